// Copyright (c) 2024, Jay Shah, Ganesh Bikshandi, Ying Zhang, Vijay Thakkar, Pradeep Ramani, Tri Dao.
// Splitting the different template instantiations to different files to speed up compilation.
// This file is auto-generated. See "generate_kernels.py"

#include "flash_fwd_launch_template.h"

#ifndef FLASHATTENTION_DISABLE_HDIM128
template void run_mha_fwd_<90, cutlass::bfloat16_t, 128, 128, false, true, false, true>(Flash_fwd_params &params, cudaStream_t stream);
#endif


// ===== COMPILED SASS (sm_90a) =====

	.target	sm_90a

	.elftype	@"ET_EXEC"


//--------------------- .note.nv.tkinfo           --------------------------
	.section	.note.nv.tkinfo,"",@"SHT_NOTE"
	.sectionflags	@"SHF_NOTE_NV_TKINFO"
	.tkinfo
        /*0018*/ 	.word	0x00000002
        /*0030*/ 	.string	""
        /*0030*/ 	.string	"ptxas"
        /*0030*/ 	.string	"Cuda compilation tools, release 13.0, V13.0.88"
        /*0030*/ 	.string	"Build cuda_13.0.r13.0/compiler.36424714_0"
        /*0030*/ 	.string	"-arch sm_90a -m 64 "



//--------------------- .note.nv.cuinfo           --------------------------
	.section	.note.nv.cuinfo,"",@"SHT_NOTE"
	.sectionflags	@"SHF_NOTE_NV_CUINFO"
        /*0018*/ 	.short	0x0002
        /*001a*/ 	.short	0x005a
        /*001c*/ 	.short	0x0082
	.zero		2


//--------------------- .nv.info                  --------------------------
	.section	.nv.info,"",@"SHT_CUDA_INFO"
	.align	4


	//----- nvinfo : EIATTR_REGCOUNT
	.align		4
        /*0000*/ 	.byte	0x04, 0x2f
        /*0002*/ 	.short	(.L_18 - .L_17)
	.align		4
.L_17:
        /*0004*/ 	.word	index@(_ZN7cutlass13device_kernelIN5flash11enable_sm90INS1_16FlashAttnFwdSm90INS1_25CollectiveMainloopFwdSm90ILi2EN4cute5tupleIJNS5_1CILi1EEES8_S8_EEENS6_IJNS7_ILi128EEESA_SA_EEELi128ENS_10bfloat16_tEfNS_4arch4Sm90ELb1ELb0ELb0ELb1ELb1ELb1ELb0ELb1ELb1ELb1ELb0ELb0EEENS1_21CollectiveEpilogueFwdISB_S9_SC_SE_Li256ELb1ELb1ELb0ELb0EEENS1_36VarlenDynamicPersistentTileSchedulerILi128ELi128ELi256ELi128ELb0ELb1ELb1ELb1ELb1ELb1EEEEEEEEEvNT_6ParamsE)
        /*0008*/ 	.word	0x000000a8


	//----- nvinfo : EIATTR_FRAME_SIZE
	.align		4
.L_18:
        /*000c*/ 	.byte	0x04, 0x11
        /*000e*/ 	.short	(.L_20 - .L_19)
	.align		4
.L_19:
        /*0010*/ 	.word	index@(_ZN7cutlass13device_kernelIN5flash11enable_sm90INS1_16FlashAttnFwdSm90INS1_25CollectiveMainloopFwdSm90ILi2EN4cute5tupleIJNS5_1CILi1EEES8_S8_EEENS6_IJNS7_ILi128EEESA_SA_EEELi128ENS_10bfloat16_tEfNS_4arch4Sm90ELb1ELb0ELb0ELb1ELb1ELb1ELb0ELb1ELb1ELb1ELb0ELb0EEENS1_21CollectiveEpilogueFwdISB_S9_SC_SE_Li256ELb1ELb1ELb0ELb0EEENS1_36VarlenDynamicPersistentTileSchedulerILi128ELi128ELi256ELi128ELb0ELb1ELb1ELb1ELb1ELb1EEEEEEEEEvNT_6ParamsE)
        /*0014*/ 	.word	0x00000028


	//----- nvinfo : EIATTR_REGCOUNT
	.align		4
.L_20:
        /*0018*/ 	.byte	0x04, 0x2f
        /*001a*/ 	.short	(.L_22 - .L_21)
	.align		4
.L_21:
        /*001c*/ 	.word	index@(_ZN7cutlass13device_kernelIN5flash11enable_sm90INS1_16FlashAttnFwdSm90INS1_25CollectiveMainloopFwdSm90ILi2EN4cute5tupleIJNS5_1CILi1EEES8_S8_EEENS6_IJNS7_ILi128EEESA_SA_EEELi128ENS_10bfloat16_tEfNS_4arch4Sm90ELb1ELb0ELb0ELb1ELb1ELb0ELb0ELb1ELb1ELb1ELb0ELb0EEENS1_21CollectiveEpilogueFwdISB_S9_SC_SE_Li256ELb1ELb1ELb0ELb0EEENS1_36VarlenDynamicPersistentTileSchedulerILi128ELi128ELi256ELi128ELb0ELb1ELb1ELb1ELb1ELb1EEEEEEEEEvNT_6ParamsE)
        /*0020*/ 	.word	0x000000a8


	//----- nvinfo : EIATTR_FRAME_SIZE
	.align		4
.L_22:
        /*0024*/ 	.byte	0x04, 0x11
        /*0026*/ 	.short	(.L_24 - .L_23)
	.align		4
.L_23:
        /*0028*/ 	.word	index@(_ZN7cutlass13device_kernelIN5flash11enable_sm90INS1_16FlashAttnFwdSm90INS1_25CollectiveMainloopFwdSm90ILi2EN4cute5tupleIJNS5_1CILi1EEES8_S8_EEENS6_IJNS7_ILi128EEESA_SA_EEELi128ENS_10bfloat16_tEfNS_4arch4Sm90ELb1ELb0ELb0ELb1ELb1ELb0ELb0ELb1ELb1ELb1ELb0ELb0EEENS1_21CollectiveEpilogueFwdISB_S9_SC_SE_Li256ELb1ELb1ELb0ELb0EEENS1_36VarlenDynamicPersistentTileSchedulerILi128ELi128ELi256ELi128ELb0ELb1ELb1ELb1ELb1ELb1EEEEEEEEEvNT_6ParamsE)
        /*002c*/ 	.word	0x00000020


	//----- nvinfo : EIATTR_REGCOUNT
	.align		4
.L_24:
        /*0030*/ 	.byte	0x04, 0x2f
        /*0032*/ 	.short	(.L_26 - .L_25)
	.align		4
.L_25:
        /*0034*/ 	.word	index@(_ZN7cutlass13device_kernelIN5flash11enable_sm90INS1_16FlashAttnFwdSm90INS1_25CollectiveMainloopFwdSm90ILi2EN4cute5tupleIJNS5_1CILi1EEES8_S8_EEENS6_IJNS7_ILi128EEESA_SA_EEELi128ENS_10bfloat16_tEfNS_4arch4Sm90ELb1ELb0ELb0ELb0ELb1ELb0ELb0ELb1ELb1ELb1ELb0ELb0EEENS1_21CollectiveEpilogueFwdISB_S9_SC_SE_Li256ELb0ELb1ELb0ELb0EEENS1_30DynamicPersistentTileSchedulerILi256ELi128ELb0ELb1ELb1EEEEEEEEEvNT_6ParamsE)
        /*0038*/ 	.word	0x000000a8


	//----- nvinfo : EIATTR_FRAME_SIZE
	.align		4
.L_26:
        /*003c*/ 	.byte	0x04, 0x11
        /*003e*/ 	.short	(.L_28 - .L_27)
	.align		4
.L_27:
        /*0040*/ 	.word	index@(_ZN7cutlass13device_kernelIN5flash11enable_sm90INS1_16FlashAttnFwdSm90INS1_25CollectiveMainloopFwdSm90ILi2EN4cute5tupleIJNS5_1CILi1EEES8_S8_EEENS6_IJNS7_ILi128EEESA_SA_EEELi128ENS_10bfloat16_tEfNS_4arch4Sm90ELb1ELb0ELb0ELb0ELb1ELb0ELb0ELb1ELb1ELb1ELb0ELb0EEENS1_21CollectiveEpilogueFwdISB_S9_SC_SE_Li256ELb0ELb1ELb0ELb0EEENS1_30DynamicPersistentTileSchedulerILi256ELi128ELb0ELb1ELb1EEEEEEEEEvNT_6ParamsE)
        /*0044*/ 	.word	0x00000000


	//----- nvinfo : EIATTR_REGCOUNT
	.align		4
.L_28:
        /*0048*/ 	.byte	0x04, 0x2f
        /*004a*/ 	.short	(.L_30 - .L_29)
	.align		4
.L_29:
        /*004c*/ 	.word	index@(_ZN7cutlass13device_kernelIN5flash11enable_sm90INS1_16FlashAttnFwdSm90INS1_25CollectiveMainloopFwdSm90ILi2EN4cute5tupleIJNS5_1CILi1EEES8_S8_EEENS6_IJNS7_ILi128EEESA_SA_EEELi128ENS_10bfloat16_tEfNS_4arch4Sm90ELb0ELb1ELb0ELb1ELb1ELb1ELb0ELb1ELb1ELb1ELb0ELb0EEENS1_21CollectiveEpilogueFwdISB_S9_SC_SE_Li256ELb1ELb1ELb0ELb0EEENS1_36VarlenDynamicPersistentTileSchedulerILi128ELi128ELi256ELi128ELb0ELb1ELb1ELb1ELb0ELb1EEEEEEEEEvNT_6ParamsE)
        /*0050*/ 	.word	0x000000a8


	//----- nvinfo : EIATTR_FRAME_SIZE
	.align		4
.L_30:
        /*0054*/ 	.byte	0x04, 0x11
        /*0056*/ 	.short	(.L_32 - .L_31)
	.align		4
.L_31:
        /*0058*/ 	.word	index@(_ZN7cutlass13device_kernelIN5flash11enable_sm90INS1_16FlashAttnFwdSm90INS1_25CollectiveMainloopFwdSm90ILi2EN4cute5tupleIJNS5_1CILi1EEES8_S8_EEENS6_IJNS7_ILi128EEESA_SA_EEELi128ENS_10bfloat16_tEfNS_4arch4Sm90ELb0ELb1ELb0ELb1ELb1ELb1ELb0ELb1ELb1ELb1ELb0ELb0EEENS1_21CollectiveEpilogueFwdISB_S9_SC_SE_Li256ELb1ELb1ELb0ELb0EEENS1_36VarlenDynamicPersistentTileSchedulerILi128ELi128ELi256ELi128ELb0ELb1ELb1ELb1ELb0ELb1EEEEEEEEEvNT_6ParamsE)
        /*005c*/ 	.word	0x00000030


	//----- nvinfo : EIATTR_REGCOUNT
	.align		4
.L_32:
        /*0060*/ 	.byte	0x04, 0x2f
        /*0062*/ 	.short	(.L_34 - .L_33)
	.align		4
.L_33:
        /*0064*/ 	.word	index@(_ZN7cutlass13device_kernelIN5flash11enable_sm90INS1_16FlashAttnFwdSm90INS1_25CollectiveMainloopFwdSm90ILi2EN4cute5tupleIJNS5_1CILi1EEES8_S8_EEENS6_IJNS7_ILi128EEESA_SA_EEELi128ENS_10bfloat16_tEfNS_4arch4Sm90ELb0ELb1ELb0ELb1ELb1ELb0ELb0ELb1ELb1ELb1ELb0ELb0EEENS1_21CollectiveEpilogueFwdISB_S9_SC_SE_Li256ELb1ELb1ELb0ELb0EEENS1_36VarlenDynamicPersistentTileSchedulerILi128ELi128ELi256ELi128ELb0ELb1ELb1ELb1ELb0ELb1EEEEEEEEEvNT_6ParamsE)
        /*0068*/ 	.word	0x000000a8


	//----- nvinfo : EIATTR_FRAME_SIZE
	.align		4
.L_34:
        /*006c*/ 	.byte	0x04, 0x11
        /*006e*/ 	.short	(.L_36 - .L_35)
	.align		4
.L_35:
        /*0070*/ 	.word	index@(_ZN7cutlass13device_kernelIN5flash11enable_sm90INS1_16FlashAttnFwdSm90INS1_25CollectiveMainloopFwdSm90ILi2EN4cute5tupleIJNS5_1CILi1EEES8_S8_EEENS6_IJNS7_ILi128EEESA_SA_EEELi128ENS_10bfloat16_tEfNS_4arch4Sm90ELb0ELb1ELb0ELb1ELb1ELb0ELb0ELb1ELb1ELb1ELb0ELb0EEENS1_21CollectiveEpilogueFwdISB_S9_SC_SE_Li256ELb1ELb1ELb0ELb0EEENS1_36VarlenDynamicPersistentTileSchedulerILi128ELi128ELi256ELi128ELb0ELb1ELb1ELb1ELb0ELb1EEEEEEEEEvNT_6ParamsE)
        /*0074*/ 	.word	0x00000020


	//----- nvinfo : EIATTR_REGCOUNT
	.align		4
.L_36:
        /*0078*/ 	.byte	0x04, 0x2f
        /*007a*/ 	.short	(.L_38 - .L_37)
	.align		4
.L_37:
        /*007c*/ 	.word	index@(_ZN7cutlass13device_kernelIN5flash11enable_sm90INS1_16FlashAttnFwdSm90INS1_25CollectiveMainloopFwdSm90ILi2EN4cute5tupleIJNS5_1CILi1EEES8_S8_EEENS6_IJNS7_ILi128EEESA_SA_EEELi128ENS_10bfloat16_tEfNS_4arch4Sm90ELb0ELb1ELb0ELb0ELb1ELb0ELb0ELb1ELb1ELb1ELb0ELb0EEENS1_21CollectiveEpilogueFwdISB_S9_SC_SE_Li256ELb0ELb1ELb0ELb0EEENS1_30DynamicPersistentTileSchedulerILi256ELi128ELb0ELb1ELb1EEEEEEEEEvNT_6ParamsE)
        /*0080*/ 	.word	0x000000a8


	//----- nvinfo : EIATTR_FRAME_SIZE
	.align		4
.L_38:
        /*0084*/ 	.byte	0x04, 0x11
        /*0086*/ 	.short	(.L_40 - .L_39)
	.align		4
.L_39:
        /*0088*/ 	.word	index@(_ZN7cutlass13device_kernelIN5flash11enable_sm90INS1_16FlashAttnFwdSm90INS1_25CollectiveMainloopFwdSm90ILi2EN4cute5tupleIJNS5_1CILi1EEES8_S8_EEENS6_IJNS7_ILi128EEESA_SA_EEELi128ENS_10bfloat16_tEfNS_4arch4Sm90ELb0ELb1ELb0ELb0ELb1ELb0ELb0ELb1ELb1ELb1ELb0ELb0EEENS1_21CollectiveEpilogueFwdISB_S9_SC_SE_Li256ELb0ELb1ELb0ELb0EEENS1_30DynamicPersistentTileSchedulerILi256ELi128ELb0ELb1ELb1EEEEEEEEEvNT_6ParamsE)
        /*008c*/ 	.word	0x00000000


	//----- nvinfo : EIATTR_REGCOUNT
	.align		4
.L_40:
        /*0090*/ 	.byte	0x04, 0x2f
        /*0092*/ 	.short	(.L_42 - .L_41)
	.align		4
.L_41:
        /*0094*/ 	.word	index@(_ZN7cutlass13device_kernelIN5flash11enable_sm90INS1_16FlashAttnFwdSm90INS1_25CollectiveMainloopFwdSm90ILi2EN4cute5tupleIJNS5_1CILi1EEES8_S8_EEENS6_IJNS7_ILi128EEESA_SA_EEELi128ENS_10bfloat16_tEfNS_4arch4Sm90ELb0ELb0ELb0ELb1ELb1ELb1ELb0ELb1ELb1ELb1ELb0ELb0EEENS1_21CollectiveEpilogueFwdISB_S9_SC_SE_Li256ELb1ELb1ELb0ELb0EEENS1_36VarlenDynamicPersistentTileSchedulerILi128ELi128ELi256ELi128ELb0ELb1ELb1ELb0ELb1ELb1EEEEEEEEEvNT_6ParamsE)
        /*0098*/ 	.word	0x000000a8


	//----- nvinfo : EIATTR_FRAME_SIZE
	.align		4
.L_42:
        /*009c*/ 	.byte	0x04, 0x11
        /*009e*/ 	.short	(.L_44 - .L_43)
	.align		4
.L_43:
        /*00a0*/ 	.word	index@(_ZN7cutlass13device_kernelIN5flash11enable_sm90INS1_16FlashAttnFwdSm90INS1_25CollectiveMainloopFwdSm90ILi2EN4cute5tupleIJNS5_1CILi1EEES8_S8_EEENS6_IJNS7_ILi128EEESA_SA_EEELi128ENS_10bfloat16_tEfNS_4arch4Sm90ELb0ELb0ELb0ELb1ELb1ELb1ELb0ELb1ELb1ELb1ELb0ELb0EEENS1_21CollectiveEpilogueFwdISB_S9_SC_SE_Li256ELb1ELb1ELb0ELb0EEENS1_36VarlenDynamicPersistentTileSchedulerILi128ELi128ELi256ELi128ELb0ELb1ELb1ELb0ELb1ELb1EEEEEEEEEvNT_6ParamsE)
        /*00a4*/ 	.word	0x00000030


	//----- nvinfo : EIATTR_REGCOUNT
	.align		4
.L_44:
        /*00a8*/ 	.byte	0x04, 0x2f
        /*00aa*/ 	.short	(.L_46 - .L_45)
	.align		4
.L_45:
        /*00ac*/ 	.word	index@(_ZN7cutlass13device_kernelIN5flash11enable_sm90INS1_16FlashAttnFwdSm90INS1_25CollectiveMainloopFwdSm90ILi2EN4cute5tupleIJNS5_1CILi1EEES8_S8_EEENS6_IJNS7_ILi128EEESA_SA_EEELi128ENS_10bfloat16_tEfNS_4arch4Sm90ELb0ELb0ELb0ELb1ELb1ELb0ELb0ELb1ELb1ELb1ELb0ELb0EEENS1_21CollectiveEpilogueFwdISB_S9_SC_SE_Li256ELb1ELb1ELb0ELb0EEENS1_36VarlenDynamicPersistentTileSchedulerILi128ELi128ELi256ELi128ELb0ELb1ELb1ELb0ELb1ELb1EEEEEEEEEvNT_6ParamsE)
        /*00b0*/ 	.word	0x000000a8


	//----- nvinfo : EIATTR_FRAME_SIZE
	.align		4
.L_46:
        /*00b4*/ 	.byte	0x04, 0x11
        /*00b6*/ 	.short	(.L_48 - .L_47)
	.align		4
.L_47:
        /*00b8*/ 	.word	index@(_ZN7cutlass13device_kernelIN5flash11enable_sm90INS1_16FlashAttnFwdSm90INS1_25CollectiveMainloopFwdSm90ILi2EN4cute5tupleIJNS5_1CILi1EEES8_S8_EEENS6_IJNS7_ILi128EEESA_SA_EEELi128ENS_10bfloat16_tEfNS_4arch4Sm90ELb0ELb0ELb0ELb1ELb1ELb0ELb0ELb1ELb1ELb1ELb0ELb0EEENS1_21CollectiveEpilogueFwdISB_S9_SC_SE_Li256ELb1ELb1ELb0ELb0EEENS1_36VarlenDynamicPersistentTileSchedulerILi128ELi128ELi256ELi128ELb0ELb1ELb1ELb0ELb1ELb1EEEEEEEEEvNT_6ParamsE)
        /*00bc*/ 	.word	0x00000020


	//----- nvinfo : EIATTR_REGCOUNT
	.align		4
.L_48:
        /*00c0*/ 	.byte	0x04, 0x2f
        /*00c2*/ 	.short	(.L_50 - .L_49)
	.align		4
.L_49:
        /*00c4*/ 	.word	index@(_ZN7cutlass13device_kernelIN5flash11enable_sm90INS1_16FlashAttnFwdSm90INS1_25CollectiveMainloopFwdSm90ILi2EN4cute5tupleIJNS5_1CILi1EEES8_S8_EEENS6_IJNS7_ILi128EEESA_SA_EEELi128ENS_10bfloat16_tEfNS_4arch4Sm90ELb0ELb0ELb0ELb0ELb1ELb0ELb0ELb1ELb1ELb1ELb0ELb0EEENS1_21CollectiveEpilogueFwdISB_S9_SC_SE_Li256ELb0ELb1ELb0ELb0EEENS1_29StaticPersistentTileSchedulerILb0EEEEEEEEEvNT_6ParamsE)
        /*00c8*/ 	.word	0x000000a8


	//----- nvinfo : EIATTR_FRAME_SIZE
	.align		4
.L_50:
        /*00cc*/ 	.byte	0x04, 0x11
        /*00ce*/ 	.short	(.L_52 - .L_51)
	.align		4
.L_51:
        /*00d0*/ 	.word	index@(_ZN7cutlass13device_kernelIN5flash11enable_sm90INS1_16FlashAttnFwdSm90INS1_25CollectiveMainloopFwdSm90ILi2EN4cute5tupleIJNS5_1CILi1EEES8_S8_EEENS6_IJNS7_ILi128EEESA_SA_EEELi128ENS_10bfloat16_tEfNS_4arch4Sm90ELb0ELb0ELb0ELb0ELb1ELb0ELb0ELb1ELb1ELb1ELb0ELb0EEENS1_21CollectiveEpilogueFwdISB_S9_SC_SE_Li256ELb0ELb1ELb0ELb0EEENS1_29StaticPersistentTileSchedulerILb0EEEEEEEEEvNT_6ParamsE)
        /*00d4*/ 	.word	0x00000000


	//----- nvinfo : EIATTR_MIN_STACK_SIZE
	.align		4
.L_52:
        /*00d8*/ 	.byte	0x04, 0x12
        /*00da*/ 	.short	(.L_54 - .L_53)
	.align		4
.L_53:
        /*00dc*/ 	.word	index@(_ZN7cutlass13device_kernelIN5flash11enable_sm90INS1_16FlashAttnFwdSm90INS1_25CollectiveMainloopFwdSm90ILi2EN4cute5tupleIJNS5_1CILi1EEES8_S8_EEENS6_IJNS7_ILi128EEESA_SA_EEELi128ENS_10bfloat16_tEfNS_4arch4Sm90ELb0ELb0ELb0ELb0ELb1ELb0ELb0ELb1ELb1ELb1ELb0ELb0EEENS1_21CollectiveEpilogueFwdISB_S9_SC_SE_Li256ELb0ELb1ELb0ELb0EEENS1_29StaticPersistentTileSchedulerILb0EEEEEEEEEvNT_6ParamsE)
        /*00e0*/ 	.word	0x00000000


	//----- nvinfo : EIATTR_MIN_STACK_SIZE
	.align		4
.L_54:
        /*00e4*/ 	.byte	0x04, 0x12
        /*00e6*/ 	.short	(.L_56 - .L_55)
	.align		4
.L_55:
        /*00e8*/ 	.word	index@(_ZN7cutlass13device_kernelIN5flash11enable_sm90INS1_16FlashAttnFwdSm90INS1_25CollectiveMainloopFwdSm90ILi2EN4cute5tupleIJNS5_1CILi1EEES8_S8_EEENS6_IJNS7_ILi128EEESA_SA_EEELi128ENS_10bfloat16_tEfNS_4arch4Sm90ELb0ELb0ELb0ELb1ELb1ELb0ELb0ELb1ELb1ELb1ELb0ELb0EEENS1_21CollectiveEpilogueFwdISB_S9_SC_SE_Li256ELb1ELb1ELb0ELb0EEENS1_36VarlenDynamicPersistentTileSchedulerILi128ELi128ELi256ELi128ELb0ELb1ELb1ELb0ELb1ELb1EEEEEEEEEvNT_6ParamsE)
        /*00ec*/ 	.word	0x00000020


	//----- nvinfo : EIATTR_MIN_STACK_SIZE
	.align		4
.L_56:
        /*00f0*/ 	.byte	0x04, 0x12
        /*00f2*/ 	.short	(.L_58 - .L_57)
	.align		4
.L_57:
        /*00f4*/ 	.word	index@(_ZN7cutlass13device_kernelIN5flash11enable_sm90INS1_16FlashAttnFwdSm90INS1_25CollectiveMainloopFwdSm90ILi2EN4cute5tupleIJNS5_1CILi1EEES8_S8_EEENS6_IJNS7_ILi128EEESA_SA_EEELi128ENS_10bfloat16_tEfNS_4arch4Sm90ELb0ELb0ELb0ELb1ELb1ELb1ELb0ELb1ELb1ELb1ELb0ELb0EEENS1_21CollectiveEpilogueFwdISB_S9_SC_SE_Li256ELb1ELb1ELb0ELb0EEENS1_36VarlenDynamicPersistentTileSchedulerILi128ELi128ELi256ELi128ELb0ELb1ELb1ELb0ELb1ELb1EEEEEEEEEvNT_6ParamsE)
        /*00f8*/ 	.word	0x00000030


	//----- nvinfo : EIATTR_MIN_STACK_SIZE
	.align		4
.L_58:
        /*00fc*/ 	.byte	0x04, 0x12
        /*00fe*/ 	.short	(.L_60 - .L_59)
	.align		4
.L_59:
        /*0100*/ 	.word	index@(_ZN7cutlass13device_kernelIN5flash11enable_sm90INS1_16FlashAttnFwdSm90INS1_25CollectiveMainloopFwdSm90ILi2EN4cute5tupleIJNS5_1CILi1EEES8_S8_EEENS6_IJNS7_ILi128EEESA_SA_EEELi128ENS_10bfloat16_tEfNS_4arch4Sm90ELb0ELb1ELb0ELb0ELb1ELb0ELb0ELb1ELb1ELb1ELb0ELb0EEENS1_21CollectiveEpilogueFwdISB_S9_SC_SE_Li256ELb0ELb1ELb0ELb0EEENS1_30DynamicPersistentTileSchedulerILi256ELi128ELb0ELb1ELb1EEEEEEEEEvNT_6ParamsE)
        /*0104*/ 	.word	0x00000000


	//----- nvinfo : EIATTR_MIN_STACK_SIZE
	.align		4
.L_60:
        /*0108*/ 	.byte	0x04, 0x12
        /*010a*/ 	.short	(.L_62 - .L_61)
	.align		4
.L_61:
        /*010c*/ 	.word	index@(_ZN7cutlass13device_kernelIN5flash11enable_sm90INS1_16FlashAttnFwdSm90INS1_25CollectiveMainloopFwdSm90ILi2EN4cute5tupleIJNS5_1CILi1EEES8_S8_EEENS6_IJNS7_ILi128EEESA_SA_EEELi128ENS_10bfloat16_tEfNS_4arch4Sm90ELb0ELb1ELb0ELb1ELb1ELb0ELb0ELb1ELb1ELb1ELb0ELb0EEENS1_21CollectiveEpilogueFwdISB_S9_SC_SE_Li256ELb1ELb1ELb0ELb0EEENS1_36VarlenDynamicPersistentTileSchedulerILi128ELi128ELi256ELi128ELb0ELb1ELb1ELb1ELb0ELb1EEEEEEEEEvNT_6ParamsE)
        /*0110*/ 	.word	0x00000020


	//----- nvinfo : EIATTR_MIN_STACK_SIZE
	.align		4
.L_62:
        /*0114*/ 	.byte	0x04, 0x12
        /*0116*/ 	.short	(.L_64 - .L_63)
	.align		4
.L_63:
        /*0118*/ 	.word	index@(_ZN7cutlass13device_kernelIN5flash11enable_sm90INS1_16FlashAttnFwdSm90INS1_25CollectiveMainloopFwdSm90ILi2EN4cute5tupleIJNS5_1CILi1EEES8_S8_EEENS6_IJNS7_ILi128EEESA_SA_EEELi128ENS_10bfloat16_tEfNS_4arch4Sm90ELb0ELb1ELb0ELb1ELb1ELb1ELb0ELb1ELb1ELb1ELb0ELb0EEENS1_21CollectiveEpilogueFwdISB_S9_SC_SE_Li256ELb1ELb1ELb0ELb0EEENS1_36VarlenDynamicPersistentTileSchedulerILi128ELi128ELi256ELi128ELb0ELb1ELb1ELb1ELb0ELb1EEEEEEEEEvNT_6ParamsE)
        /*011c*/ 	.word	0x00000030


	//----- nvinfo : EIATTR_MIN_STACK_SIZE
	.align		4
.L_64:
        /*0120*/ 	.byte	0x04, 0x12
        /*0122*/ 	.short	(.L_66 - .L_65)
	.align		4
.L_65:
        /*0124*/ 	.word	index@(_ZN7cutlass13device_kernelIN5flash11enable_sm90INS1_16FlashAttnFwdSm90INS1_25CollectiveMainloopFwdSm90ILi2EN4cute5tupleIJNS5_1CILi1EEES8_S8_EEENS6_IJNS7_ILi128EEESA_SA_EEELi128ENS_10bfloat16_tEfNS_4arch4Sm90ELb1ELb0ELb0ELb0ELb1ELb0ELb0ELb1ELb1ELb1ELb0ELb0EEENS1_21CollectiveEpilogueFwdISB_S9_SC_SE_Li256ELb0ELb1ELb0ELb0EEENS1_30DynamicPersistentTileSchedulerILi256ELi128ELb0ELb1ELb1EEEEEEEEEvNT_6ParamsE)
        /*0128*/ 	.word	0x00000000


	//----- nvinfo : EIATTR_MIN_STACK_SIZE
	.align		4
.L_66:
        /*012c*/ 	.byte	0x04, 0x12
        /*012e*/ 	.short	(.L_68 - .L_67)
	.align		4
.L_67:
        /*0130*/ 	.word	index@(_ZN7cutlass13device_kernelIN5flash11enable_sm90INS1_16FlashAttnFwdSm90INS1_25CollectiveMainloopFwdSm90ILi2EN4cute5tupleIJNS5_1CILi1EEES8_S8_EEENS6_IJNS7_ILi128EEESA_SA_EEELi128ENS_10bfloat16_tEfNS_4arch4Sm90ELb1ELb0ELb0ELb1ELb1ELb0ELb0ELb1ELb1ELb1ELb0ELb0EEENS1_21CollectiveEpilogueFwdISB_S9_SC_SE_Li256ELb1ELb1ELb0ELb0EEENS1_36VarlenDynamicPersistentTileSchedulerILi128ELi128ELi256ELi128ELb0ELb1ELb1ELb1ELb1ELb1EEEEEEEEEvNT_6ParamsE)
        /*0134*/ 	.word	0x00000020


	//----- nvinfo : EIATTR_MIN_STACK_SIZE
	.align		4
.L_68:
        /*0138*/ 	.byte	0x04, 0x12
        /*013a*/ 	.short	(.L_70 - .L_69)
	.align		4
.L_69:
        /*013c*/ 	.word	index@(_ZN7cutlass13device_kernelIN5flash11enable_sm90INS1_16FlashAttnFwdSm90INS1_25CollectiveMainloopFwdSm90ILi2EN4cute5tupleIJNS5_1CILi1EEES8_S8_EEENS6_IJNS7_ILi128EEESA_SA_EEELi128ENS_10bfloat16_tEfNS_4arch4Sm90ELb1ELb0ELb0ELb1ELb1ELb1ELb0ELb1ELb1ELb1ELb0ELb0EEENS1_21CollectiveEpilogueFwdISB_S9_SC_SE_Li256ELb1ELb1ELb0ELb0EEENS1_36VarlenDynamicPersistentTileSchedulerILi128ELi128ELi256ELi128ELb0ELb1ELb1ELb1ELb1ELb1EEEEEEEEEvNT_6ParamsE)
        /*0140*/ 	.word	0x00000028
.L_70:


//--------------------- .nv.compat                --------------------------
	.section	.nv.compat,"",@"SHT_CUDA_COMPAT_INFO"
	.align	4
        /*0000*/ 	.byte	0x02, 0x09, 0x01, 0x00, 0x02, 0x02, 0x04, 0x00, 0x02, 0x05, 0x05, 0x00, 0x03, 0x07, 0x01, 0x01
        /*0010*/ 	.byte	0x02, 0x03, 0x01, 0x00, 0x02, 0x06, 0x01, 0x00, 0x04, 0x0b, 0x08, 0x00, 0x00, 0x00, 0x00, 0x00
        /*0020*/ 	.byte	0x00, 0x00, 0x00, 0x00


//--------------------- .nv.info._ZN7cutlass13device_kernelIN5flash11enable_sm90INS1_16FlashAttnFwdSm90INS1_25CollectiveMainloopFwdSm90ILi2EN4cute5tupleIJNS5_1CILi1EEES8_S8_EEENS6_IJNS7_ILi128EEESA_SA_EEELi128ENS_10bfloat16_tEfNS_4arch4Sm90ELb0ELb0ELb0ELb0ELb1ELb0ELb0ELb1ELb1ELb1ELb0ELb0EEENS1_21CollectiveEpilogueFwdISB_S9_SC_SE_Li256ELb0ELb1ELb0ELb0EEENS1_29StaticPersistentTileSchedulerILb0EEEEEEEEEvNT_6ParamsE --------------------------
	.section	.nv.info._ZN7cutlass13device_kernelIN5flash11enable_sm90INS1_16FlashAttnFwdSm90INS1_25CollectiveMainloopFwdSm90ILi2EN4cute5tupleIJNS5_1CILi1EEES8_S8_EEENS6_IJNS7_ILi128EEESA_SA_EEELi128ENS_10bfloat16_tEfNS_4arch4Sm90ELb0ELb0ELb0ELb0ELb1ELb0ELb0ELb1ELb1ELb1ELb0ELb0EEENS1_21CollectiveEpilogueFwdISB_S9_SC_SE_Li256ELb0ELb1ELb0ELb0EEENS1_29StaticPersistentTileSchedulerILb0EEEEEEEEEvNT_6ParamsE,"",@"SHT_CUDA_INFO"
	.sectionflags	@""
	.align	4


	//----- nvinfo : EIATTR_CUDA_API_VERSION
	.align		4
        /*0000*/ 	.byte	0x04, 0x37
        /*0002*/ 	.short	(.L_72 - .L_71)
.L_71:
        /*0004*/ 	.word	0x00000082


	//----- nvinfo : EIATTR_KPARAM_INFO
	.align		4
.L_72:
        /*0008*/ 	.byte	0x04, 0x17
        /*000a*/ 	.short	(.L_74 - .L_73)
.L_73:
        /*000c*/ 	.word	0x00000000
        /*0010*/ 	.short	0x0000
        /*0012*/ 	.short	0x0070
        /*0014*/ 	.byte	0x00, 0xf0, 0x01, 0x28


	//----- nvinfo : EIATTR_SPARSE_MMA_MASK
	.align		4
.L_74:
        /*0018*/ 	.byte	0x03, 0x50
        /*001a*/ 	.short	0x0000


	//----- nvinfo : EIATTR_MAXREG_COUNT
	.align		4
        /*001c*/ 	.byte	0x03, 0x1b
        /*001e*/ 	.short	0x00a8


	//----- nvinfo : EIATTR_NUM_BARRIERS
	.align		4
        /*0020*/ 	.byte	0x02, 0x4c
        /*0022*/ 	.byte	0x10
	.zero		1


	//----- nvinfo : EIATTR_EXTERNS
	.align		4
        /*0024*/ 	.byte	0x04, 0x0f
        /*0026*/ 	.short	(.L_76 - .L_75)


	//   ....[0]....
	.align		4
.L_75:
        /*0028*/ 	.word	index@(__assertfail)


	//----- nvinfo : EIATTR_MERCURY_ISA_VERSION
	.align		4
.L_76:
        /*002c*/ 	.byte	0x03, 0x5f
        /*002e*/ 	.short	0x0101


	//----- nvinfo : EIATTR_INT_WARP_WIDE_INSTR_OFFSETS
	.align		4
        /*0030*/ 	.byte	0x04, 0x31
        /*0032*/ 	.short	(.L_78 - .L_77)


	//   ....[0]....
.L_77:
        /*0034*/ 	.word	0x000000b0


	//   ....[1]....
        /*0038*/ 	.word	0x000000c0


	//   ....[2]....
        /*003c*/ 	.word	0x00000160


	//----- nvinfo : EIATTR_COOP_GROUP_MASK_REGIDS
	.align		4
.L_78:
        /*0040*/ 	.byte	0x04, 0x29
        /*0042*/ 	.short	(.L_80 - .L_79)


	//   ....[0]....
.L_79:
        /*0044*/ 	.word	0xffffffff


	//   ....[1]....
        /*0048*/ 	.word	0xffffffff


	//   ....[2]....
        /*004c*/ 	.word	0xffffffff


	//   ....[3]....
        /*0050*/ 	.word	0xffffffff


	//   ....[4]....
        /*0054*/ 	.word	0xffffffff


	//   ....[5]....
        /*0058*/ 	.word	0xffffffff


	//   ....[6]....
        /*005c*/ 	.word	0xffffffff


	//   ....[7]....
        /*0060*/ 	.word	0xffffffff


	//   ....[8]....
        /*0064*/ 	.word	0xffffffff


	//   ....[9]....
        /*0068*/ 	.word	0xffffffff


	//   ....[10]....
        /*006c*/ 	.word	0xffffffff


	//   ....[11]....
        /*0070*/ 	.word	0xffffffff


	//   ....[12]....
        /*0074*/ 	.word	0xffffffff


	//   ....[13]....
        /*0078*/ 	.word	0xffffffff


	//   ....[14]....
        /*007c*/ 	.word	0xffffffff


	//   ....[15]....
        /*0080*/ 	.word	0xffffffff


	//   ....[16]....
        /*0084*/ 	.word	0xffffffff


	//   ....[17]....
        /*0088*/ 	.word	0xffffffff


	//   ....[18]....
        /*008c*/ 	.word	0xffffffff


	//   ....[19]....
        /*0090*/ 	.word	0xffffffff


	//   ....[20]....
        /*0094*/ 	.word	0xffffffff


	//   ....[21]....
        /*0098*/ 	.word	0xffffffff


	//   ....[22]....
        /*009c*/ 	.word	0xffffffff


	//   ....[23]....
        /*00a0*/ 	.word	0xffffffff


	//   ....[24]....
        /*00a4*/ 	.word	0xffffffff


	//   ....[25]....
        /*00a8*/ 	.word	0xffffffff


	//   ....[26]....
        /*00ac*/ 	.word	0xffffffff


	//   ....[27]....
        /*00b0*/ 	.word	0xffffffff


	//   ....[28]....
        /*00b4*/ 	.word	0xffffffff


	//   ....[29]....
        /*00b8*/ 	.word	0xffffffff


	//   ....[30]....
        /*00bc*/ 	.word	0xffffffff


	//   ....[31]....
        /*00c0*/ 	.word	0xffffffff


	//   ....[32]....
        /*00c4*/ 	.word	0xffffffff


	//   ....[33]....
        /*00c8*/ 	.word	0xffffffff


	//   ....[34]....
        /*00cc*/ 	.word	0xffffffff


	//   ....[35]....
        /*00d0*/ 	.word	0xffffffff


	//   ....[36]....
        /*00d4*/ 	.word	0xffffffff


	//   ....[37]....
        /*00d8*/ 	.word	0xffffffff


	//   ....[38]....
        /*00dc*/ 	.word	0xffffffff


	//   ....[39]....
        /*00e0*/ 	.word	0xffffffff


	//   ....[40]....
        /*00e4*/ 	.word	0xffffffff


	//   ....[41]....
        /*00e8*/ 	.word	0xffffffff


	//   ....[42]....
        /*00ec*/ 	.word	0xffffffff


	//   ....[43]....
        /*00f0*/ 	.word	0xffffffff


	//   ....[44]....
        /*00f4*/ 	.word	0xffffffff


	//   ....[45]....
        /*00f8*/ 	.word	0xffffffff


	//   ....[46]....
        /*00fc*/ 	.word	0xffffffff


	//   ....[47]....
        /*0100*/ 	.word	0xffffffff


	//   ....[48]....
        /*0104*/ 	.word	0xffffffff


	//   ....[49]....
        /*0108*/ 	.word	0xffffffff


	//   ....[50]....
        /*010c*/ 	.word	0xffffffff


	//   ....[51]....
        /*0110*/ 	.word	0xffffffff


	//   ....[52]....
        /*0114*/ 	.word	0xffffffff


	//   ....[53]....
        /*0118*/ 	.word	0xffffffff


	//   ....[54]....
        /*011c*/ 	.word	0xffffffff


	//   ....[55]....
        /*0120*/ 	.word	0xffffffff


	//   ....[56]....
        /*0124*/ 	.word	0xffffffff


	//   ....[57]....
        /*0128*/ 	.word	0xffffffff


	//   ....[58]....
        /*012c*/ 	.word	0xffffffff


	//   ....[59]....
        /*0130*/ 	.word	0xffffffff


	//   ....[60]....
        /*0134*/ 	.word	0xffffffff


	//   ....[61]....
        /*0138*/ 	.word	0xffffffff


	//   ....[62]....
        /*013c*/ 	.word	0xffffffff


	//   ....[63]....
        /*0140*/ 	.word	0xffffffff


	//   ....[64]....
        /*0144*/ 	.word	0xffffffff


	//   ....[65]....
        /*0148*/ 	.word	0xffffffff


	//   ....[66]....
        /*014c*/ 	.word	0xffffffff


	//   ....[67]....
        /*0150*/ 	.word	0xffffffff


	//   ....[68]....
        /*0154*/ 	.word	0xffffffff


	//   ....[69]....
        /*0158*/ 	.word	0xffffffff


	//   ....[70]....
        /*015c*/ 	.word	0xffffffff


	//   ....[71]....
        /*0160*/ 	.word	0xffffffff


	//   ....[72]....
        /*0164*/ 	.word	0xffffffff


	//   ....[73]....
        /*0168*/ 	.word	0xffffffff


	//   ....[74]....
        /*016c*/ 	.word	0xffffffff


	//   ....[75]....
        /*0170*/ 	.word	0xffffffff


	//   ....[76]....
        /*0174*/ 	.word	0xffffffff


	//   ....[77]....
        /*0178*/ 	.word	0xffffffff


	//   ....[78]....
        /*017c*/ 	.word	0xffffffff


	//   ....[79]....
        /*0180*/ 	.word	0xffffffff


	//   ....[80]....
        /*0184*/ 	.word	0xffffffff


	//   ....[81]....
        /*0188*/ 	.word	0xffffffff


	//   ....[82]....
        /*018c*/ 	.word	0xffffffff


	//   ....[83]....
        /*0190*/ 	.word	0xffffffff


	//   ....[84]....
        /*0194*/ 	.word	0xffffffff


	//   ....[85]....
        /*0198*/ 	.word	0xffffffff


	//   ....[86]....
        /*019c*/ 	.word	0xffffffff


	//   ....[87]....
        /*01a0*/ 	.word	0xffffffff


	//   ....[88]....
        /*01a4*/ 	.word	0xffffffff


	//   ....[89]....
        /*01a8*/ 	.word	0xffffffff


	//   ....[90]....
        /*01ac*/ 	.word	0xffffffff


	//   ....[91]....
        /*01b0*/ 	.word	0xffffffff


	//   ....[92]....
        /*01b4*/ 	.word	0xffffffff


	//   ....[93]....
        /*01b8*/ 	.word	0xffffffff


	//   ....[94]....
        /*01bc*/ 	.word	0xffffffff


	//   ....[95]....
        /*01c0*/ 	.word	0xffffffff


	//   ....[96]....
        /*01c4*/ 	.word	0xffffffff


	//   ....[97]....
        /*01c8*/ 	.word	0xffffffff


	//   ....[98]....
        /*01cc*/ 	.word	0xffffffff


	//   ....[99]....
        /*01d0*/ 	.word	0xffffffff


	//   ....[100]....
        /*01d4*/ 	.word	0xffffffff


	//   ....[101]....
        /*01d8*/ 	.word	0xffffffff


	//   ....[102]....
        /*01dc*/ 	.word	0xffffffff


	//   ....[103]....
        /*01e0*/ 	.word	0xffffffff


	//   ....[104]....
        /*01e4*/ 	.word	0xffffffff


	//   ....[105]....
        /*01e8*/ 	.word	0xffffffff


	//   ....[106]....
        /*01ec*/ 	.word	0xffffffff


	//   ....[107]....
        /*01f0*/ 	.word	0xffffffff


	//   ....[108]....
        /*01f4*/ 	.word	0xffffffff


	//   ....[109]....
        /*01f8*/ 	.word	0xffffffff


	//   ....[110]....
        /*01fc*/ 	.word	0xffffffff


	//   ....[111]....
        /*0200*/ 	.word	0xffffffff


	//   ....[112]....
        /*0204*/ 	.word	0x0500000f


	//   ....[113]....
        /*0208*/ 	.word	0x0500000f


	//   ....[114]....
        /*020c*/ 	.word	0x0500000f


	//   ....[115]....
        /*0210*/ 	.word	0x0500000f


	//   ....[116]....
        /*0214*/ 	.word	0x0500000f


	//   ....[117]....
        /*0218*/ 	.word	0x0500000f


	//   ....[118]....
        /*021c*/ 	.word	0x0500000f


	//   ....[119]....
        /*0220*/ 	.word	0x0500000f


	//   ....[120]....
        /*0224*/ 	.word	0x0500000f


	//   ....[121]....
        /*0228*/ 	.word	0x0500000f


	//   ....[122]....
        /*022c*/ 	.word	0x0500000f


	//   ....[123]....
        /*0230*/ 	.word	0x0500000f


	//   ....[124]....
        /*0234*/ 	.word	0x0500000f


	//   ....[125]....
        /*0238*/ 	.word	0x0500000f


	//   ....[126]....
        /*023c*/ 	.word	0x0500000f


	//   ....[127]....
        /*0240*/ 	.word	0x0500000f


	//   ....[128]....
        /*0244*/ 	.word	0x0500000f


	//   ....[129]....
        /*0248*/ 	.word	0x0500000f


	//   ....[130]....
        /*024c*/ 	.word	0x0500000f


	//   ....[131]....
        /*0250*/ 	.word	0x0500000f


	//   ....[132]....
        /*0254*/ 	.word	0x0500000f


	//   ....[133]....
        /*0258*/ 	.word	0x0500000f


	//   ....[134]....
        /*025c*/ 	.word	0x0500000f


	//   ....[135]....
        /*0260*/ 	.word	0x0500000f


	//   ....[136]....
        /*0264*/ 	.word	0x0500000f


	//   ....[137]....
        /*0268*/ 	.word	0x0500000f


	//   ....[138]....
        /*026c*/ 	.word	0x0500000f


	//   ....[139]....
        /*0270*/ 	.word	0x0500000f


	//   ....[140]....
        /*0274*/ 	.word	0x0500000f


	//   ....[141]....
        /*0278*/ 	.word	0x0500000f


	//   ....[142]....
        /*027c*/ 	.word	0x0500000f


	//   ....[143]....
        /*0280*/ 	.word	0x0500000f


	//   ....[144]....
        /*0284*/ 	.word	0x0500000f


	//   ....[145]....
        /*0288*/ 	.word	0x0500000f


	//   ....[146]....
        /*028c*/ 	.word	0x0500000f


	//   ....[147]....
        /*0290*/ 	.word	0x0500000f


	//   ....[148]....
        /*0294*/ 	.word	0x0500000f


	//   ....[149]....
        /*0298*/ 	.word	0x0500000f


	//   ....[150]....
        /*029c*/ 	.word	0x0500000f


	//   ....[151]....
        /*02a0*/ 	.word	0x0500000f


	//   ....[152]....
        /*02a4*/ 	.word	0x0500000f


	//   ....[153]....
        /*02a8*/ 	.word	0x0500000f


	//   ....[154]....
        /*02ac*/ 	.word	0x0500000f


	//   ....[155]....
        /*02b0*/ 	.word	0x0500000f


	//   ....[156]....
        /*02b4*/ 	.word	0x0500000f


	//   ....[157]....
        /*02b8*/ 	.word	0x0500000f


	//   ....[158]....
        /*02bc*/ 	.word	0x0500000f


	//   ....[159]....
        /*02c0*/ 	.word	0x0500000f


	//   ....[160]....
        /*02c4*/ 	.word	0x0500000f


	//   ....[161]....
        /*02c8*/ 	.word	0x0500000f


	//   ....[162]....
        /*02cc*/ 	.word	0x0500000f


	//   ....[163]....
        /*02d0*/ 	.word	0x0500000f


	//   ....[164]....
        /*02d4*/ 	.word	0x0500000f


	//   ....[165]....
        /*02d8*/ 	.word	0x0500000f


	//   ....[166]....
        /*02dc*/ 	.word	0x0500000f


	//   ....[167]....
        /*02e0*/ 	.word	0x0500000f


	//   ....[168]....
        /*02e4*/ 	.word	0x0500000f


	//   ....[169]....
        /*02e8*/ 	.word	0x0500000f


	//   ....[170]....
        /*02ec*/ 	.word	0x0500000f


	//   ....[171]....
        /*02f0*/ 	.word	0x0500000f


	//   ....[172]....
        /*02f4*/ 	.word	0x0500000f


	//   ....[173]....
        /*02f8*/ 	.word	0x0500000f


	//   ....[174]....
        /*02fc*/ 	.word	0x0500000f


	//   ....[175]....
        /*0300*/ 	.word	0x0500000f


	//   ....[176]....
        /*0304*/ 	.word	0x0500000f


	//   ....[177]....
        /*0308*/ 	.word	0x0500000f


	//   ....[178]....
        /*030c*/ 	.word	0x0500000f


	//   ....[179]....
        /*0310*/ 	.word	0x0500000f


	//   ....[180]....
        /*0314*/ 	.word	0x0500000f


	//   ....[181]....
        /*0318*/ 	.word	0x0500000f


	//   ....[182]....
        /*031c*/ 	.word	0x0500000f


	//   ....[183]....
        /*0320*/ 	.word	0x0500000f


	//   ....[184]....
        /*0324*/ 	.word	0x0500000f


	//   ....[185]....
        /*0328*/ 	.word	0x0500000f


	//   ....[186]....
        /*032c*/ 	.word	0x0500000f


	//   ....[187]....
        /*0330*/ 	.word	0x0500000f


	//   ....[188]....
        /*0334*/ 	.word	0x0500000f


	//   ....[189]....
        /*0338*/ 	.word	0x0500000f


	//   ....[190]....
        /*033c*/ 	.word	0x0500000f


	//   ....[191]....
        /*0340*/ 	.word	0x0500000f


	//   ....[192]....
        /*0344*/ 	.word	0x0500000f


	//   ....[193]....
        /*0348*/ 	.word	0x0500000f


	//----- nvinfo : EIATTR_COOP_GROUP_INSTR_OFFSETS
	.align		4
.L_80:
        /*034c*/ 	.byte	0x04, 0x28
        /*034e*/ 	.short	(.L_82 - .L_81)


	//   ....[0]....
.L_81:
        /*0350*/ 	.word	0x00000060


	//   ....[1]....
        /*0354*/ 	.word	0x000000a0


	//   ....[2]....
        /*0358*/ 	.word	0x000002c0


	//   ....[3]....
        /*035c*/ 	.word	0x00000420


	//   ....[4]....
        /*0360*/ 	.word	0x00000540


	//   ....[5]....
        /*0364*/ 	.word	0x000006a0


	//   ....[6]....
        /*0368*/ 	.word	0x00000cb0


	//   ....[7]....
        /*036c*/ 	.word	0x00001f50


	//   ....[8]....
        /*0370*/ 	.word	0x00002050


	//   ....[9]....
        /*0374*/ 	.word	0x00002770


	//   ....[10]....
        /*0378*/ 	.word	0x00002800


	//   ....[11]....
        /*037c*/ 	.word	0x000041d0


	//   ....[12]....
        /*0380*/ 	.word	0x000041e0


	//   ....[13]....
        /*0384*/ 	.word	0x00004220


	//   ....[14]....
        /*0388*/ 	.word	0x00004230


	//   ....[15]....
        /*038c*/ 	.word	0x000056b0


	//   ....[16]....
        /*0390*/ 	.word	0x000056f0


	//   ....[17]....
        /*0394*/ 	.word	0x000057a0


	//   ....[18]....
        /*0398*/ 	.word	0x000057b0


	//   ....[19]....
        /*039c*/ 	.word	0x00006810


	//   ....[20]....
        /*03a0*/ 	.word	0x00006870


	//   ....[21]....
        /*03a4*/ 	.word	0x000068a0


	//   ....[22]....
        /*03a8*/ 	.word	0x00006900


	//   ....[23]....
        /*03ac*/ 	.word	0x00006ec0


	//   ....[24]....
        /*03b0*/ 	.word	0x00006f00


	//   ....[25]....
        /*03b4*/ 	.word	0x00006fd0


	//   ....[26]....
        /*03b8*/ 	.word	0x00006ff0


	//   ....[27]....
        /*03bc*/ 	.word	0x000070a0


	//   ....[28]....
        /*03c0*/ 	.word	0x000070c0


	//   ....[29]....
        /*03c4*/ 	.word	0x00007180


	//   ....[30]....
        /*03c8*/ 	.word	0x000071c0


	//   ....[31]....
        /*03cc*/ 	.word	0x00008180


	//   ....[32]....
        /*03d0*/ 	.word	0x000081a0


	//   ....[33]....
        /*03d4*/ 	.word	0x000081b0


	//   ....[34]....
        /*03d8*/ 	.word	0x00008200


	//   ....[35]....
        /*03dc*/ 	.word	0x00008240


	//   ....[36]....
        /*03e0*/ 	.word	0x00008290


	//   ....[37]....
        /*03e4*/ 	.word	0x00008320


	//   ....[38]....
        /*03e8*/ 	.word	0x00008340


	//   ....[39]....
        /*03ec*/ 	.word	0x000083c0


	//   ....[40]....
        /*03f0*/ 	.word	0x000083e0


	//   ....[41]....
        /*03f4*/ 	.word	0x00008460


	//   ....[42]....
        /*03f8*/ 	.word	0x00008480


	//   ....[43]....
        /*03fc*/ 	.word	0x00008500


	//   ....[44]....
        /*0400*/ 	.word	0x00008520


	//   ....[45]....
        /*0404*/ 	.word	0x000085a0


	//   ....[46]....
        /*0408*/ 	.word	0x000085c0


	//   ....[47]....
        /*040c*/ 	.word	0x00008bc0


	//   ....[48]....
        /*0410*/ 	.word	0x00008be0


	//   ....[49]....
        /*0414*/ 	.word	0x00008c10


	//   ....[50]....
        /*0418*/ 	.word	0x00008c50


	//   ....[51]....
        /*041c*/ 	.word	0x00008cc0


	//   ....[52]....
        /*0420*/ 	.word	0x00008ce0


	//   ....[53]....
        /*0424*/ 	.word	0x00008d60


	//   ....[54]....
        /*0428*/ 	.word	0x00008d80


	//   ....[55]....
        /*042c*/ 	.word	0x00008e00


	//   ....[56]....
        /*0430*/ 	.word	0x00008e20


	//   ....[57]....
        /*0434*/ 	.word	0x00008ea0


	//   ....[58]....
        /*0438*/ 	.word	0x00008ec0


	//   ....[59]....
        /*043c*/ 	.word	0x00008f40


	//   ....[60]....
        /*0440*/ 	.word	0x00008f60


	//   ....[61]....
        /*0444*/ 	.word	0x00008fe0


	//   ....[62]....
        /*0448*/ 	.word	0x00009000


	//   ....[63]....
        /*044c*/ 	.word	0x00009630


	//   ....[64]....
        /*0450*/ 	.word	0x00009660


	//   ....[65]....
        /*0454*/ 	.word	0x00009680


	//   ....[66]....
        /*0458*/ 	.word	0x000096c0


	//   ....[67]....
        /*045c*/ 	.word	0x000096e0


	//   ....[68]....
        /*0460*/ 	.word	0x00009720


	//   ....[69]....
        /*0464*/ 	.word	0x00009740


	//   ....[70]....
        /*0468*/ 	.word	0x00009780


	//   ....[71]....
        /*046c*/ 	.word	0x000097a0


	//   ....[72]....
        /*0470*/ 	.word	0x000097e0


	//   ....[73]....
        /*0474*/ 	.word	0x00009800


	//   ....[74]....
        /*0478*/ 	.word	0x00009840


	//   ....[75]....
        /*047c*/ 	.word	0x00009860


	//   ....[76]....
        /*0480*/ 	.word	0x000098a0


	//   ....[77]....
        /*0484*/ 	.word	0x000098c0


	//   ....[78]....
        /*0488*/ 	.word	0x000098d0


	//   ....[79]....
        /*048c*/ 	.word	0x00009b60


	//   ....[80]....
        /*0490*/ 	.word	0x00009b80


	//   ....[81]....
        /*0494*/ 	.word	0x00009ba0


	//   ....[82]....
        /*0498*/ 	.word	0x00009c00


	//   ....[83]....
        /*049c*/ 	.word	0x00009c20


	//   ....[84]....
        /*04a0*/ 	.word	0x00009c80


	//   ....[85]....
        /*04a4*/ 	.word	0x00009ca0


	//   ....[86]....
        /*04a8*/ 	.word	0x00009d00


	//   ....[87]....
        /*04ac*/ 	.word	0x00009d20


	//   ....[88]....
        /*04b0*/ 	.word	0x00009d80


	//   ....[89]....
        /*04b4*/ 	.word	0x00009da0


	//   ....[90]....
        /*04b8*/ 	.word	0x00009e00


	//   ....[91]....
        /*04bc*/ 	.word	0x00009e20


	//   ....[92]....
        /*04c0*/ 	.word	0x00009e80


	//   ....[93]....
        /*04c4*/ 	.word	0x00009ea0


	//   ....[94]....
        /*04c8*/ 	.word	0x00009eb0


	//   ....[95]....
        /*04cc*/ 	.word	0x0000a330


	//   ....[96]....
        /*04d0*/ 	.word	0x0000a350


	//   ....[97]....
        /*04d4*/ 	.word	0x0000a370


	//   ....[98]....
        /*04d8*/ 	.word	0x0000a3b0


	//   ....[99]....
        /*04dc*/ 	.word	0x0000a400


	//   ....[100]....
        /*04e0*/ 	.word	0x0000a430


	//   ....[101]....
        /*04e4*/ 	.word	0x0000a480


	//   ....[102]....
        /*04e8*/ 	.word	0x0000a4b0


	//   ....[103]....
        /*04ec*/ 	.word	0x0000a500


	//   ....[104]....
        /*04f0*/ 	.word	0x0000a530


	//   ....[105]....
        /*04f4*/ 	.word	0x0000a580


	//   ....[106]....
        /*04f8*/ 	.word	0x0000a5b0


	//   ....[107]....
        /*04fc*/ 	.word	0x0000a600


	//   ....[108]....
        /*0500*/ 	.word	0x0000a630


	//   ....[109]....
        /*0504*/ 	.word	0x0000a680


	//   ....[110]....
        /*0508*/ 	.word	0x0000a6b0


	//   ....[111]....
        /*050c*/ 	.word	0x0000a9e0


	//   ....[112]....
        /*0510*/ 	.word	0x0000aec0


	//   ....[113]....
        /*0514*/ 	.word	0x0000afb0


	//   ....[114]....
        /*0518*/ 	.word	0x0000b050


	//   ....[115]....
        /*051c*/ 	.word	0x0000b0e0


	//   ....[116]....
        /*0520*/ 	.word	0x0000b1a0


	//   ....[117]....
        /*0524*/ 	.word	0x0000b220


	//   ....[118]....
        /*0528*/ 	.word	0x0000b2e0


	//   ....[119]....
        /*052c*/ 	.word	0x0000b370


	//   ....[120]....
        /*0530*/ 	.word	0x0000b440


	//   ....[121]....
        /*0534*/ 	.word	0x0000b4b0


	//   ....[122]....
        /*0538*/ 	.word	0x0000b580


	//   ....[123]....
        /*053c*/ 	.word	0x0000b600


	//   ....[124]....
        /*0540*/ 	.word	0x0000b6d0


	//   ....[125]....
        /*0544*/ 	.word	0x0000b750


	//   ....[126]....
        /*0548*/ 	.word	0x0000b820


	//   ....[127]....
        /*054c*/ 	.word	0x0000b8a0


	//   ....[128]....
        /*0550*/ 	.word	0x0000b960


	//   ....[129]....
        /*0554*/ 	.word	0x0000b9f0


	//   ....[130]....
        /*0558*/ 	.word	0x0000ba60


	//   ....[131]....
        /*055c*/ 	.word	0x0000bae0


	//   ....[132]....
        /*0560*/ 	.word	0x0000bb90


	//   ....[133]....
        /*0564*/ 	.word	0x0000bc00


	//   ....[134]....
        /*0568*/ 	.word	0x0000bce0


	//   ....[135]....
        /*056c*/ 	.word	0x0000bd50


	//   ....[136]....
        /*0570*/ 	.word	0x0000be30


	//   ....[137]....
        /*0574*/ 	.word	0x0000beb0


	//   ....[138]....
        /*0578*/ 	.word	0x0000bf80


	//   ....[139]....
        /*057c*/ 	.word	0x0000bff0


	//   ....[140]....
        /*0580*/ 	.word	0x0000c0d0


	//   ....[141]....
        /*0584*/ 	.word	0x0000c140


	//   ....[142]....
        /*0588*/ 	.word	0x0000c220


	//   ....[143]....
        /*058c*/ 	.word	0x0000c2a0


	//   ....[144]....
        /*0590*/ 	.word	0x0000c350


	//   ....[145]....
        /*0594*/ 	.word	0x0000c490


	//   ....[146]....
        /*0598*/ 	.word	0x0000c540


	//   ....[147]....
        /*059c*/ 	.word	0x0000c5a0


	//   ....[148]....
        /*05a0*/ 	.word	0x0000c650


	//   ....[149]....
        /*05a4*/ 	.word	0x0000c6b0


	//   ....[150]....
        /*05a8*/ 	.word	0x0000c760


	//   ....[151]....
        /*05ac*/ 	.word	0x0000c7c0


	//   ....[152]....
        /*05b0*/ 	.word	0x0000c870


	//   ....[153]....
        /*05b4*/ 	.word	0x0000c8d0


	//   ....[154]....
        /*05b8*/ 	.word	0x0000c980


	//   ....[155]....
        /*05bc*/ 	.word	0x0000c9e0


	//   ....[156]....
        /*05c0*/ 	.word	0x0000ca90


	//   ....[157]....
        /*05c4*/ 	.word	0x0000caf0


	//   ....[158]....
        /*05c8*/ 	.word	0x0000cba0


	//   ....[159]....
        /*05cc*/ 	.word	0x0000cc00


	//   ....[160]....
        /*05d0*/ 	.word	0x0000ccb0


	//   ....[161]....
        /*05d4*/ 	.word	0x0000cd90


	//   ....[162]....
        /*05d8*/ 	.word	0x0000ce30


	//   ....[163]....
        /*05dc*/ 	.word	0x0000ce90


	//   ....[164]....
        /*05e0*/ 	.word	0x0000cf60


	//   ....[165]....
        /*05e4*/ 	.word	0x0000cfc0


	//   ....[166]....
        /*05e8*/ 	.word	0x0000d090


	//   ....[167]....
        /*05ec*/ 	.word	0x0000d0f0


	//   ....[168]....
        /*05f0*/ 	.word	0x0000d1c0


	//   ....[169]....
        /*05f4*/ 	.word	0x0000d220


	//   ....[170]....
        /*05f8*/ 	.word	0x0000d2f0


	//   ....[171]....
        /*05fc*/ 	.word	0x0000d350


	//   ....[172]....
        /*0600*/ 	.word	0x0000d420


	//   ....[173]....
        /*0604*/ 	.word	0x0000d480


	//   ....[174]....
        /*0608*/ 	.word	0x0000d550


	//   ....[175]....
        /*060c*/ 	.word	0x0000d5b0


	//   ....[176]....
        /*0610*/ 	.word	0x0000d670


	//   ....[177]....
        /*0614*/ 	.word	0x0000d790


	//   ....[178]....
        /*0618*/ 	.word	0x0000d830


	//   ....[179]....
        /*061c*/ 	.word	0x0000d890


	//   ....[180]....
        /*0620*/ 	.word	0x0000d960


	//   ....[181]....
        /*0624*/ 	.word	0x0000da00


	//   ....[182]....
        /*0628*/ 	.word	0x0000dac0


	//   ....[183]....
        /*062c*/ 	.word	0x0000db60


	//   ....[184]....
        /*0630*/ 	.word	0x0000dc20


	//   ....[185]....
        /*0634*/ 	.word	0x0000dcc0


	//   ....[186]....
        /*0638*/ 	.word	0x0000dd80


	//   ....[187]....
        /*063c*/ 	.word	0x0000de20


	//   ....[188]....
        /*0640*/ 	.word	0x0000dee0


	//   ....[189]....
        /*0644*/ 	.word	0x0000df80


	//   ....[190]....
        /*0648*/ 	.word	0x0000e040


	//   ....[191]....
        /*064c*/ 	.word	0x0000e0e0


	//   ....[192]....
        /*0650*/ 	.word	0x0000e1a0


	//   ....[193]....
        /*0654*/ 	.word	0x0000e2f0


	//----- nvinfo : EIATTR_REG_RECONFIG
	.align		4
.L_82:
        /*0658*/ 	.byte	0x01, 0x54
	.zero		2


	//----- nvinfo : EIATTR_SYSCALL_OFFSETS
	.align		4
        /*065c*/ 	.byte	0x04, 0x46
        /*065e*/ 	.short	(.L_84 - .L_83)


	//   ....[0]....
.L_83:
        /*0660*/ 	.word	0x00001010


	//   ....[1]....
        /*0664*/ 	.word	0x00007960


	//   ....[2]....
        /*0668*/ 	.word	0x00007aa0


	//   ....[3]....
        /*066c*/ 	.word	0x00007b90


	//   ....[4]....
        /*0670*/ 	.word	0x000088b0


	//----- nvinfo : EIATTR_MBARRIER_INSTR_OFFSETS
	.align		4
.L_84:
        /*0674*/ 	.byte	0x04, 0x39
        /*0676*/ 	.short	(.L_86 - .L_85)


	//   ....[0]....
.L_85:
        /*0678*/ 	.word	0x00000170
        /*067c*/ 	.word	0x000000ff
        /*0680*/ 	.word	0x00028800
        /*0684*/ 	.short	0x0100
        /*0686*/ 	.byte	0x08
	.zero		1


	//   ....[1]....
        /*0688*/ 	.word	0x00000180
        /*068c*/ 	.word	0x000000ff
        /*0690*/ 	.word	0x00028820
        /*0694*/ 	.short	0x0100
        /*0696*/ 	.byte	0x08
	.zero		1


	//   ....[2]....
        /*0698*/ 	.word	0x00000270
        /*069c*/ 	.word	0x000000ff
        /*06a0*/ 	.word	0x00028830
        /*06a4*/ 	.short	0x0100
        /*06a6*/ 	.byte	0x08
	.zero		1


	//   ....[3]....
        /*06a8*/ 	.word	0x00000280
        /*06ac*/ 	.word	0x000000ff
        /*06b0*/ 	.word	0x00028840
        /*06b4*/ 	.short	0x0100
        /*06b6*/ 	.byte	0x08
	.zero		1


	//   ....[4]....
        /*06b8*/ 	.word	0x00000290
        /*06bc*/ 	.word	0x000000ff
        /*06c0*/ 	.word	0x00028838
        /*06c4*/ 	.short	0x0100
        /*06c6*/ 	.byte	0x08
	.zero		1


	//   ....[5]....
        /*06c8*/ 	.word	0x000002a0
        /*06cc*/ 	.word	0x000000ff
        /*06d0*/ 	.word	0x00028848
        /*06d4*/ 	.short	0x0100
        /*06d6*/ 	.byte	0x08
	.zero		1


	//   ....[6]....
        /*06d8*/ 	.word	0x000003d0
        /*06dc*/ 	.word	0x000000ff
        /*06e0*/ 	.word	0x00028850
        /*06e4*/ 	.short	0x0100
        /*06e6*/ 	.byte	0x08
	.zero		1


	//   ....[7]....
        /*06e8*/ 	.word	0x000003e0
        /*06ec*/ 	.word	0x000000ff
        /*06f0*/ 	.word	0x00028860
        /*06f4*/ 	.short	0x0100
        /*06f6*/ 	.byte	0x08
	.zero		1


	//   ....[8]....
        /*06f8*/ 	.word	0x000003f0
        /*06fc*/ 	.word	0x000000ff
        /*0700*/ 	.word	0x00028858
        /*0704*/ 	.short	0x0100
        /*0706*/ 	.byte	0x08
	.zero		1


	//   ....[9]....
        /*0708*/ 	.word	0x00000400
        /*070c*/ 	.word	0x000000ff
        /*0710*/ 	.word	0x00028868
        /*0714*/ 	.short	0x0100
        /*0716*/ 	.byte	0x08
	.zero		1


	//   ....[10]....
        /*0718*/ 	.word	0x000004f0
        /*071c*/ 	.word	0x000000ff
        /*0720*/ 	.word	0x00028870
        /*0724*/ 	.short	0x0100
        /*0726*/ 	.byte	0x06
	.zero		1


	//   ....[11]....
        /*0728*/ 	.word	0x00000500
        /*072c*/ 	.word	0x000000ff
        /*0730*/ 	.word	0x00028880
        /*0734*/ 	.short	0x0100
        /*0736*/ 	.byte	0x06
	.zero		1


	//   ....[12]....
        /*0738*/ 	.word	0x00000510
        /*073c*/ 	.word	0x000000ff
        /*0740*/ 	.word	0x00028878
        /*0744*/ 	.short	0x0100
        /*0746*/ 	.byte	0x06
	.zero		1


	//   ....[13]....
        /*0748*/ 	.word	0x00000520
        /*074c*/ 	.word	0x000000ff
        /*0750*/ 	.word	0x00028888
        /*0754*/ 	.short	0x0100
        /*0756*/ 	.byte	0x06
	.zero		1


	//   ....[14]....
        /*0758*/ 	.word	0x00000650
        /*075c*/ 	.word	0x000000ff
        /*0760*/ 	.word	0x00028890
        /*0764*/ 	.short	0x0100
        /*0766*/ 	.byte	0x08
	.zero		1


	//   ....[15]....
        /*0768*/ 	.word	0x00000660
        /*076c*/ 	.word	0x000000ff
        /*0770*/ 	.word	0x000288a0
        /*0774*/ 	.short	0x0100
        /*0776*/ 	.byte	0x08
	.zero		1


	//   ....[16]....
        /*0778*/ 	.word	0x00000670
        /*077c*/ 	.word	0x000000ff
        /*0780*/ 	.word	0x00028898
        /*0784*/ 	.short	0x0100
        /*0786*/ 	.byte	0x08
	.zero		1


	//   ....[17]....
        /*0788*/ 	.word	0x00000680
        /*078c*/ 	.word	0x000000ff
        /*0790*/ 	.word	0x000288a8
        /*0794*/ 	.short	0x0100
        /*0796*/ 	.byte	0x08
	.zero		1


	//   ....[18]....
        /*0798*/ 	.word	0x000007c0
        /*079c*/ 	.word	0x000000ff
        /*07a0*/ 	.word	0x000288b0
        /*07a4*/ 	.short	0x0100
        /*07a6*/ 	.byte	0x08
	.zero		1


	//   ....[19]....
        /*07a8*/ 	.word	0x000007d0
        /*07ac*/ 	.word	0x000000ff
        /*07b0*/ 	.word	0x000288c0
        /*07b4*/ 	.short	0x0100
        /*07b6*/ 	.byte	0x08
	.zero		1


	//   ....[20]....
        /*07b8*/ 	.word	0x000007e0
        /*07bc*/ 	.word	0x000000ff
        /*07c0*/ 	.word	0x000288b8
        /*07c4*/ 	.short	0x0100
        /*07c6*/ 	.byte	0x08
	.zero		1


	//   ....[21]....
        /*07c8*/ 	.word	0x000007f0
        /*07cc*/ 	.word	0x000000ff
        /*07d0*/ 	.word	0x000288c8
        /*07d4*/ 	.short	0x0100
        /*07d6*/ 	.byte	0x08
	.zero		1


	//   ....[22]....
        /*07d8*/ 	.word	0x00001070
        /*07dc*/ 	.word	0x000000ff
        /*07e0*/ 	.word	0x00028800
        /*07e4*/ 	.short	0x010a
        /*07e6*/ 	.byte	0x27
	.zero		1


	//   ....[23]....
        /*07e8*/ 	.word	0x000010f0
        /*07ec*/ 	.word	0x00000005
        /*07f0*/ 	.word	0x00028830
        /*07f4*/ 	.short	0x010a
        /*07f6*/ 	.byte	0x3f
	.zero		1


	//   ....[24]....
        /*07f8*/ 	.word	0x00001140
        /*07fc*/ 	.word	0x00000005
        /*0800*/ 	.word	0x00028830
        /*0804*/ 	.short	0x010a
        /*0806*/ 	.byte	0x3f
	.zero		1


	//   ....[25]....
        /*0808*/ 	.word	0x00002130
        /*080c*/ 	.word	0x000000ff
        /*0810*/ 	.word	0x00000000
        /*0814*/ 	.short	0x0101
        /*0816*/ 	.byte	0x06
	.zero		1


	//   ....[26]....
        /*0818*/ 	.word	0x00003690
        /*081c*/ 	.word	0x000000ff
        /*0820*/ 	.word	0x00028830
        /*0824*/ 	.short	0x010a
        /*0826*/ 	.byte	0x06
	.zero		1


	//   ....[27]....
        /*0828*/ 	.word	0x000036d0
        /*082c*/ 	.word	0x000000ff
        /*0830*/ 	.word	0x00028830
        /*0834*/ 	.short	0x010a
        /*0836*/ 	.byte	0x06
	.zero		1


	//   ....[28]....
        /*0838*/ 	.word	0x00003a20
        /*083c*/ 	.word	0x000000ff
        /*0840*/ 	.word	0x00028850
        /*0844*/ 	.short	0x010a
        /*0846*/ 	.byte	0x06
	.zero		1


	//   ....[29]....
        /*0848*/ 	.word	0x00003a60
        /*084c*/ 	.word	0x000000ff
        /*0850*/ 	.word	0x00028850
        /*0854*/ 	.short	0x010a
        /*0856*/ 	.byte	0x06
	.zero		1


	//   ....[30]....
        /*0858*/ 	.word	0x00003e60
        /*085c*/ 	.word	0x000000ff
        /*0860*/ 	.word	0x00000000
        /*0864*/ 	.short	0x0101
        /*0866*/ 	.byte	0x06
	.zero		1


	//   ....[31]....
        /*0868*/ 	.word	0x00005010
        /*086c*/ 	.word	0x000000ff
        /*0870*/ 	.word	0x00000000
        /*0874*/ 	.short	0x0101
        /*0876*/ 	.byte	0x06
	.zero		1


	//   ....[32]....
        /*0878*/ 	.word	0x00005620
        /*087c*/ 	.word	0x000000ff
        /*0880*/ 	.word	0x00028850
        /*0884*/ 	.short	0x010a
        /*0886*/ 	.byte	0x0a
	.zero		1


	//   ....[33]....
        /*0888*/ 	.word	0x00005660
        /*088c*/ 	.word	0x000000ff
        /*0890*/ 	.word	0x00028850
        /*0894*/ 	.short	0x010a
        /*0896*/ 	.byte	0x0a
	.zero		1


	//   ....[34]....
        /*0898*/ 	.word	0x00005ff0
        /*089c*/ 	.word	0x000000ff
        /*08a0*/ 	.word	0x00000000
        /*08a4*/ 	.short	0x0101
        /*08a6*/ 	.byte	0x04
	.zero		1


	//   ....[35]....
        /*08a8*/ 	.word	0x00006ee0
        /*08ac*/ 	.word	0x000000ff
        /*08b0*/ 	.word	0x00000000
        /*08b4*/ 	.short	0x0101
        /*08b6*/ 	.byte	0x27
	.zero		1


	//   ....[36]....
        /*08b8*/ 	.word	0x00007fe0
        /*08bc*/ 	.word	0x00000000
        /*08c0*/ 	.word	0x00028840
        /*08c4*/ 	.short	0x010a
        /*08c6*/ 	.byte	0x3f
	.zero		1


	//   ....[37]....
        /*08c8*/ 	.word	0x00008690
        /*08cc*/ 	.word	0x00000000
        /*08d0*/ 	.word	0x00028830
        /*08d4*/ 	.short	0x0107
        /*08d6*/ 	.byte	0x3f
	.zero		1


	//   ....[38]....
        /*08d8*/ 	.word	0x00008750
        /*08dc*/ 	.word	0x00000000
        /*08e0*/ 	.word	0x00028830
        /*08e4*/ 	.short	0x0101
        /*08e6*/ 	.byte	0x3f
	.zero		1


	//   ....[39]....
        /*08e8*/ 	.word	0x000090e0
        /*08ec*/ 	.word	0x000000ff
        /*08f0*/ 	.word	0x00028800
        /*08f4*/ 	.short	0x0107
        /*08f6*/ 	.byte	0x27
	.zero		1


	//   ....[40]....
        /*08f8*/ 	.word	0x00009120
        /*08fc*/ 	.word	0x000000ff
        /*0900*/ 	.word	0x00028800
        /*0904*/ 	.short	0x0101
        /*0906*/ 	.byte	0x27
	.zero		1


	//   ....[41]....
        /*0908*/ 	.word	0x00009140
        /*090c*/ 	.word	0x000000ff
        /*0910*/ 	.word	0x00028820
        /*0914*/ 	.short	0x010a
        /*0916*/ 	.byte	0x27
	.zero		1


	//   ....[42]....
        /*0918*/ 	.word	0x00009480
        /*091c*/ 	.word	0x00000006
        /*0920*/ 	.word	0x00028840
        /*0924*/ 	.short	0x010a
        /*0926*/ 	.byte	0x3f
	.zero		1


	//   ....[43]....
        /*0928*/ 	.word	0x00009990
        /*092c*/ 	.word	0x00000006
        /*0930*/ 	.word	0x00028830
        /*0934*/ 	.short	0x0107
        /*0936*/ 	.byte	0x3f
	.zero		1


	//   ....[44]....
        /*0938*/ 	.word	0x00009a50
        /*093c*/ 	.word	0x00000006
        /*0940*/ 	.word	0x00028830
        /*0944*/ 	.short	0x0101
        /*0946*/ 	.byte	0x3f
	.zero		1


	//   ....[45]....
        /*0948*/ 	.word	0x00009ad0
        /*094c*/ 	.word	0x00000006
        /*0950*/ 	.word	0x00028860
        /*0954*/ 	.short	0x010a
        /*0956*/ 	.byte	0x3f
	.zero		1


	//   ....[46]....
        /*0958*/ 	.word	0x0000a070
        /*095c*/ 	.word	0x00000006
        /*0960*/ 	.word	0x00028850
        /*0964*/ 	.short	0x0107
        /*0966*/ 	.byte	0x3f
	.zero		1


	//   ....[47]....
        /*0968*/ 	.word	0x0000a1a0
        /*096c*/ 	.word	0x00000006
        /*0970*/ 	.word	0x00028850
        /*0974*/ 	.short	0x0101
        /*0976*/ 	.byte	0x3f
	.zero		1


	//   ....[48]....
        /*0978*/ 	.word	0x0000a2a0
        /*097c*/ 	.word	0x00000004
        /*0980*/ 	.word	0x00028860
        /*0984*/ 	.short	0x010a
        /*0986*/ 	.byte	0x3f
	.zero		1


	//   ....[49]....
        /*0988*/ 	.word	0x0000a790
        /*098c*/ 	.word	0x00000004
        /*0990*/ 	.word	0x00028850
        /*0994*/ 	.short	0x0107
        /*0996*/ 	.byte	0x3f
	.zero		1


	//   ....[50]....
        /*0998*/ 	.word	0x0000a880
        /*099c*/ 	.word	0x00000004
        /*09a0*/ 	.word	0x00028850
        /*09a4*/ 	.short	0x0101
        /*09a6*/ 	.byte	0x3f
	.zero		1


	//   ....[51]....
        /*09a8*/ 	.word	0x0000a960
        /*09ac*/ 	.word	0x00000005
        /*09b0*/ 	.word	0x00028820
        /*09b4*/ 	.short	0x010a
        /*09b6*/ 	.byte	0x3f
	.zero		1


	//   ....[52]....
        /*09b8*/ 	.word	0x0000aae0
        /*09bc*/ 	.word	0x00000003
        /*09c0*/ 	.word	0x00028840
        /*09c4*/ 	.short	0x010a
        /*09c6*/ 	.byte	0x3f
	.zero		1


	//   ....[53]....
        /*09c8*/ 	.word	0x0000ab80
        /*09cc*/ 	.word	0x00000005
        /*09d0*/ 	.word	0x00028840
        /*09d4*/ 	.short	0x010a
        /*09d6*/ 	.byte	0x3f
	.zero		1


	//   ....[54]....
        /*09d8*/ 	.word	0x0000abc0
        /*09dc*/ 	.word	0x00000003
        /*09e0*/ 	.word	0x00028860
        /*09e4*/ 	.short	0x010a
        /*09e6*/ 	.byte	0x3f
	.zero		1


	//   ....[55]....
        /*09e8*/ 	.word	0x0000ac00
        /*09ec*/ 	.word	0x00000005
        /*09f0*/ 	.word	0x00028860
        /*09f4*/ 	.short	0x010a
        /*09f6*/ 	.byte	0x3f
	.zero		1


	//   ....[56]....
        /*09f8*/ 	.word	0x0000ac70
        /*09fc*/ 	.word	0x00000003
        /*0a00*/ 	.word	0x00028800
        /*0a04*/ 	.short	0x010a
        /*0a06*/ 	.byte	0x3f
	.zero		1


	//   ....[57]....
        /*0a08*/ 	.word	0x0000acc0
        /*0a0c*/ 	.word	0x00000005
        /*0a10*/ 	.word	0x00028830
        /*0a14*/ 	.short	0x010a
        /*0a16*/ 	.byte	0x3f
	.zero		1


	//   ....[58]....
        /*0a18*/ 	.word	0x0000ad20
        /*0a1c*/ 	.word	0x00000003
        /*0a20*/ 	.word	0x00028830
        /*0a24*/ 	.short	0x010a
        /*0a26*/ 	.byte	0x3f
	.zero		1


	//   ....[59]....
        /*0a28*/ 	.word	0x0000ad80
        /*0a2c*/ 	.word	0x00000003
        /*0a30*/ 	.word	0x00028850
        /*0a34*/ 	.short	0x010a
        /*0a36*/ 	.byte	0x3f
	.zero		1


	//   ....[60]....
        /*0a38*/ 	.word	0x0000ade0
        /*0a3c*/ 	.word	0x00000008
        /*0a40*/ 	.word	0x00028850
        /*0a44*/ 	.short	0x010a
        /*0a46*/ 	.byte	0x3f
	.zero		1


	//   ....[61]....
        /*0a48*/ 	.word	0x0000af00
        /*0a4c*/ 	.word	0x00000000
        /*0a50*/ 	.word	0x00028840
        /*0a54*/ 	.short	0x010a
        /*0a56*/ 	.byte	0x3f
	.zero		1


	//   ....[62]....
        /*0a58*/ 	.word	0x0000c390
        /*0a5c*/ 	.word	0x00000003
        /*0a60*/ 	.word	0x00028820
        /*0a64*/ 	.short	0x010a
        /*0a66*/ 	.byte	0x3f
	.zero		1


	//   ....[63]....
        /*0a68*/ 	.word	0x0000c3e0
        /*0a6c*/ 	.word	0x00000006
        /*0a70*/ 	.word	0x00028840
        /*0a74*/ 	.short	0x010a
        /*0a76*/ 	.byte	0x3f
	.zero		1


	//   ....[64]....
        /*0a78*/ 	.word	0x0000cce0
        /*0a7c*/ 	.word	0x00000006
        /*0a80*/ 	.word	0x00028860
        /*0a84*/ 	.short	0x010a
        /*0a86*/ 	.byte	0x3f
	.zero		1


	//   ....[65]....
        /*0a88*/ 	.word	0x0000d6e0
        /*0a8c*/ 	.word	0x00000004
        /*0a90*/ 	.word	0x00028860
        /*0a94*/ 	.short	0x010a
        /*0a96*/ 	.byte	0x3f
	.zero		1


	//   ....[66]....
        /*0a98*/ 	.word	0x0000e210
        /*0a9c*/ 	.word	0x00000005
        /*0aa0*/ 	.word	0x00028820
        /*0aa4*/ 	.short	0x010a
        /*0aa6*/ 	.byte	0x3f
	.zero		1


	//   ....[67]....
        /*0aa8*/ 	.word	0x0000e3b0
        /*0aac*/ 	.word	0x00000003
        /*0ab0*/ 	.word	0x00028840
        /*0ab4*/ 	.short	0x010a
        /*0ab6*/ 	.byte	0x3f
	.zero		1


	//   ....[68]....
        /*0ab8*/ 	.word	0x0000e400
        /*0abc*/ 	.word	0x00000005
        /*0ac0*/ 	.word	0x00028840
        /*0ac4*/ 	.short	0x010a
        /*0ac6*/ 	.byte	0x3f
	.zero		1


	//   ....[69]....
        /*0ac8*/ 	.word	0x0000e450
        /*0acc*/ 	.word	0x00000003
        /*0ad0*/ 	.word	0x00028860
        /*0ad4*/ 	.short	0x010a
        /*0ad6*/ 	.byte	0x3f
	.zero		1


	//----- nvinfo : EIATTR_NUM_MBARRIERS
	.align		4
.L_86:
        /*0ad8*/ 	.byte	0x03, 0x38
        /*0ada*/ 	.short	0x0016


	//----- nvinfo : EIATTR_EXIT_INSTR_OFFSETS
	.align		4
        /*0adc*/ 	.byte	0x04, 0x1c
        /*0ade*/ 	.short	(.L_88 - .L_87)


	//   ....[0]....
.L_87:
        /*0ae0*/ 	.word	0x00000940


	//   ....[1]....
        /*0ae4*/ 	.word	0x000072a0


	//   ....[2]....
        /*0ae8*/ 	.word	0x0000ac50


	//----- nvinfo : EIATTR_MAX_THREADS
	.align		4
.L_88:
        /*0aec*/ 	.byte	0x04, 0x05
        /*0aee*/ 	.short	(.L_90 - .L_89)
.L_89:
        /*0af0*/ 	.word	0x00000180
        /*0af4*/ 	.word	0x00000001
        /*0af8*/ 	.word	0x00000001


	//----- nvinfo : EIATTR_CRS_STACK_SIZE
	.align		4
.L_90:
        /*0afc*/ 	.byte	0x04, 0x1e
        /*0afe*/ 	.short	(.L_92 - .L_91)
.L_91:
        /*0b00*/ 	.word	0x00000000


	//----- nvinfo : EIATTR_CBANK_PARAM_SIZE
	.align		4
.L_92:
        /*0b04*/ 	.byte	0x03, 0x19
        /*0b06*/ 	.short	0x0a70


	//----- nvinfo : EIATTR_PARAM_CBANK
	.align		4
        /*0b08*/ 	.byte	0x04, 0x0a
        /*0b0a*/ 	.short	(.L_94 - .L_93)
	.align		4
.L_93:
        /*0b0c*/ 	.word	index@(.nv.constant0._ZN7cutlass13device_kernelIN5flash11enable_sm90INS1_16FlashAttnFwdSm90INS1_25CollectiveMainloopFwdSm90ILi2EN4cute5tupleIJNS5_1CILi1EEES8_S8_EEENS6_IJNS7_ILi128EEESA_SA_EEELi128ENS_10bfloat16_tEfNS_4arch4Sm90ELb0ELb0ELb0ELb0ELb1ELb0ELb0ELb1ELb1ELb1ELb0ELb0EEENS1_21CollectiveEpilogueFwdISB_S9_SC_SE_Li256ELb0ELb1ELb0ELb0EEENS1_29StaticPersistentTileSchedulerILb0EEEEEEEEEvNT_6ParamsE)
        /*0b10*/ 	.short	0x0210
        /*0b12*/ 	.short	0x0a70


	//----- nvinfo : EIATTR_SW_WAR
	.align		4
.L_94:
        /*0b14*/ 	.byte	0x04, 0x36
        /*0b16*/ 	.short	(.L_96 - .L_95)
.L_95:
        /*0b18*/ 	.word	0x00000008
.L_96:


//--------------------- .nv.info._ZN7cutlass13device_kernelIN5flash11enable_sm90INS1_16FlashAttnFwdSm90INS1_25CollectiveMainloopFwdSm90ILi2EN4cute5tupleIJNS5_1CILi1EEES8_S8_EEENS6_IJNS7_ILi128EEESA_SA_EEELi128ENS_10bfloat16_tEfNS_4arch4Sm90ELb0ELb0ELb0ELb1ELb1ELb0ELb0ELb1ELb1ELb1ELb0ELb0EEENS1_21CollectiveEpilogueFwdISB_S9_SC_SE_Li256ELb1ELb1ELb0ELb0EEENS1_36VarlenDynamicPersistentTileSchedulerILi128ELi128ELi256ELi128ELb0ELb1ELb1ELb0ELb1ELb1EEEEEEEEEvNT_6ParamsE --------------------------
	.section	.nv.info._ZN7cutlass13device_kernelIN5flash11enable_sm90INS1_16FlashAttnFwdSm90INS1_25CollectiveMainloopFwdSm90ILi2EN4cute5tupleIJNS5_1CILi1EEES8_S8_EEENS6_IJNS7_ILi128EEESA_SA_EEELi128ENS_10bfloat16_tEfNS_4arch4Sm90ELb0ELb0ELb0ELb1ELb1ELb0ELb0ELb1ELb1ELb1ELb0ELb0EEENS1_21CollectiveEpilogueFwdISB_S9_SC_SE_Li256ELb1ELb1ELb0ELb0EEENS1_36VarlenDynamicPersistentTileSchedulerILi128ELi128ELi256ELi128ELb0ELb1ELb1ELb0ELb1ELb1EEEEEEEEEvNT_6ParamsE,"",@"SHT_CUDA_INFO"
	.sectionflags	@""
	.align	4


	//----- nvinfo : EIATTR_CUDA_API_VERSION
	.align		4
        /*0000*/ 	.byte	0x04, 0x37
        /*0002*/ 	.short	(.L_98 - .L_97)
.L_97:
        /*0004*/ 	.word	0x00000082


	//----- nvinfo : EIATTR_KPARAM_INFO
	.align		4
.L_98:
        /*0008*/ 	.byte	0x04, 0x17
        /*000a*/ 	.short	(.L_100 - .L_99)
.L_99:
        /*000c*/ 	.word	0x00000000
        /*0010*/ 	.short	0x0000
        /*0012*/ 	.short	0x0070
        /*0014*/ 	.byte	0x00, 0xf0, 0x01, 0x2a


	//----- nvinfo : EIATTR_SPARSE_MMA_MASK
	.align		4
.L_100:
        /*0018*/ 	.byte	0x03, 0x50
        /*001a*/ 	.short	0x0000


	//----- nvinfo : EIATTR_MAXREG_COUNT
	.align		4
        /*001c*/ 	.byte	0x03, 0x1b
        /*001e*/ 	.short	0x00a8


	//----- nvinfo : EIATTR_NUM_BARRIERS
	.align		4
        /*0020*/ 	.byte	0x02, 0x4c
        /*0022*/ 	.byte	0x10
	.zero		1


	//----- nvinfo : EIATTR_EXTERNS
	.align		4
        /*0024*/ 	.byte	0x04, 0x0f
        /*0026*/ 	.short	(.L_102 - .L_101)


	//   ....[0]....
	.align		4
.L_101:
        /*0028*/ 	.word	index@(__assertfail)


	//----- nvinfo : EIATTR_ANNOTATIONS
	.align		4
.L_102:
        /*002c*/ 	.byte	0x04, 0x55
        /*002e*/ 	.short	(.L_104 - .L_103)


	//   ....[0]....
.L_103:
        /*0030*/ 	.word	0x00000001
        /*0034*/ 	.byte	0x90, 0x90, 0x00, 0x00, 0x01, 0x00, 0x00, 0x00, 0x30, 0x91, 0x00, 0x00, 0x01, 0x00, 0x00, 0x00
        /* <DEDUP_REMOVED lines=10> */
        /*00e4*/ 	.byte	0xd0, 0xd7, 0x00, 0x00


	//----- nvinfo : EIATTR_MERCURY_ISA_VERSION
	.align		4
.L_104:
        /*00e8*/ 	.byte	0x03, 0x5f
        /*00ea*/ 	.short	0x0101


	//----- nvinfo : EIATTR_UNUSED_LOAD_BYTE_OFFSET
	.align		4
        /*00ec*/ 	.byte	0x04, 0x44
        /*00ee*/ 	.short	(.L_106 - .L_105)


	//   ....[0]....
.L_105:
        /*00f0*/ 	.word	0x00000970
        /*00f4*/ 	.word	0x0000fff0


	//   ....[1]....
        /*00f8*/ 	.word	0x00006640
        /*00fc*/ 	.word	0x0000fff0


	//----- nvinfo : EIATTR_INT_WARP_WIDE_INSTR_OFFSETS
	.align		4
.L_106:
        /*0100*/ 	.byte	0x04, 0x31
        /*0102*/ 	.short	(.L_108 - .L_107)


	//   ....[0]....
.L_107:
        /*0104*/ 	.word	0x000000c0


	//   ....[1]....
        /*0108*/ 	.word	0x000000d0


	//   ....[2]....
        /*010c*/ 	.word	0x00000170


	//   ....[3]....
        /*0110*/ 	.word	0x00009720


	//   ....[4]....
        /*0114*/ 	.word	0x000097b0


	//   ....[5]....
        /*0118*/ 	.word	0x0000c640


	//   ....[6]....
        /*011c*/ 	.word	0x0000c6d0


	//----- nvinfo : EIATTR_COOP_GROUP_MASK_REGIDS
	.align		4
.L_108:
        /*0120*/ 	.byte	0x04, 0x29
        /*0122*/ 	.short	(.L_110 - .L_109)


	//   ....[0]....
.L_109:
        /*0124*/ 	.word	0xffffffff


	//   ....[1]....
        /*0128*/ 	.word	0xffffffff


	//   ....[2]....
        /*012c*/ 	.word	0xffffffff


	//   ....[3]....
        /*0130*/ 	.word	0xffffffff


	//   ....[4]....
        /*0134*/ 	.word	0xffffffff


	//   ....[5]....
        /*0138*/ 	.word	0xffffffff


	//   ....[6]....
        /*013c*/ 	.word	0xffffffff


	//   ....[7]....
        /*0140*/ 	.word	0xffffffff


	//   ....[8]....
        /*0144*/ 	.word	0xffffffff


	//   ....[9]....
        /*0148*/ 	.word	0xffffffff


	//   ....[10]....
        /*014c*/ 	.word	0xffffffff


	//   ....[11]....
        /*0150*/ 	.word	0xffffffff


	//   ....[12]....
        /*0154*/ 	.word	0xffffffff


	//   ....[13]....
        /*0158*/ 	.word	0xffffffff


	//   ....[14]....
        /*015c*/ 	.word	0xffffffff


	//   ....[15]....
        /*0160*/ 	.word	0xffffffff


	//   ....[16]....
        /*0164*/ 	.word	0xffffffff


	//   ....[17]....
        /*0168*/ 	.word	0xffffffff


	//   ....[18]....
        /*016c*/ 	.word	0xffffffff


	//   ....[19]....
        /*0170*/ 	.word	0xffffffff


	//   ....[20]....
        /*0174*/ 	.word	0xffffffff


	//   ....[21]....
        /*0178*/ 	.word	0xffffffff


	//   ....[22]....
        /*017c*/ 	.word	0xffffffff


	//   ....[23]....
        /*0180*/ 	.word	0xffffffff


	//   ....[24]....
        /*0184*/ 	.word	0xffffffff


	//   ....[25]....
        /*0188*/ 	.word	0xffffffff


	//   ....[26]....
        /*018c*/ 	.word	0xffffffff


	//   ....[27]....
        /*0190*/ 	.word	0xffffffff


	//   ....[28]....
        /*0194*/ 	.word	0xffffffff


	//   ....[29]....
        /*0198*/ 	.word	0xffffffff


	//   ....[30]....
        /*019c*/ 	.word	0xffffffff


	//   ....[31]....
        /*01a0*/ 	.word	0xffffffff


	//   ....[32]....
        /*01a4*/ 	.word	0xffffffff


	//   ....[33]....
        /*01a8*/ 	.word	0xffffffff


	//   ....[34]....
        /*01ac*/ 	.word	0xffffffff


	//   ....[35]....
        /*01b0*/ 	.word	0xffffffff


	//   ....[36]....
        /*01b4*/ 	.word	0xffffffff


	//   ....[37]....
        /*01b8*/ 	.word	0xffffffff


	//   ....[38]....
        /*01bc*/ 	.word	0xffffffff


	//   ....[39]....
        /*01c0*/ 	.word	0xffffffff


	//   ....[40]....
        /*01c4*/ 	.word	0xffffffff


	//   ....[41]....
        /*01c8*/ 	.word	0xffffffff


	//   ....[42]....
        /*01cc*/ 	.word	0xffffffff


	//   ....[43]....
        /*01d0*/ 	.word	0xffffffff


	//   ....[44]....
        /*01d4*/ 	.word	0xffffffff


	//   ....[45]....
        /*01d8*/ 	.word	0xffffffff


	//   ....[46]....
        /*01dc*/ 	.word	0xffffffff


	//   ....[47]....
        /*01e0*/ 	.word	0xffffffff


	//   ....[48]....
        /*01e4*/ 	.word	0xffffffff


	//   ....[49]....
        /*01e8*/ 	.word	0xffffffff


	//   ....[50]....
        /*01ec*/ 	.word	0xffffffff


	//   ....[51]....
        /*01f0*/ 	.word	0xffffffff


	//   ....[52]....
        /*01f4*/ 	.word	0xffffffff


	//   ....[53]....
        /*01f8*/ 	.word	0xffffffff


	//   ....[54]....
        /*01fc*/ 	.word	0xffffffff


	//   ....[55]....
        /*0200*/ 	.word	0xffffffff


	//   ....[56]....
        /*0204*/ 	.word	0xffffffff


	//   ....[57]....
        /*0208*/ 	.word	0xffffffff


	//   ....[58]....
        /*020c*/ 	.word	0xffffffff


	//   ....[59]....
        /*0210*/ 	.word	0xffffffff


	//   ....[60]....
        /*0214*/ 	.word	0xffffffff


	//   ....[61]....
        /*0218*/ 	.word	0xffffffff


	//   ....[62]....
        /*021c*/ 	.word	0xffffffff


	//   ....[63]....
        /*0220*/ 	.word	0xffffffff


	//   ....[64]....
        /*0224*/ 	.word	0xffffffff


	//   ....[65]....
        /*0228*/ 	.word	0xffffffff


	//   ....[66]....
        /*022c*/ 	.word	0xffffffff


	//   ....[67]....
        /*0230*/ 	.word	0xffffffff


	//   ....[68]....
        /*0234*/ 	.word	0xffffffff


	//   ....[69]....
        /*0238*/ 	.word	0xffffffff


	//   ....[70]....
        /*023c*/ 	.word	0xffffffff


	//   ....[71]....
        /*0240*/ 	.word	0xffffffff


	//   ....[72]....
        /*0244*/ 	.word	0xffffffff


	//   ....[73]....
        /*0248*/ 	.word	0xffffffff


	//   ....[74]....
        /*024c*/ 	.word	0xffffffff


	//   ....[75]....
        /*0250*/ 	.word	0xffffffff


	//   ....[76]....
        /*0254*/ 	.word	0xffffffff


	//   ....[77]....
        /*0258*/ 	.word	0xffffffff


	//   ....[78]....
        /*025c*/ 	.word	0xffffffff


	//   ....[79]....
        /*0260*/ 	.word	0xffffffff


	//   ....[80]....
        /*0264*/ 	.word	0xffffffff


	//   ....[81]....
        /*0268*/ 	.word	0xffffffff


	//   ....[82]....
        /*026c*/ 	.word	0xffffffff


	//   ....[83]....
        /*0270*/ 	.word	0xffffffff


	//   ....[84]....
        /*0274*/ 	.word	0xffffffff


	//   ....[85]....
        /*0278*/ 	.word	0xffffffff


	//   ....[86]....
        /*027c*/ 	.word	0xffffffff


	//   ....[87]....
        /*0280*/ 	.word	0xffffffff


	//   ....[88]....
        /*0284*/ 	.word	0xffffffff


	//   ....[89]....
        /*0288*/ 	.word	0xffffffff


	//   ....[90]....
        /*028c*/ 	.word	0xffffffff


	//   ....[91]....
        /*0290*/ 	.word	0xffffffff


	//   ....[92]....
        /*0294*/ 	.word	0xffffffff


	//   ....[93]....
        /*0298*/ 	.word	0xffffffff


	//   ....[94]....
        /*029c*/ 	.word	0xffffffff


	//   ....[95]....
        /*02a0*/ 	.word	0xffffffff


	//   ....[96]....
        /*02a4*/ 	.word	0xffffffff


	//   ....[97]....
        /*02a8*/ 	.word	0xffffffff


	//   ....[98]....
        /*02ac*/ 	.word	0xffffffff


	//   ....[99]....
        /*02b0*/ 	.word	0xffffffff


	//   ....[100]....
        /*02b4*/ 	.word	0xffffffff


	//   ....[101]....
        /*02b8*/ 	.word	0xffffffff


	//   ....[102]....
        /*02bc*/ 	.word	0xffffffff


	//   ....[103]....
        /*02c0*/ 	.word	0xffffffff


	//   ....[104]....
        /*02c4*/ 	.word	0xffffffff


	//   ....[105]....
        /*02c8*/ 	.word	0xffffffff


	//   ....[106]....
        /*02cc*/ 	.word	0xffffffff


	//   ....[107]....
        /*02d0*/ 	.word	0xffffffff


	//   ....[108]....
        /*02d4*/ 	.word	0xffffffff


	//   ....[109]....
        /*02d8*/ 	.word	0xffffffff


	//   ....[110]....
        /*02dc*/ 	.word	0xffffffff


	//   ....[111]....
        /*02e0*/ 	.word	0xffffffff


	//   ....[112]....
        /*02e4*/ 	.word	0xffffffff


	//   ....[113]....
        /*02e8*/ 	.word	0xffffffff


	//   ....[114]....
        /*02ec*/ 	.word	0xffffffff


	//   ....[115]....
        /*02f0*/ 	.word	0xffffffff


	//   ....[116]....
        /*02f4*/ 	.word	0xffffffff


	//   ....[117]....
        /*02f8*/ 	.word	0xffffffff


	//   ....[118]....
        /*02fc*/ 	.word	0xffffffff


	//   ....[119]....
        /*0300*/ 	.word	0xffffffff


	//   ....[120]....
        /*0304*/ 	.word	0xffffffff


	//   ....[121]....
        /*0308*/ 	.word	0xffffffff


	//   ....[122]....
        /*030c*/ 	.word	0xffffffff


	//   ....[123]....
        /*0310*/ 	.word	0xffffffff


	//   ....[124]....
        /*0314*/ 	.word	0xffffffff


	//   ....[125]....
        /*0318*/ 	.word	0xffffffff


	//   ....[126]....
        /*031c*/ 	.word	0xffffffff


	//   ....[127]....
        /*0320*/ 	.word	0xffffffff


	//   ....[128]....
        /*0324*/ 	.word	0xffffffff


	//   ....[129]....
        /*0328*/ 	.word	0xffffffff


	//   ....[130]....
        /*032c*/ 	.word	0xffffffff


	//   ....[131]....
        /*0330*/ 	.word	0xffffffff


	//   ....[132]....
        /*0334*/ 	.word	0xffffffff


	//   ....[133]....
        /*0338*/ 	.word	0xffffffff


	//   ....[134]....
        /*033c*/ 	.word	0xffffffff


	//   ....[135]....
        /*0340*/ 	.word	0xffffffff


	//   ....[136]....
        /*0344*/ 	.word	0xffffffff


	//   ....[137]....
        /*0348*/ 	.word	0xffffffff


	//   ....[138]....
        /*034c*/ 	.word	0xffffffff


	//   ....[139]....
        /*0350*/ 	.word	0xffffffff


	//   ....[140]....
        /*0354*/ 	.word	0xffffffff


	//   ....[141]....
        /*0358*/ 	.word	0xffffffff


	//   ....[142]....
        /*035c*/ 	.word	0xffffffff


	//   ....[143]....
        /*0360*/ 	.word	0xffffffff


	//   ....[144]....
        /*0364*/ 	.word	0xffffffff


	//   ....[145]....
        /*0368*/ 	.word	0xffffffff


	//   ....[146]....
        /*036c*/ 	.word	0xffffffff


	//   ....[147]....
        /*0370*/ 	.word	0xffffffff


	//   ....[148]....
        /*0374*/ 	.word	0xffffffff


	//   ....[149]....
        /*0378*/ 	.word	0xffffffff


	//   ....[150]....
        /*037c*/ 	.word	0xffffffff


	//   ....[151]....
        /*0380*/ 	.word	0xffffffff


	//   ....[152]....
        /*0384*/ 	.word	0xffffffff


	//   ....[153]....
        /*0388*/ 	.word	0x0500000f


	//   ....[154]....
        /*038c*/ 	.word	0x0500000f


	//   ....[155]....
        /*0390*/ 	.word	0x0500000f


	//   ....[156]....
        /*0394*/ 	.word	0x0500000f


	//   ....[157]....
        /*0398*/ 	.word	0x0500000f


	//   ....[158]....
        /*039c*/ 	.word	0x0500000f


	//   ....[159]....
        /*03a0*/ 	.word	0x0500000f


	//   ....[160]....
        /*03a4*/ 	.word	0x0500000f


	//   ....[161]....
        /*03a8*/ 	.word	0x0500000f


	//   ....[162]....
        /*03ac*/ 	.word	0x0500000f


	//   ....[163]....
        /*03b0*/ 	.word	0x0500000f


	//   ....[164]....
        /*03b4*/ 	.word	0x0500000f


	//   ....[165]....
        /*03b8*/ 	.word	0x0500000f


	//   ....[166]....
        /*03bc*/ 	.word	0x0500000f


	//   ....[167]....
        /*03c0*/ 	.word	0x0500000f


	//   ....[168]....
        /*03c4*/ 	.word	0x0500000f


	//   ....[169]....
        /*03c8*/ 	.word	0x0500000f


	//   ....[170]....
        /*03cc*/ 	.word	0x0500000f


	//   ....[171]....
        /*03d0*/ 	.word	0x0500000f


	//   ....[172]....
        /*03d4*/ 	.word	0x0500000f


	//   ....[173]....
        /*03d8*/ 	.word	0x0500000f


	//   ....[174]....
        /*03dc*/ 	.word	0x0500000f


	//   ....[175]....
        /*03e0*/ 	.word	0x0500000f


	//   ....[176]....
        /*03e4*/ 	.word	0x0500000f


	//   ....[177]....
        /*03e8*/ 	.word	0x0500000f


	//   ....[178]....
        /*03ec*/ 	.word	0x0500000f


	//   ....[179]....
        /*03f0*/ 	.word	0x0500000f


	//   ....[180]....
        /*03f4*/ 	.word	0x0500000f


	//   ....[181]....
        /*03f8*/ 	.word	0x0500000f


	//   ....[182]....
        /*03fc*/ 	.word	0x0500000f


	//   ....[183]....
        /*0400*/ 	.word	0x0500000f


	//   ....[184]....
        /*0404*/ 	.word	0x0500000f


	//   ....[185]....
        /*0408*/ 	.word	0x0500000f


	//   ....[186]....
        /*040c*/ 	.word	0x0500000f


	//   ....[187]....
        /*0410*/ 	.word	0x0500000f


	//   ....[188]....
        /*0414*/ 	.word	0x0500000f


	//   ....[189]....
        /*0418*/ 	.word	0x0500000f


	//   ....[190]....
        /*041c*/ 	.word	0x0500000f


	//   ....[191]....
        /*0420*/ 	.word	0x0500000f


	//   ....[192]....
        /*0424*/ 	.word	0x0500000f


	//   ....[193]....
        /*0428*/ 	.word	0x0500000f


	//   ....[194]....
        /*042c*/ 	.word	0x0500000f


	//   ....[195]....
        /*0430*/ 	.word	0x0500000f


	//   ....[196]....
        /*0434*/ 	.word	0x0500000f


	//   ....[197]....
        /*0438*/ 	.word	0x0500000f


	//   ....[198]....
        /*043c*/ 	.word	0x0500000f


	//   ....[199]....
        /*0440*/ 	.word	0x0500000f


	//   ....[200]....
        /*0444*/ 	.word	0x0500000f


	//   ....[201]....
        /*0448*/ 	.word	0x0500000f


	//   ....[202]....
        /*044c*/ 	.word	0x0500000f


	//   ....[203]....
        /*0450*/ 	.word	0x0500000f


	//   ....[204]....
        /*0454*/ 	.word	0x0500000f


	//   ....[205]....
        /*0458*/ 	.word	0x0500000f


	//   ....[206]....
        /*045c*/ 	.word	0x0500000f


	//   ....[207]....
        /*0460*/ 	.word	0x0500000f


	//   ....[208]....
        /*0464*/ 	.word	0x0500000f


	//   ....[209]....
        /*0468*/ 	.word	0x0500000f


	//   ....[210]....
        /*046c*/ 	.word	0x0500000f


	//   ....[211]....
        /*0470*/ 	.word	0x0500000f


	//   ....[212]....
        /*0474*/ 	.word	0x0500000f


	//   ....[213]....
        /*0478*/ 	.word	0x0500000f


	//   ....[214]....
        /*047c*/ 	.word	0x0500000f


	//   ....[215]....
        /*0480*/ 	.word	0x0500000f


	//   ....[216]....
        /*0484*/ 	.word	0x0500000f


	//   ....[217]....
        /*0488*/ 	.word	0x0500000f


	//   ....[218]....
        /*048c*/ 	.word	0x0500000f


	//   ....[219]....
        /*0490*/ 	.word	0x0500000f


	//   ....[220]....
        /*0494*/ 	.word	0x0500000f


	//   ....[221]....
        /*0498*/ 	.word	0x0500000f


	//   ....[222]....
        /*049c*/ 	.word	0x0500000f


	//   ....[223]....
        /*04a0*/ 	.word	0x0500000f


	//   ....[224]....
        /*04a4*/ 	.word	0x0500000f


	//   ....[225]....
        /*04a8*/ 	.word	0x0500000f


	//   ....[226]....
        /*04ac*/ 	.word	0x0500000f


	//   ....[227]....
        /*04b0*/ 	.word	0x0500000f


	//   ....[228]....
        /*04b4*/ 	.word	0x0500000f


	//   ....[229]....
        /*04b8*/ 	.word	0x0500000f


	//   ....[230]....
        /*04bc*/ 	.word	0x0500000f


	//   ....[231]....
        /*04c0*/ 	.word	0x0500000f


	//   ....[232]....
        /*04c4*/ 	.word	0x0500000f


	//   ....[233]....
        /*04c8*/ 	.word	0x0500000f


	//   ....[234]....
        /*04cc*/ 	.word	0x0500000f


	//   ....[235]....
        /*04d0*/ 	.word	0x0500000f


	//   ....[236]....
        /*04d4*/ 	.word	0x0500000f


	//   ....[237]....
        /*04d8*/ 	.word	0x0500000f


	//   ....[238]....
        /*04dc*/ 	.word	0x0500000f


	//   ....[239]....
        /*04e0*/ 	.word	0x0500000f


	//   ....[240]....
        /*04e4*/ 	.word	0x0500000f


	//   ....[241]....
        /*04e8*/ 	.word	0x0500000f


	//   ....[242]....
        /*04ec*/ 	.word	0x0500000f


	//   ....[243]....
        /*04f0*/ 	.word	0x0500000f


	//   ....[244]....
        /*04f4*/ 	.word	0x0500000f


	//   ....[245]....
        /*04f8*/ 	.word	0x0500000f


	//   ....[246]....
        /*04fc*/ 	.word	0x0500000f


	//   ....[247]....
        /*0500*/ 	.word	0x0500000f


	//   ....[248]....
        /*0504*/ 	.word	0x0500000f


	//   ....[249]....
        /*0508*/ 	.word	0x0500000f


	//   ....[250]....
        /*050c*/ 	.word	0x0500000f


	//   ....[251]....
        /*0510*/ 	.word	0x0500000f


	//----- nvinfo : EIATTR_COOP_GROUP_INSTR_OFFSETS
	.align		4
.L_110:
        /*0514*/ 	.byte	0x04, 0x28
        /*0516*/ 	.short	(.L_112 - .L_111)


	//   ....[0]....
.L_111:
        /*0518*/ 	.word	0x00000070


	//   ....[1]....
        /*051c*/ 	.word	0x000000b0


	//   ....[2]....
        /*0520*/ 	.word	0x000002d0


	//   ....[3]....
        /*0524*/ 	.word	0x00000430


	//   ....[4]....
        /*0528*/ 	.word	0x00000550


	//   ....[5]....
        /*052c*/ 	.word	0x000006b0


	//   ....[6]....
        /*0530*/ 	.word	0x00001330


	//   ....[7]....
        /*0534*/ 	.word	0x000024e0


	//   ....[8]....
        /*0538*/ 	.word	0x000025e0


	//   ....[9]....
        /*053c*/ 	.word	0x00002cb0


	//   ....[10]....
        /*0540*/ 	.word	0x00002d40


	//   ....[11]....
        /*0544*/ 	.word	0x00004790


	//   ....[12]....
        /*0548*/ 	.word	0x000047a0


	//   ....[13]....
        /*054c*/ 	.word	0x000047e0


	//   ....[14]....
        /*0550*/ 	.word	0x000047f0


	//   ....[15]....
        /*0554*/ 	.word	0x00005ca0


	//   ....[16]....
        /*0558*/ 	.word	0x00005ce0


	//   ....[17]....
        /*055c*/ 	.word	0x00005dc0


	//   ....[18]....
        /*0560*/ 	.word	0x00005dd0


	//   ....[19]....
        /*0564*/ 	.word	0x00007190


	//   ....[20]....
        /*0568*/ 	.word	0x000071c0


	//   ....[21]....
        /*056c*/ 	.word	0x00007200


	//   ....[22]....
        /*0570*/ 	.word	0x00007230


	//   ....[23]....
        /*0574*/ 	.word	0x000077f0


	//   ....[24]....
        /*0578*/ 	.word	0x00007820


	//   ....[25]....
        /*057c*/ 	.word	0x000078e0


	//   ....[26]....
        /*0580*/ 	.word	0x00007900


	//   ....[27]....
        /*0584*/ 	.word	0x000079c0


	//   ....[28]....
        /*0588*/ 	.word	0x000079e0


	//   ....[29]....
        /*058c*/ 	.word	0x00007ab0


	//   ....[30]....
        /*0590*/ 	.word	0x00007ad0


	//   ....[31]....
        /*0594*/ 	.word	0x000083c0


	//   ....[32]....
        /*0598*/ 	.word	0x000083e0


	//   ....[33]....
        /*059c*/ 	.word	0x000084a0


	//   ....[34]....
        /*05a0*/ 	.word	0x000084c0


	//   ....[35]....
        /*05a4*/ 	.word	0x00008580


	//   ....[36]....
        /*05a8*/ 	.word	0x000085a0


	//   ....[37]....
        /*05ac*/ 	.word	0x00008670


	//   ....[38]....
        /*05b0*/ 	.word	0x00008690


	//   ....[39]....
        /*05b4*/ 	.word	0x000087d0


	//   ....[40]....
        /*05b8*/ 	.word	0x000089a0


	//   ....[41]....
        /*05bc*/ 	.word	0x000089d0


	//   ....[42]....
        /*05c0*/ 	.word	0x00008a00


	//   ....[43]....
        /*05c4*/ 	.word	0x00008a30


	//   ....[44]....
        /*05c8*/ 	.word	0x00008a60


	//   ....[45]....
        /*05cc*/ 	.word	0x00008a90


	//   ....[46]....
        /*05d0*/ 	.word	0x00008be0


	//   ....[47]....
        /*05d4*/ 	.word	0x00008c10


	//   ....[48]....
        /*05d8*/ 	.word	0x00008c40


	//   ....[49]....
        /*05dc*/ 	.word	0x00008c70


	//   ....[50]....
        /*05e0*/ 	.word	0x00008ca0


	//   ....[51]....
        /*05e4*/ 	.word	0x00008cd0


	//   ....[52]....
        /*05e8*/ 	.word	0x00008d60


	//   ....[53]....
        /*05ec*/ 	.word	0x00008d90


	//   ....[54]....
        /*05f0*/ 	.word	0x00008e10


	//   ....[55]....
        /*05f4*/ 	.word	0x0000a250


	//   ....[56]....
        /*05f8*/ 	.word	0x0000a270


	//   ....[57]....
        /*05fc*/ 	.word	0x0000a310


	//   ....[58]....
        /*0600*/ 	.word	0x0000a330


	//   ....[59]....
        /*0604*/ 	.word	0x0000a3c0


	//   ....[60]....
        /*0608*/ 	.word	0x0000a3e0


	//   ....[61]....
        /*060c*/ 	.word	0x0000a470


	//   ....[62]....
        /*0610*/ 	.word	0x0000a490


	//   ....[63]....
        /*0614*/ 	.word	0x0000a520


	//   ....[64]....
        /*0618*/ 	.word	0x0000a540


	//   ....[65]....
        /*061c*/ 	.word	0x0000a5d0


	//   ....[66]....
        /*0620*/ 	.word	0x0000a5f0


	//   ....[67]....
        /*0624*/ 	.word	0x0000a680


	//   ....[68]....
        /*0628*/ 	.word	0x0000a6a0


	//   ....[69]....
        /*062c*/ 	.word	0x0000a6b0


	//   ....[70]....
        /*0630*/ 	.word	0x0000a730


	//   ....[71]....
        /*0634*/ 	.word	0x0000ae50


	//   ....[72]....
        /*0638*/ 	.word	0x0000ae80


	//   ....[73]....
        /*063c*/ 	.word	0x0000aee0


	//   ....[74]....
        /*0640*/ 	.word	0x0000af20


	//   ....[75]....
        /*0644*/ 	.word	0x0000af60


	//   ....[76]....
        /*0648*/ 	.word	0x0000afc0


	//   ....[77]....
        /*064c*/ 	.word	0x0000b010


	//   ....[78]....
        /*0650*/ 	.word	0x0000b060


	//   ....[79]....
        /*0654*/ 	.word	0x0000b0a0


	//   ....[80]....
        /*0658*/ 	.word	0x0000b100


	//   ....[81]....
        /*065c*/ 	.word	0x0000b150


	//   ....[82]....
        /*0660*/ 	.word	0x0000b1a0


	//   ....[83]....
        /*0664*/ 	.word	0x0000b1e0


	//   ....[84]....
        /*0668*/ 	.word	0x0000b240


	//   ....[85]....
        /*066c*/ 	.word	0x0000b260


	//   ....[86]....
        /*0670*/ 	.word	0x0000b2a0


	//   ....[87]....
        /*0674*/ 	.word	0x0000b9f0


	//   ....[88]....
        /*0678*/ 	.word	0x0000ba20


	//   ....[89]....
        /*067c*/ 	.word	0x0000ba80


	//   ....[90]....
        /*0680*/ 	.word	0x0000ba90


	//   ....[91]....
        /*0684*/ 	.word	0x0000bae0


	//   ....[92]....
        /*0688*/ 	.word	0x0000baf0


	//   ....[93]....
        /*068c*/ 	.word	0x0000bb40


	//   ....[94]....
        /*0690*/ 	.word	0x0000bb50


	//   ....[95]....
        /*0694*/ 	.word	0x0000bba0


	//   ....[96]....
        /*0698*/ 	.word	0x0000bbb0


	//   ....[97]....
        /*069c*/ 	.word	0x0000bc00


	//   ....[98]....
        /*06a0*/ 	.word	0x0000bc10


	//   ....[99]....
        /*06a4*/ 	.word	0x0000bc60


	//   ....[100]....
        /*06a8*/ 	.word	0x0000bc70


	//   ....[101]....
        /*06ac*/ 	.word	0x0000bc80


	//   ....[102]....
        /*06b0*/ 	.word	0x0000bcd0


	//   ....[103]....
        /*06b4*/ 	.word	0x0000bf30


	//   ....[104]....
        /*06b8*/ 	.word	0x0000bf50


	//   ....[105]....
        /*06bc*/ 	.word	0x0000bf70


	//   ....[106]....
        /*06c0*/ 	.word	0x0000bfd0


	//   ....[107]....
        /*06c4*/ 	.word	0x0000bff0


	//   ....[108]....
        /*06c8*/ 	.word	0x0000c050


	//   ....[109]....
        /*06cc*/ 	.word	0x0000c070


	//   ....[110]....
        /*06d0*/ 	.word	0x0000c0d0


	//   ....[111]....
        /*06d4*/ 	.word	0x0000c0f0


	//   ....[112]....
        /*06d8*/ 	.word	0x0000c150


	//   ....[113]....
        /*06dc*/ 	.word	0x0000c170


	//   ....[114]....
        /*06e0*/ 	.word	0x0000c1d0


	//   ....[115]....
        /*06e4*/ 	.word	0x0000c1f0


	//   ....[116]....
        /*06e8*/ 	.word	0x0000c250


	//   ....[117]....
        /*06ec*/ 	.word	0x0000c270


	//   ....[118]....
        /*06f0*/ 	.word	0x0000c280


	//   ....[119]....
        /*06f4*/ 	.word	0x0000c820


	//   ....[120]....
        /*06f8*/ 	.word	0x0000c860


	//   ....[121]....
        /*06fc*/ 	.word	0x0000c8a0


	//   ....[122]....
        /*0700*/ 	.word	0x0000c8c0


	//   ....[123]....
        /*0704*/ 	.word	0x0000c8d0


	//   ....[124]....
        /*0708*/ 	.word	0x0000c8f0


	//   ....[125]....
        /*070c*/ 	.word	0x0000c960


	//   ....[126]....
        /*0710*/ 	.word	0x0000c980


	//   ....[127]....
        /*0714*/ 	.word	0x0000c9e0


	//   ....[128]....
        /*0718*/ 	.word	0x0000ca00


	//   ....[129]....
        /*071c*/ 	.word	0x0000ca60


	//   ....[130]....
        /*0720*/ 	.word	0x0000ca80


	//   ....[131]....
        /*0724*/ 	.word	0x0000cae0


	//   ....[132]....
        /*0728*/ 	.word	0x0000cb00


	//   ....[133]....
        /*072c*/ 	.word	0x0000cb50


	//   ....[134]....
        /*0730*/ 	.word	0x0000cb70


	//   ....[135]....
        /*0734*/ 	.word	0x0000cf70


	//   ....[136]....
        /*0738*/ 	.word	0x0000cfc0


	//   ....[137]....
        /*073c*/ 	.word	0x0000cff0


	//   ....[138]....
        /*0740*/ 	.word	0x0000d000


	//   ....[139]....
        /*0744*/ 	.word	0x0000d030


	//   ....[140]....
        /*0748*/ 	.word	0x0000d060


	//   ....[141]....
        /*074c*/ 	.word	0x0000d090


	//   ....[142]....
        /*0750*/ 	.word	0x0000d0c0


	//   ....[143]....
        /*0754*/ 	.word	0x0000d240


	//   ....[144]....
        /*0758*/ 	.word	0x0000d270


	//   ....[145]....
        /*075c*/ 	.word	0x0000d2a0


	//   ....[146]....
        /*0760*/ 	.word	0x0000d2d0


	//   ....[147]....
        /*0764*/ 	.word	0x0000d300


	//   ....[148]....
        /*0768*/ 	.word	0x0000d330


	//   ....[149]....
        /*076c*/ 	.word	0x0000d3f0


	//   ....[150]....
        /*0770*/ 	.word	0x0000d410


	//   ....[151]....
        /*0774*/ 	.word	0x0000d480


	//   ....[152]....
        /*0778*/ 	.word	0x0000d8f0


	//   ....[153]....
        /*077c*/ 	.word	0x0000ddd0


	//   ....[154]....
        /*0780*/ 	.word	0x0000dec0


	//   ....[155]....
        /*0784*/ 	.word	0x0000df60


	//   ....[156]....
        /*0788*/ 	.word	0x0000dfc0


	//   ....[157]....
        /*078c*/ 	.word	0x0000e0c0


	//   ....[158]....
        /*0790*/ 	.word	0x0000e130


	//   ....[159]....
        /*0794*/ 	.word	0x0000e230


	//   ....[160]....
        /*0798*/ 	.word	0x0000e2a0


	//   ....[161]....
        /*079c*/ 	.word	0x0000e3a0


	//   ....[162]....
        /*07a0*/ 	.word	0x0000e410


	//   ....[163]....
        /*07a4*/ 	.word	0x0000e510


	//   ....[164]....
        /*07a8*/ 	.word	0x0000e580


	//   ....[165]....
        /*07ac*/ 	.word	0x0000e680


	//   ....[166]....
        /*07b0*/ 	.word	0x0000e6f0


	//   ....[167]....
        /*07b4*/ 	.word	0x0000e7f0


	//   ....[168]....
        /*07b8*/ 	.word	0x0000e860


	//   ....[169]....
        /*07bc*/ 	.word	0x0000e900


	//   ....[170]....
        /*07c0*/ 	.word	0x0000ea00


	//   ....[171]....
        /*07c4*/ 	.word	0x0000ea70


	//   ....[172]....
        /*07c8*/ 	.word	0x0000eaf0


	//   ....[173]....
        /*07cc*/ 	.word	0x0000eba0


	//   ....[174]....
        /*07d0*/ 	.word	0x0000ec20


	//   ....[175]....
        /*07d4*/ 	.word	0x0000ecf0


	//   ....[176]....
        /*07d8*/ 	.word	0x0000ed70


	//   ....[177]....
        /*07dc*/ 	.word	0x0000ee40


	//   ....[178]....
        /*07e0*/ 	.word	0x0000eec0


	//   ....[179]....
        /*07e4*/ 	.word	0x0000ef90


	//   ....[180]....
        /*07e8*/ 	.word	0x0000f010


	//   ....[181]....
        /*07ec*/ 	.word	0x0000f0e0


	//   ....[182]....
        /*07f0*/ 	.word	0x0000f160


	//   ....[183]....
        /*07f4*/ 	.word	0x0000f230


	//   ....[184]....
        /*07f8*/ 	.word	0x0000f2b0


	//   ....[185]....
        /*07fc*/ 	.word	0x0000f360


	//   ....[186]....
        /*0800*/ 	.word	0x0000f490


	//   ....[187]....
        /*0804*/ 	.word	0x0000f530


	//   ....[188]....
        /*0808*/ 	.word	0x0000f5a0


	//   ....[189]....
        /*080c*/ 	.word	0x0000f660


	//   ....[190]....
        /*0810*/ 	.word	0x0000f6c0


	//   ....[191]....
        /*0814*/ 	.word	0x0000f780


	//   ....[192]....
        /*0818*/ 	.word	0x0000f7e0


	//   ....[193]....
        /*081c*/ 	.word	0x0000f8a0


	//   ....[194]....
        /*0820*/ 	.word	0x0000f900


	//   ....[195]....
        /*0824*/ 	.word	0x0000f9c0


	//   ....[196]....
        /*0828*/ 	.word	0x0000fa20


	//   ....[197]....
        /*082c*/ 	.word	0x0000fae0


	//   ....[198]....
        /*0830*/ 	.word	0x0000fb40


	//   ....[199]....
        /*0834*/ 	.word	0x0000fc00


	//   ....[200]....
        /*0838*/ 	.word	0x0000fc60


	//   ....[201]....
        /*083c*/ 	.word	0x0000fd20


	//   ....[202]....
        /*0840*/ 	.word	0x0000fe10


	//   ....[203]....
        /*0844*/ 	.word	0x0000feb0


	//   ....[204]....
        /*0848*/ 	.word	0x0000ff10


	//   ....[205]....
        /*084c*/ 	.word	0x0000ffe0


	//   ....[206]....
        /*0850*/ 	.word	0x00010040


	//   ....[207]....
        /*0854*/ 	.word	0x00010110


	//   ....[208]....
        /*0858*/ 	.word	0x00010170


	//   ....[209]....
        /*085c*/ 	.word	0x00010240


	//   ....[210]....
        /*0860*/ 	.word	0x000102a0


	//   ....[211]....
        /*0864*/ 	.word	0x00010370


	//   ....[212]....
        /*0868*/ 	.word	0x000103d0


	//   ....[213]....
        /*086c*/ 	.word	0x000104a0


	//   ....[214]....
        /*0870*/ 	.word	0x00010500


	//   ....[215]....
        /*0874*/ 	.word	0x000105d0


	//   ....[216]....
        /*0878*/ 	.word	0x00010630


	//   ....[217]....
        /*087c*/ 	.word	0x000106f0


	//   ....[218]....
        /*0880*/ 	.word	0x00010810


	//   ....[219]....
        /*0884*/ 	.word	0x000108b0


	//   ....[220]....
        /*0888*/ 	.word	0x00010970


	//   ....[221]....
        /*088c*/ 	.word	0x00010a40


	//   ....[222]....
        /*0890*/ 	.word	0x00010aa0


	//   ....[223]....
        /*0894*/ 	.word	0x00010b80


	//   ....[224]....
        /*0898*/ 	.word	0x00010be0


	//   ....[225]....
        /*089c*/ 	.word	0x00010cb0


	//   ....[226]....
        /*08a0*/ 	.word	0x00010d10


	//   ....[227]....
        /*08a4*/ 	.word	0x00010de0


	//   ....[228]....
        /*08a8*/ 	.word	0x00010e40


	//   ....[229]....
        /*08ac*/ 	.word	0x00010f20


	//   ....[230]....
        /*08b0*/ 	.word	0x00010f80


	//   ....[231]....
        /*08b4*/ 	.word	0x00011050


	//   ....[232]....
        /*08b8*/ 	.word	0x000110b0


	//   ....[233]....
        /*08bc*/ 	.word	0x00011170


	//   ....[234]....
        /*08c0*/ 	.word	0x00011200


	//   ....[235]....
        /*08c4*/ 	.word	0x000112a0


	//   ....[236]....
        /*08c8*/ 	.word	0x000113c0


	//   ....[237]....
        /*08cc*/ 	.word	0x00011430


	//   ....[238]....
        /*08d0*/ 	.word	0x000114a0


	//   ....[239]....
        /*08d4*/ 	.word	0x00011510


	//   ....[240]....
        /*08d8*/ 	.word	0x00011580


	//   ....[241]....
        /*08dc*/ 	.word	0x00011600


	//   ....[242]....
        /*08e0*/ 	.word	0x00011690


	//   ....[243]....
        /*08e4*/ 	.word	0x00011720


	//   ....[244]....
        /*08e8*/ 	.word	0x00011790


	//   ....[245]....
        /*08ec*/ 	.word	0x00011800


	//   ....[246]....
        /*08f0*/ 	.word	0x00011870


	//   ....[247]....
        /*08f4*/ 	.word	0x000118f0


	//   ....[248]....
        /*08f8*/ 	.word	0x00011960


	//   ....[249]....
        /*08fc*/ 	.word	0x00011a00


	//   ....[250]....
        /*0900*/ 	.word	0x00011a90


	//   ....[251]....
        /*0904*/ 	.word	0x00011bb0


	//----- nvinfo : EIATTR_REG_RECONFIG
	.align		4
.L_112:
        /*0908*/ 	.byte	0x01, 0x54
	.zero		2


	//----- nvinfo : EIATTR_SYSCALL_OFFSETS
	.align		4
        /*090c*/ 	.byte	0x04, 0x46
        /*090e*/ 	.short	(.L_114 - .L_113)


	//   ....[0]....
.L_113:
        /*0910*/ 	.word	0x00001520


	//   ....[1]....
        /*0914*/ 	.word	0x00009910


	//   ....[2]....
        /*0918*/ 	.word	0x00009a60


	//   ....[3]....
        /*091c*/ 	.word	0x00009b50


	//   ....[4]....
        /*0920*/ 	.word	0x0000aae0


	//----- nvinfo : EIATTR_MBARRIER_INSTR_OFFSETS
	.align		4
.L_114:
        /*0924*/ 	.byte	0x04, 0x39
        /*0926*/ 	.short	(.L_116 - .L_115)


	//   ....[0]....
.L_115:
        /*0928*/ 	.word	0x00000180
        /*092c*/ 	.word	0x000000ff
        /*0930*/ 	.word	0x00028800
        /*0934*/ 	.short	0x0100
        /*0936*/ 	.byte	0x08
	.zero		1


	//   ....[1]....
        /*0938*/ 	.word	0x00000190
        /*093c*/ 	.word	0x000000ff
        /*0940*/ 	.word	0x00028820
        /*0944*/ 	.short	0x0100
        /*0946*/ 	.byte	0x08
	.zero		1


	//   ....[2]....
        /*0948*/ 	.word	0x00000280
        /*094c*/ 	.word	0x000000ff
        /*0950*/ 	.word	0x00028830
        /*0954*/ 	.short	0x0100
        /*0956*/ 	.byte	0x08
	.zero		1


	//   ....[3]....
        /*0958*/ 	.word	0x00000290
        /*095c*/ 	.word	0x000000ff
        /*0960*/ 	.word	0x00028840
        /*0964*/ 	.short	0x0100
        /*0966*/ 	.byte	0x08
	.zero		1


	//   ....[4]....
        /*0968*/ 	.word	0x000002a0
        /*096c*/ 	.word	0x000000ff
        /*0970*/ 	.word	0x00028838
        /*0974*/ 	.short	0x0100
        /*0976*/ 	.byte	0x08
	.zero		1


	//   ....[5]....
        /*0978*/ 	.word	0x000002b0
        /*097c*/ 	.word	0x000000ff
        /*0980*/ 	.word	0x00028848
        /*0984*/ 	.short	0x0100
        /*0986*/ 	.byte	0x08
	.zero		1


	//   ....[6]....
        /*0988*/ 	.word	0x000003e0
        /*098c*/ 	.word	0x000000ff
        /*0990*/ 	.word	0x00028850
        /*0994*/ 	.short	0x0100
        /*0996*/ 	.byte	0x08
	.zero		1


	//   ....[7]....
        /*0998*/ 	.word	0x000003f0
        /*099c*/ 	.word	0x000000ff
        /*09a0*/ 	.word	0x00028860
        /*09a4*/ 	.short	0x0100
        /*09a6*/ 	.byte	0x08
	.zero		1


	//   ....[8]....
        /*09a8*/ 	.word	0x00000400
        /*09ac*/ 	.word	0x000000ff
        /*09b0*/ 	.word	0x00028858
        /*09b4*/ 	.short	0x0100
        /*09b6*/ 	.byte	0x08
	.zero		1


	//   ....[9]....
        /*09b8*/ 	.word	0x00000410
        /*09bc*/ 	.word	0x000000ff
        /*09c0*/ 	.word	0x00028868
        /*09c4*/ 	.short	0x0100
        /*09c6*/ 	.byte	0x08
	.zero		1


	//   ....[10]....
        /*09c8*/ 	.word	0x00000500
        /*09cc*/ 	.word	0x000000ff
        /*09d0*/ 	.word	0x00028870
        /*09d4*/ 	.short	0x0100
        /*09d6*/ 	.byte	0x06
	.zero		1


	//   ....[11]....
        /*09d8*/ 	.word	0x00000510
        /*09dc*/ 	.word	0x000000ff
        /*09e0*/ 	.word	0x00028880
        /*09e4*/ 	.short	0x0100
        /*09e6*/ 	.byte	0x06
	.zero		1


	//   ....[12]....
        /*09e8*/ 	.word	0x00000520
        /*09ec*/ 	.word	0x000000ff
        /*09f0*/ 	.word	0x00028878
        /*09f4*/ 	.short	0x0100
        /*09f6*/ 	.byte	0x06
	.zero		1


	//   ....[13]....
        /*09f8*/ 	.word	0x00000530
        /*09fc*/ 	.word	0x000000ff
        /*0a00*/ 	.word	0x00028888
        /*0a04*/ 	.short	0x0100
        /*0a06*/ 	.byte	0x06
	.zero		1


	//   ....[14]....
        /*0a08*/ 	.word	0x00000660
        /*0a0c*/ 	.word	0x000000ff
        /*0a10*/ 	.word	0x00028890
        /*0a14*/ 	.short	0x0100
        /*0a16*/ 	.byte	0x08
	.zero		1


	//   ....[15]....
        /*0a18*/ 	.word	0x00000670
        /*0a1c*/ 	.word	0x000000ff
        /*0a20*/ 	.word	0x000288a0
        /*0a24*/ 	.short	0x0100
        /*0a26*/ 	.byte	0x08
	.zero		1


	//   ....[16]....
        /*0a28*/ 	.word	0x00000680
        /*0a2c*/ 	.word	0x000000ff
        /*0a30*/ 	.word	0x00028898
        /*0a34*/ 	.short	0x0100
        /*0a36*/ 	.byte	0x08
	.zero		1


	//   ....[17]....
        /*0a38*/ 	.word	0x00000690
        /*0a3c*/ 	.word	0x000000ff
        /*0a40*/ 	.word	0x000288a8
        /*0a44*/ 	.short	0x0100
        /*0a46*/ 	.byte	0x08
	.zero		1


	//   ....[18]....
        /*0a48*/ 	.word	0x000007d0
        /*0a4c*/ 	.word	0x000000ff
        /*0a50*/ 	.word	0x000288b0
        /*0a54*/ 	.short	0x0100
        /*0a56*/ 	.byte	0x08
	.zero		1


	//   ....[19]....
        /*0a58*/ 	.word	0x000007e0
        /*0a5c*/ 	.word	0x000000ff
        /*0a60*/ 	.word	0x000288c0
        /*0a64*/ 	.short	0x0100
        /*0a66*/ 	.byte	0x08
	.zero		1


	//   ....[20]....
        /*0a68*/ 	.word	0x000007f0
        /*0a6c*/ 	.word	0x000000ff
        /*0a70*/ 	.word	0x000288b8
        /*0a74*/ 	.short	0x0100
        /*0a76*/ 	.byte	0x08
	.zero		1


	//   ....[21]....
        /*0a78*/ 	.word	0x00000800
        /*0a7c*/ 	.word	0x000000ff
        /*0a80*/ 	.word	0x000288c8
        /*0a84*/ 	.short	0x0100
        /*0a86*/ 	.byte	0x08
	.zero		1


	//   ....[22]....
        /*0a88*/ 	.word	0x000015a0
        /*0a8c*/ 	.word	0x000000ff
        /*0a90*/ 	.word	0x00028800
        /*0a94*/ 	.short	0x010a
        /*0a96*/ 	.byte	0x31
	.zero		1


	//   ....[23]....
        /*0a98*/ 	.word	0x00001620
        /*0a9c*/ 	.word	0x00000005
        /*0aa0*/ 	.word	0x00028830
        /*0aa4*/ 	.short	0x010a
        /*0aa6*/ 	.byte	0x3f
	.zero		1


	//   ....[24]....
        /*0aa8*/ 	.word	0x00001670
        /*0aac*/ 	.word	0x00000005
        /*0ab0*/ 	.word	0x00028830
        /*0ab4*/ 	.short	0x010a
        /*0ab6*/ 	.byte	0x3f
	.zero		1


	//   ....[25]....
        /*0ab8*/ 	.word	0x00002660
        /*0abc*/ 	.word	0x000000ff
        /*0ac0*/ 	.word	0x00000000
        /*0ac4*/ 	.short	0x0101
        /*0ac6*/ 	.byte	0x06
	.zero		1


	//   ....[26]....
        /*0ac8*/ 	.word	0x00003bf0
        /*0acc*/ 	.word	0x000000ff
        /*0ad0*/ 	.word	0x00028830
        /*0ad4*/ 	.short	0x010a
        /*0ad6*/ 	.byte	0x06
	.zero		1


	//   ....[27]....
        /*0ad8*/ 	.word	0x00003c30
        /*0adc*/ 	.word	0x000000ff
        /*0ae0*/ 	.word	0x00028830
        /*0ae4*/ 	.short	0x010a
        /*0ae6*/ 	.byte	0x06
	.zero		1


	//   ....[28]....
        /*0ae8*/ 	.word	0x00003fb0
        /*0aec*/ 	.word	0x000000ff
        /*0af0*/ 	.word	0x00028850
        /*0af4*/ 	.short	0x010a
        /*0af6*/ 	.byte	0x06
	.zero		1


	//   ....[29]....
        /*0af8*/ 	.word	0x00003ff0
        /*0afc*/ 	.word	0x000000ff
        /*0b00*/ 	.word	0x00028850
        /*0b04*/ 	.short	0x010a
        /*0b06*/ 	.byte	0x06
	.zero		1


	//   ....[30]....
        /*0b08*/ 	.word	0x00004420
        /*0b0c*/ 	.word	0x000000ff
        /*0b10*/ 	.word	0x00000000
        /*0b14*/ 	.short	0x0101
        /*0b16*/ 	.byte	0x06
	.zero		1


	//   ....[31]....
        /*0b18*/ 	.word	0x000055d0
        /*0b1c*/ 	.word	0x000000ff
        /*0b20*/ 	.word	0x00000000
        /*0b24*/ 	.short	0x0101
        /*0b26*/ 	.byte	0x06
	.zero		1


	//   ....[32]....
        /*0b28*/ 	.word	0x00005c10
        /*0b2c*/ 	.word	0x000000ff
        /*0b30*/ 	.word	0x00028850
        /*0b34*/ 	.short	0x010a
        /*0b36*/ 	.byte	0x05
	.zero		1


	//   ....[33]....
        /*0b38*/ 	.word	0x00005c50
        /*0b3c*/ 	.word	0x000000ff
        /*0b40*/ 	.word	0x00028850
        /*0b44*/ 	.short	0x010a
        /*0b46*/ 	.byte	0x05
	.zero		1


	//   ....[34]....
        /*0b48*/ 	.word	0x00006220
        /*0b4c*/ 	.word	0x000000ff
        /*0b50*/ 	.word	0x00000000
        /*0b54*/ 	.short	0x0101
        /*0b56*/ 	.byte	0x04
	.zero		1


	//   ....[35]....
        /*0b58*/ 	.word	0x00007810
        /*0b5c*/ 	.word	0x00000000
        /*0b60*/ 	.word	0x00000000
        /*0b64*/ 	.short	0x0101
        /*0b66*/ 	.byte	0x3f
	.zero		1


	//   ....[36]....
        /*0b68*/ 	.word	0x0000a060
        /*0b6c*/ 	.word	0x00000007
        /*0b70*/ 	.word	0x00028840
        /*0b74*/ 	.short	0x010a
        /*0b76*/ 	.byte	0x3f
	.zero		1


	//   ....[37]....
        /*0b78*/ 	.word	0x0000a7e0
        /*0b7c*/ 	.word	0x00000007
        /*0b80*/ 	.word	0x00028830
        /*0b84*/ 	.short	0x0107
        /*0b86*/ 	.byte	0x3f
	.zero		1


	//   ....[38]....
        /*0b88*/ 	.word	0x0000a8b0
        /*0b8c*/ 	.word	0x00000007
        /*0b90*/ 	.word	0x00028830
        /*0b94*/ 	.short	0x0101
        /*0b96*/ 	.byte	0x3f
	.zero		1


	//   ....[39]....
        /*0b98*/ 	.word	0x0000b390
        /*0b9c*/ 	.word	0x00000016
        /*0ba0*/ 	.word	0x00028800
        /*0ba4*/ 	.short	0x0107
        /*0ba6*/ 	.byte	0x3f
	.zero		1


	//   ....[40]....
        /*0ba8*/ 	.word	0x0000b490
        /*0bac*/ 	.word	0x00000016
        /*0bb0*/ 	.word	0x00028800
        /*0bb4*/ 	.short	0x0101
        /*0bb6*/ 	.byte	0x3f
	.zero		1


	//   ....[41]....
        /*0bb8*/ 	.word	0x0000b4c0
        /*0bbc*/ 	.word	0x00000016
        /*0bc0*/ 	.word	0x00028820
        /*0bc4*/ 	.short	0x010a
        /*0bc6*/ 	.byte	0x3f
	.zero		1


	//   ....[42]....
        /*0bc8*/ 	.word	0x0000b840
        /*0bcc*/ 	.word	0x00000006
        /*0bd0*/ 	.word	0x00028840
        /*0bd4*/ 	.short	0x010a
        /*0bd6*/ 	.byte	0x3f
	.zero		1


	//   ....[43]....
        /*0bd8*/ 	.word	0x0000bd60
        /*0bdc*/ 	.word	0x00000006
        /*0be0*/ 	.word	0x00028830
        /*0be4*/ 	.short	0x0107
        /*0be6*/ 	.byte	0x3f
	.zero		1


	//   ....[44]....
        /*0be8*/ 	.word	0x0000be20
        /*0bec*/ 	.word	0x00000006
        /*0bf0*/ 	.word	0x00028830
        /*0bf4*/ 	.short	0x0101
        /*0bf6*/ 	.byte	0x3f
	.zero		1


	//   ....[45]....
        /*0bf8*/ 	.word	0x0000be90
        /*0bfc*/ 	.word	0x00000006
        /*0c00*/ 	.word	0x00028860
        /*0c04*/ 	.short	0x010a
        /*0c06*/ 	.byte	0x3f
	.zero		1


	//   ....[46]....
        /*0c08*/ 	.word	0x0000c410
        /*0c0c*/ 	.word	0x00000006
        /*0c10*/ 	.word	0x00028850
        /*0c14*/ 	.short	0x0107
        /*0c16*/ 	.byte	0x3f
	.zero		1


	//   ....[47]....
        /*0c18*/ 	.word	0x0000c570
        /*0c1c*/ 	.word	0x00000006
        /*0c20*/ 	.word	0x00028850
        /*0c24*/ 	.short	0x0101
        /*0c26*/ 	.byte	0x3f
	.zero		1


	//   ....[48]....
        /*0c28*/ 	.word	0x0000c780
        /*0c2c*/ 	.word	0x00000000
        /*0c30*/ 	.word	0x00028860
        /*0c34*/ 	.short	0x010a
        /*0c36*/ 	.byte	0x3f
	.zero		1


	//   ....[49]....
        /*0c38*/ 	.word	0x0000ccb0
        /*0c3c*/ 	.word	0x00000000
        /*0c40*/ 	.word	0x00028850
        /*0c44*/ 	.short	0x0107
        /*0c46*/ 	.byte	0x3f
	.zero		1


	//   ....[50]....
        /*0c48*/ 	.word	0x0000cd70
        /*0c4c*/ 	.word	0x00000000
        /*0c50*/ 	.word	0x00028850
        /*0c54*/ 	.short	0x0101
        /*0c56*/ 	.byte	0x3f
	.zero		1


	//   ....[51]....
        /*0c58*/ 	.word	0x0000d870
        /*0c5c*/ 	.word	0x00000004
        /*0c60*/ 	.word	0x00028820
        /*0c64*/ 	.short	0x010a
        /*0c66*/ 	.byte	0x3f
	.zero		1


	//   ....[52]....
        /*0c68*/ 	.word	0x0000d9f0
        /*0c6c*/ 	.word	0x00000005
        /*0c70*/ 	.word	0x00028840
        /*0c74*/ 	.short	0x010a
        /*0c76*/ 	.byte	0x3f
	.zero		1


	//   ....[53]....
        /*0c78*/ 	.word	0x0000da90
        /*0c7c*/ 	.word	0x00000019
        /*0c80*/ 	.word	0x00028840
        /*0c84*/ 	.short	0x010a
        /*0c86*/ 	.byte	0x3f
	.zero		1


	//   ....[54]....
        /*0c88*/ 	.word	0x0000dad0
        /*0c8c*/ 	.word	0x00000005
        /*0c90*/ 	.word	0x00028860
        /*0c94*/ 	.short	0x010a
        /*0c96*/ 	.byte	0x3f
	.zero		1


	//   ....[55]....
        /*0c98*/ 	.word	0x0000db10
        /*0c9c*/ 	.word	0x00000019
        /*0ca0*/ 	.word	0x00028860
        /*0ca4*/ 	.short	0x010a
        /*0ca6*/ 	.byte	0x3f
	.zero		1


	//   ....[56]....
        /*0ca8*/ 	.word	0x0000db80
        /*0cac*/ 	.word	0x00000003
        /*0cb0*/ 	.word	0x00028800
        /*0cb4*/ 	.short	0x010a
        /*0cb6*/ 	.byte	0x3f
	.zero		1


	//   ....[57]....
        /*0cb8*/ 	.word	0x0000dbd0
        /*0cbc*/ 	.word	0x00000005
        /*0cc0*/ 	.word	0x00028830
        /*0cc4*/ 	.short	0x010a
        /*0cc6*/ 	.byte	0x3f
	.zero		1


	//   ....[58]....
        /*0cc8*/ 	.word	0x0000dc30
        /*0ccc*/ 	.word	0x00000003
        /*0cd0*/ 	.word	0x00028830
        /*0cd4*/ 	.short	0x010a
        /*0cd6*/ 	.byte	0x3f
	.zero		1


	//   ....[59]....
        /*0cd8*/ 	.word	0x0000dc90
        /*0cdc*/ 	.word	0x00000003
        /*0ce0*/ 	.word	0x00028850
        /*0ce4*/ 	.short	0x010a
        /*0ce6*/ 	.byte	0x3f
	.zero		1


	//   ....[60]....
        /*0ce8*/ 	.word	0x0000dcf0
        /*0cec*/ 	.word	0x00000008
        /*0cf0*/ 	.word	0x00028850
        /*0cf4*/ 	.short	0x010a
        /*0cf6*/ 	.byte	0x3f
	.zero		1


	//   ....[61]....
        /*0cf8*/ 	.word	0x0000de10
        /*0cfc*/ 	.word	0x00000007
        /*0d00*/ 	.word	0x00028840
        /*0d04*/ 	.short	0x010a
        /*0d06*/ 	.byte	0x3f
	.zero		1


	//   ....[62]....
        /*0d08*/ 	.word	0x0000f390
        /*0d0c*/ 	.word	0x00000016
        /*0d10*/ 	.word	0x00028820
        /*0d14*/ 	.short	0x010a
        /*0d16*/ 	.byte	0x3f
	.zero		1


	//   ....[63]....
        /*0d18*/ 	.word	0x0000f3e0
        /*0d1c*/ 	.word	0x00000006
        /*0d20*/ 	.word	0x00028840
        /*0d24*/ 	.short	0x010a
        /*0d26*/ 	.byte	0x3f
	.zero		1


	//   ....[64]....
        /*0d28*/ 	.word	0x0000fd60
        /*0d2c*/ 	.word	0x00000006
        /*0d30*/ 	.word	0x00028860
        /*0d34*/ 	.short	0x010a
        /*0d36*/ 	.byte	0x3f
	.zero		1


	//   ....[65]....
        /*0d38*/ 	.word	0x00010760
        /*0d3c*/ 	.word	0x00000000
        /*0d40*/ 	.word	0x00028860
        /*0d44*/ 	.short	0x010a
        /*0d46*/ 	.byte	0x3f
	.zero		1


	//   ....[66]....
        /*0d48*/ 	.word	0x00011ad0
        /*0d4c*/ 	.word	0x00000004
        /*0d50*/ 	.word	0x00028820
        /*0d54*/ 	.short	0x010a
        /*0d56*/ 	.byte	0x3f
	.zero		1


	//   ....[67]....
        /*0d58*/ 	.word	0x00011c70
        /*0d5c*/ 	.word	0x00000005
        /*0d60*/ 	.word	0x00028840
        /*0d64*/ 	.short	0x010a
        /*0d66*/ 	.byte	0x3f
	.zero		1


	//   ....[68]....
        /*0d68*/ 	.word	0x00011cc0
        /*0d6c*/ 	.word	0x00000019
        /*0d70*/ 	.word	0x00028840
        /*0d74*/ 	.short	0x010a
        /*0d76*/ 	.byte	0x3f
	.zero		1


	//   ....[69]....
        /*0d78*/ 	.word	0x00011d10
        /*0d7c*/ 	.word	0x00000005
        /*0d80*/ 	.word	0x00028860
        /*0d84*/ 	.short	0x010a
        /*0d86*/ 	.byte	0x3f
	.zero		1


	//----- nvinfo : EIATTR_NUM_MBARRIERS
	.align		4
.L_116:
        /*0d88*/ 	.byte	0x03, 0x38
        /*0d8a*/ 	.short	0x0016


	//----- nvinfo : EIATTR_EXIT_INSTR_OFFSETS
	.align		4
        /*0d8c*/ 	.byte	0x04, 0x1c
        /*0d8e*/ 	.short	(.L_118 - .L_117)


	//   ....[0]....
.L_117:
        /*0d90*/ 	.word	0x000009b0


	//   ....[1]....
        /*0d94*/ 	.word	0x00008780


	//   ....[2]....
        /*0d98*/ 	.word	0x0000db60


	//----- nvinfo : EIATTR_MAX_THREADS
	.align		4
.L_118:
        /*0d9c*/ 	.byte	0x04, 0x05
        /*0d9e*/ 	.short	(.L_120 - .L_119)
.L_119:
        /*0da0*/ 	.word	0x00000180
        /*0da4*/ 	.word	0x00000001
        /*0da8*/ 	.word	0x00000001


	//----- nvinfo : EIATTR_CRS_STACK_SIZE
	.align		4
.L_120:
        /*0dac*/ 	.byte	0x04, 0x1e
        /*0dae*/ 	.short	(.L_122 - .L_121)
.L_121:
        /*0db0*/ 	.word	0x00000000


	//----- nvinfo : EIATTR_CBANK_PARAM_SIZE
	.align		4
.L_122:
        /*0db4*/ 	.byte	0x03, 0x19
        /*0db6*/ 	.short	0x0af0


	//----- nvinfo : EIATTR_PARAM_CBANK
	.align		4
        /*0db8*/ 	.byte	0x04, 0x0a
        /*0dba*/ 	.short	(.L_124 - .L_123)
	.align		4
.L_123:
        /*0dbc*/ 	.word	index@(.nv.constant0._ZN7cutlass13device_kernelIN5flash11enable_sm90INS1_16FlashAttnFwdSm90INS1_25CollectiveMainloopFwdSm90ILi2EN4cute5tupleIJNS5_1CILi1EEES8_S8_EEENS6_IJNS7_ILi128EEESA_SA_EEELi128ENS_10bfloat16_tEfNS_4arch4Sm90ELb0ELb0ELb0ELb1ELb1ELb0ELb0ELb1ELb1ELb1ELb0ELb0EEENS1_21CollectiveEpilogueFwdISB_S9_SC_SE_Li256ELb1ELb1ELb0ELb0EEENS1_36VarlenDynamicPersistentTileSchedulerILi128ELi128ELi256ELi128ELb0ELb1ELb1ELb0ELb1ELb1EEEEEEEEEvNT_6ParamsE)
        /*0dc0*/ 	.short	0x0210
        /*0dc2*/ 	.short	0x0af0


	//----- nvinfo : EIATTR_SW_WAR
	.align		4
.L_124:
        /*0dc4*/ 	.byte	0x04, 0x36
        /*0dc6*/ 	.short	(.L_126 - .L_125)
.L_125:
        /*0dc8*/ 	.word	0x00000008
.L_126:


//--------------------- .nv.info._ZN7cutlass13device_kernelIN5flash11enable_sm90INS1_16FlashAttnFwdSm90INS1_25CollectiveMainloopFwdSm90ILi2EN4cute5tupleIJNS5_1CILi1EEES8_S8_EEENS6_IJNS7_ILi128EEESA_SA_EEELi128ENS_10bfloat16_tEfNS_4arch4Sm90ELb0ELb0ELb0ELb1ELb1ELb1ELb0ELb1ELb1ELb1ELb0ELb0EEENS1_21CollectiveEpilogueFwdISB_S9_SC_SE_Li256ELb1ELb1ELb0ELb0EEENS1_36VarlenDynamicPersistentTileSchedulerILi128ELi128ELi256ELi128ELb0ELb1ELb1ELb0ELb1ELb1EEEEEEEEEvNT_6ParamsE --------------------------
	.section	.nv.info._ZN7cutlass13device_kernelIN5flash11enable_sm90INS1_16FlashAttnFwdSm90INS1_25CollectiveMainloopFwdSm90ILi2EN4cute5tupleIJNS5_1CILi1EEES8_S8_EEENS6_IJNS7_ILi128EEESA_SA_EEELi128ENS_10bfloat16_tEfNS_4arch4Sm90ELb0ELb0ELb0ELb1ELb1ELb1ELb0ELb1ELb1ELb1ELb0ELb0EEENS1_21CollectiveEpilogueFwdISB_S9_SC_SE_Li256ELb1ELb1ELb0ELb0EEENS1_36VarlenDynamicPersistentTileSchedulerILi128ELi128ELi256ELi128ELb0ELb1ELb1ELb0ELb1ELb1EEEEEEEEEvNT_6ParamsE,"",@"SHT_CUDA_INFO"
	.sectionflags	@""
	.align	4


	//----- nvinfo : EIATTR_CUDA_API_VERSION
	.align		4
        /*0000*/ 	.byte	0x04, 0x37
        /*0002*/ 	.short	(.L_128 - .L_127)
.L_127:
        /*0004*/ 	.word	0x00000082


	//----- nvinfo : EIATTR_KPARAM_INFO
	.align		4
.L_128:
        /*0008*/ 	.byte	0x04, 0x17
        /*000a*/ 	.short	(.L_130 - .L_129)
.L_129:
        /*000c*/ 	.word	0x00000000
        /*0010*/ 	.short	0x0000
        /*0012*/ 	.short	0x0070
        /*0014*/ 	.byte	0x00, 0xf0, 0x01, 0x2a


	//----- nvinfo : EIATTR_SPARSE_MMA_MASK
	.align		4
.L_130:
        /*0018*/ 	.byte	0x03, 0x50
        /*001a*/ 	.short	0x0000


	//----- nvinfo : EIATTR_MAXREG_COUNT
	.align		4
        /*001c*/ 	.byte	0x03, 0x1b
        /*001e*/ 	.short	0x00a8


	//----- nvinfo : EIATTR_NUM_BARRIERS
	.align		4
        /*0020*/ 	.byte	0x02, 0x4c
        /*0022*/ 	.byte	0x10
	.zero		1


	//----- nvinfo : EIATTR_EXTERNS
	.align		4
        /*0024*/ 	.byte	0x04, 0x0f
        /*0026*/ 	.short	(.L_132 - .L_131)


	//   ....[0]....
	.align		4
.L_131:
        /*0028*/ 	.word	index@(__assertfail)


	//----- nvinfo : EIATTR_ANNOTATIONS
	.align		4
.L_132:
        /*002c*/ 	.byte	0x04, 0x55
        /*002e*/ 	.short	(.L_134 - .L_133)


	//   ....[0]....
.L_133:
        /* <DEDUP_REMOVED lines=22> */


	//----- nvinfo : EIATTR_MERCURY_ISA_VERSION
	.align		4
.L_134:
        /*0178*/ 	.byte	0x03, 0x5f
        /*017a*/ 	.short	0x0101


	//----- nvinfo : EIATTR_UNUSED_LOAD_BYTE_OFFSET
	.align		4
        /*017c*/ 	.byte	0x04, 0x44
        /*017e*/ 	.short	(.L_136 - .L_135)


	//   ....[0]....
.L_135:
        /*0180*/ 	.word	0x00000a40
        /*0184*/ 	.word	0x0000fff0


	//   ....[1]....
        /*0188*/ 	.word	0x00011690
        /*018c*/ 	.word	0x0000fff0


	//----- nvinfo : EIATTR_INT_WARP_WIDE_INSTR_OFFSETS
	.align		4
.L_136:
        /*0190*/ 	.byte	0x04, 0x31
        /*0192*/ 	.short	(.L_138 - .L_137)


	//   ....[0]....
.L_137:
        /*0194*/ 	.word	0x00000120


	//   ....[1]....
        /*0198*/ 	.word	0x000001c0


	//   ....[2]....
        /*019c*/ 	.word	0x00000230


	//   ....[3]....
        /*01a0*/ 	.word	0x00015860


	//   ....[4]....
        /*01a4*/ 	.word	0x000158f0


	//   ....[5]....
        /*01a8*/ 	.word	0x000187c0


	//   ....[6]....
        /*01ac*/ 	.word	0x00018850


	//----- nvinfo : EIATTR_COOP_GROUP_MASK_REGIDS
	.align		4
.L_138:
        /*01b0*/ 	.byte	0x04, 0x29
        /*01b2*/ 	.short	(.L_140 - .L_139)


	//   ....[0]....
.L_139:
        /*01b4*/ 	.word	0xffffffff


	//   ....[1]....
        /*01b8*/ 	.word	0xffffffff


	//   ....[2]....
        /*01bc*/ 	.word	0xffffffff


	//   ....[3]....
        /*01c0*/ 	.word	0xffffffff


	//   ....[4]....
        /*01c4*/ 	.word	0xffffffff


	//   ....[5]....
        /*01c8*/ 	.word	0xffffffff


	//   ....[6]....
        /*01cc*/ 	.word	0xffffffff


	//   ....[7]....
        /*01d0*/ 	.word	0xffffffff


	//   ....[8]....
        /*01d4*/ 	.word	0xffffffff


	//   ....[9]....
        /*01d8*/ 	.word	0xffffffff


	//   ....[10]....
        /*01dc*/ 	.word	0xffffffff


	//   ....[11]....
        /*01e0*/ 	.word	0xffffffff


	//   ....[12]....
        /*01e4*/ 	.word	0xffffffff


	//   ....[13]....
        /*01e8*/ 	.word	0xffffffff


	//   ....[14]....
        /*01ec*/ 	.word	0xffffffff


	//   ....[15]....
        /*01f0*/ 	.word	0xffffffff


	//   ....[16]....
        /*01f4*/ 	.word	0xffffffff


	//   ....[17]....
        /*01f8*/ 	.word	0xffffffff


	//   ....[18]....
        /*01fc*/ 	.word	0xffffffff


	//   ....[19]....
        /*0200*/ 	.word	0xffffffff


	//   ....[20]....
        /*0204*/ 	.word	0xffffffff


	//   ....[21]....
        /*0208*/ 	.word	0xffffffff


	//   ....[22]....
        /*020c*/ 	.word	0xffffffff


	//   ....[23]....
        /*0210*/ 	.word	0xffffffff


	//   ....[24]....
        /*0214*/ 	.word	0xffffffff


	//   ....[25]....
        /*0218*/ 	.word	0xffffffff


	//   ....[26]....
        /*021c*/ 	.word	0xffffffff


	//   ....[27]....
        /*0220*/ 	.word	0xffffffff


	//   ....[28]....
        /*0224*/ 	.word	0xffffffff


	//   ....[29]....
        /*0228*/ 	.word	0xffffffff


	//   ....[30]....
        /*022c*/ 	.word	0xffffffff


	//   ....[31]....
        /*0230*/ 	.word	0xffffffff


	//   ....[32]....
        /*0234*/ 	.word	0xffffffff


	//   ....[33]....
        /*0238*/ 	.word	0xffffffff


	//   ....[34]....
        /*023c*/ 	.word	0xffffffff


	//   ....[35]....
        /*0240*/ 	.word	0xffffffff


	//   ....[36]....
        /*0244*/ 	.word	0xffffffff


	//   ....[37]....
        /*0248*/ 	.word	0xffffffff


	//   ....[38]....
        /*024c*/ 	.word	0xffffffff


	//   ....[39]....
        /*0250*/ 	.word	0xffffffff


	//   ....[40]....
        /*0254*/ 	.word	0xffffffff


	//   ....[41]....
        /*0258*/ 	.word	0xffffffff


	//   ....[42]....
        /*025c*/ 	.word	0xffffffff


	//   ....[43]....
        /*0260*/ 	.word	0xffffffff


	//   ....[44]....
        /*0264*/ 	.word	0xffffffff


	//   ....[45]....
        /*0268*/ 	.word	0xffffffff


	//   ....[46]....
        /*026c*/ 	.word	0xffffffff


	//   ....[47]....
        /*0270*/ 	.word	0xffffffff


	//   ....[48]....
        /*0274*/ 	.word	0xffffffff


	//   ....[49]....
        /*0278*/ 	.word	0xffffffff


	//   ....[50]....
        /*027c*/ 	.word	0xffffffff


	//   ....[51]....
        /*0280*/ 	.word	0xffffffff


	//   ....[52]....
        /*0284*/ 	.word	0xffffffff


	//   ....[53]....
        /*0288*/ 	.word	0xffffffff


	//   ....[54]....
        /*028c*/ 	.word	0xffffffff


	//   ....[55]....
        /*0290*/ 	.word	0xffffffff


	//   ....[56]....
        /*0294*/ 	.word	0xffffffff


	//   ....[57]....
        /*0298*/ 	.word	0xffffffff


	//   ....[58]....
        /*029c*/ 	.word	0xffffffff


	//   ....[59]....
        /*02a0*/ 	.word	0xffffffff


	//   ....[60]....
        /*02a4*/ 	.word	0xffffffff


	//   ....[61]....
        /*02a8*/ 	.word	0xffffffff


	//   ....[62]....
        /*02ac*/ 	.word	0xffffffff


	//   ....[63]....
        /*02b0*/ 	.word	0xffffffff


	//   ....[64]....
        /*02b4*/ 	.word	0xffffffff


	//   ....[65]....
        /*02b8*/ 	.word	0xffffffff


	//   ....[66]....
        /*02bc*/ 	.word	0xffffffff


	//   ....[67]....
        /*02c0*/ 	.word	0xffffffff


	//   ....[68]....
        /*02c4*/ 	.word	0xffffffff


	//   ....[69]....
        /*02c8*/ 	.word	0xffffffff


	//   ....[70]....
        /*02cc*/ 	.word	0xffffffff


	//   ....[71]....
        /*02d0*/ 	.word	0xffffffff


	//   ....[72]....
        /*02d4*/ 	.word	0xffffffff


	//   ....[73]....
        /*02d8*/ 	.word	0xffffffff


	//   ....[74]....
        /*02dc*/ 	.word	0xffffffff


	//   ....[75]....
        /*02e0*/ 	.word	0xffffffff


	//   ....[76]....
        /*02e4*/ 	.word	0xffffffff


	//   ....[77]....
        /*02e8*/ 	.word	0xffffffff


	//   ....[78]....
        /*02ec*/ 	.word	0xffffffff


	//   ....[79]....
        /*02f0*/ 	.word	0xffffffff


	//   ....[80]....
        /*02f4*/ 	.word	0xffffffff


	//   ....[81]....
        /*02f8*/ 	.word	0xffffffff


	//   ....[82]....
        /*02fc*/ 	.word	0xffffffff


	//   ....[83]....
        /*0300*/ 	.word	0xffffffff


	//   ....[84]....
        /*0304*/ 	.word	0xffffffff


	//   ....[85]....
        /*0308*/ 	.word	0xffffffff


	//   ....[86]....
        /*030c*/ 	.word	0xffffffff


	//   ....[87]....
        /*0310*/ 	.word	0xffffffff


	//   ....[88]....
        /*0314*/ 	.word	0xffffffff


	//   ....[89]....
        /*0318*/ 	.word	0xffffffff


	//   ....[90]....
        /*031c*/ 	.word	0xffffffff


	//   ....[91]....
        /*0320*/ 	.word	0xffffffff


	//   ....[92]....
        /*0324*/ 	.word	0xffffffff


	//   ....[93]....
        /*0328*/ 	.word	0xffffffff


	//   ....[94]....
        /*032c*/ 	.word	0xffffffff


	//   ....[95]....
        /*0330*/ 	.word	0xffffffff


	//   ....[96]....
        /*0334*/ 	.word	0xffffffff


	//   ....[97]....
        /*0338*/ 	.word	0xffffffff


	//   ....[98]....
        /*033c*/ 	.word	0xffffffff


	//   ....[99]....
        /*0340*/ 	.word	0xffffffff


	//   ....[100]....
        /*0344*/ 	.word	0xffffffff


	//   ....[101]....
        /*0348*/ 	.word	0xffffffff


	//   ....[102]....
        /*034c*/ 	.word	0xffffffff


	//   ....[103]....
        /*0350*/ 	.word	0xffffffff


	//   ....[104]....
        /*0354*/ 	.word	0xffffffff


	//   ....[105]....
        /*0358*/ 	.word	0xffffffff


	//   ....[106]....
        /*035c*/ 	.word	0xffffffff


	//   ....[107]....
        /*0360*/ 	.word	0xffffffff


	//   ....[108]....
        /*0364*/ 	.word	0xffffffff


	//   ....[109]....
        /*0368*/ 	.word	0xffffffff


	//   ....[110]....
        /*036c*/ 	.word	0xffffffff


	//   ....[111]....
        /*0370*/ 	.word	0xffffffff


	//   ....[112]....
        /*0374*/ 	.word	0xffffffff


	//   ....[113]....
        /*0378*/ 	.word	0xffffffff


	//   ....[114]....
        /*037c*/ 	.word	0xffffffff


	//   ....[115]....
        /*0380*/ 	.word	0xffffffff


	//   ....[116]....
        /*0384*/ 	.word	0xffffffff


	//   ....[117]....
        /*0388*/ 	.word	0xffffffff


	//   ....[118]....
        /*038c*/ 	.word	0xffffffff


	//   ....[119]....
        /*0390*/ 	.word	0xffffffff


	//   ....[120]....
        /*0394*/ 	.word	0xffffffff


	//   ....[121]....
        /*0398*/ 	.word	0xffffffff


	//   ....[122]....
        /*039c*/ 	.word	0xffffffff


	//   ....[123]....
        /*03a0*/ 	.word	0xffffffff


	//   ....[124]....
        /*03a4*/ 	.word	0xffffffff


	//   ....[125]....
        /*03a8*/ 	.word	0xffffffff


	//   ....[126]....
        /*03ac*/ 	.word	0xffffffff


	//   ....[127]....
        /*03b0*/ 	.word	0xffffffff


	//   ....[128]....
        /*03b4*/ 	.word	0xffffffff


	//   ....[129]....
        /*03b8*/ 	.word	0xffffffff


	//   ....[130]....
        /*03bc*/ 	.word	0xffffffff


	//   ....[131]....
        /*03c0*/ 	.word	0xffffffff


	//   ....[132]....
        /*03c4*/ 	.word	0xffffffff


	//   ....[133]....
        /*03c8*/ 	.word	0xffffffff


	//   ....[134]....
        /*03cc*/ 	.word	0xffffffff


	//   ....[135]....
        /*03d0*/ 	.word	0xffffffff


	//   ....[136]....
        /*03d4*/ 	.word	0xffffffff


	//   ....[137]....
        /*03d8*/ 	.word	0xffffffff


	//   ....[138]....
        /*03dc*/ 	.word	0xffffffff


	//   ....[139]....
        /*03e0*/ 	.word	0xffffffff


	//   ....[140]....
        /*03e4*/ 	.word	0xffffffff


	//   ....[141]....
        /*03e8*/ 	.word	0xffffffff


	//   ....[142]....
        /*03ec*/ 	.word	0xffffffff


	//   ....[143]....
        /*03f0*/ 	.word	0xffffffff


	//   ....[144]....
        /*03f4*/ 	.word	0xffffffff


	//   ....[145]....
        /*03f8*/ 	.word	0xffffffff


	//   ....[146]....
        /*03fc*/ 	.word	0xffffffff


	//   ....[147]....
        /*0400*/ 	.word	0xffffffff


	//   ....[148]....
        /*0404*/ 	.word	0xffffffff


	//   ....[149]....
        /*0408*/ 	.word	0xffffffff


	//   ....[150]....
        /*040c*/ 	.word	0xffffffff


	//   ....[151]....
        /*0410*/ 	.word	0xffffffff


	//   ....[152]....
        /*0414*/ 	.word	0xffffffff


	//   ....[153]....
        /*0418*/ 	.word	0xffffffff


	//   ....[154]....
        /*041c*/ 	.word	0xffffffff


	//   ....[155]....
        /*0420*/ 	.word	0xffffffff


	//   ....[156]....
        /*0424*/ 	.word	0xffffffff


	//   ....[157]....
        /*0428*/ 	.word	0xffffffff


	//   ....[158]....
        /*042c*/ 	.word	0xffffffff


	//   ....[159]....
        /*0430*/ 	.word	0xffffffff


	//   ....[160]....
        /*0434*/ 	.word	0xffffffff


	//   ....[161]....
        /*0438*/ 	.word	0xffffffff


	//   ....[162]....
        /*043c*/ 	.word	0xffffffff


	//   ....[163]....
        /*0440*/ 	.word	0xffffffff


	//   ....[164]....
        /*0444*/ 	.word	0xffffffff


	//   ....[165]....
        /*0448*/ 	.word	0xffffffff


	//   ....[166]....
        /*044c*/ 	.word	0xffffffff


	//   ....[167]....
        /*0450*/ 	.word	0xffffffff


	//   ....[168]....
        /*0454*/ 	.word	0xffffffff


	//   ....[169]....
        /*0458*/ 	.word	0xffffffff


	//   ....[170]....
        /*045c*/ 	.word	0xffffffff


	//   ....[171]....
        /*0460*/ 	.word	0xffffffff


	//   ....[172]....
        /*0464*/ 	.word	0xffffffff


	//   ....[173]....
        /*0468*/ 	.word	0xffffffff


	//   ....[174]....
        /*046c*/ 	.word	0xffffffff


	//   ....[175]....
        /*0470*/ 	.word	0xffffffff


	//   ....[176]....
        /*0474*/ 	.word	0xffffffff


	//   ....[177]....
        /*0478*/ 	.word	0xffffffff


	//   ....[178]....
        /*047c*/ 	.word	0xffffffff


	//   ....[179]....
        /*0480*/ 	.word	0xffffffff


	//   ....[180]....
        /*0484*/ 	.word	0xffffffff


	//   ....[181]....
        /*0488*/ 	.word	0xffffffff


	//   ....[182]....
        /*048c*/ 	.word	0xffffffff


	//   ....[183]....
        /*0490*/ 	.word	0xffffffff


	//   ....[184]....
        /*0494*/ 	.word	0xffffffff


	//   ....[185]....
        /*0498*/ 	.word	0xffffffff


	//   ....[186]....
        /*049c*/ 	.word	0xffffffff


	//   ....[187]....
        /*04a0*/ 	.word	0xffffffff


	//   ....[188]....
        /*04a4*/ 	.word	0xffffffff


	//   ....[189]....
        /*04a8*/ 	.word	0xffffffff


	//   ....[190]....
        /*04ac*/ 	.word	0xffffffff


	//   ....[191]....
        /*04b0*/ 	.word	0xffffffff


	//   ....[192]....
        /*04b4*/ 	.word	0xffffffff


	//   ....[193]....
        /*04b8*/ 	.word	0xffffffff


	//   ....[194]....
        /*04bc*/ 	.word	0xffffffff


	//   ....[195]....
        /*04c0*/ 	.word	0x0500000f


	//   ....[196]....
        /*04c4*/ 	.word	0x0500000f


	//   ....[197]....
        /*04c8*/ 	.word	0x0500000f


	//   ....[198]....
        /*04cc*/ 	.word	0x0500000f


	//   ....[199]....
        /*04d0*/ 	.word	0x0500000f


	//   ....[200]....
        /*04d4*/ 	.word	0x0500000f


	//   ....[201]....
        /*04d8*/ 	.word	0x0500000f


	//   ....[202]....
        /*04dc*/ 	.word	0x0500000f


	//   ....[203]....
        /*04e0*/ 	.word	0x0500000f


	//   ....[204]....
        /*04e4*/ 	.word	0x0500000f


	//   ....[205]....
        /*04e8*/ 	.word	0x0500000f


	//   ....[206]....
        /*04ec*/ 	.word	0x0500000f


	//   ....[207]....
        /*04f0*/ 	.word	0x0500000f


	//   ....[208]....
        /*04f4*/ 	.word	0x0500000f


	//   ....[209]....
        /*04f8*/ 	.word	0x0500000f


	//   ....[210]....
        /*04fc*/ 	.word	0x0500000f


	//   ....[211]....
        /*0500*/ 	.word	0x0500000f


	//   ....[212]....
        /*0504*/ 	.word	0x0500000f


	//   ....[213]....
        /*0508*/ 	.word	0x0500000f


	//   ....[214]....
        /*050c*/ 	.word	0x0500000f


	//   ....[215]....
        /*0510*/ 	.word	0x0500000f


	//   ....[216]....
        /*0514*/ 	.word	0x0500000f


	//   ....[217]....
        /*0518*/ 	.word	0x0500000f


	//   ....[218]....
        /*051c*/ 	.word	0x0500000f


	//   ....[219]....
        /*0520*/ 	.word	0x0500000f


	//   ....[220]....
        /*0524*/ 	.word	0x0500000f


	//   ....[221]....
        /*0528*/ 	.word	0x0500000f


	//   ....[222]....
        /*052c*/ 	.word	0x0500000f


	//   ....[223]....
        /*0530*/ 	.word	0x0500000f


	//   ....[224]....
        /*0534*/ 	.word	0x0500000f


	//   ....[225]....
        /*0538*/ 	.word	0x0500000f


	//   ....[226]....
        /*053c*/ 	.word	0x0500000f


	//   ....[227]....
        /*0540*/ 	.word	0x0500000f


	//   ....[228]....
        /*0544*/ 	.word	0x0500000f


	//   ....[229]....
        /*0548*/ 	.word	0x0500000f


	//   ....[230]....
        /*054c*/ 	.word	0x0500000f


	//   ....[231]....
        /*0550*/ 	.word	0x0500000f


	//   ....[232]....
        /*0554*/ 	.word	0x0500000f


	//   ....[233]....
        /*0558*/ 	.word	0x0500000f


	//   ....[234]....
        /*055c*/ 	.word	0x0500000f


	//   ....[235]....
        /*0560*/ 	.word	0x0500000f


	//   ....[236]....
        /*0564*/ 	.word	0x0500000f


	//   ....[237]....
        /*0568*/ 	.word	0x0500000f


	//   ....[238]....
        /*056c*/ 	.word	0x0500000f


	//   ....[239]....
        /*0570*/ 	.word	0x0500000f


	//   ....[240]....
        /*0574*/ 	.word	0x0500000f


	//   ....[241]....
        /*0578*/ 	.word	0x0500000f


	//   ....[242]....
        /*057c*/ 	.word	0x0500000f


	//   ....[243]....
        /*0580*/ 	.word	0x0500000f


	//   ....[244]....
        /*0584*/ 	.word	0x0500000f


	//   ....[245]....
        /*0588*/ 	.word	0x0500000f


	//   ....[246]....
        /*058c*/ 	.word	0x0500000f


	//   ....[247]....
        /*0590*/ 	.word	0x0500000f


	//   ....[248]....
        /*0594*/ 	.word	0x0500000f


	//   ....[249]....
        /*0598*/ 	.word	0x0500000f


	//   ....[250]....
        /*059c*/ 	.word	0x0500000f


	//   ....[251]....
        /*05a0*/ 	.word	0x0500000f


	//   ....[252]....
        /*05a4*/ 	.word	0x0500000f


	//   ....[253]....
        /*05a8*/ 	.word	0x0500000f


	//   ....[254]....
        /*05ac*/ 	.word	0x0500000f


	//   ....[255]....
        /*05b0*/ 	.word	0x0500000f


	//   ....[0]....
        /*05b4*/ 	.word	0x0500000f


	//   ....[1]....
        /*05b8*/ 	.word	0x0500000f


	//   ....[2]....
        /*05bc*/ 	.word	0x0500000f


	//   ....[3]....
        /*05c0*/ 	.word	0x0500000f


	//   ....[4]....
        /*05c4*/ 	.word	0x0500000f


	//   ....[5]....
        /*05c8*/ 	.word	0x0500000f


	//   ....[6]....
        /*05cc*/ 	.word	0x0500000f


	//   ....[7]....
        /*05d0*/ 	.word	0x0500000f


	//   ....[8]....
        /*05d4*/ 	.word	0x0500000f


	//   ....[9]....
        /*05d8*/ 	.word	0x0500000f


	//   ....[10]....
        /*05dc*/ 	.word	0x0500000f


	//   ....[11]....
        /*05e0*/ 	.word	0x0500000f


	//   ....[12]....
        /*05e4*/ 	.word	0x0500000f


	//   ....[13]....
        /*05e8*/ 	.word	0x0500000f


	//   ....[14]....
        /*05ec*/ 	.word	0x0500000f


	//   ....[15]....
        /*05f0*/ 	.word	0x0500000f


	//   ....[16]....
        /*05f4*/ 	.word	0x0500000f


	//   ....[17]....
        /*05f8*/ 	.word	0x0500000f


	//   ....[18]....
        /*05fc*/ 	.word	0x0500000f


	//   ....[19]....
        /*0600*/ 	.word	0x0500000f


	//   ....[20]....
        /*0604*/ 	.word	0x0500000f


	//   ....[21]....
        /*0608*/ 	.word	0x0500000f


	//   ....[22]....
        /*060c*/ 	.word	0x0500000f


	//   ....[23]....
        /*0610*/ 	.word	0x0500000f


	//   ....[24]....
        /*0614*/ 	.word	0x0500000f


	//   ....[25]....
        /*0618*/ 	.word	0x0500000f


	//   ....[26]....
        /*061c*/ 	.word	0x0500000f


	//   ....[27]....
        /*0620*/ 	.word	0x0500000f


	//   ....[28]....
        /*0624*/ 	.word	0x0500000f


	//   ....[29]....
        /*0628*/ 	.word	0x0500000f


	//   ....[30]....
        /*062c*/ 	.word	0x0500000f


	//   ....[31]....
        /*0630*/ 	.word	0x0500000f


	//   ....[32]....
        /*0634*/ 	.word	0x0500000f


	//   ....[33]....
        /*0638*/ 	.word	0x0500000f


	//   ....[34]....
        /*063c*/ 	.word	0x0500000f


	//   ....[35]....
        /*0640*/ 	.word	0x0500000f


	//   ....[36]....
        /*0644*/ 	.word	0x0500000f


	//   ....[37]....
        /*0648*/ 	.word	0x0500000f


	//   ....[38]....
        /*064c*/ 	.word	0x0500000f


	//   ....[39]....
        /*0650*/ 	.word	0x0500000f


	//   ....[40]....
        /*0654*/ 	.word	0x0500000f


	//   ....[41]....
        /*0658*/ 	.word	0x0500000f


	//   ....[42]....
        /*065c*/ 	.word	0x0500000f


	//   ....[43]....
        /*0660*/ 	.word	0x0500000f


	//   ....[44]....
        /*0664*/ 	.word	0x0500000f


	//   ....[45]....
        /*0668*/ 	.word	0x0500000f


	//   ....[46]....
        /*066c*/ 	.word	0x0500000f


	//   ....[47]....
        /*0670*/ 	.word	0x0500000f


	//   ....[48]....
        /*0674*/ 	.word	0x0500000f


	//   ....[49]....
        /*0678*/ 	.word	0x0500000f


	//   ....[50]....
        /*067c*/ 	.word	0x0500000f


	//   ....[51]....
        /*0680*/ 	.word	0x0500000f


	//   ....[52]....
        /*0684*/ 	.word	0x0500000f


	//   ....[53]....
        /*0688*/ 	.word	0x0500000f


	//   ....[54]....
        /*068c*/ 	.word	0x0500000f


	//   ....[55]....
        /*0690*/ 	.word	0x0500000f


	//   ....[56]....
        /*0694*/ 	.word	0x0500000f


	//   ....[57]....
        /*0698*/ 	.word	0x0500000f


	//   ....[58]....
        /*069c*/ 	.word	0x0500000f


	//   ....[59]....
        /*06a0*/ 	.word	0x0500000f


	//   ....[60]....
        /*06a4*/ 	.word	0x0500000f


	//   ....[61]....
        /*06a8*/ 	.word	0x0500000f


	//   ....[62]....
        /*06ac*/ 	.word	0x0500000f


	//   ....[63]....
        /*06b0*/ 	.word	0x0500000f


	//   ....[64]....
        /*06b4*/ 	.word	0x0500000f


	//   ....[65]....
        /*06b8*/ 	.word	0x0500000f


	//   ....[66]....
        /*06bc*/ 	.word	0x0500000f


	//   ....[67]....
        /*06c0*/ 	.word	0x0500000f


	//   ....[68]....
        /*06c4*/ 	.word	0x0500000f


	//   ....[69]....
        /*06c8*/ 	.word	0x0500000f


	//   ....[70]....
        /*06cc*/ 	.word	0x0500000f


	//   ....[71]....
        /*06d0*/ 	.word	0x0500000f


	//   ....[72]....
        /*06d4*/ 	.word	0x0500000f


	//   ....[73]....
        /*06d8*/ 	.word	0x0500000f


	//   ....[74]....
        /*06dc*/ 	.word	0x0500000f


	//   ....[75]....
        /*06e0*/ 	.word	0x0500000f


	//   ....[76]....
        /*06e4*/ 	.word	0x0500000f


	//   ....[77]....
        /*06e8*/ 	.word	0x0500000f


	//   ....[78]....
        /*06ec*/ 	.word	0x0500000f


	//   ....[79]....
        /*06f0*/ 	.word	0x0500000f


	//----- nvinfo : EIATTR_COOP_GROUP_INSTR_OFFSETS
	.align		4
.L_140:
        /*06f4*/ 	.byte	0x04, 0x28
        /*06f6*/ 	.short	(.L_142 - .L_141)


	//   ....[0]....
.L_141:
        /*06f8*/ 	.word	0x00000060


	//   ....[1]....
        /*06fc*/ 	.word	0x00000130


	//   ....[2]....
        /*0700*/ 	.word	0x000001e0


	//   ....[3]....
        /*0704*/ 	.word	0x000003a0


	//   ....[4]....
        /*0708*/ 	.word	0x00000500


	//   ....[5]....
        /*070c*/ 	.word	0x00000620


	//   ....[6]....
        /*0710*/ 	.word	0x00000780


	//   ....[7]....
        /*0714*/ 	.word	0x00003040


	//   ....[8]....
        /*0718*/ 	.word	0x00003050


	//   ....[9]....
        /*071c*/ 	.word	0x000037c0


	//   ....[10]....
        /*0720*/ 	.word	0x000037d0


	//   ....[11]....
        /*0724*/ 	.word	0x00003f40


	//   ....[12]....
        /*0728*/ 	.word	0x00003f50


	//   ....[13]....
        /*072c*/ 	.word	0x000046b0


	//   ....[14]....
        /*0730*/ 	.word	0x000046c0


	//   ....[15]....
        /*0734*/ 	.word	0x00005800


	//   ....[16]....
        /*0738*/ 	.word	0x00005810


	//   ....[17]....
        /*073c*/ 	.word	0x00006000


	//   ....[18]....
        /*0740*/ 	.word	0x00006010


	//   ....[19]....
        /*0744*/ 	.word	0x000067e0


	//   ....[20]....
        /*0748*/ 	.word	0x000067f0


	//   ....[21]....
        /*074c*/ 	.word	0x00006fc0


	//   ....[22]....
        /*0750*/ 	.word	0x00006fd0


	//   ....[23]....
        /*0754*/ 	.word	0x000079c0


	//   ....[24]....
        /*0758*/ 	.word	0x000079d0


	//   ....[25]....
        /*075c*/ 	.word	0x00007ae0


	//   ....[26]....
        /*0760*/ 	.word	0x00007af0


	//   ....[27]....
        /*0764*/ 	.word	0x00007c10


	//   ....[28]....
        /*0768*/ 	.word	0x00007c20


	//   ....[29]....
        /*076c*/ 	.word	0x00007d40


	//   ....[30]....
        /*0770*/ 	.word	0x00007d50


	//   ....[31]....
        /*0774*/ 	.word	0x000080f0


	//   ....[32]....
        /*0778*/ 	.word	0x00008110


	//   ....[33]....
        /*077c*/ 	.word	0x000081f0


	//   ....[34]....
        /*0780*/ 	.word	0x00008210


	//   ....[35]....
        /*0784*/ 	.word	0x000082f0


	//   ....[36]....
        /*0788*/ 	.word	0x00008310


	//   ....[37]....
        /*078c*/ 	.word	0x000083f0


	//   ....[38]....
        /*0790*/ 	.word	0x00008410


	//   ....[39]....
        /*0794*/ 	.word	0x00008900


	//   ....[40]....
        /*0798*/ 	.word	0x00008e60


	//   ....[41]....
        /*079c*/ 	.word	0x00008e70


	//   ....[42]....
        /*07a0*/ 	.word	0x00008e80


	//   ....[43]....
        /*07a4*/ 	.word	0x00008e90


	//   ....[44]....
        /*07a8*/ 	.word	0x0000a880


	//   ....[45]....
        /*07ac*/ 	.word	0x0000a890


	//   ....[46]....
        /*07b0*/ 	.word	0x0000a8a0


	//   ....[47]....
        /*07b4*/ 	.word	0x0000a8b0


	//   ....[48]....
        /*07b8*/ 	.word	0x0000d3c0


	//   ....[49]....
        /*07bc*/ 	.word	0x0000d4a0


	//   ....[50]....
        /*07c0*/ 	.word	0x0000da70


	//   ....[51]....
        /*07c4*/ 	.word	0x0000db10


	//   ....[52]....
        /*07c8*/ 	.word	0x0000f740


	//   ....[53]....
        /*07cc*/ 	.word	0x0000f750


	//   ....[54]....
        /*07d0*/ 	.word	0x0000f780


	//   ....[55]....
        /*07d4*/ 	.word	0x0000f7a0


	//   ....[56]....
        /*07d8*/ 	.word	0x00010cd0


	//   ....[57]....
        /*07dc*/ 	.word	0x00010d00


	//   ....[58]....
        /*07e0*/ 	.word	0x00010db0


	//   ....[59]....
        /*07e4*/ 	.word	0x00011030


	//   ....[60]....
        /*07e8*/ 	.word	0x000120a0


	//   ....[61]....
        /*07ec*/ 	.word	0x000120e0


	//   ....[62]....
        /*07f0*/ 	.word	0x00012120


	//   ....[63]....
        /*07f4*/ 	.word	0x00012150


	//   ....[64]....
        /*07f8*/ 	.word	0x00012710


	//   ....[65]....
        /*07fc*/ 	.word	0x00012740


	//   ....[66]....
        /*0800*/ 	.word	0x00012800


	//   ....[67]....
        /*0804*/ 	.word	0x00012820


	//   ....[68]....
        /*0808*/ 	.word	0x000128e0


	//   ....[69]....
        /*080c*/ 	.word	0x00012900


	//   ....[70]....
        /*0810*/ 	.word	0x000129d0


	//   ....[71]....
        /*0814*/ 	.word	0x000129f0


	//   ....[72]....
        /*0818*/ 	.word	0x000131e0


	//   ....[73]....
        /*081c*/ 	.word	0x000131f0


	//   ....[74]....
        /*0820*/ 	.word	0x00013300


	//   ....[75]....
        /*0824*/ 	.word	0x00013310


	//   ....[76]....
        /*0828*/ 	.word	0x00013420


	//   ....[77]....
        /*082c*/ 	.word	0x00013430


	//   ....[78]....
        /*0830*/ 	.word	0x00013540


	//   ....[79]....
        /*0834*/ 	.word	0x00013550


	//   ....[80]....
        /*0838*/ 	.word	0x000136c0


	//   ....[81]....
        /*083c*/ 	.word	0x00013870


	//   ....[82]....
        /*0840*/ 	.word	0x000138a0


	//   ....[83]....
        /*0844*/ 	.word	0x000138d0


	//   ....[84]....
        /*0848*/ 	.word	0x00013900


	//   ....[85]....
        /*084c*/ 	.word	0x00013930


	//   ....[86]....
        /*0850*/ 	.word	0x00013960


	//   ....[87]....
        /*0854*/ 	.word	0x00013ad0


	//   ....[88]....
        /*0858*/ 	.word	0x00013b00


	//   ....[89]....
        /*085c*/ 	.word	0x00013b30


	//   ....[90]....
        /*0860*/ 	.word	0x00013b60


	//   ....[91]....
        /*0864*/ 	.word	0x00013b90


	//   ....[92]....
        /*0868*/ 	.word	0x00013bc0


	//   ....[93]....
        /*086c*/ 	.word	0x00013c50


	//   ....[94]....
        /*0870*/ 	.word	0x00013c80


	//   ....[95]....
        /*0874*/ 	.word	0x00013d00


	//   ....[96]....
        /*0878*/ 	.word	0x000147d0


	//   ....[97]....
        /*087c*/ 	.word	0x000163a0


	//   ....[98]....
        /*0880*/ 	.word	0x000163c0


	//   ....[99]....
        /*0884*/ 	.word	0x00016460


	//   ....[100]....
        /*0888*/ 	.word	0x00016480


	//   ....[101]....
        /*088c*/ 	.word	0x00016510


	//   ....[102]....
        /*0890*/ 	.word	0x00016530


	//   ....[103]....
        /*0894*/ 	.word	0x000165c0


	//   ....[104]....
        /*0898*/ 	.word	0x000165e0


	//   ....[105]....
        /*089c*/ 	.word	0x00016670


	//   ....[106]....
        /*08a0*/ 	.word	0x00016690


	//   ....[107]....
        /*08a4*/ 	.word	0x00016720


	//   ....[108]....
        /*08a8*/ 	.word	0x00016740


	//   ....[109]....
        /*08ac*/ 	.word	0x000167d0


	//   ....[110]....
        /*08b0*/ 	.word	0x000167f0


	//   ....[111]....
        /*08b4*/ 	.word	0x00016800


	//   ....[112]....
        /*08b8*/ 	.word	0x00016880


	//   ....[113]....
        /*08bc*/ 	.word	0x00016fc0


	//   ....[114]....
        /*08c0*/ 	.word	0x00016ff0


	//   ....[115]....
        /*08c4*/ 	.word	0x00017050


	//   ....[116]....
        /*08c8*/ 	.word	0x00017090


	//   ....[117]....
        /*08cc*/ 	.word	0x000170d0


	//   ....[118]....
        /*08d0*/ 	.word	0x00017130


	//   ....[119]....
        /*08d4*/ 	.word	0x00017180


	//   ....[120]....
        /*08d8*/ 	.word	0x000171d0


	//   ....[121]....
        /*08dc*/ 	.word	0x00017220


	//   ....[122]....
        /*08e0*/ 	.word	0x00017270


	//   ....[123]....
        /*08e4*/ 	.word	0x000172b0


	//   ....[124]....
        /*08e8*/ 	.word	0x00017310


	//   ....[125]....
        /*08ec*/ 	.word	0x00017360


	//   ....[126]....
        /*08f0*/ 	.word	0x000173b0


	//   ....[127]....
        /*08f4*/ 	.word	0x000173d0


	//   ....[128]....
        /*08f8*/ 	.word	0x00017410


	//   ....[129]....
        /*08fc*/ 	.word	0x00017b70


	//   ....[130]....
        /*0900*/ 	.word	0x00017ba0


	//   ....[131]....
        /*0904*/ 	.word	0x00017c00


	//   ....[132]....
        /*0908*/ 	.word	0x00017c10


	//   ....[133]....
        /*090c*/ 	.word	0x00017c60


	//   ....[134]....
        /*0910*/ 	.word	0x00017c70


	//   ....[135]....
        /*0914*/ 	.word	0x00017cc0


	//   ....[136]....
        /*0918*/ 	.word	0x00017cd0


	//   ....[137]....
        /*091c*/ 	.word	0x00017d20


	//   ....[138]....
        /*0920*/ 	.word	0x00017d30


	//   ....[139]....
        /*0924*/ 	.word	0x00017d80


	//   ....[140]....
        /*0928*/ 	.word	0x00017d90


	//   ....[141]....
        /*092c*/ 	.word	0x00017de0


	//   ....[142]....
        /*0930*/ 	.word	0x00017df0


	//   ....[143]....
        /*0934*/ 	.word	0x00017e00


	//   ....[144]....
        /*0938*/ 	.word	0x00017e50


	//   ....[145]....
        /*093c*/ 	.word	0x000180b0


	//   ....[146]....
        /*0940*/ 	.word	0x000180d0


	//   ....[147]....
        /*0944*/ 	.word	0x000180e0


	//   ....[148]....
        /*0948*/ 	.word	0x00018150


	//   ....[149]....
        /*094c*/ 	.word	0x00018160


	//   ....[150]....
        /*0950*/ 	.word	0x000181d0


	//   ....[151]....
        /*0954*/ 	.word	0x000181e0


	//   ....[152]....
        /*0958*/ 	.word	0x00018250


	//   ....[153]....
        /*095c*/ 	.word	0x00018260


	//   ....[154]....
        /*0960*/ 	.word	0x000182d0


	//   ....[155]....
        /*0964*/ 	.word	0x000182e0


	//   ....[156]....
        /*0968*/ 	.word	0x00018350


	//   ....[157]....
        /*096c*/ 	.word	0x00018360


	//   ....[158]....
        /*0970*/ 	.word	0x000183d0


	//   ....[159]....
        /*0974*/ 	.word	0x000183e0


	//   ....[160]....
        /*0978*/ 	.word	0x000183f0


	//   ....[161]....
        /*097c*/ 	.word	0x000189a0


	//   ....[162]....
        /*0980*/ 	.word	0x000189e0


	//   ....[163]....
        /*0984*/ 	.word	0x00018a10


	//   ....[164]....
        /*0988*/ 	.word	0x00018a40


	//   ....[165]....
        /*098c*/ 	.word	0x00018a50


	//   ....[166]....
        /*0990*/ 	.word	0x00018a70


	//   ....[167]....
        /*0994*/ 	.word	0x00018ae0


	//   ....[168]....
        /*0998*/ 	.word	0x00018b00


	//   ....[169]....
        /*099c*/ 	.word	0x00018b60


	//   ....[170]....
        /*09a0*/ 	.word	0x00018b80


	//   ....[171]....
        /*09a4*/ 	.word	0x00018be0


	//   ....[172]....
        /*09a8*/ 	.word	0x00018c00


	//   ....[173]....
        /*09ac*/ 	.word	0x00018c60


	//   ....[174]....
        /*09b0*/ 	.word	0x00018c80


	//   ....[175]....
        /*09b4*/ 	.word	0x00018cd0


	//   ....[176]....
        /*09b8*/ 	.word	0x00018cf0


	//   ....[177]....
        /*09bc*/ 	.word	0x000190f0


	//   ....[178]....
        /*09c0*/ 	.word	0x00019140


	//   ....[179]....
        /*09c4*/ 	.word	0x00019170


	//   ....[180]....
        /*09c8*/ 	.word	0x00019180


	//   ....[181]....
        /*09cc*/ 	.word	0x000191b0


	//   ....[182]....
        /*09d0*/ 	.word	0x000191e0


	//   ....[183]....
        /*09d4*/ 	.word	0x00019210


	//   ....[184]....
        /*09d8*/ 	.word	0x00019240


	//   ....[185]....
        /*09dc*/ 	.word	0x000193c0


	//   ....[186]....
        /*09e0*/ 	.word	0x000193f0


	//   ....[187]....
        /*09e4*/ 	.word	0x00019420


	//   ....[188]....
        /*09e8*/ 	.word	0x00019450


	//   ....[189]....
        /*09ec*/ 	.word	0x00019480


	//   ....[190]....
        /*09f0*/ 	.word	0x000194b0


	//   ....[191]....
        /*09f4*/ 	.word	0x00019570


	//   ....[192]....
        /*09f8*/ 	.word	0x00019590


	//   ....[193]....
        /*09fc*/ 	.word	0x00019600


	//   ....[194]....
        /*0a00*/ 	.word	0x00019a70


	//   ....[195]....
        /*0a04*/ 	.word	0x00019d90


	//   ....[196]....
        /*0a08*/ 	.word	0x00019e20


	//   ....[197]....
        /*0a0c*/ 	.word	0x00019ec0


	//   ....[198]....
        /*0a10*/ 	.word	0x00019f50


	//   ....[199]....
        /*0a14*/ 	.word	0x00019ff0


	//   ....[200]....
        /*0a18*/ 	.word	0x0001a080


	//   ....[201]....
        /*0a1c*/ 	.word	0x0001a120


	//   ....[202]....
        /*0a20*/ 	.word	0x0001a1b0


	//   ....[203]....
        /*0a24*/ 	.word	0x0001a2a0


	//   ....[204]....
        /*0a28*/ 	.word	0x0001a330


	//   ....[205]....
        /*0a2c*/ 	.word	0x0001a3d0


	//   ....[206]....
        /*0a30*/ 	.word	0x0001a460


	//   ....[207]....
        /*0a34*/ 	.word	0x0001a500


	//   ....[208]....
        /*0a38*/ 	.word	0x0001a590


	//   ....[209]....
        /*0a3c*/ 	.word	0x0001a630


	//   ....[210]....
        /*0a40*/ 	.word	0x0001a6c0


	//   ....[211]....
        /*0a44*/ 	.word	0x0001a7b0


	//   ....[212]....
        /*0a48*/ 	.word	0x0001a840


	//   ....[213]....
        /*0a4c*/ 	.word	0x0001a8d0


	//   ....[214]....
        /*0a50*/ 	.word	0x0001a960


	//   ....[215]....
        /*0a54*/ 	.word	0x0001a9f0


	//   ....[216]....
        /*0a58*/ 	.word	0x0001aa80


	//   ....[217]....
        /*0a5c*/ 	.word	0x0001ab10


	//   ....[218]....
        /*0a60*/ 	.word	0x0001aba0


	//   ....[219]....
        /*0a64*/ 	.word	0x0001ac80


	//   ....[220]....
        /*0a68*/ 	.word	0x0001ad30


	//   ....[221]....
        /*0a6c*/ 	.word	0x0001adc0


	//   ....[222]....
        /*0a70*/ 	.word	0x0001ae10


	//   ....[223]....
        /*0a74*/ 	.word	0x0001ae60


	//   ....[224]....
        /*0a78*/ 	.word	0x0001af40


	//   ....[225]....
        /*0a7c*/ 	.word	0x0001afd0


	//   ....[226]....
        /*0a80*/ 	.word	0x0001b020


	//   ....[227]....
        /*0a84*/ 	.word	0x0001b070


	//   ....[228]....
        /*0a88*/ 	.word	0x0001b280


	//   ....[229]....
        /*0a8c*/ 	.word	0x0001b2d0


	//   ....[230]....
        /*0a90*/ 	.word	0x0001b360


	//   ....[231]....
        /*0a94*/ 	.word	0x0001b3f0


	//   ....[232]....
        /*0a98*/ 	.word	0x0001b480


	//   ....[233]....
        /*0a9c*/ 	.word	0x0001b510


	//   ....[234]....
        /*0aa0*/ 	.word	0x0001b5a0


	//   ....[235]....
        /*0aa4*/ 	.word	0x0001b630


	//   ....[236]....
        /*0aa8*/ 	.word	0x0001b6f0


	//   ....[237]....
        /*0aac*/ 	.word	0x0001b9d0


	//   ....[238]....
        /*0ab0*/ 	.word	0x0001bac0


	//   ....[239]....
        /*0ab4*/ 	.word	0x0001bb60


	//   ....[240]....
        /*0ab8*/ 	.word	0x0001bbc0


	//   ....[241]....
        /*0abc*/ 	.word	0x0001bcc0


	//   ....[242]....
        /*0ac0*/ 	.word	0x0001bd30


	//   ....[243]....
        /*0ac4*/ 	.word	0x0001be30


	//   ....[244]....
        /*0ac8*/ 	.word	0x0001bea0


	//   ....[245]....
        /*0acc*/ 	.word	0x0001bfa0


	//   ....[246]....
        /*0ad0*/ 	.word	0x0001c010


	//   ....[247]....
        /*0ad4*/ 	.word	0x0001c110


	//   ....[248]....
        /*0ad8*/ 	.word	0x0001c180


	//   ....[249]....
        /*0adc*/ 	.word	0x0001c280


	//   ....[250]....
        /*0ae0*/ 	.word	0x0001c2f0


	//   ....[251]....
        /*0ae4*/ 	.word	0x0001c3f0


	//   ....[252]....
        /*0ae8*/ 	.word	0x0001c460


	//   ....[253]....
        /*0aec*/ 	.word	0x0001c500


	//   ....[254]....
        /*0af0*/ 	.word	0x0001c600


	//   ....[255]....
        /*0af4*/ 	.word	0x0001c670


	//   ....[0]....
        /*0af8*/ 	.word	0x0001c6f0


	//   ....[1]....
        /*0afc*/ 	.word	0x0001c7a0


	//   ....[2]....
        /*0b00*/ 	.word	0x0001c820


	//   ....[3]....
        /*0b04*/ 	.word	0x0001c8f0


	//   ....[4]....
        /*0b08*/ 	.word	0x0001c970


	//   ....[5]....
        /*0b0c*/ 	.word	0x0001ca40


	//   ....[6]....
        /*0b10*/ 	.word	0x0001cac0


	//   ....[7]....
        /*0b14*/ 	.word	0x0001cb90


	//   ....[8]....
        /*0b18*/ 	.word	0x0001cc10


	//   ....[9]....
        /*0b1c*/ 	.word	0x0001cce0


	//   ....[10]....
        /*0b20*/ 	.word	0x0001cd60


	//   ....[11]....
        /*0b24*/ 	.word	0x0001ce20


	//   ....[12]....
        /*0b28*/ 	.word	0x0001ceb0


	//   ....[13]....
        /*0b2c*/ 	.word	0x0001cf60


	//   ....[14]....
        /*0b30*/ 	.word	0x0001d090


	//   ....[15]....
        /*0b34*/ 	.word	0x0001d130


	//   ....[16]....
        /*0b38*/ 	.word	0x0001d1a0


	//   ....[17]....
        /*0b3c*/ 	.word	0x0001d260


	//   ....[18]....
        /*0b40*/ 	.word	0x0001d2c0


	//   ....[19]....
        /*0b44*/ 	.word	0x0001d380


	//   ....[20]....
        /*0b48*/ 	.word	0x0001d3e0


	//   ....[21]....
        /*0b4c*/ 	.word	0x0001d4a0


	//   ....[22]....
        /*0b50*/ 	.word	0x0001d500


	//   ....[23]....
        /*0b54*/ 	.word	0x0001d5c0


	//   ....[24]....
        /*0b58*/ 	.word	0x0001d620


	//   ....[25]....
        /*0b5c*/ 	.word	0x0001d6e0


	//   ....[26]....
        /*0b60*/ 	.word	0x0001d740


	//   ....[27]....
        /*0b64*/ 	.word	0x0001d800


	//   ....[28]....
        /*0b68*/ 	.word	0x0001d860


	//   ....[29]....
        /*0b6c*/ 	.word	0x0001d920


	//   ....[30]....
        /*0b70*/ 	.word	0x0001da10


	//   ....[31]....
        /*0b74*/ 	.word	0x0001dab0


	//   ....[32]....
        /*0b78*/ 	.word	0x0001db10


	//   ....[33]....
        /*0b7c*/ 	.word	0x0001dbf0


	//   ....[34]....
        /*0b80*/ 	.word	0x0001dc50


	//   ....[35]....
        /*0b84*/ 	.word	0x0001dd30


	//   ....[36]....
        /*0b88*/ 	.word	0x0001dd90


	//   ....[37]....
        /*0b8c*/ 	.word	0x0001de70


	//   ....[38]....
        /*0b90*/ 	.word	0x0001ded0


	//   ....[39]....
        /*0b94*/ 	.word	0x0001dfb0


	//   ....[40]....
        /*0b98*/ 	.word	0x0001e010


	//   ....[41]....
        /*0b9c*/ 	.word	0x0001e0f0


	//   ....[42]....
        /*0ba0*/ 	.word	0x0001e150


	//   ....[43]....
        /*0ba4*/ 	.word	0x0001e230


	//   ....[44]....
        /*0ba8*/ 	.word	0x0001e290


	//   ....[45]....
        /*0bac*/ 	.word	0x0001e360


	//   ....[46]....
        /*0bb0*/ 	.word	0x0001e480


	//   ....[47]....
        /*0bb4*/ 	.word	0x0001e530


	//   ....[48]....
        /*0bb8*/ 	.word	0x0001e5e0


	//   ....[49]....
        /*0bbc*/ 	.word	0x0001e6b0


	//   ....[50]....
        /*0bc0*/ 	.word	0x0001e710


	//   ....[51]....
        /*0bc4*/ 	.word	0x0001e7f0


	//   ....[52]....
        /*0bc8*/ 	.word	0x0001e850


	//   ....[53]....
        /*0bcc*/ 	.word	0x0001e920


	//   ....[54]....
        /*0bd0*/ 	.word	0x0001e980


	//   ....[55]....
        /*0bd4*/ 	.word	0x0001ea50


	//   ....[56]....
        /*0bd8*/ 	.word	0x0001eab0


	//   ....[57]....
        /*0bdc*/ 	.word	0x0001eb90


	//   ....[58]....
        /*0be0*/ 	.word	0x0001ebf0


	//   ....[59]....
        /*0be4*/ 	.word	0x0001ecc0


	//   ....[60]....
        /*0be8*/ 	.word	0x0001ed20


	//   ....[61]....
        /*0bec*/ 	.word	0x0001ede0


	//   ....[62]....
        /*0bf0*/ 	.word	0x0001ee70


	//   ....[63]....
        /*0bf4*/ 	.word	0x0001ef10


	//   ....[64]....
        /*0bf8*/ 	.word	0x0001f030


	//   ....[65]....
        /*0bfc*/ 	.word	0x0001f0a0


	//   ....[66]....
        /*0c00*/ 	.word	0x0001f110


	//   ....[67]....
        /*0c04*/ 	.word	0x0001f180


	//   ....[68]....
        /*0c08*/ 	.word	0x0001f1f0


	//   ....[69]....
        /*0c0c*/ 	.word	0x0001f270


	//   ....[70]....
        /*0c10*/ 	.word	0x0001f300


	//   ....[71]....
        /*0c14*/ 	.word	0x0001f390


	//   ....[72]....
        /*0c18*/ 	.word	0x0001f400


	//   ....[73]....
        /*0c1c*/ 	.word	0x0001f470


	//   ....[74]....
        /*0c20*/ 	.word	0x0001f4e0


	//   ....[75]....
        /*0c24*/ 	.word	0x0001f560


	//   ....[76]....
        /*0c28*/ 	.word	0x0001f5d0


	//   ....[77]....
        /*0c2c*/ 	.word	0x0001f670


	//   ....[78]....
        /*0c30*/ 	.word	0x0001f700


	//   ....[79]....
        /*0c34*/ 	.word	0x0001f820


	//----- nvinfo : EIATTR_REG_RECONFIG
	.align		4
.L_142:
        /*0c38*/ 	.byte	0x01, 0x54
	.zero		2


	//----- nvinfo : EIATTR_SYSCALL_OFFSETS
	.align		4
        /*0c3c*/ 	.byte	0x04, 0x46
        /*0c3e*/ 	.short	(.L_144 - .L_143)


	//   ....[0]....
.L_143:
        /*0c40*/ 	.word	0x00001890


	//   ....[1]....
        /*0c44*/ 	.word	0x000019e0


	//   ....[2]....
        /*0c48*/ 	.word	0x00008a90


	//   ....[3]....
        /*0c4c*/ 	.word	0x00008de0


	//   ....[4]....
        /*0c50*/ 	.word	0x00015a50


	//   ....[5]....
        /*0c54*/ 	.word	0x00015ba0


	//   ....[6]....
        /*0c58*/ 	.word	0x00015c90


	//   ....[7]....
        /*0c5c*/ 	.word	0x00016c50


	//----- nvinfo : EIATTR_MBARRIER_INSTR_OFFSETS
	.align		4
.L_144:
        /*0c60*/ 	.byte	0x04, 0x39
        /*0c62*/ 	.short	(.L_146 - .L_145)


	//   ....[0]....
.L_145:
        /*0c64*/ 	.word	0x00000250
        /*0c68*/ 	.word	0x000000ff
        /*0c6c*/ 	.word	0x00028800
        /*0c70*/ 	.short	0x0100
        /*0c72*/ 	.byte	0x08
	.zero		1


	//   ....[1]....
        /*0c74*/ 	.word	0x00000260
        /*0c78*/ 	.word	0x000000ff
        /*0c7c*/ 	.word	0x00028820
        /*0c80*/ 	.short	0x0100
        /*0c82*/ 	.byte	0x08
	.zero		1


	//   ....[2]....
        /*0c84*/ 	.word	0x00000350
        /*0c88*/ 	.word	0x000000ff
        /*0c8c*/ 	.word	0x00028830
        /*0c90*/ 	.short	0x0100
        /*0c92*/ 	.byte	0x08
	.zero		1


	//   ....[3]....
        /*0c94*/ 	.word	0x00000360
        /*0c98*/ 	.word	0x000000ff
        /*0c9c*/ 	.word	0x00028840
        /*0ca0*/ 	.short	0x0100
        /*0ca2*/ 	.byte	0x08
	.zero		1


	//   ....[4]....
        /*0ca4*/ 	.word	0x00000370
        /*0ca8*/ 	.word	0x000000ff
        /*0cac*/ 	.word	0x00028838
        /*0cb0*/ 	.short	0x0100
        /*0cb2*/ 	.byte	0x08
	.zero		1


	//   ....[5]....
        /*0cb4*/ 	.word	0x00000380
        /*0cb8*/ 	.word	0x000000ff
        /*0cbc*/ 	.word	0x00028848
        /*0cc0*/ 	.short	0x0100
        /*0cc2*/ 	.byte	0x08
	.zero		1


	//   ....[6]....
        /*0cc4*/ 	.word	0x000004b0
        /*0cc8*/ 	.word	0x000000ff
        /*0ccc*/ 	.word	0x00028850
        /*0cd0*/ 	.short	0x0100
        /*0cd2*/ 	.byte	0x08
	.zero		1


	//   ....[7]....
        /*0cd4*/ 	.word	0x000004c0
        /*0cd8*/ 	.word	0x000000ff
        /*0cdc*/ 	.word	0x00028860
        /*0ce0*/ 	.short	0x0100
        /*0ce2*/ 	.byte	0x08
	.zero		1


	//   ....[8]....
        /*0ce4*/ 	.word	0x000004d0
        /*0ce8*/ 	.word	0x000000ff
        /*0cec*/ 	.word	0x00028858
        /*0cf0*/ 	.short	0x0100
        /*0cf2*/ 	.byte	0x08
	.zero		1


	//   ....[9]....
        /*0cf4*/ 	.word	0x000004e0
        /*0cf8*/ 	.word	0x000000ff
        /*0cfc*/ 	.word	0x00028868
        /*0d00*/ 	.short	0x0100
        /*0d02*/ 	.byte	0x08
	.zero		1


	//   ....[10]....
        /*0d04*/ 	.word	0x000005d0
        /*0d08*/ 	.word	0x000000ff
        /*0d0c*/ 	.word	0x00028870
        /*0d10*/ 	.short	0x0100
        /*0d12*/ 	.byte	0x06
	.zero		1


	//   ....[11]....
        /*0d14*/ 	.word	0x000005e0
        /*0d18*/ 	.word	0x000000ff
        /*0d1c*/ 	.word	0x00028880
        /*0d20*/ 	.short	0x0100
        /*0d22*/ 	.byte	0x06
	.zero		1


	//   ....[12]....
        /*0d24*/ 	.word	0x000005f0
        /*0d28*/ 	.word	0x000000ff
        /*0d2c*/ 	.word	0x00028878
        /*0d30*/ 	.short	0x0100
        /*0d32*/ 	.byte	0x06
	.zero		1


	//   ....[13]....
        /*0d34*/ 	.word	0x00000600
        /*0d38*/ 	.word	0x000000ff
        /*0d3c*/ 	.word	0x00028888
        /*0d40*/ 	.short	0x0100
        /*0d42*/ 	.byte	0x06
	.zero		1


	//   ....[14]....
        /*0d44*/ 	.word	0x00000730
        /*0d48*/ 	.word	0x000000ff
        /*0d4c*/ 	.word	0x00028890
        /*0d50*/ 	.short	0x0100
        /*0d52*/ 	.byte	0x08
	.zero		1


	//   ....[15]....
        /*0d54*/ 	.word	0x00000740
        /*0d58*/ 	.word	0x000000ff
        /*0d5c*/ 	.word	0x000288a0
        /*0d60*/ 	.short	0x0100
        /*0d62*/ 	.byte	0x08
	.zero		1


	//   ....[16]....
        /*0d64*/ 	.word	0x00000750
        /*0d68*/ 	.word	0x000000ff
        /*0d6c*/ 	.word	0x00028898
        /*0d70*/ 	.short	0x0100
        /*0d72*/ 	.byte	0x08
	.zero		1


	//   ....[17]....
        /*0d74*/ 	.word	0x00000760
        /*0d78*/ 	.word	0x000000ff
        /*0d7c*/ 	.word	0x000288a8
        /*0d80*/ 	.short	0x0100
        /*0d82*/ 	.byte	0x08
	.zero		1


	//   ....[18]....
        /*0d84*/ 	.word	0x00000890
        /*0d88*/ 	.word	0x000000ff
        /*0d8c*/ 	.word	0x000288b0
        /*0d90*/ 	.short	0x0100
        /*0d92*/ 	.byte	0x08
	.zero		1


	//   ....[19]....
        /*0d94*/ 	.word	0x000008a0
        /*0d98*/ 	.word	0x000000ff
        /*0d9c*/ 	.word	0x000288c0
        /*0da0*/ 	.short	0x0100
        /*0da2*/ 	.byte	0x08
	.zero		1


	//   ....[20]....
        /*0da4*/ 	.word	0x000008b0
        /*0da8*/ 	.word	0x000000ff
        /*0dac*/ 	.word	0x000288b8
        /*0db0*/ 	.short	0x0100
        /*0db2*/ 	.byte	0x08
	.zero		1


	//   ....[21]....
        /*0db4*/ 	.word	0x000008c0
        /*0db8*/ 	.word	0x000000ff
        /*0dbc*/ 	.word	0x000288c8
        /*0dc0*/ 	.short	0x0100
        /*0dc2*/ 	.byte	0x08
	.zero		1


	//   ....[22]....
        /*0dc4*/ 	.word	0x00002ff0
        /*0dc8*/ 	.word	0x0000005c
        /*0dcc*/ 	.word	0x00028890
        /*0dd0*/ 	.short	0x010a
        /*0dd2*/ 	.byte	0x3f
	.zero		1


	//   ....[23]....
        /*0dd4*/ 	.word	0x000057a0
        /*0dd8*/ 	.word	0x0000005c
        /*0ddc*/ 	.word	0x00028890
        /*0de0*/ 	.short	0x010a
        /*0de2*/ 	.byte	0x3f
	.zero		1


	//   ....[24]....
        /*0de4*/ 	.word	0x00007800
        /*0de8*/ 	.word	0x0000005c
        /*0dec*/ 	.word	0x00028890
        /*0df0*/ 	.short	0x010a
        /*0df2*/ 	.byte	0x3f
	.zero		1


	//   ....[25]....
        /*0df4*/ 	.word	0x00007f20
        /*0df8*/ 	.word	0x0000000b
        /*0dfc*/ 	.word	0x00000000
        /*0e00*/ 	.short	0x0101
        /*0e02*/ 	.byte	0x3f
	.zero		1


	//   ....[26]....
        /*0e04*/ 	.word	0x00007f60
        /*0e08*/ 	.word	0x0000005c
        /*0e0c*/ 	.word	0x000288b0
        /*0e10*/ 	.short	0x010a
        /*0e12*/ 	.byte	0x3f
	.zero		1


	//   ....[27]....
        /*0e14*/ 	.word	0x00008590
        /*0e18*/ 	.word	0x0000005c
        /*0e1c*/ 	.word	0x00000000
        /*0e20*/ 	.short	0x0101
        /*0e22*/ 	.byte	0x3f
	.zero		1


	//   ....[28]....
        /*0e24*/ 	.word	0x00008b10
        /*0e28*/ 	.word	0x0000009c
        /*0e2c*/ 	.word	0x00028800
        /*0e30*/ 	.short	0x010a
        /*0e32*/ 	.byte	0x3f
	.zero		1


	//   ....[29]....
        /*0e34*/ 	.word	0x00008b60
        /*0e38*/ 	.word	0x0000009c
        /*0e3c*/ 	.word	0x00028800
        /*0e40*/ 	.short	0x010a
        /*0e42*/ 	.byte	0x3f
	.zero		1


	//   ....[30]....
        /*0e44*/ 	.word	0x000090d0
        /*0e48*/ 	.word	0x0000009c
        /*0e4c*/ 	.word	0x00028800
        /*0e50*/ 	.short	0x010a
        /*0e52*/ 	.byte	0x3f
	.zero		1


	//   ....[31]....
        /*0e54*/ 	.word	0x0000aa70
        /*0e58*/ 	.word	0x0000009c
        /*0e5c*/ 	.word	0x00028800
        /*0e60*/ 	.short	0x010a
        /*0e62*/ 	.byte	0x3f
	.zero		1


	//   ....[32]....
        /*0e64*/ 	.word	0x0000c3d0
        /*0e68*/ 	.word	0x00000003
        /*0e6c*/ 	.word	0x00028830
        /*0e70*/ 	.short	0x010a
        /*0e72*/ 	.byte	0x3f
	.zero		1


	//   ....[33]....
        /*0e74*/ 	.word	0x0000c420
        /*0e78*/ 	.word	0x00000003
        /*0e7c*/ 	.word	0x00028830
        /*0e80*/ 	.short	0x010a
        /*0e82*/ 	.byte	0x3f
	.zero		1


	//   ....[34]....
        /*0e84*/ 	.word	0x0000ca00
        /*0e88*/ 	.word	0x00000003
        /*0e8c*/ 	.word	0x00000000
        /*0e90*/ 	.short	0x0101
        /*0e92*/ 	.byte	0x3f
	.zero		1


	//   ....[35]....
        /*0e94*/ 	.word	0x0000ea20
        /*0e98*/ 	.word	0x00000005
        /*0e9c*/ 	.word	0x00028830
        /*0ea0*/ 	.short	0x010a
        /*0ea2*/ 	.byte	0x3f
	.zero		1


	//   ....[36]....
        /*0ea4*/ 	.word	0x0000ea70
        /*0ea8*/ 	.word	0x00000005
        /*0eac*/ 	.word	0x00028830
        /*0eb0*/ 	.short	0x010a
        /*0eb2*/ 	.byte	0x3f
	.zero		1


	//   ....[37]....
        /*0eb4*/ 	.word	0x0000eeb0
        /*0eb8*/ 	.word	0x00000005
        /*0ebc*/ 	.word	0x00028850
        /*0ec0*/ 	.short	0x010a
        /*0ec2*/ 	.byte	0x3f
	.zero		1


	//   ....[38]....
        /*0ec4*/ 	.word	0x0000eef0
        /*0ec8*/ 	.word	0x00000005
        /*0ecc*/ 	.word	0x00028850
        /*0ed0*/ 	.short	0x010a
        /*0ed2*/ 	.byte	0x3f
	.zero		1


	//   ....[39]....
        /*0ed4*/ 	.word	0x000102e0
        /*0ed8*/ 	.word	0x00000003
        /*0edc*/ 	.word	0x00000000
        /*0ee0*/ 	.short	0x0101
        /*0ee2*/ 	.byte	0x3f
	.zero		1


	//   ....[40]....
        /*0ee4*/ 	.word	0x00010580
        /*0ee8*/ 	.word	0x0000000b
        /*0eec*/ 	.word	0x00000000
        /*0ef0*/ 	.short	0x0101
        /*0ef2*/ 	.byte	0x3f
	.zero		1


	//   ....[41]....
        /*0ef4*/ 	.word	0x00010bc0
        /*0ef8*/ 	.word	0x0000000d
        /*0efc*/ 	.word	0x00028850
        /*0f00*/ 	.short	0x010a
        /*0f02*/ 	.byte	0x3f
	.zero		1


	//   ....[42]....
        /*0f04*/ 	.word	0x00010c40
        /*0f08*/ 	.word	0x0000000d
        /*0f0c*/ 	.word	0x00028850
        /*0f10*/ 	.short	0x010a
        /*0f12*/ 	.byte	0x3f
	.zero		1


	//   ....[43]....
        /*0f14*/ 	.word	0x00011220
        /*0f18*/ 	.word	0x00000005
        /*0f1c*/ 	.word	0x00000000
        /*0f20*/ 	.short	0x0101
        /*0f22*/ 	.byte	0x3f
	.zero		1


	//   ....[44]....
        /*0f24*/ 	.word	0x00012730
        /*0f28*/ 	.word	0x00000000
        /*0f2c*/ 	.word	0x00000000
        /*0f30*/ 	.short	0x0101
        /*0f32*/ 	.byte	0x3f
	.zero		1


	//   ....[45]....
        /*0f34*/ 	.word	0x000148b0
        /*0f38*/ 	.word	0x00000016
        /*0f3c*/ 	.word	0x00028820
        /*0f40*/ 	.short	0x010a
        /*0f42*/ 	.byte	0x3f
	.zero		1


	//   ....[46]....
        /*0f44*/ 	.word	0x00014940
        /*0f48*/ 	.word	0x00000005
        /*0f4c*/ 	.word	0x000288a0
        /*0f50*/ 	.short	0x010a
        /*0f52*/ 	.byte	0x3f
	.zero		1


	//   ....[47]....
        /*0f54*/ 	.word	0x00014ca0
        /*0f58*/ 	.word	0x00000005
        /*0f5c*/ 	.word	0x000288c0
        /*0f60*/ 	.short	0x010a
        /*0f62*/ 	.byte	0x3f
	.zero		1


	//   ....[48]....
        /*0f64*/ 	.word	0x000150d0
        /*0f68*/ 	.word	0x00000008
        /*0f6c*/ 	.word	0x000288a0
        /*0f70*/ 	.short	0x010a
        /*0f72*/ 	.byte	0x3f
	.zero		1


	//   ....[49]....
        /*0f74*/ 	.word	0x00015410
        /*0f78*/ 	.word	0x00000008
        /*0f7c*/ 	.word	0x000288c0
        /*0f80*/ 	.short	0x010a
        /*0f82*/ 	.byte	0x3f
	.zero		1


	//   ....[50]....
        /*0f84*/ 	.word	0x000161b0
        /*0f88*/ 	.word	0x00000007
        /*0f8c*/ 	.word	0x00028840
        /*0f90*/ 	.short	0x010a
        /*0f92*/ 	.byte	0x3f
	.zero		1


	//   ....[51]....
        /*0f94*/ 	.word	0x00016930
        /*0f98*/ 	.word	0x00000007
        /*0f9c*/ 	.word	0x00028830
        /*0fa0*/ 	.short	0x0107
        /*0fa2*/ 	.byte	0x3f
	.zero		1


	//   ....[52]....
        /*0fa4*/ 	.word	0x00016a00
        /*0fa8*/ 	.word	0x00000007
        /*0fac*/ 	.word	0x00028830
        /*0fb0*/ 	.short	0x0101
        /*0fb2*/ 	.byte	0x3f
	.zero		1


	//   ....[53]....
        /*0fb4*/ 	.word	0x00017500
        /*0fb8*/ 	.word	0x00000016
        /*0fbc*/ 	.word	0x00028800
        /*0fc0*/ 	.short	0x0107
        /*0fc2*/ 	.byte	0x3f
	.zero		1


	//   ....[54]....
        /*0fc4*/ 	.word	0x00017600
        /*0fc8*/ 	.word	0x00000016
        /*0fcc*/ 	.word	0x00028800
        /*0fd0*/ 	.short	0x0101
        /*0fd2*/ 	.byte	0x3f
	.zero		1


	//   ....[55]....
        /*0fd4*/ 	.word	0x00017630
        /*0fd8*/ 	.word	0x00000016
        /*0fdc*/ 	.word	0x00028820
        /*0fe0*/ 	.short	0x010a
        /*0fe2*/ 	.byte	0x3f
	.zero		1


	//   ....[56]....
        /*0fe4*/ 	.word	0x000179c0
        /*0fe8*/ 	.word	0x00000006
        /*0fec*/ 	.word	0x00028840
        /*0ff0*/ 	.short	0x010a
        /*0ff2*/ 	.byte	0x3f
	.zero		1


	//   ....[57]....
        /*0ff4*/ 	.word	0x00017ee0
        /*0ff8*/ 	.word	0x00000006
        /*0ffc*/ 	.word	0x00028830
        /*1000*/ 	.short	0x0107
        /*1002*/ 	.byte	0x3f
	.zero		1


	//   ....[58]....
        /*1004*/ 	.word	0x00017fa0
        /*1008*/ 	.word	0x00000006
        /*100c*/ 	.word	0x00028830
        /*1010*/ 	.short	0x0101
        /*1012*/ 	.byte	0x3f
	.zero		1


	//   ....[59]....
        /*1014*/ 	.word	0x00018000
        /*1018*/ 	.word	0x00000006
        /*101c*/ 	.word	0x00028860
        /*1020*/ 	.short	0x010a
        /*1022*/ 	.byte	0x3f
	.zero		1


	//   ....[60]....
        /*1024*/ 	.word	0x00018540
        /*1028*/ 	.word	0x00000006
        /*102c*/ 	.word	0x00028850
        /*1030*/ 	.short	0x0107
        /*1032*/ 	.byte	0x3f
	.zero		1


	//   ....[61]....
        /*1034*/ 	.word	0x000186f0
        /*1038*/ 	.word	0x00000006
        /*103c*/ 	.word	0x00028850
        /*1040*/ 	.short	0x0101
        /*1042*/ 	.byte	0x3f
	.zero		1


	//   ....[62]....
        /*1044*/ 	.word	0x00018900
        /*1048*/ 	.word	0x00000000
        /*104c*/ 	.word	0x00028860
        /*1050*/ 	.short	0x010a
        /*1052*/ 	.byte	0x3f
	.zero		1


	//   ....[63]....
        /*1054*/ 	.word	0x00018e30
        /*1058*/ 	.word	0x00000000
        /*105c*/ 	.word	0x00028850
        /*1060*/ 	.short	0x0107
        /*1062*/ 	.byte	0x3f
	.zero		1


	//   ....[64]....
        /*1064*/ 	.word	0x00018ef0
        /*1068*/ 	.word	0x00000000
        /*106c*/ 	.word	0x00028850
        /*1070*/ 	.short	0x0101
        /*1072*/ 	.byte	0x3f
	.zero		1


	//   ....[65]....
        /*1074*/ 	.word	0x000199f0
        /*1078*/ 	.word	0x00000004
        /*107c*/ 	.word	0x00028820
        /*1080*/ 	.short	0x010a
        /*1082*/ 	.byte	0x3f
	.zero		1


	//   ....[66]....
        /*1084*/ 	.word	0x00019b60
        /*1088*/ 	.word	0x00000005
        /*108c*/ 	.word	0x00028840
        /*1090*/ 	.short	0x010a
        /*1092*/ 	.byte	0x3f
	.zero		1


	//   ....[67]....
        /*1094*/ 	.word	0x00019c00
        /*1098*/ 	.word	0x00000019
        /*109c*/ 	.word	0x00028840
        /*10a0*/ 	.short	0x010a
        /*10a2*/ 	.byte	0x3f
	.zero		1


	//   ....[68]....
        /*10a4*/ 	.word	0x00019c40
        /*10a8*/ 	.word	0x00000005
        /*10ac*/ 	.word	0x00028860
        /*10b0*/ 	.short	0x010a
        /*10b2*/ 	.byte	0x3f
	.zero		1


	//   ....[69]....
        /*10b4*/ 	.word	0x00019c80
        /*10b8*/ 	.word	0x00000019
        /*10bc*/ 	.word	0x00028860
        /*10c0*/ 	.short	0x010a
        /*10c2*/ 	.byte	0x3f
	.zero		1


	//   ....[70]....
        /*10c4*/ 	.word	0x00019ce0
        /*10c8*/ 	.word	0x0000005c
        /*10cc*/ 	.word	0x00028890
        /*10d0*/ 	.short	0x010a
        /*10d2*/ 	.byte	0x3f
	.zero		1


	//   ....[71]....
        /*10d4*/ 	.word	0x0001a1f0
        /*10d8*/ 	.word	0x0000005c
        /*10dc*/ 	.word	0x00028890
        /*10e0*/ 	.short	0x010a
        /*10e2*/ 	.byte	0x3f
	.zero		1


	//   ....[72]....
        /*10e4*/ 	.word	0x0001a700
        /*10e8*/ 	.word	0x0000005c
        /*10ec*/ 	.word	0x00028890
        /*10f0*/ 	.short	0x010a
        /*10f2*/ 	.byte	0x3f
	.zero		1


	//   ....[73]....
        /*10f4*/ 	.word	0x0001abd0
        /*10f8*/ 	.word	0x0000005c
        /*10fc*/ 	.word	0x000288b0
        /*1100*/ 	.short	0x010a
        /*1102*/ 	.byte	0x3f
	.zero		1


	//   ....[74]....
        /*1104*/ 	.word	0x0001ae90
        /*1108*/ 	.word	0x0000009c
        /*110c*/ 	.word	0x00028800
        /*1110*/ 	.short	0x010a
        /*1112*/ 	.byte	0x3f
	.zero		1


	//   ....[75]....
        /*1114*/ 	.word	0x0001b0a0
        /*1118*/ 	.word	0x0000009c
        /*111c*/ 	.word	0x00028800
        /*1120*/ 	.short	0x010a
        /*1122*/ 	.byte	0x3f
	.zero		1


	//   ....[76]....
        /*1124*/ 	.word	0x0001b0f0
        /*1128*/ 	.word	0x00000003
        /*112c*/ 	.word	0x00028830
        /*1130*/ 	.short	0x010a
        /*1132*/ 	.byte	0x3f
	.zero		1


	//   ....[77]....
        /*1134*/ 	.word	0x0001b140
        /*1138*/ 	.word	0x00000005
        /*113c*/ 	.word	0x00028830
        /*1140*/ 	.short	0x010a
        /*1142*/ 	.byte	0x3f
	.zero		1


	//   ....[78]....
        /*1144*/ 	.word	0x0001b190
        /*1148*/ 	.word	0x00000005
        /*114c*/ 	.word	0x00028850
        /*1150*/ 	.short	0x010a
        /*1152*/ 	.byte	0x3f
	.zero		1


	//   ....[79]....
        /*1154*/ 	.word	0x0001b1e0
        /*1158*/ 	.word	0x0000000d
        /*115c*/ 	.word	0x00028850
        /*1160*/ 	.short	0x010a
        /*1162*/ 	.byte	0x3f
	.zero		1


	//   ....[80]....
        /*1164*/ 	.word	0x0001b7b0
        /*1168*/ 	.word	0x00000016
        /*116c*/ 	.word	0x00028820
        /*1170*/ 	.short	0x010a
        /*1172*/ 	.byte	0x3f
	.zero		1


	//   ....[81]....
        /*1174*/ 	.word	0x0001b800
        /*1178*/ 	.word	0x00000005
        /*117c*/ 	.word	0x000288a0
        /*1180*/ 	.short	0x010a
        /*1182*/ 	.byte	0x3f
	.zero		1


	//   ....[82]....
        /*1184*/ 	.word	0x0001b850
        /*1188*/ 	.word	0x00000005
        /*118c*/ 	.word	0x000288c0
        /*1190*/ 	.short	0x010a
        /*1192*/ 	.byte	0x3f
	.zero		1


	//   ....[83]....
        /*1194*/ 	.word	0x0001b8a0
        /*1198*/ 	.word	0x00000008
        /*119c*/ 	.word	0x000288a0
        /*11a0*/ 	.short	0x010a
        /*11a2*/ 	.byte	0x3f
	.zero		1


	//   ....[84]....
        /*11a4*/ 	.word	0x0001b8f0
        /*11a8*/ 	.word	0x00000008
        /*11ac*/ 	.word	0x000288c0
        /*11b0*/ 	.short	0x010a
        /*11b2*/ 	.byte	0x3f
	.zero		1


	//   ....[85]....
        /*11b4*/ 	.word	0x0001ba10
        /*11b8*/ 	.word	0x00000007
        /*11bc*/ 	.word	0x00028840
        /*11c0*/ 	.short	0x010a
        /*11c2*/ 	.byte	0x3f
	.zero		1


	//   ....[86]....
        /*11c4*/ 	.word	0x0001cf90
        /*11c8*/ 	.word	0x00000016
        /*11cc*/ 	.word	0x00028820
        /*11d0*/ 	.short	0x010a
        /*11d2*/ 	.byte	0x3f
	.zero		1


	//   ....[87]....
        /*11d4*/ 	.word	0x0001cfe0
        /*11d8*/ 	.word	0x00000006
        /*11dc*/ 	.word	0x00028840
        /*11e0*/ 	.short	0x010a
        /*11e2*/ 	.byte	0x3f
	.zero		1


	//   ....[88]....
        /*11e4*/ 	.word	0x0001d960
        /*11e8*/ 	.word	0x00000006
        /*11ec*/ 	.word	0x00028860
        /*11f0*/ 	.short	0x010a
        /*11f2*/ 	.byte	0x3f
	.zero		1


	//   ....[89]....
        /*11f4*/ 	.word	0x0001e3d0
        /*11f8*/ 	.word	0x00000000
        /*11fc*/ 	.word	0x00028860
        /*1200*/ 	.short	0x010a
        /*1202*/ 	.byte	0x3f
	.zero		1


	//   ....[90]....
        /*1204*/ 	.word	0x0001f740
        /*1208*/ 	.word	0x00000004
        /*120c*/ 	.word	0x00028820
        /*1210*/ 	.short	0x010a
        /*1212*/ 	.byte	0x3f
	.zero		1


	//   ....[91]....
        /*1214*/ 	.word	0x0001f8e0
        /*1218*/ 	.word	0x00000005
        /*121c*/ 	.word	0x00028840
        /*1220*/ 	.short	0x010a
        /*1222*/ 	.byte	0x3f
	.zero		1


	//   ....[92]....
        /*1224*/ 	.word	0x0001f930
        /*1228*/ 	.word	0x00000019
        /*122c*/ 	.word	0x00028840
        /*1230*/ 	.short	0x010a
        /*1232*/ 	.byte	0x3f
	.zero		1


	//   ....[93]....
        /*1234*/ 	.word	0x0001f980
        /*1238*/ 	.word	0x00000005
        /*123c*/ 	.word	0x00028860
        /*1240*/ 	.short	0x010a
        /*1242*/ 	.byte	0x3f
	.zero		1


	//----- nvinfo : EIATTR_NUM_MBARRIERS
	.align		4
.L_146:
        /*1244*/ 	.byte	0x03, 0x38
        /*1246*/ 	.short	0x0016


	//----- nvinfo : EIATTR_EXIT_INSTR_OFFSETS
	.align		4
        /*1248*/ 	.byte	0x04, 0x1c
        /*124a*/ 	.short	(.L_148 - .L_147)


	//   ....[0]....
.L_147:
        /*124c*/ 	.word	0x00019cd0


	//----- nvinfo : EIATTR_MAX_THREADS
	.align		4
.L_148:
        /*1250*/ 	.byte	0x04, 0x05
        /*1252*/ 	.short	(.L_150 - .L_149)
.L_149:
        /*1254*/ 	.word	0x00000180
        /*1258*/ 	.word	0x00000001
        /*125c*/ 	.word	0x00000001


	//----- nvinfo : EIATTR_CRS_STACK_SIZE
	.align		4
.L_150:
        /*1260*/ 	.byte	0x04, 0x1e
        /*1262*/ 	.short	(.L_152 - .L_151)
.L_151:
        /*1264*/ 	.word	0x00000000


	//----- nvinfo : EIATTR_CBANK_PARAM_SIZE
	.align		4
.L_152:
        /*1268*/ 	.byte	0x03, 0x19
        /*126a*/ 	.short	0x0af0


	//----- nvinfo : EIATTR_PARAM_CBANK
	.align		4
        /*126c*/ 	.byte	0x04, 0x0a
        /*126e*/ 	.short	(.L_154 - .L_153)
	.align		4
.L_153:
        /*1270*/ 	.word	index@(.nv.constant0._ZN7cutlass13device_kernelIN5flash11enable_sm90INS1_16FlashAttnFwdSm90INS1_25CollectiveMainloopFwdSm90ILi2EN4cute5tupleIJNS5_1CILi1EEES8_S8_EEENS6_IJNS7_ILi128EEESA_SA_EEELi128ENS_10bfloat16_tEfNS_4arch4Sm90ELb0ELb0ELb0ELb1ELb1ELb1ELb0ELb1ELb1ELb1ELb0ELb0EEENS1_21CollectiveEpilogueFwdISB_S9_SC_SE_Li256ELb1ELb1ELb0ELb0EEENS1_36VarlenDynamicPersistentTileSchedulerILi128ELi128ELi256ELi128ELb0ELb1ELb1ELb0ELb1ELb1EEEEEEEEEvNT_6ParamsE)
        /*1274*/ 	.short	0x0210
        /*1276*/ 	.short	0x0af0


	//----- nvinfo : EIATTR_SW_WAR
	.align		4
.L_154:
        /*1278*/ 	.byte	0x04, 0x36
        /*127a*/ 	.short	(.L_156 - .L_155)
.L_155:
        /*127c*/ 	.word	0x00000008
.L_156:


//--------------------- .nv.info._ZN7cutlass13device_kernelIN5flash11enable_sm90INS1_16FlashAttnFwdSm90INS1_25CollectiveMainloopFwdSm90ILi2EN4cute5tupleIJNS5_1CILi1EEES8_S8_EEENS6_IJNS7_ILi128EEESA_SA_EEELi128ENS_10bfloat16_tEfNS_4arch4Sm90ELb0ELb1ELb0ELb0ELb1ELb0ELb0ELb1ELb1ELb1ELb0ELb0EEENS1_21CollectiveEpilogueFwdISB_S9_SC_SE_Li256ELb0ELb1ELb0ELb0EEENS1_30DynamicPersistentTileSchedulerILi256ELi128ELb0ELb1ELb1EEEEEEEEEvNT_6ParamsE --------------------------
	.section	.nv.info._ZN7cutlass13device_kernelIN5flash11enable_sm90INS1_16FlashAttnFwdSm90INS1_25CollectiveMainloopFwdSm90ILi2EN4cute5tupleIJNS5_1CILi1EEES8_S8_EEENS6_IJNS7_ILi128EEESA_SA_EEELi128ENS_10bfloat16_tEfNS_4arch4Sm90ELb0ELb1ELb0ELb0ELb1ELb0ELb0ELb1ELb1ELb1ELb0ELb0EEENS1_21CollectiveEpilogueFwdISB_S9_SC_SE_Li256ELb0ELb1ELb0ELb0EEENS1_30DynamicPersistentTileSchedulerILi256ELi128ELb0ELb1ELb1EEEEEEEEEvNT_6ParamsE,"",@"SHT_CUDA_INFO"
	.sectionflags	@""
	.align	4


	//----- nvinfo : EIATTR_CUDA_API_VERSION
	.align		4
        /*0000*/ 	.byte	0x04, 0x37
        /*0002*/ 	.short	(.L_158 - .L_157)
.L_157:
        /*0004*/ 	.word	0x00000082


	//----- nvinfo : EIATTR_KPARAM_INFO
	.align		4
.L_158:
        /*0008*/ 	.byte	0x04, 0x17
        /*000a*/ 	.short	(.L_160 - .L_159)
.L_159:
        /*000c*/ 	.word	0x00000000
        /*0010*/ 	.short	0x0000
        /*0012*/ 	.short	0x0070
        /*0014*/ 	.byte	0x00, 0xf0, 0x01, 0x2a


	//----- nvinfo : EIATTR_SPARSE_MMA_MASK
	.align		4
.L_160:
        /*0018*/ 	.byte	0x03, 0x50
        /*001a*/ 	.short	0x0000


	//----- nvinfo : EIATTR_MAXREG_COUNT
	.align		4
        /*001c*/ 	.byte	0x03, 0x1b
        /*001e*/ 	.short	0x00a8


	//----- nvinfo : EIATTR_NUM_BARRIERS
	.align		4
        /*0020*/ 	.byte	0x02, 0x4c
        /*0022*/ 	.byte	0x10
	.zero		1


	//----- nvinfo : EIATTR_EXTERNS
	.align		4
        /*0024*/ 	.byte	0x04, 0x0f
        /*0026*/ 	.short	(.L_162 - .L_161)


	//   ....[0]....
	.align		4
.L_161:
        /*0028*/ 	.word	index@(__assertfail)


	//----- nvinfo : EIATTR_MERCURY_ISA_VERSION
	.align		4
.L_162:
        /*002c*/ 	.byte	0x03, 0x5f
        /*002e*/ 	.short	0x0101


	//----- nvinfo : EIATTR_INT_WARP_WIDE_INSTR_OFFSETS
	.align		4
        /*0030*/ 	.byte	0x04, 0x31
        /*0032*/ 	.short	(.L_164 - .L_163)


	//   ....[0]....
.L_163:
        /*0034*/ 	.word	0x000000b0


	//   ....[1]....
        /*0038*/ 	.word	0x000000c0


	//   ....[2]....
        /*003c*/ 	.word	0x00000160


	//   ....[3]....
        /*0040*/ 	.word	0x000105a0


	//   ....[4]....
        /*0044*/ 	.word	0x00010630


	//   ....[5]....
        /*0048*/ 	.word	0x00013250


	//   ....[6]....
        /*004c*/ 	.word	0x000132e0


	//----- nvinfo : EIATTR_COOP_GROUP_MASK_REGIDS
	.align		4
.L_164:
        /*0050*/ 	.byte	0x04, 0x29
        /*0052*/ 	.short	(.L_166 - .L_165)


	//   ....[0]....
.L_165:
        /*0054*/ 	.word	0xffffffff


	//   ....[1]....
        /*0058*/ 	.word	0xffffffff


	//   ....[2]....
        /*005c*/ 	.word	0xffffffff


	//   ....[3]....
        /*0060*/ 	.word	0xffffffff


	//   ....[4]....
        /*0064*/ 	.word	0xffffffff


	//   ....[5]....
        /*0068*/ 	.word	0xffffffff


	//   ....[6]....
        /*006c*/ 	.word	0xffffffff


	//   ....[7]....
        /*0070*/ 	.word	0xffffffff


	//   ....[8]....
        /*0074*/ 	.word	0xffffffff


	//   ....[9]....
        /*0078*/ 	.word	0xffffffff


	//   ....[10]....
        /*007c*/ 	.word	0xffffffff


	//   ....[11]....
        /*0080*/ 	.word	0xffffffff


	//   ....[12]....
        /*0084*/ 	.word	0xffffffff


	//   ....[13]....
        /*0088*/ 	.word	0xffffffff


	//   ....[14]....
        /*008c*/ 	.word	0xffffffff


	//   ....[15]....
        /*0090*/ 	.word	0xffffffff


	//   ....[16]....
        /*0094*/ 	.word	0xffffffff


	//   ....[17]....
        /*0098*/ 	.word	0xffffffff


	//   ....[18]....
        /*009c*/ 	.word	0xffffffff


	//   ....[19]....
        /*00a0*/ 	.word	0xffffffff


	//   ....[20]....
        /*00a4*/ 	.word	0xffffffff


	//   ....[21]....
        /*00a8*/ 	.word	0xffffffff


	//   ....[22]....
        /*00ac*/ 	.word	0xffffffff


	//   ....[23]....
        /*00b0*/ 	.word	0xffffffff


	//   ....[24]....
        /*00b4*/ 	.word	0xffffffff


	//   ....[25]....
        /*00b8*/ 	.word	0xffffffff


	//   ....[26]....
        /*00bc*/ 	.word	0xffffffff


	//   ....[27]....
        /*00c0*/ 	.word	0xffffffff


	//   ....[28]....
        /*00c4*/ 	.word	0xffffffff


	//   ....[29]....
        /*00c8*/ 	.word	0xffffffff


	//   ....[30]....
        /*00cc*/ 	.word	0xffffffff


	//   ....[31]....
        /*00d0*/ 	.word	0xffffffff


	//   ....[32]....
        /*00d4*/ 	.word	0xffffffff


	//   ....[33]....
        /*00d8*/ 	.word	0xffffffff


	//   ....[34]....
        /*00dc*/ 	.word	0xffffffff


	//   ....[35]....
        /*00e0*/ 	.word	0xffffffff


	//   ....[36]....
        /*00e4*/ 	.word	0xffffffff


	//   ....[37]....
        /*00e8*/ 	.word	0xffffffff


	//   ....[38]....
        /*00ec*/ 	.word	0xffffffff


	//   ....[39]....
        /*00f0*/ 	.word	0xffffffff


	//   ....[40]....
        /*00f4*/ 	.word	0xffffffff


	//   ....[41]....
        /*00f8*/ 	.word	0xffffffff


	//   ....[42]....
        /*00fc*/ 	.word	0xffffffff


	//   ....[43]....
        /*0100*/ 	.word	0xffffffff


	//   ....[44]....
        /*0104*/ 	.word	0xffffffff


	//   ....[45]....
        /*0108*/ 	.word	0xffffffff


	//   ....[46]....
        /*010c*/ 	.word	0xffffffff


	//   ....[47]....
        /*0110*/ 	.word	0xffffffff


	//   ....[48]....
        /*0114*/ 	.word	0xffffffff


	//   ....[49]....
        /*0118*/ 	.word	0xffffffff


	//   ....[50]....
        /*011c*/ 	.word	0xffffffff


	//   ....[51]....
        /*0120*/ 	.word	0xffffffff


	//   ....[52]....
        /*0124*/ 	.word	0xffffffff


	//   ....[53]....
        /*0128*/ 	.word	0xffffffff


	//   ....[54]....
        /*012c*/ 	.word	0xffffffff


	//   ....[55]....
        /*0130*/ 	.word	0xffffffff


	//   ....[56]....
        /*0134*/ 	.word	0xffffffff


	//   ....[57]....
        /*0138*/ 	.word	0xffffffff


	//   ....[58]....
        /*013c*/ 	.word	0xffffffff


	//   ....[59]....
        /*0140*/ 	.word	0xffffffff


	//   ....[60]....
        /*0144*/ 	.word	0xffffffff


	//   ....[61]....
        /*0148*/ 	.word	0xffffffff


	//   ....[62]....
        /*014c*/ 	.word	0xffffffff


	//   ....[63]....
        /*0150*/ 	.word	0xffffffff


	//   ....[64]....
        /*0154*/ 	.word	0xffffffff


	//   ....[65]....
        /*0158*/ 	.word	0xffffffff


	//   ....[66]....
        /*015c*/ 	.word	0xffffffff


	//   ....[67]....
        /*0160*/ 	.word	0xffffffff


	//   ....[68]....
        /*0164*/ 	.word	0xffffffff


	//   ....[69]....
        /*0168*/ 	.word	0xffffffff


	//   ....[70]....
        /*016c*/ 	.word	0xffffffff


	//   ....[71]....
        /*0170*/ 	.word	0xffffffff


	//   ....[72]....
        /*0174*/ 	.word	0xffffffff


	//   ....[73]....
        /*0178*/ 	.word	0xffffffff


	//   ....[74]....
        /*017c*/ 	.word	0xffffffff


	//   ....[75]....
        /*0180*/ 	.word	0xffffffff


	//   ....[76]....
        /*0184*/ 	.word	0xffffffff


	//   ....[77]....
        /*0188*/ 	.word	0xffffffff


	//   ....[78]....
        /*018c*/ 	.word	0xffffffff


	//   ....[79]....
        /*0190*/ 	.word	0xffffffff


	//   ....[80]....
        /*0194*/ 	.word	0xffffffff


	//   ....[81]....
        /*0198*/ 	.word	0xffffffff


	//   ....[82]....
        /*019c*/ 	.word	0xffffffff


	//   ....[83]....
        /*01a0*/ 	.word	0xffffffff


	//   ....[84]....
        /*01a4*/ 	.word	0xffffffff


	//   ....[85]....
        /*01a8*/ 	.word	0xffffffff


	//   ....[86]....
        /*01ac*/ 	.word	0xffffffff


	//   ....[87]....
        /*01b0*/ 	.word	0xffffffff


	//   ....[88]....
        /*01b4*/ 	.word	0xffffffff


	//   ....[89]....
        /*01b8*/ 	.word	0xffffffff


	//   ....[90]....
        /*01bc*/ 	.word	0xffffffff


	//   ....[91]....
        /*01c0*/ 	.word	0xffffffff


	//   ....[92]....
        /*01c4*/ 	.word	0xffffffff


	//   ....[93]....
        /*01c8*/ 	.word	0xffffffff


	//   ....[94]....
        /*01cc*/ 	.word	0xffffffff


	//   ....[95]....
        /*01d0*/ 	.word	0xffffffff


	//   ....[96]....
        /*01d4*/ 	.word	0xffffffff


	//   ....[97]....
        /*01d8*/ 	.word	0xffffffff


	//   ....[98]....
        /*01dc*/ 	.word	0xffffffff


	//   ....[99]....
        /*01e0*/ 	.word	0xffffffff


	//   ....[100]....
        /*01e4*/ 	.word	0xffffffff


	//   ....[101]....
        /*01e8*/ 	.word	0xffffffff


	//   ....[102]....
        /*01ec*/ 	.word	0xffffffff


	//   ....[103]....
        /*01f0*/ 	.word	0xffffffff


	//   ....[104]....
        /*01f4*/ 	.word	0xffffffff


	//   ....[105]....
        /*01f8*/ 	.word	0xffffffff


	//   ....[106]....
        /*01fc*/ 	.word	0xffffffff


	//   ....[107]....
        /*0200*/ 	.word	0xffffffff


	//   ....[108]....
        /*0204*/ 	.word	0xffffffff


	//   ....[109]....
        /*0208*/ 	.word	0xffffffff


	//   ....[110]....
        /*020c*/ 	.word	0xffffffff


	//   ....[111]....
        /*0210*/ 	.word	0xffffffff


	//   ....[112]....
        /*0214*/ 	.word	0xffffffff


	//   ....[113]....
        /*0218*/ 	.word	0xffffffff


	//   ....[114]....
        /*021c*/ 	.word	0xffffffff


	//   ....[115]....
        /*0220*/ 	.word	0xffffffff


	//   ....[116]....
        /*0224*/ 	.word	0xffffffff


	//   ....[117]....
        /*0228*/ 	.word	0xffffffff


	//   ....[118]....
        /*022c*/ 	.word	0xffffffff


	//   ....[119]....
        /*0230*/ 	.word	0xffffffff


	//   ....[120]....
        /*0234*/ 	.word	0xffffffff


	//   ....[121]....
        /*0238*/ 	.word	0xffffffff


	//   ....[122]....
        /*023c*/ 	.word	0xffffffff


	//   ....[123]....
        /*0240*/ 	.word	0xffffffff


	//   ....[124]....
        /*0244*/ 	.word	0xffffffff


	//   ....[125]....
        /*0248*/ 	.word	0xffffffff


	//   ....[126]....
        /*024c*/ 	.word	0xffffffff


	//   ....[127]....
        /*0250*/ 	.word	0xffffffff


	//   ....[128]....
        /*0254*/ 	.word	0xffffffff


	//   ....[129]....
        /*0258*/ 	.word	0xffffffff


	//   ....[130]....
        /*025c*/ 	.word	0xffffffff


	//   ....[131]....
        /*0260*/ 	.word	0xffffffff


	//   ....[132]....
        /*0264*/ 	.word	0xffffffff


	//   ....[133]....
        /*0268*/ 	.word	0xffffffff


	//   ....[134]....
        /*026c*/ 	.word	0xffffffff


	//   ....[135]....
        /*0270*/ 	.word	0xffffffff


	//   ....[136]....
        /*0274*/ 	.word	0x0500000f


	//   ....[137]....
        /*0278*/ 	.word	0x0500000f


	//   ....[138]....
        /*027c*/ 	.word	0x0500000f


	//   ....[139]....
        /*0280*/ 	.word	0x0500000f


	//   ....[140]....
        /*0284*/ 	.word	0x0500000f


	//   ....[141]....
        /*0288*/ 	.word	0x0500000f


	//   ....[142]....
        /*028c*/ 	.word	0x0500000f


	//   ....[143]....
        /*0290*/ 	.word	0x0500000f


	//   ....[144]....
        /*0294*/ 	.word	0x0500000f


	//   ....[145]....
        /*0298*/ 	.word	0x0500000f


	//   ....[146]....
        /*029c*/ 	.word	0x0500000f


	//   ....[147]....
        /*02a0*/ 	.word	0x0500000f


	//   ....[148]....
        /*02a4*/ 	.word	0x0500000f


	//   ....[149]....
        /*02a8*/ 	.word	0x0500000f


	//   ....[150]....
        /*02ac*/ 	.word	0x0500000f


	//   ....[151]....
        /*02b0*/ 	.word	0x0500000f


	//   ....[152]....
        /*02b4*/ 	.word	0x0500000f


	//   ....[153]....
        /*02b8*/ 	.word	0x0500000f


	//   ....[154]....
        /*02bc*/ 	.word	0x0500000f


	//   ....[155]....
        /*02c0*/ 	.word	0x0500000f


	//   ....[156]....
        /*02c4*/ 	.word	0x0500000f


	//   ....[157]....
        /*02c8*/ 	.word	0x0500000f


	//   ....[158]....
        /*02cc*/ 	.word	0x0500000f


	//   ....[159]....
        /*02d0*/ 	.word	0x0500000f


	//   ....[160]....
        /*02d4*/ 	.word	0x0500000f


	//   ....[161]....
        /*02d8*/ 	.word	0x0500000f


	//   ....[162]....
        /*02dc*/ 	.word	0x0500000f


	//   ....[163]....
        /*02e0*/ 	.word	0x0500000f


	//   ....[164]....
        /*02e4*/ 	.word	0x0500000f


	//   ....[165]....
        /*02e8*/ 	.word	0x0500000f


	//   ....[166]....
        /*02ec*/ 	.word	0x0500000f


	//   ....[167]....
        /*02f0*/ 	.word	0x0500000f


	//   ....[168]....
        /*02f4*/ 	.word	0x0500000f


	//   ....[169]....
        /*02f8*/ 	.word	0x0500000f


	//   ....[170]....
        /*02fc*/ 	.word	0x0500000f


	//   ....[171]....
        /*0300*/ 	.word	0x0500000f


	//   ....[172]....
        /*0304*/ 	.word	0x0500000f


	//   ....[173]....
        /*0308*/ 	.word	0x0500000f


	//   ....[174]....
        /*030c*/ 	.word	0x0500000f


	//   ....[175]....
        /*0310*/ 	.word	0x0500000f


	//   ....[176]....
        /*0314*/ 	.word	0x0500000f


	//   ....[177]....
        /*0318*/ 	.word	0x0500000f


	//   ....[178]....
        /*031c*/ 	.word	0x0500000f


	//   ....[179]....
        /*0320*/ 	.word	0x0500000f


	//   ....[180]....
        /*0324*/ 	.word	0x0500000f


	//   ....[181]....
        /*0328*/ 	.word	0x0500000f


	//   ....[182]....
        /*032c*/ 	.word	0x0500000f


	//   ....[183]....
        /*0330*/ 	.word	0x0500000f


	//   ....[184]....
        /*0334*/ 	.word	0x0500000f


	//   ....[185]....
        /*0338*/ 	.word	0x0500000f


	//   ....[186]....
        /*033c*/ 	.word	0x0500000f


	//   ....[187]....
        /*0340*/ 	.word	0x0500000f


	//   ....[188]....
        /*0344*/ 	.word	0x0500000f


	//   ....[189]....
        /*0348*/ 	.word	0x0500000f


	//   ....[190]....
        /*034c*/ 	.word	0x0500000f


	//   ....[191]....
        /*0350*/ 	.word	0x0500000f


	//   ....[192]....
        /*0354*/ 	.word	0x0500000f


	//   ....[193]....
        /*0358*/ 	.word	0x0500000f


	//   ....[194]....
        /*035c*/ 	.word	0x0500000f


	//   ....[195]....
        /*0360*/ 	.word	0x0500000f


	//   ....[196]....
        /*0364*/ 	.word	0x0500000f


	//   ....[197]....
        /*0368*/ 	.word	0x0500000f


	//   ....[198]....
        /*036c*/ 	.word	0x0500000f


	//   ....[199]....
        /*0370*/ 	.word	0x0500000f


	//   ....[200]....
        /*0374*/ 	.word	0x0500000f


	//   ....[201]....
        /*0378*/ 	.word	0x0500000f


	//   ....[202]....
        /*037c*/ 	.word	0x0500000f


	//   ....[203]....
        /*0380*/ 	.word	0x0500000f


	//   ....[204]....
        /*0384*/ 	.word	0x0500000f


	//   ....[205]....
        /*0388*/ 	.word	0x0500000f


	//   ....[206]....
        /*038c*/ 	.word	0x0500000f


	//   ....[207]....
        /*0390*/ 	.word	0x0500000f


	//   ....[208]....
        /*0394*/ 	.word	0x0500000f


	//   ....[209]....
        /*0398*/ 	.word	0x0500000f


	//   ....[210]....
        /*039c*/ 	.word	0x0500000f


	//   ....[211]....
        /*03a0*/ 	.word	0x0500000f


	//   ....[212]....
        /*03a4*/ 	.word	0x0500000f


	//   ....[213]....
        /*03a8*/ 	.word	0x0500000f


	//   ....[214]....
        /*03ac*/ 	.word	0x0500000f


	//   ....[215]....
        /*03b0*/ 	.word	0x0500000f


	//   ....[216]....
        /*03b4*/ 	.word	0x0500000f


	//   ....[217]....
        /*03b8*/ 	.word	0x0500000f


	//   ....[218]....
        /*03bc*/ 	.word	0x0500000f


	//----- nvinfo : EIATTR_COOP_GROUP_INSTR_OFFSETS
	.align		4
.L_166:
        /*03c0*/ 	.byte	0x04, 0x28
        /*03c2*/ 	.short	(.L_168 - .L_167)


	//   ....[0]....
.L_167:
        /*03c4*/ 	.word	0x00000070


	//   ....[1]....
        /*03c8*/ 	.word	0x00000080


	//   ....[2]....
        /*03cc*/ 	.word	0x000002c0


	//   ....[3]....
        /*03d0*/ 	.word	0x00000420


	//   ....[4]....
        /*03d4*/ 	.word	0x00000540


	//   ....[5]....
        /*03d8*/ 	.word	0x000006a0


	//   ....[6]....
        /*03dc*/ 	.word	0x00001720


	//   ....[7]....
        /*03e0*/ 	.word	0x00001fc0


	//   ....[8]....
        /*03e4*/ 	.word	0x00002210


	//   ....[9]....
        /*03e8*/ 	.word	0x00003600


	//   ....[10]....
        /*03ec*/ 	.word	0x000036a0


	//   ....[11]....
        /*03f0*/ 	.word	0x00003d40


	//   ....[12]....
        /*03f4*/ 	.word	0x00003da0


	//   ....[13]....
        /*03f8*/ 	.word	0x00005600


	//   ....[14]....
        /*03fc*/ 	.word	0x00005800


	//   ....[15]....
        /*0400*/ 	.word	0x000063e0


	//   ....[16]....
        /*0404*/ 	.word	0x00006400


	//   ....[17]....
        /*0408*/ 	.word	0x00006d80


	//   ....[18]....
        /*040c*/ 	.word	0x00006e00


	//   ....[19]....
        /*0410*/ 	.word	0x00008cc0


	//   ....[20]....
        /*0414*/ 	.word	0x00008cd0


	//   ....[21]....
        /*0418*/ 	.word	0x00008d00


	//   ....[22]....
        /*041c*/ 	.word	0x00008d20


	//   ....[23]....
        /*0420*/ 	.word	0x0000aa20


	//   ....[24]....
        /*0424*/ 	.word	0x0000ac10


	//   ....[25]....
        /*0428*/ 	.word	0x0000b7f0


	//   ....[26]....
        /*042c*/ 	.word	0x0000b860


	//   ....[27]....
        /*0430*/ 	.word	0x0000c170


	//   ....[28]....
        /*0434*/ 	.word	0x0000c1e0


	//   ....[29]....
        /*0438*/ 	.word	0x0000d310


	//   ....[30]....
        /*043c*/ 	.word	0x0000d340


	//   ....[31]....
        /*0440*/ 	.word	0x0000d400


	//   ....[32]....
        /*0444*/ 	.word	0x0000d410


	//   ....[33]....
        /*0448*/ 	.word	0x0000e5a0


	//   ....[34]....
        /*044c*/ 	.word	0x0000e600


	//   ....[35]....
        /*0450*/ 	.word	0x0000e650


	//   ....[36]....
        /*0454*/ 	.word	0x0000e6b0


	//   ....[37]....
        /*0458*/ 	.word	0x0000eb90


	//   ....[38]....
        /*045c*/ 	.word	0x0000eba0


	//   ....[39]....
        /*0460*/ 	.word	0x0000ec60


	//   ....[40]....
        /*0464*/ 	.word	0x0000ec80


	//   ....[41]....
        /*0468*/ 	.word	0x0000ed40


	//   ....[42]....
        /*046c*/ 	.word	0x0000ed60


	//   ....[43]....
        /*0470*/ 	.word	0x0000ee30


	//   ....[44]....
        /*0474*/ 	.word	0x0000ee50


	//   ....[45]....
        /*0478*/ 	.word	0x0000f4f0


	//   ....[46]....
        /*047c*/ 	.word	0x0000f510


	//   ....[47]....
        /*0480*/ 	.word	0x0000f5d0


	//   ....[48]....
        /*0484*/ 	.word	0x0000f5f0


	//   ....[49]....
        /*0488*/ 	.word	0x0000f6b0


	//   ....[50]....
        /*048c*/ 	.word	0x0000f6d0


	//   ....[51]....
        /*0490*/ 	.word	0x0000f7a0


	//   ....[52]....
        /*0494*/ 	.word	0x0000f7c0


	//   ....[53]....
        /*0498*/ 	.word	0x0000f930


	//   ....[54]....
        /*049c*/ 	.word	0x000110b0


	//   ....[55]....
        /*04a0*/ 	.word	0x000110d0


	//   ....[56]....
        /*04a4*/ 	.word	0x000110e0


	//   ....[57]....
        /*04a8*/ 	.word	0x00011120


	//   ....[58]....
        /*04ac*/ 	.word	0x000111a0


	//   ....[59]....
        /*04b0*/ 	.word	0x000111c0


	//   ....[60]....
        /*04b4*/ 	.word	0x00011240


	//   ....[61]....
        /*04b8*/ 	.word	0x00011260


	//   ....[62]....
        /*04bc*/ 	.word	0x000112e0


	//   ....[63]....
        /*04c0*/ 	.word	0x00011300


	//   ....[64]....
        /*04c4*/ 	.word	0x00011380


	//   ....[65]....
        /*04c8*/ 	.word	0x000113a0


	//   ....[66]....
        /*04cc*/ 	.word	0x00011420


	//   ....[67]....
        /*04d0*/ 	.word	0x00011440


	//   ....[68]....
        /*04d4*/ 	.word	0x000114c0


	//   ....[69]....
        /*04d8*/ 	.word	0x000114e0


	//   ....[70]....
        /*04dc*/ 	.word	0x00011b10


	//   ....[71]....
        /*04e0*/ 	.word	0x00011b30


	//   ....[72]....
        /*04e4*/ 	.word	0x00011b60


	//   ....[73]....
        /*04e8*/ 	.word	0x00011ba0


	//   ....[74]....
        /*04ec*/ 	.word	0x00011c10


	//   ....[75]....
        /*04f0*/ 	.word	0x00011c30


	//   ....[76]....
        /*04f4*/ 	.word	0x00011cb0


	//   ....[77]....
        /*04f8*/ 	.word	0x00011cd0


	//   ....[78]....
        /*04fc*/ 	.word	0x00011d50


	//   ....[79]....
        /*0500*/ 	.word	0x00011d70


	//   ....[80]....
        /*0504*/ 	.word	0x00011df0


	//   ....[81]....
        /*0508*/ 	.word	0x00011e10


	//   ....[82]....
        /*050c*/ 	.word	0x00011e90


	//   ....[83]....
        /*0510*/ 	.word	0x00011eb0


	//   ....[84]....
        /*0514*/ 	.word	0x00011f30


	//   ....[85]....
        /*0518*/ 	.word	0x00011f50


	//   ....[86]....
        /*051c*/ 	.word	0x00012610


	//   ....[87]....
        /*0520*/ 	.word	0x00012640


	//   ....[88]....
        /*0524*/ 	.word	0x00012650


	//   ....[89]....
        /*0528*/ 	.word	0x000126a0


	//   ....[90]....
        /*052c*/ 	.word	0x000126b0


	//   ....[91]....
        /*0530*/ 	.word	0x00012700


	//   ....[92]....
        /*0534*/ 	.word	0x00012710


	//   ....[93]....
        /*0538*/ 	.word	0x00012760


	//   ....[94]....
        /*053c*/ 	.word	0x00012770


	//   ....[95]....
        /*0540*/ 	.word	0x000127c0


	//   ....[96]....
        /*0544*/ 	.word	0x000127d0


	//   ....[97]....
        /*0548*/ 	.word	0x00012820


	//   ....[98]....
        /*054c*/ 	.word	0x00012830


	//   ....[99]....
        /*0550*/ 	.word	0x00012880


	//   ....[100]....
        /*0554*/ 	.word	0x00012890


	//   ....[101]....
        /*0558*/ 	.word	0x000128a0


	//   ....[102]....
        /*055c*/ 	.word	0x00012b40


	//   ....[103]....
        /*0560*/ 	.word	0x00012b60


	//   ....[104]....
        /*0564*/ 	.word	0x00012b80


	//   ....[105]....
        /*0568*/ 	.word	0x00012be0


	//   ....[106]....
        /*056c*/ 	.word	0x00012c00


	//   ....[107]....
        /*0570*/ 	.word	0x00012c60


	//   ....[108]....
        /*0574*/ 	.word	0x00012c80


	//   ....[109]....
        /*0578*/ 	.word	0x00012ce0


	//   ....[110]....
        /*057c*/ 	.word	0x00012d00


	//   ....[111]....
        /*0580*/ 	.word	0x00012d60


	//   ....[112]....
        /*0584*/ 	.word	0x00012d80


	//   ....[113]....
        /*0588*/ 	.word	0x00012de0


	//   ....[114]....
        /*058c*/ 	.word	0x00012e00


	//   ....[115]....
        /*0590*/ 	.word	0x00012e60


	//   ....[116]....
        /*0594*/ 	.word	0x00012e80


	//   ....[117]....
        /*0598*/ 	.word	0x00012e90


	//   ....[118]....
        /*059c*/ 	.word	0x00013430


	//   ....[119]....
        /*05a0*/ 	.word	0x00013450


	//   ....[120]....
        /*05a4*/ 	.word	0x00013470


	//   ....[121]....
        /*05a8*/ 	.word	0x000134b0


	//   ....[122]....
        /*05ac*/ 	.word	0x00013500


	//   ....[123]....
        /*05b0*/ 	.word	0x00013530


	//   ....[124]....
        /*05b4*/ 	.word	0x00013580


	//   ....[125]....
        /*05b8*/ 	.word	0x000135b0


	//   ....[126]....
        /*05bc*/ 	.word	0x00013600


	//   ....[127]....
        /*05c0*/ 	.word	0x00013630


	//   ....[128]....
        /*05c4*/ 	.word	0x00013680


	//   ....[129]....
        /*05c8*/ 	.word	0x000136b0


	//   ....[130]....
        /*05cc*/ 	.word	0x00013700


	//   ....[131]....
        /*05d0*/ 	.word	0x00013730


	//   ....[132]....
        /*05d4*/ 	.word	0x00013780


	//   ....[133]....
        /*05d8*/ 	.word	0x000137b0


	//   ....[134]....
        /*05dc*/ 	.word	0x00013a90


	//   ....[135]....
        /*05e0*/ 	.word	0x00013c60


	//   ....[136]....
        /*05e4*/ 	.word	0x000142b0


	//   ....[137]....
        /*05e8*/ 	.word	0x00014390


	//   ....[138]....
        /*05ec*/ 	.word	0x00014430


	//   ....[139]....
        /*05f0*/ 	.word	0x000144b0


	//   ....[140]....
        /*05f4*/ 	.word	0x00014570


	//   ....[141]....
        /*05f8*/ 	.word	0x000145e0


	//   ....[142]....
        /*05fc*/ 	.word	0x000146b0


	//   ....[143]....
        /*0600*/ 	.word	0x00014730


	//   ....[144]....
        /*0604*/ 	.word	0x00014800


	//   ....[145]....
        /*0608*/ 	.word	0x00014880


	//   ....[146]....
        /*060c*/ 	.word	0x00014950


	//   ....[147]....
        /*0610*/ 	.word	0x000149d0


	//   ....[148]....
        /*0614*/ 	.word	0x00014aa0


	//   ....[149]....
        /*0618*/ 	.word	0x00014b20


	//   ....[150]....
        /*061c*/ 	.word	0x00014bf0


	//   ....[151]....
        /*0620*/ 	.word	0x00014c70


	//   ....[152]....
        /*0624*/ 	.word	0x00014d30


	//   ....[153]....
        /*0628*/ 	.word	0x00014dc0


	//   ....[154]....
        /*062c*/ 	.word	0x00014e30


	//   ....[155]....
        /*0630*/ 	.word	0x00014eb0


	//   ....[156]....
        /*0634*/ 	.word	0x00014f60


	//   ....[157]....
        /*0638*/ 	.word	0x00014fd0


	//   ....[158]....
        /*063c*/ 	.word	0x000150b0


	//   ....[159]....
        /*0640*/ 	.word	0x00015120


	//   ....[160]....
        /*0644*/ 	.word	0x00015200


	//   ....[161]....
        /*0648*/ 	.word	0x00015270


	//   ....[162]....
        /*064c*/ 	.word	0x00015350


	//   ....[163]....
        /*0650*/ 	.word	0x000153c0


	//   ....[164]....
        /*0654*/ 	.word	0x000154a0


	//   ....[165]....
        /*0658*/ 	.word	0x00015510


	//   ....[166]....
        /*065c*/ 	.word	0x000155f0


	//   ....[167]....
        /*0660*/ 	.word	0x00015660


	//   ....[168]....
        /*0664*/ 	.word	0x00015720


	//   ....[169]....
        /*0668*/ 	.word	0x00015850


	//   ....[170]....
        /*066c*/ 	.word	0x000158f0


	//   ....[171]....
        /*0670*/ 	.word	0x00015960


	//   ....[172]....
        /*0674*/ 	.word	0x00015a20


	//   ....[173]....
        /*0678*/ 	.word	0x00015a80


	//   ....[174]....
        /*067c*/ 	.word	0x00015b40


	//   ....[175]....
        /*0680*/ 	.word	0x00015ba0


	//   ....[176]....
        /*0684*/ 	.word	0x00015c60


	//   ....[177]....
        /*0688*/ 	.word	0x00015cc0


	//   ....[178]....
        /*068c*/ 	.word	0x00015d80


	//   ....[179]....
        /*0690*/ 	.word	0x00015de0


	//   ....[180]....
        /*0694*/ 	.word	0x00015ea0


	//   ....[181]....
        /*0698*/ 	.word	0x00015f00


	//   ....[182]....
        /*069c*/ 	.word	0x00015fc0


	//   ....[183]....
        /*06a0*/ 	.word	0x00016020


	//   ....[184]....
        /*06a4*/ 	.word	0x000160e0


	//   ....[185]....
        /*06a8*/ 	.word	0x000161c0


	//   ....[186]....
        /*06ac*/ 	.word	0x00016260


	//   ....[187]....
        /*06b0*/ 	.word	0x000162c0


	//   ....[188]....
        /*06b4*/ 	.word	0x00016390


	//   ....[189]....
        /*06b8*/ 	.word	0x000163f0


	//   ....[190]....
        /*06bc*/ 	.word	0x000164c0


	//   ....[191]....
        /*06c0*/ 	.word	0x00016520


	//   ....[192]....
        /*06c4*/ 	.word	0x000165f0


	//   ....[193]....
        /*06c8*/ 	.word	0x00016650


	//   ....[194]....
        /*06cc*/ 	.word	0x00016720


	//   ....[195]....
        /*06d0*/ 	.word	0x00016780


	//   ....[196]....
        /*06d4*/ 	.word	0x00016850


	//   ....[197]....
        /*06d8*/ 	.word	0x000168b0


	//   ....[198]....
        /*06dc*/ 	.word	0x00016980


	//   ....[199]....
        /*06e0*/ 	.word	0x000169e0


	//   ....[200]....
        /*06e4*/ 	.word	0x00016aa0


	//   ....[201]....
        /*06e8*/ 	.word	0x00016bc0


	//   ....[202]....
        /*06ec*/ 	.word	0x00016c60


	//   ....[203]....
        /*06f0*/ 	.word	0x00016cc0


	//   ....[204]....
        /*06f4*/ 	.word	0x00016d90


	//   ....[205]....
        /*06f8*/ 	.word	0x00016e30


	//   ....[206]....
        /*06fc*/ 	.word	0x00016ef0


	//   ....[207]....
        /*0700*/ 	.word	0x00016f90


	//   ....[208]....
        /*0704*/ 	.word	0x00017050


	//   ....[209]....
        /*0708*/ 	.word	0x000170f0


	//   ....[210]....
        /*070c*/ 	.word	0x000171b0


	//   ....[211]....
        /*0710*/ 	.word	0x00017250


	//   ....[212]....
        /*0714*/ 	.word	0x00017310


	//   ....[213]....
        /*0718*/ 	.word	0x000173b0


	//   ....[214]....
        /*071c*/ 	.word	0x00017470


	//   ....[215]....
        /*0720*/ 	.word	0x00017510


	//   ....[216]....
        /*0724*/ 	.word	0x000175d0


	//   ....[217]....
        /*0728*/ 	.word	0x000176a0


	//   ....[218]....
        /*072c*/ 	.word	0x000177c0


	//----- nvinfo : EIATTR_REG_RECONFIG
	.align		4
.L_168:
        /*0730*/ 	.byte	0x01, 0x54
	.zero		2


	//----- nvinfo : EIATTR_SYSCALL_OFFSETS
	.align		4
        /*0734*/ 	.byte	0x04, 0x46
        /*0736*/ 	.short	(.L_170 - .L_169)


	//   ....[0]....
.L_169:
        /*0738*/ 	.word	0x00001900


	//   ....[1]....
        /*073c*/ 	.word	0x00010790


	//   ....[2]....
        /*0740*/ 	.word	0x000108e0


	//   ....[3]....
        /*0744*/ 	.word	0x000109d0


	//   ....[4]....
        /*0748*/ 	.word	0x000117d0


	//----- nvinfo : EIATTR_MBARRIER_INSTR_OFFSETS
	.align		4
.L_170:
        /*074c*/ 	.byte	0x04, 0x39
        /*074e*/ 	.short	(.L_172 - .L_171)


	//   ....[0]....
.L_171:
        /*0750*/ 	.word	0x00000170
        /*0754*/ 	.word	0x000000ff
        /*0758*/ 	.word	0x00028800
        /*075c*/ 	.short	0x0100
        /*075e*/ 	.byte	0x08
	.zero		1


	//   ....[1]....
        /*0760*/ 	.word	0x00000180
        /*0764*/ 	.word	0x000000ff
        /*0768*/ 	.word	0x00028820
        /*076c*/ 	.short	0x0100
        /*076e*/ 	.byte	0x08
	.zero		1


	//   ....[2]....
        /*0770*/ 	.word	0x00000270
        /*0774*/ 	.word	0x000000ff
        /*0778*/ 	.word	0x00028830
        /*077c*/ 	.short	0x0100
        /*077e*/ 	.byte	0x08
	.zero		1


	//   ....[3]....
        /*0780*/ 	.word	0x00000280
        /*0784*/ 	.word	0x000000ff
        /*0788*/ 	.word	0x00028840
        /*078c*/ 	.short	0x0100
        /*078e*/ 	.byte	0x08
	.zero		1


	//   ....[4]....
        /*0790*/ 	.word	0x00000290
        /*0794*/ 	.word	0x000000ff
        /*0798*/ 	.word	0x00028838
        /*079c*/ 	.short	0x0100
        /*079e*/ 	.byte	0x08
	.zero		1


	//   ....[5]....
        /*07a0*/ 	.word	0x000002a0
        /*07a4*/ 	.word	0x000000ff
        /*07a8*/ 	.word	0x00028848
        /*07ac*/ 	.short	0x0100
        /*07ae*/ 	.byte	0x08
	.zero		1


	//   ....[6]....
        /*07b0*/ 	.word	0x000003d0
        /*07b4*/ 	.word	0x000000ff
        /*07b8*/ 	.word	0x00028850
        /*07bc*/ 	.short	0x0100
        /*07be*/ 	.byte	0x08
	.zero		1


	//   ....[7]....
        /*07c0*/ 	.word	0x000003e0
        /*07c4*/ 	.word	0x000000ff
        /*07c8*/ 	.word	0x00028860
        /*07cc*/ 	.short	0x0100
        /*07ce*/ 	.byte	0x08
	.zero		1


	//   ....[8]....
        /*07d0*/ 	.word	0x000003f0
        /*07d4*/ 	.word	0x000000ff
        /*07d8*/ 	.word	0x00028858
        /*07dc*/ 	.short	0x0100
        /*07de*/ 	.byte	0x08
	.zero		1


	//   ....[9]....
        /*07e0*/ 	.word	0x00000400
        /*07e4*/ 	.word	0x000000ff
        /*07e8*/ 	.word	0x00028868
        /*07ec*/ 	.short	0x0100
        /*07ee*/ 	.byte	0x08
	.zero		1


	//   ....[10]....
        /*07f0*/ 	.word	0x000004f0
        /*07f4*/ 	.word	0x000000ff
        /*07f8*/ 	.word	0x00028870
        /*07fc*/ 	.short	0x0100
        /*07fe*/ 	.byte	0x06
	.zero		1


	//   ....[11]....
        /*0800*/ 	.word	0x00000500
        /*0804*/ 	.word	0x000000ff
        /*0808*/ 	.word	0x00028880
        /*080c*/ 	.short	0x0100
        /*080e*/ 	.byte	0x06
	.zero		1


	//   ....[12]....
        /*0810*/ 	.word	0x00000510
        /*0814*/ 	.word	0x000000ff
        /*0818*/ 	.word	0x00028878
        /*081c*/ 	.short	0x0100
        /*081e*/ 	.byte	0x06
	.zero		1


	//   ....[13]....
        /*0820*/ 	.word	0x00000520
        /*0824*/ 	.word	0x000000ff
        /*0828*/ 	.word	0x00028888
        /*082c*/ 	.short	0x0100
        /*082e*/ 	.byte	0x06
	.zero		1


	//   ....[14]....
        /*0830*/ 	.word	0x00000650
        /*0834*/ 	.word	0x000000ff
        /*0838*/ 	.word	0x00028890
        /*083c*/ 	.short	0x0100
        /*083e*/ 	.byte	0x08
	.zero		1


	//   ....[15]....
        /*0840*/ 	.word	0x00000660
        /*0844*/ 	.word	0x000000ff
        /*0848*/ 	.word	0x000288a0
        /*084c*/ 	.short	0x0100
        /*084e*/ 	.byte	0x08
	.zero		1


	//   ....[16]....
        /*0850*/ 	.word	0x00000670
        /*0854*/ 	.word	0x000000ff
        /*0858*/ 	.word	0x00028898
        /*085c*/ 	.short	0x0100
        /*085e*/ 	.byte	0x08
	.zero		1


	//   ....[17]....
        /*0860*/ 	.word	0x00000680
        /*0864*/ 	.word	0x000000ff
        /*0868*/ 	.word	0x000288a8
        /*086c*/ 	.short	0x0100
        /*086e*/ 	.byte	0x08
	.zero		1


	//   ....[18]....
        /*0870*/ 	.word	0x000007c0
        /*0874*/ 	.word	0x000000ff
        /*0878*/ 	.word	0x000288b0
        /*087c*/ 	.short	0x0100
        /*087e*/ 	.byte	0x08
	.zero		1


	//   ....[19]....
        /*0880*/ 	.word	0x000007d0
        /*0884*/ 	.word	0x000000ff
        /*0888*/ 	.word	0x000288c0
        /*088c*/ 	.short	0x0100
        /*088e*/ 	.byte	0x08
	.zero		1


	//   ....[20]....
        /*0890*/ 	.word	0x000007e0
        /*0894*/ 	.word	0x000000ff
        /*0898*/ 	.word	0x000288b8
        /*089c*/ 	.short	0x0100
        /*089e*/ 	.byte	0x08
	.zero		1


	//   ....[21]....
        /*08a0*/ 	.word	0x000007f0
        /*08a4*/ 	.word	0x000000ff
        /*08a8*/ 	.word	0x000288c8
        /*08ac*/ 	.short	0x0100
        /*08ae*/ 	.byte	0x08
	.zero		1


	//   ....[22]....
        /*08b0*/ 	.word	0x00001980
        /*08b4*/ 	.word	0x000000ff
        /*08b8*/ 	.word	0x00028800
        /*08bc*/ 	.short	0x010a
        /*08be*/ 	.byte	0x29
	.zero		1


	//   ....[23]....
        /*08c0*/ 	.word	0x00001a00
        /*08c4*/ 	.word	0x00000003
        /*08c8*/ 	.word	0x00028830
        /*08cc*/ 	.short	0x010a
        /*08ce*/ 	.byte	0x3f
	.zero		1


	//   ....[24]....
        /*08d0*/ 	.word	0x00001a40
        /*08d4*/ 	.word	0x00000003
        /*08d8*/ 	.word	0x00028830
        /*08dc*/ 	.short	0x010a
        /*08de*/ 	.byte	0x3f
	.zero		1


	//   ....[25]....
        /*08e0*/ 	.word	0x00001fe0
        /*08e4*/ 	.word	0x000000ff
        /*08e8*/ 	.word	0x00000000
        /*08ec*/ 	.short	0x0101
        /*08ee*/ 	.byte	0x06
	.zero		1


	//   ....[26]....
        /*08f0*/ 	.word	0x00004dc0
        /*08f4*/ 	.word	0x000000ff
        /*08f8*/ 	.word	0x00028830
        /*08fc*/ 	.short	0x010a
        /*08fe*/ 	.byte	0x06
	.zero		1


	//   ....[27]....
        /*0900*/ 	.word	0x00004e00
        /*0904*/ 	.word	0x000000ff
        /*0908*/ 	.word	0x00028830
        /*090c*/ 	.short	0x010a
        /*090e*/ 	.byte	0x06
	.zero		1


	//   ....[28]....
        /*0910*/ 	.word	0x00005150
        /*0914*/ 	.word	0x000000ff
        /*0918*/ 	.word	0x00028850
        /*091c*/ 	.short	0x010a
        /*091e*/ 	.byte	0x06
	.zero		1


	//   ....[29]....
        /*0920*/ 	.word	0x00005190
        /*0924*/ 	.word	0x000000ff
        /*0928*/ 	.word	0x00028850
        /*092c*/ 	.short	0x010a
        /*092e*/ 	.byte	0x06
	.zero		1


	//   ....[30]....
        /*0930*/ 	.word	0x000055c0
        /*0934*/ 	.word	0x000000ff
        /*0938*/ 	.word	0x00000000
        /*093c*/ 	.short	0x0101
        /*093e*/ 	.byte	0x06
	.zero		1


	//   ....[31]....
        /*0940*/ 	.word	0x00007870
        /*0944*/ 	.word	0x000000ff
        /*0948*/ 	.word	0x00000000
        /*094c*/ 	.short	0x0101
        /*094e*/ 	.byte	0x06
	.zero		1


	//   ....[32]....
        /*0950*/ 	.word	0x00008180
        /*0954*/ 	.word	0x000000ff
        /*0958*/ 	.word	0x00028830
        /*095c*/ 	.short	0x010a
        /*095e*/ 	.byte	0x06
	.zero		1


	//   ....[33]....
        /*0960*/ 	.word	0x000081c0
        /*0964*/ 	.word	0x000000ff
        /*0968*/ 	.word	0x00028830
        /*096c*/ 	.short	0x010a
        /*096e*/ 	.byte	0x06
	.zero		1


	//   ....[34]....
        /*0970*/ 	.word	0x00008510
        /*0974*/ 	.word	0x000000ff
        /*0978*/ 	.word	0x00028850
        /*097c*/ 	.short	0x010a
        /*097e*/ 	.byte	0x06
	.zero		1


	//   ....[35]....
        /*0980*/ 	.word	0x00008550
        /*0984*/ 	.word	0x000000ff
        /*0988*/ 	.word	0x00028850
        /*098c*/ 	.short	0x010a
        /*098e*/ 	.byte	0x06
	.zero		1


	//   ....[36]....
        /*0990*/ 	.word	0x00008950
        /*0994*/ 	.word	0x000000ff
        /*0998*/ 	.word	0x00000000
        /*099c*/ 	.short	0x0101
        /*099e*/ 	.byte	0x06
	.zero		1


	//   ....[37]....
        /*09a0*/ 	.word	0x00009b00
        /*09a4*/ 	.word	0x000000ff
        /*09a8*/ 	.word	0x00000000
        /*09ac*/ 	.short	0x0101
        /*09ae*/ 	.byte	0x06
	.zero		1


	//   ....[38]....
        /*09b0*/ 	.word	0x0000a210
        /*09b4*/ 	.word	0x000000ff
        /*09b8*/ 	.word	0x00028830
        /*09bc*/ 	.short	0x010a
        /*09be*/ 	.byte	0x06
	.zero		1


	//   ....[39]....
        /*09c0*/ 	.word	0x0000a250
        /*09c4*/ 	.word	0x000000ff
        /*09c8*/ 	.word	0x00028830
        /*09cc*/ 	.short	0x010a
        /*09ce*/ 	.byte	0x06
	.zero		1


	//   ....[40]....
        /*09d0*/ 	.word	0x0000a570
        /*09d4*/ 	.word	0x000000ff
        /*09d8*/ 	.word	0x00028850
        /*09dc*/ 	.short	0x010a
        /*09de*/ 	.byte	0x06
	.zero		1


	//   ....[41]....
        /*09e0*/ 	.word	0x0000a5b0
        /*09e4*/ 	.word	0x000000ff
        /*09e8*/ 	.word	0x00028850
        /*09ec*/ 	.short	0x010a
        /*09ee*/ 	.byte	0x06
	.zero		1


	//   ....[42]....
        /*09f0*/ 	.word	0x0000a9e0
        /*09f4*/ 	.word	0x000000ff
        /*09f8*/ 	.word	0x00000000
        /*09fc*/ 	.short	0x0101
        /*09fe*/ 	.byte	0x06
	.zero		1


	//   ....[43]....
        /*0a00*/ 	.word	0x0000cc80
        /*0a04*/ 	.word	0x000000ff
        /*0a08*/ 	.word	0x00000000
        /*0a0c*/ 	.short	0x0101
        /*0a0e*/ 	.byte	0x06
	.zero		1


	//   ....[44]....
        /*0a10*/ 	.word	0x0000d280
        /*0a14*/ 	.word	0x000000ff
        /*0a18*/ 	.word	0x00028850
        /*0a1c*/ 	.short	0x010a
        /*0a1e*/ 	.byte	0x05
	.zero		1


	//   ....[45]....
        /*0a20*/ 	.word	0x0000d2c0
        /*0a24*/ 	.word	0x000000ff
        /*0a28*/ 	.word	0x00028850
        /*0a2c*/ 	.short	0x010a
        /*0a2e*/ 	.byte	0x05
	.zero		1


	//   ....[46]....
        /*0a30*/ 	.word	0x0000d830
        /*0a34*/ 	.word	0x000000ff
        /*0a38*/ 	.word	0x00000000
        /*0a3c*/ 	.short	0x0101
        /*0a3e*/ 	.byte	0x04
	.zero		1


	//   ....[47]....
        /*0a40*/ 	.word	0x0000eb80
        /*0a44*/ 	.word	0x00000000
        /*0a48*/ 	.word	0x00000000
        /*0a4c*/ 	.short	0x0101
        /*0a4e*/ 	.byte	0x3f
	.zero		1


	//   ....[48]....
        /*0a50*/ 	.word	0x00010ef0
        /*0a54*/ 	.word	0x00000007
        /*0a58*/ 	.word	0x00028840
        /*0a5c*/ 	.short	0x010a
        /*0a5e*/ 	.byte	0x3f
	.zero		1


	//   ....[49]....
        /*0a60*/ 	.word	0x000115b0
        /*0a64*/ 	.word	0x00000007
        /*0a68*/ 	.word	0x00028830
        /*0a6c*/ 	.short	0x0107
        /*0a6e*/ 	.byte	0x3f
	.zero		1


	//   ....[50]....
        /*0a70*/ 	.word	0x00011680
        /*0a74*/ 	.word	0x00000007
        /*0a78*/ 	.word	0x00028830
        /*0a7c*/ 	.short	0x0101
        /*0a7e*/ 	.byte	0x3f
	.zero		1


	//   ....[51]....
        /*0a80*/ 	.word	0x00012020
        /*0a84*/ 	.word	0x00000010
        /*0a88*/ 	.word	0x00028800
        /*0a8c*/ 	.short	0x0107
        /*0a8e*/ 	.byte	0x3f
	.zero		1


	//   ....[52]....
        /*0a90*/ 	.word	0x000120f0
        /*0a94*/ 	.word	0x00000010
        /*0a98*/ 	.word	0x00028800
        /*0a9c*/ 	.short	0x0101
        /*0a9e*/ 	.byte	0x3f
	.zero		1


	//   ....[53]....
        /*0aa0*/ 	.word	0x00012110
        /*0aa4*/ 	.word	0x00000010
        /*0aa8*/ 	.word	0x00028820
        /*0aac*/ 	.short	0x010a
        /*0aae*/ 	.byte	0x3f
	.zero		1


	//   ....[54]....
        /*0ab0*/ 	.word	0x00012460
        /*0ab4*/ 	.word	0x00000006
        /*0ab8*/ 	.word	0x00028840
        /*0abc*/ 	.short	0x010a
        /*0abe*/ 	.byte	0x3f
	.zero		1


	//   ....[55]....
        /*0ac0*/ 	.word	0x00012970
        /*0ac4*/ 	.word	0x00000006
        /*0ac8*/ 	.word	0x00028830
        /*0acc*/ 	.short	0x0107
        /*0ace*/ 	.byte	0x3f
	.zero		1


	//   ....[56]....
        /*0ad0*/ 	.word	0x00012a30
        /*0ad4*/ 	.word	0x00000006
        /*0ad8*/ 	.word	0x00028830
        /*0adc*/ 	.short	0x0101
        /*0ade*/ 	.byte	0x3f
	.zero		1


	//   ....[57]....
        /*0ae0*/ 	.word	0x00012a90
        /*0ae4*/ 	.word	0x00000006
        /*0ae8*/ 	.word	0x00028860
        /*0aec*/ 	.short	0x010a
        /*0aee*/ 	.byte	0x3f
	.zero		1


	//   ....[58]....
        /*0af0*/ 	.word	0x00013020
        /*0af4*/ 	.word	0x00000006
        /*0af8*/ 	.word	0x00028850
        /*0afc*/ 	.short	0x0107
        /*0afe*/ 	.byte	0x3f
	.zero		1


	//   ....[59]....
        /*0b00*/ 	.word	0x00013180
        /*0b04*/ 	.word	0x00000006
        /*0b08*/ 	.word	0x00028850
        /*0b0c*/ 	.short	0x0101
        /*0b0e*/ 	.byte	0x3f
	.zero		1


	//   ....[60]....
        /*0b10*/ 	.word	0x00013390
        /*0b14*/ 	.word	0x00000004
        /*0b18*/ 	.word	0x00028860
        /*0b1c*/ 	.short	0x010a
        /*0b1e*/ 	.byte	0x3f
	.zero		1


	//   ....[61]....
        /*0b20*/ 	.word	0x00013890
        /*0b24*/ 	.word	0x00000004
        /*0b28*/ 	.word	0x00028850
        /*0b2c*/ 	.short	0x0107
        /*0b2e*/ 	.byte	0x3f
	.zero		1


	//   ....[62]....
        /*0b30*/ 	.word	0x00013950
        /*0b34*/ 	.word	0x00000004
        /*0b38*/ 	.word	0x00028850
        /*0b3c*/ 	.short	0x0101
        /*0b3e*/ 	.byte	0x3f
	.zero		1


	//   ....[63]....
        /*0b40*/ 	.word	0x00013be0
        /*0b44*/ 	.word	0x00000004
        /*0b48*/ 	.word	0x00028820
        /*0b4c*/ 	.short	0x010a
        /*0b4e*/ 	.byte	0x3f
	.zero		1


	//   ....[64]....
        /*0b50*/ 	.word	0x00013d60
        /*0b54*/ 	.word	0x00000005
        /*0b58*/ 	.word	0x00028840
        /*0b5c*/ 	.short	0x010a
        /*0b5e*/ 	.byte	0x3f
	.zero		1


	//   ....[65]....
        /*0b60*/ 	.word	0x00013e00
        /*0b64*/ 	.word	0x00000017
        /*0b68*/ 	.word	0x00028840
        /*0b6c*/ 	.short	0x010a
        /*0b6e*/ 	.byte	0x3f
	.zero		1


	//   ....[66]....
        /*0b70*/ 	.word	0x00013e40
        /*0b74*/ 	.word	0x00000005
        /*0b78*/ 	.word	0x00028860
        /*0b7c*/ 	.short	0x010a
        /*0b7e*/ 	.byte	0x3f
	.zero		1


	//   ....[67]....
        /*0b80*/ 	.word	0x00013e80
        /*0b84*/ 	.word	0x00000017
        /*0b88*/ 	.word	0x00028860
        /*0b8c*/ 	.short	0x010a
        /*0b8e*/ 	.byte	0x3f
	.zero		1


	//   ....[68]....
        /*0b90*/ 	.word	0x00013ef0
        /*0b94*/ 	.word	0x00000003
        /*0b98*/ 	.word	0x00028800
        /*0b9c*/ 	.short	0x010a
        /*0b9e*/ 	.byte	0x3f
	.zero		1


	//   ....[69]....
        /*0ba0*/ 	.word	0x00013f40
        /*0ba4*/ 	.word	0x00000003
        /*0ba8*/ 	.word	0x00028830
        /*0bac*/ 	.short	0x010a
        /*0bae*/ 	.byte	0x3f
	.zero		1


	//   ....[70]....
        /*0bb0*/ 	.word	0x00013fa0
        /*0bb4*/ 	.word	0x00000005
        /*0bb8*/ 	.word	0x00028830
        /*0bbc*/ 	.short	0x010a
        /*0bbe*/ 	.byte	0x3f
	.zero		1


	//   ....[71]....
        /*0bc0*/ 	.word	0x00014000
        /*0bc4*/ 	.word	0x00000005
        /*0bc8*/ 	.word	0x00028850
        /*0bcc*/ 	.short	0x010a
        /*0bce*/ 	.byte	0x3f
	.zero		1


	//   ....[72]....
        /*0bd0*/ 	.word	0x00014060
        /*0bd4*/ 	.word	0x00000007
        /*0bd8*/ 	.word	0x00028830
        /*0bdc*/ 	.short	0x010a
        /*0bde*/ 	.byte	0x3f
	.zero		1


	//   ....[73]....
        /*0be0*/ 	.word	0x000140c0
        /*0be4*/ 	.word	0x00000007
        /*0be8*/ 	.word	0x00028850
        /*0bec*/ 	.short	0x010a
        /*0bee*/ 	.byte	0x3f
	.zero		1


	//   ....[74]....
        /*0bf0*/ 	.word	0x00014120
        /*0bf4*/ 	.word	0x00000007
        /*0bf8*/ 	.word	0x00028830
        /*0bfc*/ 	.short	0x010a
        /*0bfe*/ 	.byte	0x3f
	.zero		1


	//   ....[75]....
        /*0c00*/ 	.word	0x00014180
        /*0c04*/ 	.word	0x00000007
        /*0c08*/ 	.word	0x00028850
        /*0c0c*/ 	.short	0x010a
        /*0c0e*/ 	.byte	0x3f
	.zero		1


	//   ....[76]....
        /*0c10*/ 	.word	0x000141e0
        /*0c14*/ 	.word	0x00000006
        /*0c18*/ 	.word	0x00028850
        /*0c1c*/ 	.short	0x010a
        /*0c1e*/ 	.byte	0x3f
	.zero		1


	//   ....[77]....
        /*0c20*/ 	.word	0x000142e0
        /*0c24*/ 	.word	0x00000007
        /*0c28*/ 	.word	0x00028840
        /*0c2c*/ 	.short	0x010a
        /*0c2e*/ 	.byte	0x3f
	.zero		1


	//   ....[78]....
        /*0c30*/ 	.word	0x00015750
        /*0c34*/ 	.word	0x00000010
        /*0c38*/ 	.word	0x00028820
        /*0c3c*/ 	.short	0x010a
        /*0c3e*/ 	.byte	0x3f
	.zero		1


	//   ....[79]....
        /*0c40*/ 	.word	0x000157a0
        /*0c44*/ 	.word	0x00000006
        /*0c48*/ 	.word	0x00028840
        /*0c4c*/ 	.short	0x010a
        /*0c4e*/ 	.byte	0x3f
	.zero		1


	//   ....[80]....
        /*0c50*/ 	.word	0x00016110
        /*0c54*/ 	.word	0x00000006
        /*0c58*/ 	.word	0x00028860
        /*0c5c*/ 	.short	0x010a
        /*0c5e*/ 	.byte	0x3f
	.zero		1


	//   ....[81]....
        /*0c60*/ 	.word	0x00016b10
        /*0c64*/ 	.word	0x00000004
        /*0c68*/ 	.word	0x00028860
        /*0c6c*/ 	.short	0x010a
        /*0c6e*/ 	.byte	0x3f
	.zero		1


	//   ....[82]....
        /*0c70*/ 	.word	0x000176e0
        /*0c74*/ 	.word	0x00000004
        /*0c78*/ 	.word	0x00028820
        /*0c7c*/ 	.short	0x010a
        /*0c7e*/ 	.byte	0x3f
	.zero		1


	//   ....[83]....
        /*0c80*/ 	.word	0x00017880
        /*0c84*/ 	.word	0x00000005
        /*0c88*/ 	.word	0x00028840
        /*0c8c*/ 	.short	0x010a
        /*0c8e*/ 	.byte	0x3f
	.zero		1


	//   ....[84]....
        /*0c90*/ 	.word	0x000178d0
        /*0c94*/ 	.word	0x00000017
        /*0c98*/ 	.word	0x00028840
        /*0c9c*/ 	.short	0x010a
        /*0c9e*/ 	.byte	0x3f
	.zero		1


	//   ....[85]....
        /*0ca0*/ 	.word	0x00017920
        /*0ca4*/ 	.word	0x00000005
        /*0ca8*/ 	.word	0x00028860
        /*0cac*/ 	.short	0x010a
        /*0cae*/ 	.byte	0x3f
	.zero		1


	//----- nvinfo : EIATTR_NUM_MBARRIERS
	.align		4
.L_172:
        /*0cb0*/ 	.byte	0x03, 0x38
        /*0cb2*/ 	.short	0x0016


	//----- nvinfo : EIATTR_EXIT_INSTR_OFFSETS
	.align		4
        /*0cb4*/ 	.byte	0x04, 0x1c
        /*0cb6*/ 	.short	(.L_174 - .L_173)


	//   ....[0]....
.L_173:
        /*0cb8*/ 	.word	0x00000960


	//   ....[1]....
        /*0cbc*/ 	.word	0x0000f8c0


	//   ....[2]....
        /*0cc0*/ 	.word	0x00013ed0


	//----- nvinfo : EIATTR_MAX_THREADS
	.align		4
.L_174:
        /*0cc4*/ 	.byte	0x04, 0x05
        /*0cc6*/ 	.short	(.L_176 - .L_175)
.L_175:
        /*0cc8*/ 	.word	0x00000180
        /*0ccc*/ 	.word	0x00000001
        /*0cd0*/ 	.word	0x00000001


	//----- nvinfo : EIATTR_CRS_STACK_SIZE
	.align		4
.L_176:
        /*0cd4*/ 	.byte	0x04, 0x1e
        /*0cd6*/ 	.short	(.L_178 - .L_177)
.L_177:
        /*0cd8*/ 	.word	0x00000000


	//----- nvinfo : EIATTR_CBANK_PARAM_SIZE
	.align		4
.L_178:
        /*0cdc*/ 	.byte	0x03, 0x19
        /*0cde*/ 	.short	0x0af0


	//----- nvinfo : EIATTR_PARAM_CBANK
	.align		4
        /*0ce0*/ 	.byte	0x04, 0x0a
        /*0ce2*/ 	.short	(.L_180 - .L_179)
	.align		4
.L_179:
        /*0ce4*/ 	.word	index@(.nv.constant0._ZN7cutlass13device_kernelIN5flash11enable_sm90INS1_16FlashAttnFwdSm90INS1_25CollectiveMainloopFwdSm90ILi2EN4cute5tupleIJNS5_1CILi1EEES8_S8_EEENS6_IJNS7_ILi128EEESA_SA_EEELi128ENS_10bfloat16_tEfNS_4arch4Sm90ELb0ELb1ELb0ELb0ELb1ELb0ELb0ELb1ELb1ELb1ELb0ELb0EEENS1_21CollectiveEpilogueFwdISB_S9_SC_SE_Li256ELb0ELb1ELb0ELb0EEENS1_30DynamicPersistentTileSchedulerILi256ELi128ELb0ELb1ELb1EEEEEEEEEvNT_6ParamsE)
        /*0ce8*/ 	.short	0x0210
        /*0cea*/ 	.short	0x0af0


	//----- nvinfo : EIATTR_SW_WAR
	.align		4
.L_180:
        /*0cec*/ 	.byte	0x04, 0x36
        /*0cee*/ 	.short	(.L_182 - .L_181)
.L_181:
        /*0cf0*/ 	.word	0x00000008
.L_182:


//--------------------- .nv.info._ZN7cutlass13device_kernelIN5flash11enable_sm90INS1_16FlashAttnFwdSm90INS1_25CollectiveMainloopFwdSm90ILi2EN4cute5tupleIJNS5_1CILi1EEES8_S8_EEENS6_IJNS7_ILi128EEESA_SA_EEELi128ENS_10bfloat16_tEfNS_4arch4Sm90ELb0ELb1ELb0ELb1ELb1ELb0ELb0ELb1ELb1ELb1ELb0ELb0EEENS1_21CollectiveEpilogueFwdISB_S9_SC_SE_Li256ELb1ELb1ELb0ELb0EEENS1_36VarlenDynamicPersistentTileSchedulerILi128ELi128ELi256ELi128ELb0ELb1ELb1ELb1ELb0ELb1EEEEEEEEEvNT_6ParamsE --------------------------
	.section	.nv.info._ZN7cutlass13device_kernelIN5flash11enable_sm90INS1_16FlashAttnFwdSm90INS1_25CollectiveMainloopFwdSm90ILi2EN4cute5tupleIJNS5_1CILi1EEES8_S8_EEENS6_IJNS7_ILi128EEESA_SA_EEELi128ENS_10bfloat16_tEfNS_4arch4Sm90ELb0ELb1ELb0ELb1ELb1ELb0ELb0ELb1ELb1ELb1ELb0ELb0EEENS1_21CollectiveEpilogueFwdISB_S9_SC_SE_Li256ELb1ELb1ELb0ELb0EEENS1_36VarlenDynamicPersistentTileSchedulerILi128ELi128ELi256ELi128ELb0ELb1ELb1ELb1ELb0ELb1EEEEEEEEEvNT_6ParamsE,"",@"SHT_CUDA_INFO"
	.sectionflags	@""
	.align	4


	//----- nvinfo : EIATTR_CUDA_API_VERSION
	.align		4
        /*0000*/ 	.byte	0x04, 0x37
        /*0002*/ 	.short	(.L_184 - .L_183)
.L_183:
        /*0004*/ 	.word	0x00000082


	//----- nvinfo : EIATTR_KPARAM_INFO
	.align		4
.L_184:
        /*0008*/ 	.byte	0x04, 0x17
        /*000a*/ 	.short	(.L_186 - .L_185)
.L_185:
        /*000c*/ 	.word	0x00000000
        /*0010*/ 	.short	0x0000
        /*0012*/ 	.short	0x0070
        /*0014*/ 	.byte	0x00, 0xf0, 0x01, 0x2a


	//----- nvinfo : EIATTR_SPARSE_MMA_MASK
	.align		4
.L_186:
        /*0018*/ 	.byte	0x03, 0x50
        /*001a*/ 	.short	0x0000


	//----- nvinfo : EIATTR_MAXREG_COUNT
	.align		4
        /*001c*/ 	.byte	0x03, 0x1b
        /*001e*/ 	.short	0x00a8


	//----- nvinfo : EIATTR_NUM_BARRIERS
	.align		4
        /*0020*/ 	.byte	0x02, 0x4c
        /*0022*/ 	.byte	0x10
	.zero		1


	//----- nvinfo : EIATTR_EXTERNS
	.align		4
        /*0024*/ 	.byte	0x04, 0x0f
        /*0026*/ 	.short	(.L_188 - .L_187)


	//   ....[0]....
	.align		4
.L_187:
        /*0028*/ 	.word	index@(__assertfail)


	//----- nvinfo : EIATTR_ANNOTATIONS
	.align		4
.L_188:
        /*002c*/ 	.byte	0x04, 0x55
        /*002e*/ 	.short	(.L_190 - .L_189)


	//   ....[0]....
.L_189:
        /* <DEDUP_REMOVED lines=10> */


	//----- nvinfo : EIATTR_MERCURY_ISA_VERSION
	.align		4
.L_190:
        /*00b8*/ 	.byte	0x03, 0x5f
        /*00ba*/ 	.short	0x0101


	//----- nvinfo : EIATTR_UNUSED_LOAD_BYTE_OFFSET
	.align		4
        /*00bc*/ 	.byte	0x04, 0x44
        /*00be*/ 	.short	(.L_192 - .L_191)


	//   ....[0]....
.L_191:
        /*00c0*/ 	.word	0x00000970
        /*00c4*/ 	.word	0x0000fff0


	//   ....[1]....
        /*00c8*/ 	.word	0x0000ddd0
        /*00cc*/ 	.word	0x0000fff0


	//----- nvinfo : EIATTR_INT_WARP_WIDE_INSTR_OFFSETS
	.align		4
.L_192:
        /*00d0*/ 	.byte	0x04, 0x31
        /*00d2*/ 	.short	(.L_194 - .L_193)


	//   ....[0]....
.L_193:
        /*00d4*/ 	.word	0x000000c0


	//   ....[1]....
        /*00d8*/ 	.word	0x000000d0


	//   ....[2]....
        /*00dc*/ 	.word	0x00000170


	//   ....[3]....
        /*00e0*/ 	.word	0x00011490


	//   ....[4]....
        /*00e4*/ 	.word	0x00011520


	//   ....[5]....
        /*00e8*/ 	.word	0x00014400


	//   ....[6]....
        /*00ec*/ 	.word	0x00014490


	//----- nvinfo : EIATTR_COOP_GROUP_MASK_REGIDS
	.align		4
.L_194:
        /*00f0*/ 	.byte	0x04, 0x29
        /*00f2*/ 	.short	(.L_196 - .L_195)


	//   ....[0]....
.L_195:
        /*00f4*/ 	.word	0xffffffff


	//   ....[1]....
        /*00f8*/ 	.word	0xffffffff


	//   ....[2]....
        /*00fc*/ 	.word	0xffffffff


	//   ....[3]....
        /*0100*/ 	.word	0xffffffff


	//   ....[4]....
        /*0104*/ 	.word	0xffffffff


	//   ....[5]....
        /*0108*/ 	.word	0xffffffff


	//   ....[6]....
        /*010c*/ 	.word	0xffffffff


	//   ....[7]....
        /*0110*/ 	.word	0xffffffff


	//   ....[8]....
        /*0114*/ 	.word	0xffffffff


	//   ....[9]....
        /*0118*/ 	.word	0xffffffff


	//   ....[10]....
        /*011c*/ 	.word	0xffffffff


	//   ....[11]....
        /*0120*/ 	.word	0xffffffff


	//   ....[12]....
        /*0124*/ 	.word	0xffffffff


	//   ....[13]....
        /*0128*/ 	.word	0xffffffff


	//   ....[14]....
        /*012c*/ 	.word	0xffffffff


	//   ....[15]....
        /*0130*/ 	.word	0xffffffff


	//   ....[16]....
        /*0134*/ 	.word	0xffffffff


	//   ....[17]....
        /*0138*/ 	.word	0xffffffff


	//   ....[18]....
        /*013c*/ 	.word	0xffffffff


	//   ....[19]....
        /*0140*/ 	.word	0xffffffff


	//   ....[20]....
        /*0144*/ 	.word	0xffffffff


	//   ....[21]....
        /*0148*/ 	.word	0xffffffff


	//   ....[22]....
        /*014c*/ 	.word	0xffffffff


	//   ....[23]....
        /*0150*/ 	.word	0xffffffff


	//   ....[24]....
        /*0154*/ 	.word	0xffffffff


	//   ....[25]....
        /*0158*/ 	.word	0xffffffff


	//   ....[26]....
        /*015c*/ 	.word	0xffffffff


	//   ....[27]....
        /*0160*/ 	.word	0xffffffff


	//   ....[28]....
        /*0164*/ 	.word	0xffffffff


	//   ....[29]....
        /*0168*/ 	.word	0xffffffff


	//   ....[30]....
        /*016c*/ 	.word	0xffffffff


	//   ....[31]....
        /*0170*/ 	.word	0xffffffff


	//   ....[32]....
        /*0174*/ 	.word	0xffffffff


	//   ....[33]....
        /*0178*/ 	.word	0xffffffff


	//   ....[34]....
        /*017c*/ 	.word	0xffffffff


	//   ....[35]....
        /*0180*/ 	.word	0xffffffff


	//   ....[36]....
        /*0184*/ 	.word	0xffffffff


	//   ....[37]....
        /*0188*/ 	.word	0xffffffff


	//   ....[38]....
        /*018c*/ 	.word	0xffffffff


	//   ....[39]....
        /*0190*/ 	.word	0xffffffff


	//   ....[40]....
        /*0194*/ 	.word	0xffffffff


	//   ....[41]....
        /*0198*/ 	.word	0xffffffff


	//   ....[42]....
        /*019c*/ 	.word	0xffffffff


	//   ....[43]....
        /*01a0*/ 	.word	0xffffffff


	//   ....[44]....
        /*01a4*/ 	.word	0xffffffff


	//   ....[45]....
        /*01a8*/ 	.word	0xffffffff


	//   ....[46]....
        /*01ac*/ 	.word	0xffffffff


	//   ....[47]....
        /*01b0*/ 	.word	0xffffffff


	//   ....[48]....
        /*01b4*/ 	.word	0xffffffff


	//   ....[49]....
        /*01b8*/ 	.word	0xffffffff


	//   ....[50]....
        /*01bc*/ 	.word	0xffffffff


	//   ....[51]....
        /*01c0*/ 	.word	0xffffffff


	//   ....[52]....
        /*01c4*/ 	.word	0xffffffff


	//   ....[53]....
        /*01c8*/ 	.word	0xffffffff


	//   ....[54]....
        /*01cc*/ 	.word	0xffffffff


	//   ....[55]....
        /*01d0*/ 	.word	0xffffffff


	//   ....[56]....
        /*01d4*/ 	.word	0xffffffff


	//   ....[57]....
        /*01d8*/ 	.word	0xffffffff


	//   ....[58]....
        /*01dc*/ 	.word	0xffffffff


	//   ....[59]....
        /*01e0*/ 	.word	0xffffffff


	//   ....[60]....
        /*01e4*/ 	.word	0xffffffff


	//   ....[61]....
        /*01e8*/ 	.word	0xffffffff


	//   ....[62]....
        /*01ec*/ 	.word	0xffffffff


	//   ....[63]....
        /*01f0*/ 	.word	0xffffffff


	//   ....[64]....
        /*01f4*/ 	.word	0xffffffff


	//   ....[65]....
        /*01f8*/ 	.word	0xffffffff


	//   ....[66]....
        /*01fc*/ 	.word	0xffffffff


	//   ....[67]....
        /*0200*/ 	.word	0xffffffff


	//   ....[68]....
        /*0204*/ 	.word	0xffffffff


	//   ....[69]....
        /*0208*/ 	.word	0xffffffff


	//   ....[70]....
        /*020c*/ 	.word	0xffffffff


	//   ....[71]....
        /*0210*/ 	.word	0xffffffff


	//   ....[72]....
        /*0214*/ 	.word	0xffffffff


	//   ....[73]....
        /*0218*/ 	.word	0xffffffff


	//   ....[74]....
        /*021c*/ 	.word	0xffffffff


	//   ....[75]....
        /*0220*/ 	.word	0xffffffff


	//   ....[76]....
        /*0224*/ 	.word	0xffffffff


	//   ....[77]....
        /*0228*/ 	.word	0xffffffff


	//   ....[78]....
        /*022c*/ 	.word	0xffffffff


	//   ....[79]....
        /*0230*/ 	.word	0xffffffff


	//   ....[80]....
        /*0234*/ 	.word	0xffffffff


	//   ....[81]....
        /*0238*/ 	.word	0xffffffff


	//   ....[82]....
        /*023c*/ 	.word	0xffffffff


	//   ....[83]....
        /*0240*/ 	.word	0xffffffff


	//   ....[84]....
        /*0244*/ 	.word	0xffffffff


	//   ....[85]....
        /*0248*/ 	.word	0xffffffff


	//   ....[86]....
        /*024c*/ 	.word	0xffffffff


	//   ....[87]....
        /*0250*/ 	.word	0xffffffff


	//   ....[88]....
        /*0254*/ 	.word	0xffffffff


	//   ....[89]....
        /*0258*/ 	.word	0xffffffff


	//   ....[90]....
        /*025c*/ 	.word	0xffffffff


	//   ....[91]....
        /*0260*/ 	.word	0xffffffff


	//   ....[92]....
        /*0264*/ 	.word	0xffffffff


	//   ....[93]....
        /*0268*/ 	.word	0xffffffff


	//   ....[94]....
        /*026c*/ 	.word	0xffffffff


	//   ....[95]....
        /*0270*/ 	.word	0xffffffff


	//   ....[96]....
        /*0274*/ 	.word	0xffffffff


	//   ....[97]....
        /*0278*/ 	.word	0xffffffff


	//   ....[98]....
        /*027c*/ 	.word	0xffffffff


	//   ....[99]....
        /*0280*/ 	.word	0xffffffff


	//   ....[100]....
        /*0284*/ 	.word	0xffffffff


	//   ....[101]....
        /*0288*/ 	.word	0xffffffff


	//   ....[102]....
        /*028c*/ 	.word	0xffffffff


	//   ....[103]....
        /*0290*/ 	.word	0xffffffff


	//   ....[104]....
        /*0294*/ 	.word	0xffffffff


	//   ....[105]....
        /*0298*/ 	.word	0xffffffff


	//   ....[106]....
        /*029c*/ 	.word	0xffffffff


	//   ....[107]....
        /*02a0*/ 	.word	0xffffffff


	//   ....[108]....
        /*02a4*/ 	.word	0xffffffff


	//   ....[109]....
        /*02a8*/ 	.word	0xffffffff


	//   ....[110]....
        /*02ac*/ 	.word	0xffffffff


	//   ....[111]....
        /*02b0*/ 	.word	0xffffffff


	//   ....[112]....
        /*02b4*/ 	.word	0xffffffff


	//   ....[113]....
        /*02b8*/ 	.word	0xffffffff


	//   ....[114]....
        /*02bc*/ 	.word	0xffffffff


	//   ....[115]....
        /*02c0*/ 	.word	0xffffffff


	//   ....[116]....
        /*02c4*/ 	.word	0xffffffff


	//   ....[117]....
        /*02c8*/ 	.word	0xffffffff


	//   ....[118]....
        /*02cc*/ 	.word	0xffffffff


	//   ....[119]....
        /*02d0*/ 	.word	0xffffffff


	//   ....[120]....
        /*02d4*/ 	.word	0xffffffff


	//   ....[121]....
        /*02d8*/ 	.word	0xffffffff


	//   ....[122]....
        /*02dc*/ 	.word	0xffffffff


	//   ....[123]....
        /*02e0*/ 	.word	0xffffffff


	//   ....[124]....
        /*02e4*/ 	.word	0xffffffff


	//   ....[125]....
        /*02e8*/ 	.word	0xffffffff


	//   ....[126]....
        /*02ec*/ 	.word	0xffffffff


	//   ....[127]....
        /*02f0*/ 	.word	0xffffffff


	//   ....[128]....
        /*02f4*/ 	.word	0xffffffff


	//   ....[129]....
        /*02f8*/ 	.word	0xffffffff


	//   ....[130]....
        /*02fc*/ 	.word	0xffffffff


	//   ....[131]....
        /*0300*/ 	.word	0xffffffff


	//   ....[132]....
        /*0304*/ 	.word	0xffffffff


	//   ....[133]....
        /*0308*/ 	.word	0xffffffff


	//   ....[134]....
        /*030c*/ 	.word	0xffffffff


	//   ....[135]....
        /*0310*/ 	.word	0xffffffff


	//   ....[136]....
        /*0314*/ 	.word	0xffffffff


	//   ....[137]....
        /*0318*/ 	.word	0xffffffff


	//   ....[138]....
        /*031c*/ 	.word	0xffffffff


	//   ....[139]....
        /*0320*/ 	.word	0xffffffff


	//   ....[140]....
        /*0324*/ 	.word	0xffffffff


	//   ....[141]....
        /*0328*/ 	.word	0xffffffff


	//   ....[142]....
        /*032c*/ 	.word	0xffffffff


	//   ....[143]....
        /*0330*/ 	.word	0xffffffff


	//   ....[144]....
        /*0334*/ 	.word	0xffffffff


	//   ....[145]....
        /*0338*/ 	.word	0xffffffff


	//   ....[146]....
        /*033c*/ 	.word	0xffffffff


	//   ....[147]....
        /*0340*/ 	.word	0xffffffff


	//   ....[148]....
        /*0344*/ 	.word	0xffffffff


	//   ....[149]....
        /*0348*/ 	.word	0xffffffff


	//   ....[150]....
        /*034c*/ 	.word	0xffffffff


	//   ....[151]....
        /*0350*/ 	.word	0xffffffff


	//   ....[152]....
        /*0354*/ 	.word	0xffffffff


	//   ....[153]....
        /*0358*/ 	.word	0xffffffff


	//   ....[154]....
        /*035c*/ 	.word	0xffffffff


	//   ....[155]....
        /*0360*/ 	.word	0xffffffff


	//   ....[156]....
        /*0364*/ 	.word	0xffffffff


	//   ....[157]....
        /*0368*/ 	.word	0xffffffff


	//   ....[158]....
        /*036c*/ 	.word	0xffffffff


	//   ....[159]....
        /*0370*/ 	.word	0xffffffff


	//   ....[160]....
        /*0374*/ 	.word	0xffffffff


	//   ....[161]....
        /*0378*/ 	.word	0xffffffff


	//   ....[162]....
        /*037c*/ 	.word	0xffffffff


	//   ....[163]....
        /*0380*/ 	.word	0xffffffff


	//   ....[164]....
        /*0384*/ 	.word	0xffffffff


	//   ....[165]....
        /*0388*/ 	.word	0xffffffff


	//   ....[166]....
        /*038c*/ 	.word	0xffffffff


	//   ....[167]....
        /*0390*/ 	.word	0x0500000f


	//   ....[168]....
        /*0394*/ 	.word	0x0500000f


	//   ....[169]....
        /*0398*/ 	.word	0x0500000f


	//   ....[170]....
        /*039c*/ 	.word	0x0500000f


	//   ....[171]....
        /*03a0*/ 	.word	0x0500000f


	//   ....[172]....
        /*03a4*/ 	.word	0x0500000f


	//   ....[173]....
        /*03a8*/ 	.word	0x0500000f


	//   ....[174]....
        /*03ac*/ 	.word	0x0500000f


	//   ....[175]....
        /*03b0*/ 	.word	0x0500000f


	//   ....[176]....
        /*03b4*/ 	.word	0x0500000f


	//   ....[177]....
        /*03b8*/ 	.word	0x0500000f


	//   ....[178]....
        /*03bc*/ 	.word	0x0500000f


	//   ....[179]....
        /*03c0*/ 	.word	0x0500000f


	//   ....[180]....
        /*03c4*/ 	.word	0x0500000f


	//   ....[181]....
        /*03c8*/ 	.word	0x0500000f


	//   ....[182]....
        /*03cc*/ 	.word	0x0500000f


	//   ....[183]....
        /*03d0*/ 	.word	0x0500000f


	//   ....[184]....
        /*03d4*/ 	.word	0x0500000f


	//   ....[185]....
        /*03d8*/ 	.word	0x0500000f


	//   ....[186]....
        /*03dc*/ 	.word	0x0500000f


	//   ....[187]....
        /*03e0*/ 	.word	0x0500000f


	//   ....[188]....
        /*03e4*/ 	.word	0x0500000f


	//   ....[189]....
        /*03e8*/ 	.word	0x0500000f


	//   ....[190]....
        /*03ec*/ 	.word	0x0500000f


	//   ....[191]....
        /*03f0*/ 	.word	0x0500000f


	//   ....[192]....
        /*03f4*/ 	.word	0x0500000f


	//   ....[193]....
        /*03f8*/ 	.word	0x0500000f


	//   ....[194]....
        /*03fc*/ 	.word	0x0500000f


	//   ....[195]....
        /*0400*/ 	.word	0x0500000f


	//   ....[196]....
        /*0404*/ 	.word	0x0500000f


	//   ....[197]....
        /*0408*/ 	.word	0x0500000f


	//   ....[198]....
        /*040c*/ 	.word	0x0500000f


	//   ....[199]....
        /*0410*/ 	.word	0x0500000f


	//   ....[200]....
        /*0414*/ 	.word	0x0500000f


	//   ....[201]....
        /*0418*/ 	.word	0x0500000f


	//   ....[202]....
        /*041c*/ 	.word	0x0500000f


	//   ....[203]....
        /*0420*/ 	.word	0x0500000f


	//   ....[204]....
        /*0424*/ 	.word	0x0500000f


	//   ....[205]....
        /*0428*/ 	.word	0x0500000f


	//   ....[206]....
        /*042c*/ 	.word	0x0500000f


	//   ....[207]....
        /*0430*/ 	.word	0x0500000f


	//   ....[208]....
        /*0434*/ 	.word	0x0500000f


	//   ....[209]....
        /*0438*/ 	.word	0x0500000f


	//   ....[210]....
        /*043c*/ 	.word	0x0500000f


	//   ....[211]....
        /*0440*/ 	.word	0x0500000f


	//   ....[212]....
        /*0444*/ 	.word	0x0500000f


	//   ....[213]....
        /*0448*/ 	.word	0x0500000f


	//   ....[214]....
        /*044c*/ 	.word	0x0500000f


	//   ....[215]....
        /*0450*/ 	.word	0x0500000f


	//   ....[216]....
        /*0454*/ 	.word	0x0500000f


	//   ....[217]....
        /*0458*/ 	.word	0x0500000f


	//   ....[218]....
        /*045c*/ 	.word	0x0500000f


	//   ....[219]....
        /*0460*/ 	.word	0x0500000f


	//   ....[220]....
        /*0464*/ 	.word	0x0500000f


	//   ....[221]....
        /*0468*/ 	.word	0x0500000f


	//   ....[222]....
        /*046c*/ 	.word	0x0500000f


	//   ....[223]....
        /*0470*/ 	.word	0x0500000f


	//   ....[224]....
        /*0474*/ 	.word	0x0500000f


	//   ....[225]....
        /*0478*/ 	.word	0x0500000f


	//   ....[226]....
        /*047c*/ 	.word	0x0500000f


	//   ....[227]....
        /*0480*/ 	.word	0x0500000f


	//   ....[228]....
        /*0484*/ 	.word	0x0500000f


	//   ....[229]....
        /*0488*/ 	.word	0x0500000f


	//   ....[230]....
        /*048c*/ 	.word	0x0500000f


	//   ....[231]....
        /*0490*/ 	.word	0x0500000f


	//   ....[232]....
        /*0494*/ 	.word	0x0500000f


	//   ....[233]....
        /*0498*/ 	.word	0x0500000f


	//   ....[234]....
        /*049c*/ 	.word	0x0500000f


	//   ....[235]....
        /*04a0*/ 	.word	0x0500000f


	//   ....[236]....
        /*04a4*/ 	.word	0x0500000f


	//   ....[237]....
        /*04a8*/ 	.word	0x0500000f


	//   ....[238]....
        /*04ac*/ 	.word	0x0500000f


	//   ....[239]....
        /*04b0*/ 	.word	0x0500000f


	//   ....[240]....
        /*04b4*/ 	.word	0x0500000f


	//   ....[241]....
        /*04b8*/ 	.word	0x0500000f


	//   ....[242]....
        /*04bc*/ 	.word	0x0500000f


	//   ....[243]....
        /*04c0*/ 	.word	0x0500000f


	//   ....[244]....
        /*04c4*/ 	.word	0x0500000f


	//   ....[245]....
        /*04c8*/ 	.word	0x0500000f


	//   ....[246]....
        /*04cc*/ 	.word	0x0500000f


	//   ....[247]....
        /*04d0*/ 	.word	0x0500000f


	//   ....[248]....
        /*04d4*/ 	.word	0x0500000f


	//   ....[249]....
        /*04d8*/ 	.word	0x0500000f


	//   ....[250]....
        /*04dc*/ 	.word	0x0500000f


	//   ....[251]....
        /*04e0*/ 	.word	0x0500000f


	//   ....[252]....
        /*04e4*/ 	.word	0x0500000f


	//   ....[253]....
        /*04e8*/ 	.word	0x0500000f


	//   ....[254]....
        /*04ec*/ 	.word	0x0500000f


	//   ....[255]....
        /*04f0*/ 	.word	0x0500000f


	//   ....[0]....
        /*04f4*/ 	.word	0x0500000f


	//   ....[1]....
        /*04f8*/ 	.word	0x0500000f


	//   ....[2]....
        /*04fc*/ 	.word	0x0500000f


	//   ....[3]....
        /*0500*/ 	.word	0x0500000f


	//   ....[4]....
        /*0504*/ 	.word	0x0500000f


	//   ....[5]....
        /*0508*/ 	.word	0x0500000f


	//   ....[6]....
        /*050c*/ 	.word	0x0500000f


	//   ....[7]....
        /*0510*/ 	.word	0x0500000f


	//   ....[8]....
        /*0514*/ 	.word	0x0500000f


	//   ....[9]....
        /*0518*/ 	.word	0x0500000f


	//----- nvinfo : EIATTR_COOP_GROUP_INSTR_OFFSETS
	.align		4
.L_196:
        /*051c*/ 	.byte	0x04, 0x28
        /*051e*/ 	.short	(.L_198 - .L_197)


	//   ....[0]....
.L_197:
        /*0520*/ 	.word	0x00000080


	//   ....[1]....
        /*0524*/ 	.word	0x00000090


	//   ....[2]....
        /*0528*/ 	.word	0x000002d0


	//   ....[3]....
        /*052c*/ 	.word	0x00000430


	//   ....[4]....
        /*0530*/ 	.word	0x00000550


	//   ....[5]....
        /*0534*/ 	.word	0x000006b0


	//   ....[6]....
        /*0538*/ 	.word	0x000018d0


	//   ....[7]....
        /*053c*/ 	.word	0x00002160


	//   ....[8]....
        /*0540*/ 	.word	0x00002460


	//   ....[9]....
        /*0544*/ 	.word	0x00003530


	//   ....[10]....
        /*0548*/ 	.word	0x00003680


	//   ....[11]....
        /*054c*/ 	.word	0x00003ed0


	//   ....[12]....
        /*0550*/ 	.word	0x00003f30


	//   ....[13]....
        /*0554*/ 	.word	0x00005780


	//   ....[14]....
        /*0558*/ 	.word	0x00005970


	//   ....[15]....
        /*055c*/ 	.word	0x00006550


	//   ....[16]....
        /*0560*/ 	.word	0x000065c0


	//   ....[17]....
        /*0564*/ 	.word	0x00006ee0


	//   ....[18]....
        /*0568*/ 	.word	0x00006f50


	//   ....[19]....
        /*056c*/ 	.word	0x00008e70


	//   ....[20]....
        /*0570*/ 	.word	0x00008e80


	//   ....[21]....
        /*0574*/ 	.word	0x00008eb0


	//   ....[22]....
        /*0578*/ 	.word	0x00008ec0


	//   ....[23]....
        /*057c*/ 	.word	0x0000aba0


	//   ....[24]....
        /*0580*/ 	.word	0x0000ad90


	//   ....[25]....
        /*0584*/ 	.word	0x0000b970


	//   ....[26]....
        /*0588*/ 	.word	0x0000b9e0


	//   ....[27]....
        /*058c*/ 	.word	0x0000c300


	//   ....[28]....
        /*0590*/ 	.word	0x0000c370


	//   ....[29]....
        /*0594*/ 	.word	0x0000d490


	//   ....[30]....
        /*0598*/ 	.word	0x0000d4c0


	//   ....[31]....
        /*059c*/ 	.word	0x0000d580


	//   ....[32]....
        /*05a0*/ 	.word	0x0000d590


	//   ....[33]....
        /*05a4*/ 	.word	0x0000e910


	//   ....[34]....
        /*05a8*/ 	.word	0x0000e950


	//   ....[35]....
        /*05ac*/ 	.word	0x0000e980


	//   ....[36]....
        /*05b0*/ 	.word	0x0000e9b0


	//   ....[37]....
        /*05b4*/ 	.word	0x0000ef60


	//   ....[38]....
        /*05b8*/ 	.word	0x0000ef70


	//   ....[39]....
        /*05bc*/ 	.word	0x0000f030


	//   ....[40]....
        /*05c0*/ 	.word	0x0000f050


	//   ....[41]....
        /*05c4*/ 	.word	0x0000f110


	//   ....[42]....
        /*05c8*/ 	.word	0x0000f130


	//   ....[43]....
        /*05cc*/ 	.word	0x0000f200


	//   ....[44]....
        /*05d0*/ 	.word	0x0000f220


	//   ....[45]....
        /*05d4*/ 	.word	0x0000faf0


	//   ....[46]....
        /*05d8*/ 	.word	0x0000fb10


	//   ....[47]....
        /*05dc*/ 	.word	0x0000fbd0


	//   ....[48]....
        /*05e0*/ 	.word	0x0000fbf0


	//   ....[49]....
        /*05e4*/ 	.word	0x0000fcb0


	//   ....[50]....
        /*05e8*/ 	.word	0x0000fcd0


	//   ....[51]....
        /*05ec*/ 	.word	0x0000fda0


	//   ....[52]....
        /*05f0*/ 	.word	0x0000fdc0


	//   ....[53]....
        /*05f4*/ 	.word	0x0000ff10


	//   ....[54]....
        /*05f8*/ 	.word	0x000100e0


	//   ....[55]....
        /*05fc*/ 	.word	0x00010110


	//   ....[56]....
        /*0600*/ 	.word	0x00010140


	//   ....[57]....
        /*0604*/ 	.word	0x00010170


	//   ....[58]....
        /*0608*/ 	.word	0x000101a0


	//   ....[59]....
        /*060c*/ 	.word	0x000101d0


	//   ....[60]....
        /*0610*/ 	.word	0x00010320


	//   ....[61]....
        /*0614*/ 	.word	0x00010350


	//   ....[62]....
        /*0618*/ 	.word	0x00010380


	//   ....[63]....
        /*061c*/ 	.word	0x000103b0


	//   ....[64]....
        /*0620*/ 	.word	0x000103e0


	//   ....[65]....
        /*0624*/ 	.word	0x00010410


	//   ....[66]....
        /*0628*/ 	.word	0x000104a0


	//   ....[67]....
        /*062c*/ 	.word	0x00010500


	//   ....[68]....
        /*0630*/ 	.word	0x00010590


	//   ....[69]....
        /*0634*/ 	.word	0x00011fe0


	//   ....[70]....
        /*0638*/ 	.word	0x00012000


	//   ....[71]....
        /*063c*/ 	.word	0x000120a0


	//   ....[72]....
        /*0640*/ 	.word	0x000120c0


	//   ....[73]....
        /*0644*/ 	.word	0x00012150


	//   ....[74]....
        /*0648*/ 	.word	0x00012170


	//   ....[75]....
        /*064c*/ 	.word	0x00012200


	//   ....[76]....
        /*0650*/ 	.word	0x00012220


	//   ....[77]....
        /*0654*/ 	.word	0x000122b0


	//   ....[78]....
        /*0658*/ 	.word	0x000122d0


	//   ....[79]....
        /*065c*/ 	.word	0x00012360


	//   ....[80]....
        /*0660*/ 	.word	0x00012380


	//   ....[81]....
        /*0664*/ 	.word	0x00012410


	//   ....[82]....
        /*0668*/ 	.word	0x00012430


	//   ....[83]....
        /*066c*/ 	.word	0x00012440


	//   ....[84]....
        /*0670*/ 	.word	0x000124c0


	//   ....[85]....
        /*0674*/ 	.word	0x00012c00


	//   ....[86]....
        /*0678*/ 	.word	0x00012c30


	//   ....[87]....
        /*067c*/ 	.word	0x00012c90


	//   ....[88]....
        /*0680*/ 	.word	0x00012ce0


	//   ....[89]....
        /*0684*/ 	.word	0x00012d30


	//   ....[90]....
        /*0688*/ 	.word	0x00012d80


	//   ....[91]....
        /*068c*/ 	.word	0x00012dd0


	//   ....[92]....
        /*0690*/ 	.word	0x00012e20


	//   ....[93]....
        /*0694*/ 	.word	0x00012e70


	//   ....[94]....
        /*0698*/ 	.word	0x00012ec0


	//   ....[95]....
        /*069c*/ 	.word	0x00012f10


	//   ....[96]....
        /*06a0*/ 	.word	0x00012f60


	//   ....[97]....
        /*06a4*/ 	.word	0x00012fb0


	//   ....[98]....
        /*06a8*/ 	.word	0x00012ff0


	//   ....[99]....
        /*06ac*/ 	.word	0x00013010


	//   ....[100]....
        /*06b0*/ 	.word	0x00013050


	//   ....[101]....
        /*06b4*/ 	.word	0x000137b0


	//   ....[102]....
        /*06b8*/ 	.word	0x000137e0


	//   ....[103]....
        /*06bc*/ 	.word	0x00013840


	//   ....[104]....
        /*06c0*/ 	.word	0x00013850


	//   ....[105]....
        /*06c4*/ 	.word	0x000138a0


	//   ....[106]....
        /*06c8*/ 	.word	0x000138b0


	//   ....[107]....
        /*06cc*/ 	.word	0x00013900


	//   ....[108]....
        /*06d0*/ 	.word	0x00013910


	//   ....[109]....
        /*06d4*/ 	.word	0x00013960


	//   ....[110]....
        /*06d8*/ 	.word	0x00013970


	//   ....[111]....
        /*06dc*/ 	.word	0x000139c0


	//   ....[112]....
        /*06e0*/ 	.word	0x000139d0


	//   ....[113]....
        /*06e4*/ 	.word	0x00013a20


	//   ....[114]....
        /*06e8*/ 	.word	0x00013a30


	//   ....[115]....
        /*06ec*/ 	.word	0x00013a40


	//   ....[116]....
        /*06f0*/ 	.word	0x00013a90


	//   ....[117]....
        /*06f4*/ 	.word	0x00013cf0


	//   ....[118]....
        /*06f8*/ 	.word	0x00013d10


	//   ....[119]....
        /*06fc*/ 	.word	0x00013d20


	//   ....[120]....
        /*0700*/ 	.word	0x00013d90


	//   ....[121]....
        /*0704*/ 	.word	0x00013da0


	//   ....[122]....
        /*0708*/ 	.word	0x00013e10


	//   ....[123]....
        /*070c*/ 	.word	0x00013e20


	//   ....[124]....
        /*0710*/ 	.word	0x00013e90


	//   ....[125]....
        /*0714*/ 	.word	0x00013ea0


	//   ....[126]....
        /*0718*/ 	.word	0x00013f10


	//   ....[127]....
        /*071c*/ 	.word	0x00013f20


	//   ....[128]....
        /*0720*/ 	.word	0x00013f90


	//   ....[129]....
        /*0724*/ 	.word	0x00013fa0


	//   ....[130]....
        /*0728*/ 	.word	0x00014010


	//   ....[131]....
        /*072c*/ 	.word	0x00014020


	//   ....[132]....
        /*0730*/ 	.word	0x00014030


	//   ....[133]....
        /*0734*/ 	.word	0x000145e0


	//   ....[134]....
        /*0738*/ 	.word	0x00014620


	//   ....[135]....
        /*073c*/ 	.word	0x00014660


	//   ....[136]....
        /*0740*/ 	.word	0x00014680


	//   ....[137]....
        /*0744*/ 	.word	0x00014690


	//   ....[138]....
        /*0748*/ 	.word	0x000146b0


	//   ....[139]....
        /*074c*/ 	.word	0x00014720


	//   ....[140]....
        /*0750*/ 	.word	0x00014740


	//   ....[141]....
        /*0754*/ 	.word	0x000147a0


	//   ....[142]....
        /*0758*/ 	.word	0x000147c0


	//   ....[143]....
        /*075c*/ 	.word	0x00014820


	//   ....[144]....
        /*0760*/ 	.word	0x00014840


	//   ....[145]....
        /*0764*/ 	.word	0x000148a0


	//   ....[146]....
        /*0768*/ 	.word	0x000148c0


	//   ....[147]....
        /*076c*/ 	.word	0x00014910


	//   ....[148]....
        /*0770*/ 	.word	0x00014930


	//   ....[149]....
        /*0774*/ 	.word	0x00014d30


	//   ....[150]....
        /*0778*/ 	.word	0x00014d80


	//   ....[151]....
        /*077c*/ 	.word	0x00014db0


	//   ....[152]....
        /*0780*/ 	.word	0x00014dc0


	//   ....[153]....
        /*0784*/ 	.word	0x00014df0


	//   ....[154]....
        /*0788*/ 	.word	0x00014e20


	//   ....[155]....
        /*078c*/ 	.word	0x00014e50


	//   ....[156]....
        /*0790*/ 	.word	0x00014e80


	//   ....[157]....
        /*0794*/ 	.word	0x00015000


	//   ....[158]....
        /*0798*/ 	.word	0x00015030


	//   ....[159]....
        /*079c*/ 	.word	0x00015060


	//   ....[160]....
        /*07a0*/ 	.word	0x00015090


	//   ....[161]....
        /*07a4*/ 	.word	0x000150c0


	//   ....[162]....
        /*07a8*/ 	.word	0x000150f0


	//   ....[163]....
        /*07ac*/ 	.word	0x000151b0


	//   ....[164]....
        /*07b0*/ 	.word	0x000151d0


	//   ....[165]....
        /*07b4*/ 	.word	0x00015240


	//   ....[166]....
        /*07b8*/ 	.word	0x000158e0


	//   ....[167]....
        /*07bc*/ 	.word	0x00015f40


	//   ....[168]....
        /*07c0*/ 	.word	0x00016030


	//   ....[169]....
        /*07c4*/ 	.word	0x000160d0


	//   ....[170]....
        /*07c8*/ 	.word	0x00016130


	//   ....[171]....
        /*07cc*/ 	.word	0x00016230


	//   ....[172]....
        /*07d0*/ 	.word	0x000162a0


	//   ....[173]....
        /*07d4*/ 	.word	0x000163a0


	//   ....[174]....
        /*07d8*/ 	.word	0x00016410


	//   ....[175]....
        /*07dc*/ 	.word	0x00016510


	//   ....[176]....
        /*07e0*/ 	.word	0x00016580


	//   ....[177]....
        /*07e4*/ 	.word	0x00016680


	//   ....[178]....
        /*07e8*/ 	.word	0x000166f0


	//   ....[179]....
        /*07ec*/ 	.word	0x000167f0


	//   ....[180]....
        /*07f0*/ 	.word	0x00016860


	//   ....[181]....
        /*07f4*/ 	.word	0x00016960


	//   ....[182]....
        /*07f8*/ 	.word	0x000169d0


	//   ....[183]....
        /*07fc*/ 	.word	0x00016a70


	//   ....[184]....
        /*0800*/ 	.word	0x00016b70


	//   ....[185]....
        /*0804*/ 	.word	0x00016be0


	//   ....[186]....
        /*0808*/ 	.word	0x00016c60


	//   ....[187]....
        /*080c*/ 	.word	0x00016d20


	//   ....[188]....
        /*0810*/ 	.word	0x00016da0


	//   ....[189]....
        /*0814*/ 	.word	0x00016e70


	//   ....[190]....
        /*0818*/ 	.word	0x00016ef0


	//   ....[191]....
        /*081c*/ 	.word	0x00016fc0


	//   ....[192]....
        /*0820*/ 	.word	0x00017040


	//   ....[193]....
        /*0824*/ 	.word	0x00017110


	//   ....[194]....
        /*0828*/ 	.word	0x00017190


	//   ....[195]....
        /*082c*/ 	.word	0x00017260


	//   ....[196]....
        /*0830*/ 	.word	0x000172e0


	//   ....[197]....
        /*0834*/ 	.word	0x000173a0


	//   ....[198]....
        /*0838*/ 	.word	0x00017420


	//   ....[199]....
        /*083c*/ 	.word	0x000174d0


	//   ....[200]....
        /*0840*/ 	.word	0x00017600


	//   ....[201]....
        /*0844*/ 	.word	0x000176a0


	//   ....[202]....
        /*0848*/ 	.word	0x00017710


	//   ....[203]....
        /*084c*/ 	.word	0x000177d0


	//   ....[204]....
        /*0850*/ 	.word	0x00017830


	//   ....[205]....
        /*0854*/ 	.word	0x000178f0


	//   ....[206]....
        /*0858*/ 	.word	0x00017950


	//   ....[207]....
        /*085c*/ 	.word	0x00017a10


	//   ....[208]....
        /*0860*/ 	.word	0x00017a70


	//   ....[209]....
        /*0864*/ 	.word	0x00017b30


	//   ....[210]....
        /*0868*/ 	.word	0x00017b90


	//   ....[211]....
        /*086c*/ 	.word	0x00017c50


	//   ....[212]....
        /*0870*/ 	.word	0x00017cb0


	//   ....[213]....
        /*0874*/ 	.word	0x00017d70


	//   ....[214]....
        /*0878*/ 	.word	0x00017dd0


	//   ....[215]....
        /*087c*/ 	.word	0x00017e90


	//   ....[216]....
        /*0880*/ 	.word	0x00017f80


	//   ....[217]....
        /*0884*/ 	.word	0x00018020


	//   ....[218]....
        /*0888*/ 	.word	0x00018080


	//   ....[219]....
        /*088c*/ 	.word	0x00018160


	//   ....[220]....
        /*0890*/ 	.word	0x000181c0


	//   ....[221]....
        /*0894*/ 	.word	0x000182a0


	//   ....[222]....
        /*0898*/ 	.word	0x00018300


	//   ....[223]....
        /*089c*/ 	.word	0x000183e0


	//   ....[224]....
        /*08a0*/ 	.word	0x00018440


	//   ....[225]....
        /*08a4*/ 	.word	0x00018520


	//   ....[226]....
        /*08a8*/ 	.word	0x00018580


	//   ....[227]....
        /*08ac*/ 	.word	0x00018660


	//   ....[228]....
        /*08b0*/ 	.word	0x000186c0


	//   ....[229]....
        /*08b4*/ 	.word	0x000187a0


	//   ....[230]....
        /*08b8*/ 	.word	0x00018800


	//   ....[231]....
        /*08bc*/ 	.word	0x000188d0


	//   ....[232]....
        /*08c0*/ 	.word	0x000189f0


	//   ....[233]....
        /*08c4*/ 	.word	0x00018a90


	//   ....[234]....
        /*08c8*/ 	.word	0x00018b50


	//   ....[235]....
        /*08cc*/ 	.word	0x00018c20


	//   ....[236]....
        /*08d0*/ 	.word	0x00018c80


	//   ....[237]....
        /*08d4*/ 	.word	0x00018d60


	//   ....[238]....
        /*08d8*/ 	.word	0x00018dc0


	//   ....[239]....
        /*08dc*/ 	.word	0x00018e90


	//   ....[240]....
        /*08e0*/ 	.word	0x00018ef0


	//   ....[241]....
        /*08e4*/ 	.word	0x00018fc0


	//   ....[242]....
        /*08e8*/ 	.word	0x00019020


	//   ....[243]....
        /*08ec*/ 	.word	0x00019100


	//   ....[244]....
        /*08f0*/ 	.word	0x00019160


	//   ....[245]....
        /*08f4*/ 	.word	0x00019230


	//   ....[246]....
        /*08f8*/ 	.word	0x00019290


	//   ....[247]....
        /*08fc*/ 	.word	0x00019350


	//   ....[248]....
        /*0900*/ 	.word	0x000193e0


	//   ....[249]....
        /*0904*/ 	.word	0x00019480


	//   ....[250]....
        /*0908*/ 	.word	0x000195a0


	//   ....[251]....
        /*090c*/ 	.word	0x00019610


	//   ....[252]....
        /*0910*/ 	.word	0x00019680


	//   ....[253]....
        /*0914*/ 	.word	0x000196f0


	//   ....[254]....
        /*0918*/ 	.word	0x00019760


	//   ....[255]....
        /*091c*/ 	.word	0x000197e0


	//   ....[0]....
        /*0920*/ 	.word	0x00019870


	//   ....[1]....
        /*0924*/ 	.word	0x00019900


	//   ....[2]....
        /*0928*/ 	.word	0x00019970


	//   ....[3]....
        /*092c*/ 	.word	0x000199e0


	//   ....[4]....
        /*0930*/ 	.word	0x00019a50


	//   ....[5]....
        /*0934*/ 	.word	0x00019ad0


	//   ....[6]....
        /*0938*/ 	.word	0x00019b40


	//   ....[7]....
        /*093c*/ 	.word	0x00019be0


	//   ....[8]....
        /*0940*/ 	.word	0x00019c70


	//   ....[9]....
        /*0944*/ 	.word	0x00019d90


	//----- nvinfo : EIATTR_REG_RECONFIG
	.align		4
.L_198:
        /*0948*/ 	.byte	0x01, 0x54
	.zero		2


	//----- nvinfo : EIATTR_SYSCALL_OFFSETS
	.align		4
        /*094c*/ 	.byte	0x04, 0x46
        /*094e*/ 	.short	(.L_200 - .L_199)


	//   ....[0]....
.L_199:
        /*0950*/ 	.word	0x00001ab0


	//   ....[1]....
        /*0954*/ 	.word	0x00011680


	//   ....[2]....
        /*0958*/ 	.word	0x000117d0


	//   ....[3]....
        /*095c*/ 	.word	0x000118c0


	//   ....[4]....
        /*0960*/ 	.word	0x00012820


	//----- nvinfo : EIATTR_MBARRIER_INSTR_OFFSETS
	.align		4
.L_200:
        /*0964*/ 	.byte	0x04, 0x39
        /*0966*/ 	.short	(.L_202 - .L_201)


	//   ....[0]....
.L_201:
        /*0968*/ 	.word	0x00000180
        /*096c*/ 	.word	0x000000ff
        /*0970*/ 	.word	0x00028800
        /*0974*/ 	.short	0x0100
        /*0976*/ 	.byte	0x08
	.zero		1


	//   ....[1]....
        /*0978*/ 	.word	0x00000190
        /*097c*/ 	.word	0x000000ff
        /*0980*/ 	.word	0x00028820
        /*0984*/ 	.short	0x0100
        /*0986*/ 	.byte	0x08
	.zero		1


	//   ....[2]....
        /*0988*/ 	.word	0x00000280
        /*098c*/ 	.word	0x000000ff
        /*0990*/ 	.word	0x00028830
        /*0994*/ 	.short	0x0100
        /*0996*/ 	.byte	0x08
	.zero		1


	//   ....[3]....
        /*0998*/ 	.word	0x00000290
        /*099c*/ 	.word	0x000000ff
        /*09a0*/ 	.word	0x00028840
        /*09a4*/ 	.short	0x0100
        /*09a6*/ 	.byte	0x08
	.zero		1


	//   ....[4]....
        /*09a8*/ 	.word	0x000002a0
        /*09ac*/ 	.word	0x000000ff
        /*09b0*/ 	.word	0x00028838
        /*09b4*/ 	.short	0x0100
        /*09b6*/ 	.byte	0x08
	.zero		1


	//   ....[5]....
        /*09b8*/ 	.word	0x000002b0
        /*09bc*/ 	.word	0x000000ff
        /*09c0*/ 	.word	0x00028848
        /*09c4*/ 	.short	0x0100
        /*09c6*/ 	.byte	0x08
	.zero		1


	//   ....[6]....
        /*09c8*/ 	.word	0x000003e0
        /*09cc*/ 	.word	0x000000ff
        /*09d0*/ 	.word	0x00028850
        /*09d4*/ 	.short	0x0100
        /*09d6*/ 	.byte	0x08
	.zero		1


	//   ....[7]....
        /*09d8*/ 	.word	0x000003f0
        /*09dc*/ 	.word	0x000000ff
        /*09e0*/ 	.word	0x00028860
        /*09e4*/ 	.short	0x0100
        /*09e6*/ 	.byte	0x08
	.zero		1


	//   ....[8]....
        /*09e8*/ 	.word	0x00000400
        /*09ec*/ 	.word	0x000000ff
        /*09f0*/ 	.word	0x00028858
        /*09f4*/ 	.short	0x0100
        /*09f6*/ 	.byte	0x08
	.zero		1


	//   ....[9]....
        /*09f8*/ 	.word	0x00000410
        /*09fc*/ 	.word	0x000000ff
        /*0a00*/ 	.word	0x00028868
        /*0a04*/ 	.short	0x0100
        /*0a06*/ 	.byte	0x08
	.zero		1


	//   ....[10]....
        /*0a08*/ 	.word	0x00000500
        /*0a0c*/ 	.word	0x000000ff
        /*0a10*/ 	.word	0x00028870
        /*0a14*/ 	.short	0x0100
        /*0a16*/ 	.byte	0x06
	.zero		1


	//   ....[11]....
        /*0a18*/ 	.word	0x00000510
        /*0a1c*/ 	.word	0x000000ff
        /*0a20*/ 	.word	0x00028880
        /*0a24*/ 	.short	0x0100
        /*0a26*/ 	.byte	0x06
	.zero		1


	//   ....[12]....
        /*0a28*/ 	.word	0x00000520
        /*0a2c*/ 	.word	0x000000ff
        /*0a30*/ 	.word	0x00028878
        /*0a34*/ 	.short	0x0100
        /*0a36*/ 	.byte	0x06
	.zero		1


	//   ....[13]....
        /*0a38*/ 	.word	0x00000530
        /*0a3c*/ 	.word	0x000000ff
        /*0a40*/ 	.word	0x00028888
        /*0a44*/ 	.short	0x0100
        /*0a46*/ 	.byte	0x06
	.zero		1


	//   ....[14]....
        /*0a48*/ 	.word	0x00000660
        /*0a4c*/ 	.word	0x000000ff
        /*0a50*/ 	.word	0x00028890
        /*0a54*/ 	.short	0x0100
        /*0a56*/ 	.byte	0x08
	.zero		1


	//   ....[15]....
        /*0a58*/ 	.word	0x00000670
        /*0a5c*/ 	.word	0x000000ff
        /*0a60*/ 	.word	0x000288a0
        /*0a64*/ 	.short	0x0100
        /*0a66*/ 	.byte	0x08
	.zero		1


	//   ....[16]....
        /*0a68*/ 	.word	0x00000680
        /*0a6c*/ 	.word	0x000000ff
        /*0a70*/ 	.word	0x00028898
        /*0a74*/ 	.short	0x0100
        /*0a76*/ 	.byte	0x08
	.zero		1


	//   ....[17]....
        /*0a78*/ 	.word	0x00000690
        /*0a7c*/ 	.word	0x000000ff
        /*0a80*/ 	.word	0x000288a8
        /*0a84*/ 	.short	0x0100
        /*0a86*/ 	.byte	0x08
	.zero		1


	//   ....[18]....
        /*0a88*/ 	.word	0x000007d0
        /*0a8c*/ 	.word	0x000000ff
        /*0a90*/ 	.word	0x000288b0
        /*0a94*/ 	.short	0x0100
        /*0a96*/ 	.byte	0x08
	.zero		1


	//   ....[19]....
        /*0a98*/ 	.word	0x000007e0
        /*0a9c*/ 	.word	0x000000ff
        /*0aa0*/ 	.word	0x000288c0
        /*0aa4*/ 	.short	0x0100
        /*0aa6*/ 	.byte	0x08
	.zero		1


	//   ....[20]....
        /*0aa8*/ 	.word	0x000007f0
        /*0aac*/ 	.word	0x000000ff
        /*0ab0*/ 	.word	0x000288b8
        /*0ab4*/ 	.short	0x0100
        /*0ab6*/ 	.byte	0x08
	.zero		1


	//   ....[21]....
        /*0ab8*/ 	.word	0x00000800
        /*0abc*/ 	.word	0x000000ff
        /*0ac0*/ 	.word	0x000288c8
        /*0ac4*/ 	.short	0x0100
        /*0ac6*/ 	.byte	0x08
	.zero		1


	//   ....[22]....
        /*0ac8*/ 	.word	0x00001b30
        /*0acc*/ 	.word	0x000000ff
        /*0ad0*/ 	.word	0x00028800
        /*0ad4*/ 	.short	0x010a
        /*0ad6*/ 	.byte	0x29
	.zero		1


	//   ....[23]....
        /*0ad8*/ 	.word	0x00001bb0
        /*0adc*/ 	.word	0x00000003
        /*0ae0*/ 	.word	0x00028830
        /*0ae4*/ 	.short	0x010a
        /*0ae6*/ 	.byte	0x3f
	.zero		1


	//   ....[24]....
        /*0ae8*/ 	.word	0x00001bf0
        /*0aec*/ 	.word	0x00000003
        /*0af0*/ 	.word	0x00028830
        /*0af4*/ 	.short	0x010a
        /*0af6*/ 	.byte	0x3f
	.zero		1


	//   ....[25]....
        /*0af8*/ 	.word	0x00002170
        /*0afc*/ 	.word	0x000000ff
        /*0b00*/ 	.word	0x00000000
        /*0b04*/ 	.short	0x0101
        /*0b06*/ 	.byte	0x06
	.zero		1


	//   ....[26]....
        /*0b08*/ 	.word	0x00004f50
        /*0b0c*/ 	.word	0x000000ff
        /*0b10*/ 	.word	0x00028830
        /*0b14*/ 	.short	0x010a
        /*0b16*/ 	.byte	0x06
	.zero		1


	//   ....[27]....
        /*0b18*/ 	.word	0x00004f90
        /*0b1c*/ 	.word	0x000000ff
        /*0b20*/ 	.word	0x00028830
        /*0b24*/ 	.short	0x010a
        /*0b26*/ 	.byte	0x06
	.zero		1


	//   ....[28]....
        /*0b28*/ 	.word	0x000052e0
        /*0b2c*/ 	.word	0x000000ff
        /*0b30*/ 	.word	0x00028850
        /*0b34*/ 	.short	0x010a
        /*0b36*/ 	.byte	0x06
	.zero		1


	//   ....[29]....
        /*0b38*/ 	.word	0x00005320
        /*0b3c*/ 	.word	0x000000ff
        /*0b40*/ 	.word	0x00028850
        /*0b44*/ 	.short	0x010a
        /*0b46*/ 	.byte	0x06
	.zero		1


	//   ....[30]....
        /*0b48*/ 	.word	0x00005740
        /*0b4c*/ 	.word	0x000000ff
        /*0b50*/ 	.word	0x00000000
        /*0b54*/ 	.short	0x0101
        /*0b56*/ 	.byte	0x06
	.zero		1


	//   ....[31]....
        /*0b58*/ 	.word	0x000079e0
        /*0b5c*/ 	.word	0x000000ff
        /*0b60*/ 	.word	0x00000000
        /*0b64*/ 	.short	0x0101
        /*0b66*/ 	.byte	0x06
	.zero		1


	//   ....[32]....
        /*0b68*/ 	.word	0x00008320
        /*0b6c*/ 	.word	0x000000ff
        /*0b70*/ 	.word	0x00028830
        /*0b74*/ 	.short	0x010a
        /*0b76*/ 	.byte	0x06
	.zero		1


	//   ....[33]....
        /*0b78*/ 	.word	0x00008360
        /*0b7c*/ 	.word	0x000000ff
        /*0b80*/ 	.word	0x00028830
        /*0b84*/ 	.short	0x010a
        /*0b86*/ 	.byte	0x06
	.zero		1


	//   ....[34]....
        /*0b88*/ 	.word	0x000086b0
        /*0b8c*/ 	.word	0x000000ff
        /*0b90*/ 	.word	0x00028850
        /*0b94*/ 	.short	0x010a
        /*0b96*/ 	.byte	0x06
	.zero		1


	//   ....[35]....
        /*0b98*/ 	.word	0x000086f0
        /*0b9c*/ 	.word	0x000000ff
        /*0ba0*/ 	.word	0x00028850
        /*0ba4*/ 	.short	0x010a
        /*0ba6*/ 	.byte	0x06
	.zero		1


	//   ....[36]....
        /*0ba8*/ 	.word	0x00008af0
        /*0bac*/ 	.word	0x000000ff
        /*0bb0*/ 	.word	0x00000000
        /*0bb4*/ 	.short	0x0101
        /*0bb6*/ 	.byte	0x06
	.zero		1


	//   ....[37]....
        /*0bb8*/ 	.word	0x00009ca0
        /*0bbc*/ 	.word	0x000000ff
        /*0bc0*/ 	.word	0x00000000
        /*0bc4*/ 	.short	0x0101
        /*0bc6*/ 	.byte	0x06
	.zero		1


	//   ....[38]....
        /*0bc8*/ 	.word	0x0000a3a0
        /*0bcc*/ 	.word	0x000000ff
        /*0bd0*/ 	.word	0x00028830
        /*0bd4*/ 	.short	0x010a
        /*0bd6*/ 	.byte	0x06
	.zero		1


	//   ....[39]....
        /*0bd8*/ 	.word	0x0000a3e0
        /*0bdc*/ 	.word	0x000000ff
        /*0be0*/ 	.word	0x00028830
        /*0be4*/ 	.short	0x010a
        /*0be6*/ 	.byte	0x06
	.zero		1


	//   ....[40]....
        /*0be8*/ 	.word	0x0000a700
        /*0bec*/ 	.word	0x000000ff
        /*0bf0*/ 	.word	0x00028850
        /*0bf4*/ 	.short	0x010a
        /*0bf6*/ 	.byte	0x06
	.zero		1


	//   ....[41]....
        /*0bf8*/ 	.word	0x0000a740
        /*0bfc*/ 	.word	0x000000ff
        /*0c00*/ 	.word	0x00028850
        /*0c04*/ 	.short	0x010a
        /*0c06*/ 	.byte	0x06
	.zero		1


	//   ....[42]....
        /*0c08*/ 	.word	0x0000ab60
        /*0c0c*/ 	.word	0x000000ff
        /*0c10*/ 	.word	0x00000000
        /*0c14*/ 	.short	0x0101
        /*0c16*/ 	.byte	0x06
	.zero		1


	//   ....[43]....
        /*0c18*/ 	.word	0x0000ce00
        /*0c1c*/ 	.word	0x000000ff
        /*0c20*/ 	.word	0x00000000
        /*0c24*/ 	.short	0x0101
        /*0c26*/ 	.byte	0x06
	.zero		1


	//   ....[44]....
        /*0c28*/ 	.word	0x0000d400
        /*0c2c*/ 	.word	0x000000ff
        /*0c30*/ 	.word	0x00028850
        /*0c34*/ 	.short	0x010a
        /*0c36*/ 	.byte	0x05
	.zero		1


	//   ....[45]....
        /*0c38*/ 	.word	0x0000d440
        /*0c3c*/ 	.word	0x000000ff
        /*0c40*/ 	.word	0x00028850
        /*0c44*/ 	.short	0x010a
        /*0c46*/ 	.byte	0x05
	.zero		1


	//   ....[46]....
        /*0c48*/ 	.word	0x0000d9b0
        /*0c4c*/ 	.word	0x000000ff
        /*0c50*/ 	.word	0x00000000
        /*0c54*/ 	.short	0x0101
        /*0c56*/ 	.byte	0x04
	.zero		1


	//   ....[47]....
        /*0c58*/ 	.word	0x0000ef50
        /*0c5c*/ 	.word	0x00000000
        /*0c60*/ 	.word	0x00000000
        /*0c64*/ 	.short	0x0101
        /*0c66*/ 	.byte	0x3f
	.zero		1


	//   ....[48]....
        /*0c68*/ 	.word	0x00011df0
        /*0c6c*/ 	.word	0x00000007
        /*0c70*/ 	.word	0x00028840
        /*0c74*/ 	.short	0x010a
        /*0c76*/ 	.byte	0x3f
	.zero		1


	//   ....[49]....
        /*0c78*/ 	.word	0x00012570
        /*0c7c*/ 	.word	0x00000007
        /*0c80*/ 	.word	0x00028830
        /*0c84*/ 	.short	0x0107
        /*0c86*/ 	.byte	0x3f
	.zero		1


	//   ....[50]....
        /*0c88*/ 	.word	0x00012640
        /*0c8c*/ 	.word	0x00000007
        /*0c90*/ 	.word	0x00028830
        /*0c94*/ 	.short	0x0101
        /*0c96*/ 	.byte	0x3f
	.zero		1


	//   ....[51]....
        /*0c98*/ 	.word	0x00013140
        /*0c9c*/ 	.word	0x00000016
        /*0ca0*/ 	.word	0x00028800
        /*0ca4*/ 	.short	0x0107
        /*0ca6*/ 	.byte	0x3f
	.zero		1


	//   ....[52]....
        /*0ca8*/ 	.word	0x00013250
        /*0cac*/ 	.word	0x00000016
        /*0cb0*/ 	.word	0x00028800
        /*0cb4*/ 	.short	0x0101
        /*0cb6*/ 	.byte	0x3f
	.zero		1


	//   ....[53]....
        /*0cb8*/ 	.word	0x00013270
        /*0cbc*/ 	.word	0x00000016
        /*0cc0*/ 	.word	0x00028820
        /*0cc4*/ 	.short	0x010a
        /*0cc6*/ 	.byte	0x3f
	.zero		1


	//   ....[54]....
        /*0cc8*/ 	.word	0x00013600
        /*0ccc*/ 	.word	0x00000006
        /*0cd0*/ 	.word	0x00028840
        /*0cd4*/ 	.short	0x010a
        /*0cd6*/ 	.byte	0x3f
	.zero		1


	//   ....[55]....
        /*0cd8*/ 	.word	0x00013b20
        /*0cdc*/ 	.word	0x00000006
        /*0ce0*/ 	.word	0x00028830
        /*0ce4*/ 	.short	0x0107
        /*0ce6*/ 	.byte	0x3f
	.zero		1


	//   ....[56]....
        /*0ce8*/ 	.word	0x00013be0
        /*0cec*/ 	.word	0x00000006
        /*0cf0*/ 	.word	0x00028830
        /*0cf4*/ 	.short	0x0101
        /*0cf6*/ 	.byte	0x3f
	.zero		1


	//   ....[57]....
        /*0cf8*/ 	.word	0x00013c40
        /*0cfc*/ 	.word	0x00000006
        /*0d00*/ 	.word	0x00028860
        /*0d04*/ 	.short	0x010a
        /*0d06*/ 	.byte	0x3f
	.zero		1


	//   ....[58]....
        /*0d08*/ 	.word	0x000141d0
        /*0d0c*/ 	.word	0x00000006
        /*0d10*/ 	.word	0x00028850
        /*0d14*/ 	.short	0x0107
        /*0d16*/ 	.byte	0x3f
	.zero		1


	//   ....[59]....
        /*0d18*/ 	.word	0x00014330
        /*0d1c*/ 	.word	0x00000006
        /*0d20*/ 	.word	0x00028850
        /*0d24*/ 	.short	0x0101
        /*0d26*/ 	.byte	0x3f
	.zero		1


	//   ....[60]....
        /*0d28*/ 	.word	0x00014540
        /*0d2c*/ 	.word	0x00000000
        /*0d30*/ 	.word	0x00028860
        /*0d34*/ 	.short	0x010a
        /*0d36*/ 	.byte	0x3f
	.zero		1


	//   ....[61]....
        /*0d38*/ 	.word	0x00014a70
        /*0d3c*/ 	.word	0x00000000
        /*0d40*/ 	.word	0x00028850
        /*0d44*/ 	.short	0x0107
        /*0d46*/ 	.byte	0x3f
	.zero		1


	//   ....[62]....
        /*0d48*/ 	.word	0x00014b30
        /*0d4c*/ 	.word	0x00000000
        /*0d50*/ 	.word	0x00028850
        /*0d54*/ 	.short	0x0101
        /*0d56*/ 	.byte	0x3f
	.zero		1


	//   ....[63]....
        /*0d58*/ 	.word	0x00015860
        /*0d5c*/ 	.word	0x00000007
        /*0d60*/ 	.word	0x00028820
        /*0d64*/ 	.short	0x010a
        /*0d66*/ 	.byte	0x3f
	.zero		1


	//   ....[64]....
        /*0d68*/ 	.word	0x000159e0
        /*0d6c*/ 	.word	0x00000005
        /*0d70*/ 	.word	0x00028840
        /*0d74*/ 	.short	0x010a
        /*0d76*/ 	.byte	0x3f
	.zero		1


	//   ....[65]....
        /*0d78*/ 	.word	0x00015a80
        /*0d7c*/ 	.word	0x00000003
        /*0d80*/ 	.word	0x00028840
        /*0d84*/ 	.short	0x010a
        /*0d86*/ 	.byte	0x3f
	.zero		1


	//   ....[66]....
        /*0d88*/ 	.word	0x00015ac0
        /*0d8c*/ 	.word	0x00000005
        /*0d90*/ 	.word	0x00028860
        /*0d94*/ 	.short	0x010a
        /*0d96*/ 	.byte	0x3f
	.zero		1


	//   ....[67]....
        /*0d98*/ 	.word	0x00015b00
        /*0d9c*/ 	.word	0x00000003
        /*0da0*/ 	.word	0x00028860
        /*0da4*/ 	.short	0x010a
        /*0da6*/ 	.byte	0x3f
	.zero		1


	//   ....[68]....
        /*0da8*/ 	.word	0x00015b70
        /*0dac*/ 	.word	0x00000003
        /*0db0*/ 	.word	0x00028800
        /*0db4*/ 	.short	0x010a
        /*0db6*/ 	.byte	0x3f
	.zero		1


	//   ....[69]....
        /*0db8*/ 	.word	0x00015bc0
        /*0dbc*/ 	.word	0x00000003
        /*0dc0*/ 	.word	0x00028830
        /*0dc4*/ 	.short	0x010a
        /*0dc6*/ 	.byte	0x3f
	.zero		1


	//   ....[70]....
        /*0dc8*/ 	.word	0x00015c20
        /*0dcc*/ 	.word	0x00000005
        /*0dd0*/ 	.word	0x00028830
        /*0dd4*/ 	.short	0x010a
        /*0dd6*/ 	.byte	0x3f
	.zero		1


	//   ....[71]....
        /*0dd8*/ 	.word	0x00015c80
        /*0ddc*/ 	.word	0x00000005
        /*0de0*/ 	.word	0x00028850
        /*0de4*/ 	.short	0x010a
        /*0de6*/ 	.byte	0x3f
	.zero		1


	//   ....[72]....
        /*0de8*/ 	.word	0x00015ce0
        /*0dec*/ 	.word	0x00000005
        /*0df0*/ 	.word	0x00028830
        /*0df4*/ 	.short	0x010a
        /*0df6*/ 	.byte	0x3f
	.zero		1


	//   ....[73]....
        /*0df8*/ 	.word	0x00015d40
        /*0dfc*/ 	.word	0x00000005
        /*0e00*/ 	.word	0x00028850
        /*0e04*/ 	.short	0x010a
        /*0e06*/ 	.byte	0x3f
	.zero		1


	//   ....[74]....
        /*0e08*/ 	.word	0x00015da0
        /*0e0c*/ 	.word	0x00000005
        /*0e10*/ 	.word	0x00028830
        /*0e14*/ 	.short	0x010a
        /*0e16*/ 	.byte	0x3f
	.zero		1


	//   ....[75]....
        /*0e18*/ 	.word	0x00015e00
        /*0e1c*/ 	.word	0x00000005
        /*0e20*/ 	.word	0x00028850
        /*0e24*/ 	.short	0x010a
        /*0e26*/ 	.byte	0x3f
	.zero		1


	//   ....[76]....
        /*0e28*/ 	.word	0x00015e60
        /*0e2c*/ 	.word	0x00000007
        /*0e30*/ 	.word	0x00028850
        /*0e34*/ 	.short	0x010a
        /*0e36*/ 	.byte	0x3f
	.zero		1


	//   ....[77]....
        /*0e38*/ 	.word	0x00015f80
        /*0e3c*/ 	.word	0x00000007
        /*0e40*/ 	.word	0x00028840
        /*0e44*/ 	.short	0x010a
        /*0e46*/ 	.byte	0x3f
	.zero		1


	//   ....[78]....
        /*0e48*/ 	.word	0x00017500
        /*0e4c*/ 	.word	0x00000016
        /*0e50*/ 	.word	0x00028820
        /*0e54*/ 	.short	0x010a
        /*0e56*/ 	.byte	0x3f
	.zero		1


	//   ....[79]....
        /*0e58*/ 	.word	0x00017550
        /*0e5c*/ 	.word	0x00000006
        /*0e60*/ 	.word	0x00028840
        /*0e64*/ 	.short	0x010a
        /*0e66*/ 	.byte	0x3f
	.zero		1


	//   ....[80]....
        /*0e68*/ 	.word	0x00017ed0
        /*0e6c*/ 	.word	0x00000006
        /*0e70*/ 	.word	0x00028860
        /*0e74*/ 	.short	0x010a
        /*0e76*/ 	.byte	0x3f
	.zero		1


	//   ....[81]....
        /*0e78*/ 	.word	0x00018940
        /*0e7c*/ 	.word	0x00000000
        /*0e80*/ 	.word	0x00028860
        /*0e84*/ 	.short	0x010a
        /*0e86*/ 	.byte	0x3f
	.zero		1


	//   ....[82]....
        /*0e88*/ 	.word	0x00019cb0
        /*0e8c*/ 	.word	0x00000007
        /*0e90*/ 	.word	0x00028820
        /*0e94*/ 	.short	0x010a
        /*0e96*/ 	.byte	0x3f
	.zero		1


	//   ....[83]....
        /*0e98*/ 	.word	0x00019e50
        /*0e9c*/ 	.word	0x00000005
        /*0ea0*/ 	.word	0x00028840
        /*0ea4*/ 	.short	0x010a
        /*0ea6*/ 	.byte	0x3f
	.zero		1


	//   ....[84]....
        /*0ea8*/ 	.word	0x00019ea0
        /*0eac*/ 	.word	0x00000003
        /*0eb0*/ 	.word	0x00028840
        /*0eb4*/ 	.short	0x010a
        /*0eb6*/ 	.byte	0x3f
	.zero		1


	//   ....[85]....
        /*0eb8*/ 	.word	0x00019ef0
        /*0ebc*/ 	.word	0x00000005
        /*0ec0*/ 	.word	0x00028860
        /*0ec4*/ 	.short	0x010a
        /*0ec6*/ 	.byte	0x3f
	.zero		1


	//----- nvinfo : EIATTR_NUM_MBARRIERS
	.align		4
.L_202:
        /*0ec8*/ 	.byte	0x03, 0x38
        /*0eca*/ 	.short	0x0016


	//----- nvinfo : EIATTR_EXIT_INSTR_OFFSETS
	.align		4
        /*0ecc*/ 	.byte	0x04, 0x1c
        /*0ece*/ 	.short	(.L_204 - .L_203)


	//   ....[0]....
.L_203:
        /*0ed0*/ 	.word	0x000009b0


	//   ....[1]....
        /*0ed4*/ 	.word	0x0000fec0


	//   ....[2]....
        /*0ed8*/ 	.word	0x00015b50


	//----- nvinfo : EIATTR_MAX_THREADS
	.align		4
.L_204:
        /*0edc*/ 	.byte	0x04, 0x05
        /*0ede*/ 	.short	(.L_206 - .L_205)
.L_205:
        /*0ee0*/ 	.word	0x00000180
        /*0ee4*/ 	.word	0x00000001
        /*0ee8*/ 	.word	0x00000001


	//----- nvinfo : EIATTR_CRS_STACK_SIZE
	.align		4
.L_206:
        /*0eec*/ 	.byte	0x04, 0x1e
        /*0eee*/ 	.short	(.L_208 - .L_207)
.L_207:
        /*0ef0*/ 	.word	0x00000000


	//----- nvinfo : EIATTR_CBANK_PARAM_SIZE
	.align		4
.L_208:
        /*0ef4*/ 	.byte	0x03, 0x19
        /*0ef6*/ 	.short	0x0af0


	//----- nvinfo : EIATTR_PARAM_CBANK
	.align		4
        /*0ef8*/ 	.byte	0x04, 0x0a
        /*0efa*/ 	.short	(.L_210 - .L_209)
	.align		4
.L_209:
        /*0efc*/ 	.word	index@(.nv.constant0._ZN7cutlass13device_kernelIN5flash11enable_sm90INS1_16FlashAttnFwdSm90INS1_25CollectiveMainloopFwdSm90ILi2EN4cute5tupleIJNS5_1CILi1EEES8_S8_EEENS6_IJNS7_ILi128EEESA_SA_EEELi128ENS_10bfloat16_tEfNS_4arch4Sm90ELb0ELb1ELb0ELb1ELb1ELb0ELb0ELb1ELb1ELb1ELb0ELb0EEENS1_21CollectiveEpilogueFwdISB_S9_SC_SE_Li256ELb1ELb1ELb0ELb0EEENS1_36VarlenDynamicPersistentTileSchedulerILi128ELi128ELi256ELi128ELb0ELb1ELb1ELb1ELb0ELb1EEEEEEEEEvNT_6ParamsE)
        /*0f00*/ 	.short	0x0210
        /*0f02*/ 	.short	0x0af0


	//----- nvinfo : EIATTR_SW_WAR
	.align		4
.L_210:
        /*0f04*/ 	.byte	0x04, 0x36
        /*0f06*/ 	.short	(.L_212 - .L_211)
.L_211:
        /*0f08*/ 	.word	0x00000008
.L_212:


//--------------------- .nv.info._ZN7cutlass13device_kernelIN5flash11enable_sm90INS1_16FlashAttnFwdSm90INS1_25CollectiveMainloopFwdSm90ILi2EN4cute5tupleIJNS5_1CILi1EEES8_S8_EEENS6_IJNS7_ILi128EEESA_SA_EEELi128ENS_10bfloat16_tEfNS_4arch4Sm90ELb0ELb1ELb0ELb1ELb1ELb1ELb0ELb1ELb1ELb1ELb0ELb0EEENS1_21CollectiveEpilogueFwdISB_S9_SC_SE_Li256ELb1ELb1ELb0ELb0EEENS1_36VarlenDynamicPersistentTileSchedulerILi128ELi128ELi256ELi128ELb0ELb1ELb1ELb1ELb0ELb1EEEEEEEEEvNT_6ParamsE --------------------------
	.section	.nv.info._ZN7cutlass13device_kernelIN5flash11enable_sm90INS1_16FlashAttnFwdSm90INS1_25CollectiveMainloopFwdSm90ILi2EN4cute5tupleIJNS5_1CILi1EEES8_S8_EEENS6_IJNS7_ILi128EEESA_SA_EEELi128ENS_10bfloat16_tEfNS_4arch4Sm90ELb0ELb1ELb0ELb1ELb1ELb1ELb0ELb1ELb1ELb1ELb0ELb0EEENS1_21CollectiveEpilogueFwdISB_S9_SC_SE_Li256ELb1ELb1ELb0ELb0EEENS1_36VarlenDynamicPersistentTileSchedulerILi128ELi128ELi256ELi128ELb0ELb1ELb1ELb1ELb0ELb1EEEEEEEEEvNT_6ParamsE,"",@"SHT_CUDA_INFO"
	.sectionflags	@""
	.align	4


	//----- nvinfo : EIATTR_CUDA_API_VERSION
	.align		4
        /*0000*/ 	.byte	0x04, 0x37
        /*0002*/ 	.short	(.L_214 - .L_213)
.L_213:
        /*0004*/ 	.word	0x00000082


	//----- nvinfo : EIATTR_KPARAM_INFO
	.align		4
.L_214:
        /*0008*/ 	.byte	0x04, 0x17
        /*000a*/ 	.short	(.L_216 - .L_215)
.L_215:
        /*000c*/ 	.word	0x00000000
        /*0010*/ 	.short	0x0000
        /*0012*/ 	.short	0x0070
        /*0014*/ 	.byte	0x00, 0xf0, 0x01, 0x2a


	//----- nvinfo : EIATTR_SPARSE_MMA_MASK
	.align		4
.L_216:
        /*0018*/ 	.byte	0x03, 0x50
        /*001a*/ 	.short	0x0000


	//----- nvinfo : EIATTR_MAXREG_COUNT
	.align		4
        /*001c*/ 	.byte	0x03, 0x1b
        /*001e*/ 	.short	0x00a8


	//----- nvinfo : EIATTR_NUM_BARRIERS
	.align		4
        /*0020*/ 	.byte	0x02, 0x4c
        /*0022*/ 	.byte	0x10
	.zero		1


	//----- nvinfo : EIATTR_EXTERNS
	.align		4
        /*0024*/ 	.byte	0x04, 0x0f
        /*0026*/ 	.short	(.L_218 - .L_217)


	//   ....[0]....
	.align		4
.L_217:
        /*0028*/ 	.word	index@(__assertfail)


	//----- nvinfo : EIATTR_ANNOTATIONS
	.align		4
.L_218:
        /*002c*/ 	.byte	0x04, 0x55
        /*002e*/ 	.short	(.L_220 - .L_219)


	//   ....[0]....
.L_219:
        /* <DEDUP_REMOVED lines=14> */
        /*0104*/ 	.byte	0x00, 0x2d, 0x02, 0x00, 0x01, 0x00, 0x00, 0x00, 0xb0, 0x41, 0x02, 0x00


	//----- nvinfo : EIATTR_MERCURY_ISA_VERSION
	.align		4
.L_220:
        /*0110*/ 	.byte	0x03, 0x5f
        /*0112*/ 	.short	0x0101


	//----- nvinfo : EIATTR_UNUSED_LOAD_BYTE_OFFSET
	.align		4
        /*0114*/ 	.byte	0x04, 0x44
        /*0116*/ 	.short	(.L_222 - .L_221)


	//   ....[0]....
.L_221:
        /*0118*/ 	.word	0x00000a60
        /*011c*/ 	.word	0x0000fff0


	//   ....[1]....
        /*0120*/ 	.word	0x0001b230
        /*0124*/ 	.word	0x0000fff0


	//----- nvinfo : EIATTR_INT_WARP_WIDE_INSTR_OFFSETS
	.align		4
.L_222:
        /*0128*/ 	.byte	0x04, 0x31
        /*012a*/ 	.short	(.L_224 - .L_223)


	//   ....[0]....
.L_223:
        /*012c*/ 	.word	0x00000130


	//   ....[1]....
        /*0130*/ 	.word	0x00000170


	//   ....[2]....
        /*0134*/ 	.word	0x000001e0


	//   ....[3]....
        /*0138*/ 	.word	0x0001fe20


	//   ....[4]....
        /*013c*/ 	.word	0x0001feb0


	//   ....[5]....
        /*0140*/ 	.word	0x00022df0


	//   ....[6]....
        /*0144*/ 	.word	0x00022e80


	//----- nvinfo : EIATTR_COOP_GROUP_MASK_REGIDS
	.align		4
.L_224:
        /*0148*/ 	.byte	0x04, 0x29
        /*014a*/ 	.short	(.L_226 - .L_225)


	//   ....[0]....
.L_225:
        /*014c*/ 	.word	0xffffffff


	//   ....[1]....
        /*0150*/ 	.word	0xffffffff


	//   ....[2]....
        /*0154*/ 	.word	0xffffffff


	//   ....[3]....
        /*0158*/ 	.word	0xffffffff


	//   ....[4]....
        /*015c*/ 	.word	0xffffffff


	//   ....[5]....
        /*0160*/ 	.word	0xffffffff


	//   ....[6]....
        /*0164*/ 	.word	0xffffffff


	//   ....[7]....
        /*0168*/ 	.word	0xffffffff


	//   ....[8]....
        /*016c*/ 	.word	0xffffffff


	//   ....[9]....
        /*0170*/ 	.word	0xffffffff


	//   ....[10]....
        /*0174*/ 	.word	0xffffffff


	//   ....[11]....
        /*0178*/ 	.word	0xffffffff


	//   ....[12]....
        /*017c*/ 	.word	0xffffffff


	//   ....[13]....
        /*0180*/ 	.word	0xffffffff


	//   ....[14]....
        /*0184*/ 	.word	0xffffffff


	//   ....[15]....
        /*0188*/ 	.word	0xffffffff


	//   ....[16]....
        /*018c*/ 	.word	0xffffffff


	//   ....[17]....
        /*0190*/ 	.word	0xffffffff


	//   ....[18]....
        /*0194*/ 	.word	0xffffffff


	//   ....[19]....
        /*0198*/ 	.word	0xffffffff


	//   ....[20]....
        /*019c*/ 	.word	0xffffffff


	//   ....[21]....
        /*01a0*/ 	.word	0xffffffff


	//   ....[22]....
        /*01a4*/ 	.word	0xffffffff


	//   ....[23]....
        /*01a8*/ 	.word	0xffffffff


	//   ....[24]....
        /*01ac*/ 	.word	0xffffffff


	//   ....[25]....
        /*01b0*/ 	.word	0xffffffff


	//   ....[26]....
        /*01b4*/ 	.word	0xffffffff


	//   ....[27]....
        /*01b8*/ 	.word	0xffffffff


	//   ....[28]....
        /*01bc*/ 	.word	0xffffffff


	//   ....[29]....
        /*01c0*/ 	.word	0xffffffff


	//   ....[30]....
        /*01c4*/ 	.word	0xffffffff


	//   ....[31]....
        /*01c8*/ 	.word	0xffffffff


	//   ....[32]....
        /*01cc*/ 	.word	0xffffffff


	//   ....[33]....
        /*01d0*/ 	.word	0xffffffff


	//   ....[34]....
        /*01d4*/ 	.word	0xffffffff


	//   ....[35]....
        /*01d8*/ 	.word	0xffffffff


	//   ....[36]....
        /*01dc*/ 	.word	0xffffffff


	//   ....[37]....
        /*01e0*/ 	.word	0xffffffff


	//   ....[38]....
        /*01e4*/ 	.word	0xffffffff


	//   ....[39]....
        /*01e8*/ 	.word	0xffffffff


	//   ....[40]....
        /*01ec*/ 	.word	0xffffffff


	//   ....[41]....
        /*01f0*/ 	.word	0xffffffff


	//   ....[42]....
        /*01f4*/ 	.word	0xffffffff


	//   ....[43]....
        /*01f8*/ 	.word	0xffffffff


	//   ....[44]....
        /*01fc*/ 	.word	0xffffffff


	//   ....[45]....
        /*0200*/ 	.word	0xffffffff


	//   ....[46]....
        /*0204*/ 	.word	0xffffffff


	//   ....[47]....
        /*0208*/ 	.word	0xffffffff


	//   ....[48]....
        /*020c*/ 	.word	0xffffffff


	//   ....[49]....
        /*0210*/ 	.word	0xffffffff


	//   ....[50]....
        /*0214*/ 	.word	0xffffffff


	//   ....[51]....
        /*0218*/ 	.word	0xffffffff


	//   ....[52]....
        /*021c*/ 	.word	0xffffffff


	//   ....[53]....
        /*0220*/ 	.word	0xffffffff


	//   ....[54]....
        /*0224*/ 	.word	0xffffffff


	//   ....[55]....
        /*0228*/ 	.word	0xffffffff


	//   ....[56]....
        /*022c*/ 	.word	0xffffffff


	//   ....[57]....
        /*0230*/ 	.word	0xffffffff


	//   ....[58]....
        /*0234*/ 	.word	0xffffffff


	//   ....[59]....
        /*0238*/ 	.word	0xffffffff


	//   ....[60]....
        /*023c*/ 	.word	0xffffffff


	//   ....[61]....
        /*0240*/ 	.word	0xffffffff


	//   ....[62]....
        /*0244*/ 	.word	0xffffffff


	//   ....[63]....
        /*0248*/ 	.word	0xffffffff


	//   ....[64]....
        /*024c*/ 	.word	0xffffffff


	//   ....[65]....
        /*0250*/ 	.word	0xffffffff


	//   ....[66]....
        /*0254*/ 	.word	0xffffffff


	//   ....[67]....
        /*0258*/ 	.word	0xffffffff


	//   ....[68]....
        /*025c*/ 	.word	0xffffffff


	//   ....[69]....
        /*0260*/ 	.word	0xffffffff


	//   ....[70]....
        /*0264*/ 	.word	0xffffffff


	//   ....[71]....
        /*0268*/ 	.word	0xffffffff


	//   ....[72]....
        /*026c*/ 	.word	0xffffffff


	//   ....[73]....
        /*0270*/ 	.word	0xffffffff


	//   ....[74]....
        /*0274*/ 	.word	0xffffffff


	//   ....[75]....
        /*0278*/ 	.word	0xffffffff


	//   ....[76]....
        /*027c*/ 	.word	0xffffffff


	//   ....[77]....
        /*0280*/ 	.word	0xffffffff


	//   ....[78]....
        /*0284*/ 	.word	0xffffffff


	//   ....[79]....
        /*0288*/ 	.word	0xffffffff


	//   ....[80]....
        /*028c*/ 	.word	0xffffffff


	//   ....[81]....
        /*0290*/ 	.word	0xffffffff


	//   ....[82]....
        /*0294*/ 	.word	0xffffffff


	//   ....[83]....
        /*0298*/ 	.word	0xffffffff


	//   ....[84]....
        /*029c*/ 	.word	0xffffffff


	//   ....[85]....
        /*02a0*/ 	.word	0xffffffff


	//   ....[86]....
        /*02a4*/ 	.word	0xffffffff


	//   ....[87]....
        /*02a8*/ 	.word	0xffffffff


	//   ....[88]....
        /*02ac*/ 	.word	0xffffffff


	//   ....[89]....
        /*02b0*/ 	.word	0xffffffff


	//   ....[90]....
        /*02b4*/ 	.word	0xffffffff


	//   ....[91]....
        /*02b8*/ 	.word	0xffffffff


	//   ....[92]....
        /*02bc*/ 	.word	0xffffffff


	//   ....[93]....
        /*02c0*/ 	.word	0xffffffff


	//   ....[94]....
        /*02c4*/ 	.word	0xffffffff


	//   ....[95]....
        /*02c8*/ 	.word	0xffffffff


	//   ....[96]....
        /*02cc*/ 	.word	0xffffffff


	//   ....[97]....
        /*02d0*/ 	.word	0xffffffff


	//   ....[98]....
        /*02d4*/ 	.word	0xffffffff


	//   ....[99]....
        /*02d8*/ 	.word	0xffffffff


	//   ....[100]....
        /*02dc*/ 	.word	0xffffffff


	//   ....[101]....
        /*02e0*/ 	.word	0xffffffff


	//   ....[102]....
        /*02e4*/ 	.word	0xffffffff


	//   ....[103]....
        /*02e8*/ 	.word	0xffffffff


	//   ....[104]....
        /*02ec*/ 	.word	0xffffffff


	//   ....[105]....
        /*02f0*/ 	.word	0xffffffff


	//   ....[106]....
        /*02f4*/ 	.word	0xffffffff


	//   ....[107]....
        /*02f8*/ 	.word	0xffffffff


	//   ....[108]....
        /*02fc*/ 	.word	0xffffffff


	//   ....[109]....
        /*0300*/ 	.word	0xffffffff


	//   ....[110]....
        /*0304*/ 	.word	0xffffffff


	//   ....[111]....
        /*0308*/ 	.word	0xffffffff


	//   ....[112]....
        /*030c*/ 	.word	0xffffffff


	//   ....[113]....
        /*0310*/ 	.word	0xffffffff


	//   ....[114]....
        /*0314*/ 	.word	0xffffffff


	//   ....[115]....
        /*0318*/ 	.word	0xffffffff


	//   ....[116]....
        /*031c*/ 	.word	0xffffffff


	//   ....[117]....
        /*0320*/ 	.word	0xffffffff


	//   ....[118]....
        /*0324*/ 	.word	0xffffffff


	//   ....[119]....
        /*0328*/ 	.word	0xffffffff


	//   ....[120]....
        /*032c*/ 	.word	0xffffffff


	//   ....[121]....
        /*0330*/ 	.word	0xffffffff


	//   ....[122]....
        /*0334*/ 	.word	0xffffffff


	//   ....[123]....
        /*0338*/ 	.word	0xffffffff


	//   ....[124]....
        /*033c*/ 	.word	0xffffffff


	//   ....[125]....
        /*0340*/ 	.word	0xffffffff


	//   ....[126]....
        /*0344*/ 	.word	0xffffffff


	//   ....[127]....
        /*0348*/ 	.word	0xffffffff


	//   ....[128]....
        /*034c*/ 	.word	0xffffffff


	//   ....[129]....
        /*0350*/ 	.word	0xffffffff


	//   ....[130]....
        /*0354*/ 	.word	0xffffffff


	//   ....[131]....
        /*0358*/ 	.word	0xffffffff


	//   ....[132]....
        /*035c*/ 	.word	0xffffffff


	//   ....[133]....
        /*0360*/ 	.word	0xffffffff


	//   ....[134]....
        /*0364*/ 	.word	0xffffffff


	//   ....[135]....
        /*0368*/ 	.word	0xffffffff


	//   ....[136]....
        /*036c*/ 	.word	0xffffffff


	//   ....[137]....
        /*0370*/ 	.word	0xffffffff


	//   ....[138]....
        /*0374*/ 	.word	0xffffffff


	//   ....[139]....
        /*0378*/ 	.word	0xffffffff


	//   ....[140]....
        /*037c*/ 	.word	0xffffffff


	//   ....[141]....
        /*0380*/ 	.word	0xffffffff


	//   ....[142]....
        /*0384*/ 	.word	0xffffffff


	//   ....[143]....
        /*0388*/ 	.word	0xffffffff


	//   ....[144]....
        /*038c*/ 	.word	0xffffffff


	//   ....[145]....
        /*0390*/ 	.word	0xffffffff


	//   ....[146]....
        /*0394*/ 	.word	0xffffffff


	//   ....[147]....
        /*0398*/ 	.word	0xffffffff


	//   ....[148]....
        /*039c*/ 	.word	0xffffffff


	//   ....[149]....
        /*03a0*/ 	.word	0xffffffff


	//   ....[150]....
        /*03a4*/ 	.word	0xffffffff


	//   ....[151]....
        /*03a8*/ 	.word	0xffffffff


	//   ....[152]....
        /*03ac*/ 	.word	0xffffffff


	//   ....[153]....
        /*03b0*/ 	.word	0xffffffff


	//   ....[154]....
        /*03b4*/ 	.word	0xffffffff


	//   ....[155]....
        /*03b8*/ 	.word	0xffffffff


	//   ....[156]....
        /*03bc*/ 	.word	0xffffffff


	//   ....[157]....
        /*03c0*/ 	.word	0xffffffff


	//   ....[158]....
        /*03c4*/ 	.word	0xffffffff


	//   ....[159]....
        /*03c8*/ 	.word	0xffffffff


	//   ....[160]....
        /*03cc*/ 	.word	0xffffffff


	//   ....[161]....
        /*03d0*/ 	.word	0xffffffff


	//   ....[162]....
        /*03d4*/ 	.word	0xffffffff


	//   ....[163]....
        /*03d8*/ 	.word	0xffffffff


	//   ....[164]....
        /*03dc*/ 	.word	0xffffffff


	//   ....[165]....
        /*03e0*/ 	.word	0xffffffff


	//   ....[166]....
        /*03e4*/ 	.word	0xffffffff


	//   ....[167]....
        /*03e8*/ 	.word	0xffffffff


	//   ....[168]....
        /*03ec*/ 	.word	0xffffffff


	//   ....[169]....
        /*03f0*/ 	.word	0xffffffff


	//   ....[170]....
        /*03f4*/ 	.word	0xffffffff


	//   ....[171]....
        /*03f8*/ 	.word	0xffffffff


	//   ....[172]....
        /*03fc*/ 	.word	0xffffffff


	//   ....[173]....
        /*0400*/ 	.word	0xffffffff


	//   ....[174]....
        /*0404*/ 	.word	0xffffffff


	//   ....[175]....
        /*0408*/ 	.word	0xffffffff


	//   ....[176]....
        /*040c*/ 	.word	0xffffffff


	//   ....[177]....
        /*0410*/ 	.word	0xffffffff


	//   ....[178]....
        /*0414*/ 	.word	0xffffffff


	//   ....[179]....
        /*0418*/ 	.word	0xffffffff


	//   ....[180]....
        /*041c*/ 	.word	0xffffffff


	//   ....[181]....
        /*0420*/ 	.word	0xffffffff


	//   ....[182]....
        /*0424*/ 	.word	0xffffffff


	//   ....[183]....
        /*0428*/ 	.word	0xffffffff


	//   ....[184]....
        /*042c*/ 	.word	0xffffffff


	//   ....[185]....
        /*0430*/ 	.word	0xffffffff


	//   ....[186]....
        /*0434*/ 	.word	0xffffffff


	//   ....[187]....
        /*0438*/ 	.word	0xffffffff


	//   ....[188]....
        /*043c*/ 	.word	0xffffffff


	//   ....[189]....
        /*0440*/ 	.word	0xffffffff


	//   ....[190]....
        /*0444*/ 	.word	0xffffffff


	//   ....[191]....
        /*0448*/ 	.word	0xffffffff


	//   ....[192]....
        /*044c*/ 	.word	0xffffffff


	//   ....[193]....
        /*0450*/ 	.word	0xffffffff


	//   ....[194]....
        /*0454*/ 	.word	0xffffffff


	//   ....[195]....
        /*0458*/ 	.word	0xffffffff


	//   ....[196]....
        /*045c*/ 	.word	0xffffffff


	//   ....[197]....
        /*0460*/ 	.word	0xffffffff


	//   ....[198]....
        /*0464*/ 	.word	0xffffffff


	//   ....[199]....
        /*0468*/ 	.word	0xffffffff


	//   ....[200]....
        /*046c*/ 	.word	0xffffffff


	//   ....[201]....
        /*0470*/ 	.word	0xffffffff


	//   ....[202]....
        /*0474*/ 	.word	0xffffffff


	//   ....[203]....
        /*0478*/ 	.word	0xffffffff


	//   ....[204]....
        /*047c*/ 	.word	0xffffffff


	//   ....[205]....
        /*0480*/ 	.word	0xffffffff


	//   ....[206]....
        /*0484*/ 	.word	0xffffffff


	//   ....[207]....
        /*0488*/ 	.word	0xffffffff


	//   ....[208]....
        /*048c*/ 	.word	0xffffffff


	//   ....[209]....
        /*0490*/ 	.word	0xffffffff


	//   ....[210]....
        /*0494*/ 	.word	0xffffffff


	//   ....[211]....
        /*0498*/ 	.word	0xffffffff


	//   ....[212]....
        /*049c*/ 	.word	0xffffffff


	//   ....[213]....
        /*04a0*/ 	.word	0xffffffff


	//   ....[214]....
        /*04a4*/ 	.word	0xffffffff


	//   ....[215]....
        /*04a8*/ 	.word	0xffffffff


	//   ....[216]....
        /*04ac*/ 	.word	0xffffffff


	//   ....[217]....
        /*04b0*/ 	.word	0xffffffff


	//   ....[218]....
        /*04b4*/ 	.word	0xffffffff


	//   ....[219]....
        /*04b8*/ 	.word	0xffffffff


	//   ....[220]....
        /*04bc*/ 	.word	0xffffffff


	//   ....[221]....
        /*04c0*/ 	.word	0xffffffff


	//   ....[222]....
        /*04c4*/ 	.word	0xffffffff


	//   ....[223]....
        /*04c8*/ 	.word	0xffffffff


	//   ....[224]....
        /*04cc*/ 	.word	0xffffffff


	//   ....[225]....
        /*04d0*/ 	.word	0xffffffff


	//   ....[226]....
        /*04d4*/ 	.word	0xffffffff


	//   ....[227]....
        /*04d8*/ 	.word	0xffffffff


	//   ....[228]....
        /*04dc*/ 	.word	0xffffffff


	//   ....[229]....
        /*04e0*/ 	.word	0xffffffff


	//   ....[230]....
        /*04e4*/ 	.word	0xffffffff


	//   ....[231]....
        /*04e8*/ 	.word	0xffffffff


	//   ....[232]....
        /*04ec*/ 	.word	0xffffffff


	//   ....[233]....
        /*04f0*/ 	.word	0x0500000f


	//   ....[234]....
        /*04f4*/ 	.word	0x0500000f


	//   ....[235]....
        /*04f8*/ 	.word	0x0500000f


	//   ....[236]....
        /*04fc*/ 	.word	0x0500000f


	//   ....[237]....
        /*0500*/ 	.word	0x0500000f


	//   ....[238]....
        /*0504*/ 	.word	0x0500000f


	//   ....[239]....
        /*0508*/ 	.word	0x0500000f


	//   ....[240]....
        /*050c*/ 	.word	0x0500000f


	//   ....[241]....
        /*0510*/ 	.word	0x0500000f


	//   ....[242]....
        /*0514*/ 	.word	0x0500000f


	//   ....[243]....
        /*0518*/ 	.word	0x0500000f


	//   ....[244]....
        /*051c*/ 	.word	0x0500000f


	//   ....[245]....
        /*0520*/ 	.word	0x0500000f


	//   ....[246]....
        /*0524*/ 	.word	0x0500000f


	//   ....[247]....
        /*0528*/ 	.word	0x0500000f


	//   ....[248]....
        /*052c*/ 	.word	0x0500000f


	//   ....[249]....
        /*0530*/ 	.word	0x0500000f


	//   ....[250]....
        /*0534*/ 	.word	0x0500000f


	//   ....[251]....
        /*0538*/ 	.word	0x0500000f


	//   ....[252]....
        /*053c*/ 	.word	0x0500000f


	//   ....[253]....
        /*0540*/ 	.word	0x0500000f


	//   ....[254]....
        /*0544*/ 	.word	0x0500000f


	//   ....[255]....
        /*0548*/ 	.word	0x0500000f


	//   ....[0]....
        /*054c*/ 	.word	0x0500000f


	//   ....[1]....
        /*0550*/ 	.word	0x0500000f


	//   ....[2]....
        /*0554*/ 	.word	0x0500000f


	//   ....[3]....
        /*0558*/ 	.word	0x0500000f


	//   ....[4]....
        /*055c*/ 	.word	0x0500000f


	//   ....[5]....
        /*0560*/ 	.word	0x0500000f


	//   ....[6]....
        /*0564*/ 	.word	0x0500000f


	//   ....[7]....
        /*0568*/ 	.word	0x0500000f


	//   ....[8]....
        /*056c*/ 	.word	0x0500000f


	//   ....[9]....
        /*0570*/ 	.word	0x0500000f


	//   ....[10]....
        /*0574*/ 	.word	0x0500000f


	//   ....[11]....
        /*0578*/ 	.word	0x0500000f


	//   ....[12]....
        /*057c*/ 	.word	0x0500000f


	//   ....[13]....
        /*0580*/ 	.word	0x0500000f


	//   ....[14]....
        /*0584*/ 	.word	0x0500000f


	//   ....[15]....
        /*0588*/ 	.word	0x0500000f


	//   ....[16]....
        /*058c*/ 	.word	0x0500000f


	//   ....[17]....
        /*0590*/ 	.word	0x0500000f


	//   ....[18]....
        /*0594*/ 	.word	0x0500000f


	//   ....[19]....
        /*0598*/ 	.word	0x0500000f


	//   ....[20]....
        /*059c*/ 	.word	0x0500000f


	//   ....[21]....
        /*05a0*/ 	.word	0x0500000f


	//   ....[22]....
        /*05a4*/ 	.word	0x0500000f


	//   ....[23]....
        /*05a8*/ 	.word	0x0500000f


	//   ....[24]....
        /*05ac*/ 	.word	0x0500000f


	//   ....[25]....
        /*05b0*/ 	.word	0x0500000f


	//   ....[26]....
        /*05b4*/ 	.word	0x0500000f


	//   ....[27]....
        /*05b8*/ 	.word	0x0500000f


	//   ....[28]....
        /*05bc*/ 	.word	0x0500000f


	//   ....[29]....
        /*05c0*/ 	.word	0x0500000f


	//   ....[30]....
        /*05c4*/ 	.word	0x0500000f


	//   ....[31]....
        /*05c8*/ 	.word	0x0500000f


	//   ....[32]....
        /*05cc*/ 	.word	0x0500000f


	//   ....[33]....
        /*05d0*/ 	.word	0x0500000f


	//   ....[34]....
        /*05d4*/ 	.word	0x0500000f


	//   ....[35]....
        /*05d8*/ 	.word	0x0500000f


	//   ....[36]....
        /*05dc*/ 	.word	0x0500000f


	//   ....[37]....
        /*05e0*/ 	.word	0x0500000f


	//   ....[38]....
        /*05e4*/ 	.word	0x0500000f


	//   ....[39]....
        /*05e8*/ 	.word	0x0500000f


	//   ....[40]....
        /*05ec*/ 	.word	0x0500000f


	//   ....[41]....
        /*05f0*/ 	.word	0x0500000f


	//   ....[42]....
        /*05f4*/ 	.word	0x0500000f


	//   ....[43]....
        /*05f8*/ 	.word	0x0500000f


	//   ....[44]....
        /*05fc*/ 	.word	0x0500000f


	//   ....[45]....
        /*0600*/ 	.word	0x0500000f


	//   ....[46]....
        /*0604*/ 	.word	0x0500000f


	//   ....[47]....
        /*0608*/ 	.word	0x0500000f


	//   ....[48]....
        /*060c*/ 	.word	0x0500000f


	//   ....[49]....
        /*0610*/ 	.word	0x0500000f


	//   ....[50]....
        /*0614*/ 	.word	0x0500000f


	//   ....[51]....
        /*0618*/ 	.word	0x0500000f


	//   ....[52]....
        /*061c*/ 	.word	0x0500000f


	//   ....[53]....
        /*0620*/ 	.word	0x0500000f


	//   ....[54]....
        /*0624*/ 	.word	0x0500000f


	//   ....[55]....
        /*0628*/ 	.word	0x0500000f


	//   ....[56]....
        /*062c*/ 	.word	0x0500000f


	//   ....[57]....
        /*0630*/ 	.word	0x0500000f


	//   ....[58]....
        /*0634*/ 	.word	0x0500000f


	//   ....[59]....
        /*0638*/ 	.word	0x0500000f


	//   ....[60]....
        /*063c*/ 	.word	0x0500000f


	//   ....[61]....
        /*0640*/ 	.word	0x0500000f


	//   ....[62]....
        /*0644*/ 	.word	0x0500000f


	//   ....[63]....
        /*0648*/ 	.word	0x0500000f


	//   ....[64]....
        /*064c*/ 	.word	0x0500000f


	//   ....[65]....
        /*0650*/ 	.word	0x0500000f


	//   ....[66]....
        /*0654*/ 	.word	0x0500000f


	//   ....[67]....
        /*0658*/ 	.word	0x0500000f


	//   ....[68]....
        /*065c*/ 	.word	0x0500000f


	//   ....[69]....
        /*0660*/ 	.word	0x0500000f


	//   ....[70]....
        /*0664*/ 	.word	0x0500000f


	//   ....[71]....
        /*0668*/ 	.word	0x0500000f


	//   ....[72]....
        /*066c*/ 	.word	0x0500000f


	//   ....[73]....
        /*0670*/ 	.word	0x0500000f


	//   ....[74]....
        /*0674*/ 	.word	0x0500000f


	//   ....[75]....
        /*0678*/ 	.word	0x0500000f


	//   ....[76]....
        /*067c*/ 	.word	0x0500000f


	//   ....[77]....
        /*0680*/ 	.word	0x0500000f


	//   ....[78]....
        /*0684*/ 	.word	0x0500000f


	//   ....[79]....
        /*0688*/ 	.word	0x0500000f


	//   ....[80]....
        /*068c*/ 	.word	0x0500000f


	//   ....[81]....
        /*0690*/ 	.word	0x0500000f


	//   ....[82]....
        /*0694*/ 	.word	0x0500000f


	//   ....[83]....
        /*0698*/ 	.word	0x0500000f


	//   ....[84]....
        /*069c*/ 	.word	0x0500000f


	//   ....[85]....
        /*06a0*/ 	.word	0x0500000f


	//   ....[86]....
        /*06a4*/ 	.word	0x0500000f


	//   ....[87]....
        /*06a8*/ 	.word	0x0500000f


	//   ....[88]....
        /*06ac*/ 	.word	0x0500000f


	//   ....[89]....
        /*06b0*/ 	.word	0x0500000f


	//   ....[90]....
        /*06b4*/ 	.word	0x0500000f


	//   ....[91]....
        /*06b8*/ 	.word	0x0500000f


	//   ....[92]....
        /*06bc*/ 	.word	0x0500000f


	//   ....[93]....
        /*06c0*/ 	.word	0x0500000f


	//   ....[94]....
        /*06c4*/ 	.word	0x0500000f


	//   ....[95]....
        /*06c8*/ 	.word	0x0500000f


	//   ....[96]....
        /*06cc*/ 	.word	0x0500000f


	//   ....[97]....
        /*06d0*/ 	.word	0x0500000f


	//   ....[98]....
        /*06d4*/ 	.word	0x0500000f


	//   ....[99]....
        /*06d8*/ 	.word	0x0500000f


	//   ....[100]....
        /*06dc*/ 	.word	0x0500000f


	//   ....[101]....
        /*06e0*/ 	.word	0x0500000f


	//   ....[102]....
        /*06e4*/ 	.word	0x0500000f


	//   ....[103]....
        /*06e8*/ 	.word	0x0500000f


	//   ....[104]....
        /*06ec*/ 	.word	0x0500000f


	//   ....[105]....
        /*06f0*/ 	.word	0x0500000f


	//   ....[106]....
        /*06f4*/ 	.word	0x0500000f


	//   ....[107]....
        /*06f8*/ 	.word	0x0500000f


	//   ....[108]....
        /*06fc*/ 	.word	0x0500000f


	//   ....[109]....
        /*0700*/ 	.word	0x0500000f


	//   ....[110]....
        /*0704*/ 	.word	0x0500000f


	//   ....[111]....
        /*0708*/ 	.word	0x0500000f


	//   ....[112]....
        /*070c*/ 	.word	0x0500000f


	//   ....[113]....
        /*0710*/ 	.word	0x0500000f


	//   ....[114]....
        /*0714*/ 	.word	0x0500000f


	//   ....[115]....
        /*0718*/ 	.word	0x0500000f


	//   ....[116]....
        /*071c*/ 	.word	0x0500000f


	//   ....[117]....
        /*0720*/ 	.word	0x0500000f


	//   ....[118]....
        /*0724*/ 	.word	0x0500000f


	//   ....[119]....
        /*0728*/ 	.word	0x0500000f


	//   ....[120]....
        /*072c*/ 	.word	0x0500000f


	//   ....[121]....
        /*0730*/ 	.word	0x0500000f


	//   ....[122]....
        /*0734*/ 	.word	0x0500000f


	//   ....[123]....
        /*0738*/ 	.word	0x0500000f


	//   ....[124]....
        /*073c*/ 	.word	0x0500000f


	//   ....[125]....
        /*0740*/ 	.word	0x0500000f


	//   ....[126]....
        /*0744*/ 	.word	0x0500000f


	//   ....[127]....
        /*0748*/ 	.word	0x0500000f


	//   ....[128]....
        /*074c*/ 	.word	0x0500000f


	//   ....[129]....
        /*0750*/ 	.word	0x0500000f


	//   ....[130]....
        /*0754*/ 	.word	0x0500000f


	//   ....[131]....
        /*0758*/ 	.word	0x0500000f


	//   ....[132]....
        /*075c*/ 	.word	0x0500000f


	//   ....[133]....
        /*0760*/ 	.word	0x0500000f


	//   ....[134]....
        /*0764*/ 	.word	0x0500000f


	//   ....[135]....
        /*0768*/ 	.word	0x0500000f


	//   ....[136]....
        /*076c*/ 	.word	0x0500000f


	//   ....[137]....
        /*0770*/ 	.word	0x0500000f


	//   ....[138]....
        /*0774*/ 	.word	0x0500000f


	//   ....[139]....
        /*0778*/ 	.word	0x0500000f


	//   ....[140]....
        /*077c*/ 	.word	0x0500000f


	//   ....[141]....
        /*0780*/ 	.word	0x0500000f


	//----- nvinfo : EIATTR_COOP_GROUP_INSTR_OFFSETS
	.align		4
.L_226:
        /*0784*/ 	.byte	0x04, 0x28
        /*0786*/ 	.short	(.L_228 - .L_227)


	//   ....[0]....
.L_227:
        /*0788*/ 	.word	0x00000070


	//   ....[1]....
        /*078c*/ 	.word	0x00000140


	//   ....[2]....
        /*0790*/ 	.word	0x00000190


	//   ....[3]....
        /*0794*/ 	.word	0x000003c0


	//   ....[4]....
        /*0798*/ 	.word	0x00000520


	//   ....[5]....
        /*079c*/ 	.word	0x00000640


	//   ....[6]....
        /*07a0*/ 	.word	0x000007a0


	//   ....[7]....
        /*07a4*/ 	.word	0x00003410


	//   ....[8]....
        /*07a8*/ 	.word	0x00003420


	//   ....[9]....
        /*07ac*/ 	.word	0x00003b90


	//   ....[10]....
        /*07b0*/ 	.word	0x00003ba0


	//   ....[11]....
        /*07b4*/ 	.word	0x00004310


	//   ....[12]....
        /*07b8*/ 	.word	0x00004320


	//   ....[13]....
        /*07bc*/ 	.word	0x00004a80


	//   ....[14]....
        /*07c0*/ 	.word	0x00004a90


	//   ....[15]....
        /*07c4*/ 	.word	0x00005be0


	//   ....[16]....
        /*07c8*/ 	.word	0x00005bf0


	//   ....[17]....
        /*07cc*/ 	.word	0x000063d0


	//   ....[18]....
        /*07d0*/ 	.word	0x000063e0


	//   ....[19]....
        /*07d4*/ 	.word	0x00006bc0


	//   ....[20]....
        /*07d8*/ 	.word	0x00006bd0


	//   ....[21]....
        /*07dc*/ 	.word	0x000073d0


	//   ....[22]....
        /*07e0*/ 	.word	0x000073e0


	//   ....[23]....
        /*07e4*/ 	.word	0x00007df0


	//   ....[24]....
        /*07e8*/ 	.word	0x00007e00


	//   ....[25]....
        /*07ec*/ 	.word	0x00007f10


	//   ....[26]....
        /*07f0*/ 	.word	0x00007f20


	//   ....[27]....
        /*07f4*/ 	.word	0x00008040


	//   ....[28]....
        /*07f8*/ 	.word	0x00008050


	//   ....[29]....
        /*07fc*/ 	.word	0x00008170


	//   ....[30]....
        /*0800*/ 	.word	0x00008180


	//   ....[31]....
        /*0804*/ 	.word	0x00008520


	//   ....[32]....
        /*0808*/ 	.word	0x00008540


	//   ....[33]....
        /*080c*/ 	.word	0x00008620


	//   ....[34]....
        /*0810*/ 	.word	0x00008640


	//   ....[35]....
        /*0814*/ 	.word	0x00008720


	//   ....[36]....
        /*0818*/ 	.word	0x00008740


	//   ....[37]....
        /*081c*/ 	.word	0x00008820


	//   ....[38]....
        /*0820*/ 	.word	0x00008840


	//   ....[39]....
        /*0824*/ 	.word	0x00009180


	//   ....[40]....
        /*0828*/ 	.word	0x00009860


	//   ....[41]....
        /*082c*/ 	.word	0x00009870


	//   ....[42]....
        /*0830*/ 	.word	0x00009880


	//   ....[43]....
        /*0834*/ 	.word	0x00009890


	//   ....[44]....
        /*0838*/ 	.word	0x00009bd0


	//   ....[45]....
        /*083c*/ 	.word	0x00009be0


	//   ....[46]....
        /*0840*/ 	.word	0x00009bf0


	//   ....[47]....
        /*0844*/ 	.word	0x00009c00


	//   ....[48]....
        /*0848*/ 	.word	0x00009f20


	//   ....[49]....
        /*084c*/ 	.word	0x00009f30


	//   ....[50]....
        /*0850*/ 	.word	0x00009f40


	//   ....[51]....
        /*0854*/ 	.word	0x00009f50


	//   ....[52]....
        /*0858*/ 	.word	0x0000a290


	//   ....[53]....
        /*085c*/ 	.word	0x0000a2a0


	//   ....[54]....
        /*0860*/ 	.word	0x0000a2b0


	//   ....[55]....
        /*0864*/ 	.word	0x0000a2c0


	//   ....[56]....
        /*0868*/ 	.word	0x0000c1c0


	//   ....[57]....
        /*086c*/ 	.word	0x0000c1e0


	//   ....[58]....
        /*0870*/ 	.word	0x0000c1f0


	//   ....[59]....
        /*0874*/ 	.word	0x0000c200


	//   ....[60]....
        /*0878*/ 	.word	0x0000c310


	//   ....[61]....
        /*087c*/ 	.word	0x0000c330


	//   ....[62]....
        /*0880*/ 	.word	0x0000c3d0


	//   ....[63]....
        /*0884*/ 	.word	0x0000c400


	//   ....[64]....
        /*0888*/ 	.word	0x0000c750


	//   ....[65]....
        /*088c*/ 	.word	0x0000c770


	//   ....[66]....
        /*0890*/ 	.word	0x0000c790


	//   ....[67]....
        /*0894*/ 	.word	0x0000c7a0


	//   ....[68]....
        /*0898*/ 	.word	0x0000c8c0


	//   ....[69]....
        /*089c*/ 	.word	0x0000c8f0


	//   ....[70]....
        /*08a0*/ 	.word	0x0000c930


	//   ....[71]....
        /*08a4*/ 	.word	0x0000c960


	//   ....[72]....
        /*08a8*/ 	.word	0x0000ef00


	//   ....[73]....
        /*08ac*/ 	.word	0x0000f130


	//   ....[74]....
        /*08b0*/ 	.word	0x00010170


	//   ....[75]....
        /*08b4*/ 	.word	0x000105e0


	//   ....[76]....
        /*08b8*/ 	.word	0x00010b80


	//   ....[77]....
        /*08bc*/ 	.word	0x00010bf0


	//   ....[78]....
        /*08c0*/ 	.word	0x00012640


	//   ....[79]....
        /*08c4*/ 	.word	0x00012860


	//   ....[80]....
        /*08c8*/ 	.word	0x00013420


	//   ....[81]....
        /*08cc*/ 	.word	0x00013520


	//   ....[82]....
        /*08d0*/ 	.word	0x00013d30


	//   ....[83]....
        /*08d4*/ 	.word	0x00013db0


	//   ....[84]....
        /*08d8*/ 	.word	0x00015f60


	//   ....[85]....
        /*08dc*/ 	.word	0x00015f70


	//   ....[86]....
        /*08e0*/ 	.word	0x00015fa0


	//   ....[87]....
        /*08e4*/ 	.word	0x00015fb0


	//   ....[88]....
        /*08e8*/ 	.word	0x00017eb0


	//   ....[89]....
        /*08ec*/ 	.word	0x000180e0


	//   ....[90]....
        /*08f0*/ 	.word	0x00018ca0


	//   ....[91]....
        /*08f4*/ 	.word	0x00018da0


	//   ....[92]....
        /*08f8*/ 	.word	0x000195b0


	//   ....[93]....
        /*08fc*/ 	.word	0x00019630


	//   ....[94]....
        /*0900*/ 	.word	0x0001a830


	//   ....[95]....
        /*0904*/ 	.word	0x0001a870


	//   ....[96]....
        /*0908*/ 	.word	0x0001ab90


	//   ....[97]....
        /*090c*/ 	.word	0x0001aba0


	//   ....[98]....
        /*0910*/ 	.word	0x0001bc70


	//   ....[99]....
        /*0914*/ 	.word	0x0001bcb0


	//   ....[100]....
        /*0918*/ 	.word	0x0001bce0


	//   ....[101]....
        /*091c*/ 	.word	0x0001bd20


	//   ....[102]....
        /*0920*/ 	.word	0x0001c2d0


	//   ....[103]....
        /*0924*/ 	.word	0x0001c300


	//   ....[104]....
        /*0928*/ 	.word	0x0001c3c0


	//   ....[105]....
        /*092c*/ 	.word	0x0001c3e0


	//   ....[106]....
        /*0930*/ 	.word	0x0001c4a0


	//   ....[107]....
        /*0934*/ 	.word	0x0001c4c0


	//   ....[108]....
        /*0938*/ 	.word	0x0001c590


	//   ....[109]....
        /*093c*/ 	.word	0x0001c5b0


	//   ....[110]....
        /*0940*/ 	.word	0x0001cd80


	//   ....[111]....
        /*0944*/ 	.word	0x0001cd90


	//   ....[112]....
        /*0948*/ 	.word	0x0001cea0


	//   ....[113]....
        /*094c*/ 	.word	0x0001ceb0


	//   ....[114]....
        /*0950*/ 	.word	0x0001cfc0


	//   ....[115]....
        /*0954*/ 	.word	0x0001cfd0


	//   ....[116]....
        /*0958*/ 	.word	0x0001d0e0


	//   ....[117]....
        /*095c*/ 	.word	0x0001d0f0


	//   ....[118]....
        /*0960*/ 	.word	0x0001d260


	//   ....[119]....
        /*0964*/ 	.word	0x0001d410


	//   ....[120]....
        /*0968*/ 	.word	0x0001d440


	//   ....[121]....
        /*096c*/ 	.word	0x0001d470


	//   ....[122]....
        /*0970*/ 	.word	0x0001d4a0


	//   ....[123]....
        /*0974*/ 	.word	0x0001d4d0


	//   ....[124]....
        /*0978*/ 	.word	0x0001d500


	//   ....[125]....
        /*097c*/ 	.word	0x0001d670


	//   ....[126]....
        /*0980*/ 	.word	0x0001d6a0


	//   ....[127]....
        /*0984*/ 	.word	0x0001d6d0


	//   ....[128]....
        /*0988*/ 	.word	0x0001d700


	//   ....[129]....
        /*098c*/ 	.word	0x0001d730


	//   ....[130]....
        /*0990*/ 	.word	0x0001d760


	//   ....[131]....
        /*0994*/ 	.word	0x0001d7f0


	//   ....[132]....
        /*0998*/ 	.word	0x0001d850


	//   ....[133]....
        /*099c*/ 	.word	0x0001d8e0


	//   ....[134]....
        /*09a0*/ 	.word	0x0001e960


	//   ....[135]....
        /*09a4*/ 	.word	0x00020960


	//   ....[136]....
        /*09a8*/ 	.word	0x00020980


	//   ....[137]....
        /*09ac*/ 	.word	0x00020a20


	//   ....[138]....
        /*09b0*/ 	.word	0x00020a40


	//   ....[139]....
        /*09b4*/ 	.word	0x00020ad0


	//   ....[140]....
        /*09b8*/ 	.word	0x00020af0


	//   ....[141]....
        /*09bc*/ 	.word	0x00020b80


	//   ....[142]....
        /*09c0*/ 	.word	0x00020ba0


	//   ....[143]....
        /*09c4*/ 	.word	0x00020c30


	//   ....[144]....
        /*09c8*/ 	.word	0x00020c50


	//   ....[145]....
        /*09cc*/ 	.word	0x00020ce0


	//   ....[146]....
        /*09d0*/ 	.word	0x00020d00


	//   ....[147]....
        /*09d4*/ 	.word	0x00020d90


	//   ....[148]....
        /*09d8*/ 	.word	0x00020db0


	//   ....[149]....
        /*09dc*/ 	.word	0x00020dc0


	//   ....[150]....
        /*09e0*/ 	.word	0x00020e40


	//   ....[151]....
        /*09e4*/ 	.word	0x000215c0


	//   ....[152]....
        /*09e8*/ 	.word	0x000215f0


	//   ....[153]....
        /*09ec*/ 	.word	0x00021620


	//   ....[154]....
        /*09f0*/ 	.word	0x00021690


	//   ....[155]....
        /*09f4*/ 	.word	0x000216b0


	//   ....[156]....
        /*09f8*/ 	.word	0x00021730


	//   ....[157]....
        /*09fc*/ 	.word	0x00021750


	//   ....[158]....
        /*0a00*/ 	.word	0x000217d0


	//   ....[159]....
        /*0a04*/ 	.word	0x000217f0


	//   ....[160]....
        /*0a08*/ 	.word	0x00021870


	//   ....[161]....
        /*0a0c*/ 	.word	0x00021890


	//   ....[162]....
        /*0a10*/ 	.word	0x00021910


	//   ....[163]....
        /*0a14*/ 	.word	0x00021930


	//   ....[164]....
        /*0a18*/ 	.word	0x000219b0


	//   ....[165]....
        /*0a1c*/ 	.word	0x000219c0


	//   ....[166]....
        /*0a20*/ 	.word	0x000219d0


	//   ....[167]....
        /*0a24*/ 	.word	0x00022180


	//   ....[168]....
        /*0a28*/ 	.word	0x000221b0


	//   ....[169]....
        /*0a2c*/ 	.word	0x00022210


	//   ....[170]....
        /*0a30*/ 	.word	0x00022220


	//   ....[171]....
        /*0a34*/ 	.word	0x00022270


	//   ....[172]....
        /*0a38*/ 	.word	0x00022280


	//   ....[173]....
        /*0a3c*/ 	.word	0x000222d0


	//   ....[174]....
        /*0a40*/ 	.word	0x000222e0


	//   ....[175]....
        /*0a44*/ 	.word	0x00022330


	//   ....[176]....
        /*0a48*/ 	.word	0x00022340


	//   ....[177]....
        /*0a4c*/ 	.word	0x00022390


	//   ....[178]....
        /*0a50*/ 	.word	0x000223a0


	//   ....[179]....
        /*0a54*/ 	.word	0x000223f0


	//   ....[180]....
        /*0a58*/ 	.word	0x00022400


	//   ....[181]....
        /*0a5c*/ 	.word	0x00022410


	//   ....[182]....
        /*0a60*/ 	.word	0x00022460


	//   ....[183]....
        /*0a64*/ 	.word	0x000226c0


	//   ....[184]....
        /*0a68*/ 	.word	0x000226e0


	//   ....[185]....
        /*0a6c*/ 	.word	0x00022760


	//   ....[186]....
        /*0a70*/ 	.word	0x00022770


	//   ....[187]....
        /*0a74*/ 	.word	0x000227e0


	//   ....[188]....
        /*0a78*/ 	.word	0x000227f0


	//   ....[189]....
        /*0a7c*/ 	.word	0x00022860


	//   ....[190]....
        /*0a80*/ 	.word	0x00022870


	//   ....[191]....
        /*0a84*/ 	.word	0x000228e0


	//   ....[192]....
        /*0a88*/ 	.word	0x000228f0


	//   ....[193]....
        /*0a8c*/ 	.word	0x00022960


	//   ....[194]....
        /*0a90*/ 	.word	0x00022970


	//   ....[195]....
        /*0a94*/ 	.word	0x000229e0


	//   ....[196]....
        /*0a98*/ 	.word	0x000229f0


	//   ....[197]....
        /*0a9c*/ 	.word	0x00022a00


	//   ....[198]....
        /*0aa0*/ 	.word	0x00022a70


	//   ....[199]....
        /*0aa4*/ 	.word	0x00022fd0


	//   ....[200]....
        /*0aa8*/ 	.word	0x00023010


	//   ....[201]....
        /*0aac*/ 	.word	0x00023050


	//   ....[202]....
        /*0ab0*/ 	.word	0x00023070


	//   ....[203]....
        /*0ab4*/ 	.word	0x00023080


	//   ....[204]....
        /*0ab8*/ 	.word	0x000230a0


	//   ....[205]....
        /*0abc*/ 	.word	0x00023110


	//   ....[206]....
        /*0ac0*/ 	.word	0x00023130


	//   ....[207]....
        /*0ac4*/ 	.word	0x00023190


	//   ....[208]....
        /*0ac8*/ 	.word	0x000231b0


	//   ....[209]....
        /*0acc*/ 	.word	0x00023210


	//   ....[210]....
        /*0ad0*/ 	.word	0x00023230


	//   ....[211]....
        /*0ad4*/ 	.word	0x00023290


	//   ....[212]....
        /*0ad8*/ 	.word	0x000232b0


	//   ....[213]....
        /*0adc*/ 	.word	0x00023300


	//   ....[214]....
        /*0ae0*/ 	.word	0x00023320


	//   ....[215]....
        /*0ae4*/ 	.word	0x00023720


	//   ....[216]....
        /*0ae8*/ 	.word	0x00023750


	//   ....[217]....
        /*0aec*/ 	.word	0x00023780


	//   ....[218]....
        /*0af0*/ 	.word	0x000237b0


	//   ....[219]....
        /*0af4*/ 	.word	0x000237e0


	//   ....[220]....
        /*0af8*/ 	.word	0x00023810


	//   ....[221]....
        /*0afc*/ 	.word	0x00023840


	//   ....[222]....
        /*0b00*/ 	.word	0x00023870


	//   ....[223]....
        /*0b04*/ 	.word	0x000239f0


	//   ....[224]....
        /*0b08*/ 	.word	0x00023a20


	//   ....[225]....
        /*0b0c*/ 	.word	0x00023a50


	//   ....[226]....
        /*0b10*/ 	.word	0x00023a80


	//   ....[227]....
        /*0b14*/ 	.word	0x00023ab0


	//   ....[228]....
        /*0b18*/ 	.word	0x00023ae0


	//   ....[229]....
        /*0b1c*/ 	.word	0x00023ba0


	//   ....[230]....
        /*0b20*/ 	.word	0x00023bc0


	//   ....[231]....
        /*0b24*/ 	.word	0x00023c30


	//   ....[232]....
        /*0b28*/ 	.word	0x000242d0


	//   ....[233]....
        /*0b2c*/ 	.word	0x000245f0


	//   ....[234]....
        /*0b30*/ 	.word	0x00024680


	//   ....[235]....
        /*0b34*/ 	.word	0x00024720


	//   ....[236]....
        /*0b38*/ 	.word	0x000247b0


	//   ....[237]....
        /*0b3c*/ 	.word	0x00024850


	//   ....[238]....
        /*0b40*/ 	.word	0x000248e0


	//   ....[239]....
        /*0b44*/ 	.word	0x00024980


	//   ....[240]....
        /*0b48*/ 	.word	0x00024a10


	//   ....[241]....
        /*0b4c*/ 	.word	0x00024b00


	//   ....[242]....
        /*0b50*/ 	.word	0x00024b90


	//   ....[243]....
        /*0b54*/ 	.word	0x00024c30


	//   ....[244]....
        /*0b58*/ 	.word	0x00024cc0


	//   ....[245]....
        /*0b5c*/ 	.word	0x00024d60


	//   ....[246]....
        /*0b60*/ 	.word	0x00024df0


	//   ....[247]....
        /*0b64*/ 	.word	0x00024e80


	//   ....[248]....
        /*0b68*/ 	.word	0x00024f10


	//   ....[249]....
        /*0b6c*/ 	.word	0x00025000


	//   ....[250]....
        /*0b70*/ 	.word	0x00025090


	//   ....[251]....
        /*0b74*/ 	.word	0x00025120


	//   ....[252]....
        /*0b78*/ 	.word	0x000251b0


	//   ....[253]....
        /*0b7c*/ 	.word	0x00025240


	//   ....[254]....
        /*0b80*/ 	.word	0x000252d0


	//   ....[255]....
        /*0b84*/ 	.word	0x00025360


	//   ....[0]....
        /*0b88*/ 	.word	0x000253f0


	//   ....[1]....
        /*0b8c*/ 	.word	0x000254d0


	//   ....[2]....
        /*0b90*/ 	.word	0x00025580


	//   ....[3]....
        /*0b94*/ 	.word	0x00025610


	//   ....[4]....
        /*0b98*/ 	.word	0x00025660


	//   ....[5]....
        /*0b9c*/ 	.word	0x000256b0


	//   ....[6]....
        /*0ba0*/ 	.word	0x00025740


	//   ....[7]....
        /*0ba4*/ 	.word	0x000257d0


	//   ....[8]....
        /*0ba8*/ 	.word	0x00025820


	//   ....[9]....
        /*0bac*/ 	.word	0x00025870


	//   ....[10]....
        /*0bb0*/ 	.word	0x00025900


	//   ....[11]....
        /*0bb4*/ 	.word	0x00025990


	//   ....[12]....
        /*0bb8*/ 	.word	0x000259e0


	//   ....[13]....
        /*0bbc*/ 	.word	0x00025a30


	//   ....[14]....
        /*0bc0*/ 	.word	0x00025ac0


	//   ....[15]....
        /*0bc4*/ 	.word	0x00025b50


	//   ....[16]....
        /*0bc8*/ 	.word	0x00025ba0


	//   ....[17]....
        /*0bcc*/ 	.word	0x00025bf0


	//   ....[18]....
        /*0bd0*/ 	.word	0x00025ce0


	//   ....[19]....
        /*0bd4*/ 	.word	0x00025d90


	//   ....[20]....
        /*0bd8*/ 	.word	0x00025e10


	//   ....[21]....
        /*0bdc*/ 	.word	0x00025eb0


	//   ....[22]....
        /*0be0*/ 	.word	0x00025f40


	//   ....[23]....
        /*0be4*/ 	.word	0x00026000


	//   ....[24]....
        /*0be8*/ 	.word	0x00026080


	//   ....[25]....
        /*0bec*/ 	.word	0x000260d0


	//   ....[26]....
        /*0bf0*/ 	.word	0x00026290


	//   ....[27]....
        /*0bf4*/ 	.word	0x00026330


	//   ....[28]....
        /*0bf8*/ 	.word	0x000263b0


	//   ....[29]....
        /*0bfc*/ 	.word	0x00026450


	//   ....[30]....
        /*0c00*/ 	.word	0x000264f0


	//   ....[31]....
        /*0c04*/ 	.word	0x000265b0


	//   ....[32]....
        /*0c08*/ 	.word	0x00026600


	//   ....[33]....
        /*0c0c*/ 	.word	0x00026670


	//   ....[34]....
        /*0c10*/ 	.word	0x00026b10


	//   ....[35]....
        /*0c14*/ 	.word	0x00026b60


	//   ....[36]....
        /*0c18*/ 	.word	0x00026bf0


	//   ....[37]....
        /*0c1c*/ 	.word	0x00026c80


	//   ....[38]....
        /*0c20*/ 	.word	0x00026d10


	//   ....[39]....
        /*0c24*/ 	.word	0x00026da0


	//   ....[40]....
        /*0c28*/ 	.word	0x00026e30


	//   ....[41]....
        /*0c2c*/ 	.word	0x00026ec0


	//   ....[42]....
        /*0c30*/ 	.word	0x00026f80


	//   ....[43]....
        /*0c34*/ 	.word	0x00027260


	//   ....[44]....
        /*0c38*/ 	.word	0x00027350


	//   ....[45]....
        /*0c3c*/ 	.word	0x000273f0


	//   ....[46]....
        /*0c40*/ 	.word	0x00027450


	//   ....[47]....
        /*0c44*/ 	.word	0x00027550


	//   ....[48]....
        /*0c48*/ 	.word	0x000275c0


	//   ....[49]....
        /*0c4c*/ 	.word	0x000276c0


	//   ....[50]....
        /*0c50*/ 	.word	0x00027730


	//   ....[51]....
        /*0c54*/ 	.word	0x00027830


	//   ....[52]....
        /*0c58*/ 	.word	0x000278a0


	//   ....[53]....
        /*0c5c*/ 	.word	0x000279a0


	//   ....[54]....
        /*0c60*/ 	.word	0x00027a10


	//   ....[55]....
        /*0c64*/ 	.word	0x00027b10


	//   ....[56]....
        /*0c68*/ 	.word	0x00027b80


	//   ....[57]....
        /*0c6c*/ 	.word	0x00027c80


	//   ....[58]....
        /*0c70*/ 	.word	0x00027cf0


	//   ....[59]....
        /*0c74*/ 	.word	0x00027d90


	//   ....[60]....
        /*0c78*/ 	.word	0x00027e90


	//   ....[61]....
        /*0c7c*/ 	.word	0x00027f00


	//   ....[62]....
        /*0c80*/ 	.word	0x00027f60


	//   ....[63]....
        /*0c84*/ 	.word	0x00028040


	//   ....[64]....
        /*0c88*/ 	.word	0x000280a0


	//   ....[65]....
        /*0c8c*/ 	.word	0x00028190


	//   ....[66]....
        /*0c90*/ 	.word	0x000281f0


	//   ....[67]....
        /*0c94*/ 	.word	0x000282e0


	//   ....[68]....
        /*0c98*/ 	.word	0x00028340


	//   ....[69]....
        /*0c9c*/ 	.word	0x00028430


	//   ....[70]....
        /*0ca0*/ 	.word	0x00028490


	//   ....[71]....
        /*0ca4*/ 	.word	0x00028580


	//   ....[72]....
        /*0ca8*/ 	.word	0x000285e0


	//   ....[73]....
        /*0cac*/ 	.word	0x000286d0


	//   ....[74]....
        /*0cb0*/ 	.word	0x00028730


	//   ....[75]....
        /*0cb4*/ 	.word	0x00028810


	//   ....[76]....
        /*0cb8*/ 	.word	0x00028940


	//   ....[77]....
        /*0cbc*/ 	.word	0x000289e0


	//   ....[78]....
        /*0cc0*/ 	.word	0x00028a50


	//   ....[79]....
        /*0cc4*/ 	.word	0x00028b10


	//   ....[80]....
        /*0cc8*/ 	.word	0x00028b70


	//   ....[81]....
        /*0ccc*/ 	.word	0x00028c30


	//   ....[82]....
        /*0cd0*/ 	.word	0x00028c90


	//   ....[83]....
        /*0cd4*/ 	.word	0x00028d50


	//   ....[84]....
        /*0cd8*/ 	.word	0x00028db0


	//   ....[85]....
        /*0cdc*/ 	.word	0x00028e70


	//   ....[86]....
        /*0ce0*/ 	.word	0x00028ed0


	//   ....[87]....
        /*0ce4*/ 	.word	0x00028f90


	//   ....[88]....
        /*0ce8*/ 	.word	0x00028ff0


	//   ....[89]....
        /*0cec*/ 	.word	0x000290b0


	//   ....[90]....
        /*0cf0*/ 	.word	0x00029110


	//   ....[91]....
        /*0cf4*/ 	.word	0x000291d0


	//   ....[92]....
        /*0cf8*/ 	.word	0x000292c0


	//   ....[93]....
        /*0cfc*/ 	.word	0x00029360


	//   ....[94]....
        /*0d00*/ 	.word	0x000293c0


	//   ....[95]....
        /*0d04*/ 	.word	0x000294a0


	//   ....[96]....
        /*0d08*/ 	.word	0x00029500


	//   ....[97]....
        /*0d0c*/ 	.word	0x000295e0


	//   ....[98]....
        /*0d10*/ 	.word	0x00029640


	//   ....[99]....
        /*0d14*/ 	.word	0x00029720


	//   ....[100]....
        /*0d18*/ 	.word	0x00029780


	//   ....[101]....
        /*0d1c*/ 	.word	0x00029860


	//   ....[102]....
        /*0d20*/ 	.word	0x000298c0


	//   ....[103]....
        /*0d24*/ 	.word	0x000299a0


	//   ....[104]....
        /*0d28*/ 	.word	0x00029a00


	//   ....[105]....
        /*0d2c*/ 	.word	0x00029ae0


	//   ....[106]....
        /*0d30*/ 	.word	0x00029b40


	//   ....[107]....
        /*0d34*/ 	.word	0x00029c10


	//   ....[108]....
        /*0d38*/ 	.word	0x00029d40


	//   ....[109]....
        /*0d3c*/ 	.word	0x00029de0


	//   ....[110]....
        /*0d40*/ 	.word	0x00029ea0


	//   ....[111]....
        /*0d44*/ 	.word	0x00029f70


	//   ....[112]....
        /*0d48*/ 	.word	0x00029fd0


	//   ....[113]....
        /*0d4c*/ 	.word	0x0002a0b0


	//   ....[114]....
        /*0d50*/ 	.word	0x0002a110


	//   ....[115]....
        /*0d54*/ 	.word	0x0002a1e0


	//   ....[116]....
        /*0d58*/ 	.word	0x0002a240


	//   ....[117]....
        /*0d5c*/ 	.word	0x0002a310


	//   ....[118]....
        /*0d60*/ 	.word	0x0002a370


	//   ....[119]....
        /*0d64*/ 	.word	0x0002a450


	//   ....[120]....
        /*0d68*/ 	.word	0x0002a4b0


	//   ....[121]....
        /*0d6c*/ 	.word	0x0002a580


	//   ....[122]....
        /*0d70*/ 	.word	0x0002a5e0


	//   ....[123]....
        /*0d74*/ 	.word	0x0002a6a0


	//   ....[124]....
        /*0d78*/ 	.word	0x0002a730


	//   ....[125]....
        /*0d7c*/ 	.word	0x0002a7d0


	//   ....[126]....
        /*0d80*/ 	.word	0x0002a8f0


	//   ....[127]....
        /*0d84*/ 	.word	0x0002a960


	//   ....[128]....
        /*0d88*/ 	.word	0x0002a9d0


	//   ....[129]....
        /*0d8c*/ 	.word	0x0002aa40


	//   ....[130]....
        /*0d90*/ 	.word	0x0002aab0


	//   ....[131]....
        /*0d94*/ 	.word	0x0002ab30


	//   ....[132]....
        /*0d98*/ 	.word	0x0002abc0


	//   ....[133]....
        /*0d9c*/ 	.word	0x0002ac50


	//   ....[134]....
        /*0da0*/ 	.word	0x0002acc0


	//   ....[135]....
        /*0da4*/ 	.word	0x0002ad30


	//   ....[136]....
        /*0da8*/ 	.word	0x0002ada0


	//   ....[137]....
        /*0dac*/ 	.word	0x0002ae20


	//   ....[138]....
        /*0db0*/ 	.word	0x0002ae90


	//   ....[139]....
        /*0db4*/ 	.word	0x0002af30


	//   ....[140]....
        /*0db8*/ 	.word	0x0002afc0


	//   ....[141]....
        /*0dbc*/ 	.word	0x0002b0e0


	//----- nvinfo : EIATTR_REG_RECONFIG
	.align		4
.L_228:
        /*0dc0*/ 	.byte	0x01, 0x54
	.zero		2


	//----- nvinfo : EIATTR_SYSCALL_OFFSETS
	.align		4
        /*0dc4*/ 	.byte	0x04, 0x46
        /*0dc6*/ 	.short	(.L_230 - .L_229)


	//   ....[0]....
.L_229:
        /*0dc8*/ 	.word	0x00001c60


	//   ....[1]....
        /*0dcc*/ 	.word	0x00001db0


	//   ....[2]....
        /*0dd0*/ 	.word	0x00009320


	//   ....[3]....
        /*0dd4*/ 	.word	0x00009620


	//   ....[4]....
        /*0dd8*/ 	.word	0x00020010


	//   ....[5]....
        /*0ddc*/ 	.word	0x00020160


	//   ....[6]....
        /*0de0*/ 	.word	0x00020250


	//   ....[7]....
        /*0de4*/ 	.word	0x00021220


	//----- nvinfo : EIATTR_MBARRIER_INSTR_OFFSETS
	.align		4
.L_230:
        /*0de8*/ 	.byte	0x04, 0x39
        /*0dea*/ 	.short	(.L_232 - .L_231)


	//   ....[0]....
.L_231:
        /*0dec*/ 	.word	0x00000270
        /*0df0*/ 	.word	0x000000ff
        /*0df4*/ 	.word	0x00028800
        /*0df8*/ 	.short	0x0100
        /*0dfa*/ 	.byte	0x08
	.zero		1


	//   ....[1]....
        /*0dfc*/ 	.word	0x00000280
        /*0e00*/ 	.word	0x000000ff
        /*0e04*/ 	.word	0x00028820
        /*0e08*/ 	.short	0x0100
        /*0e0a*/ 	.byte	0x08
	.zero		1


	//   ....[2]....
        /*0e0c*/ 	.word	0x00000370
        /*0e10*/ 	.word	0x000000ff
        /*0e14*/ 	.word	0x00028830
        /*0e18*/ 	.short	0x0100
        /*0e1a*/ 	.byte	0x08
	.zero		1


	//   ....[3]....
        /*0e1c*/ 	.word	0x00000380
        /*0e20*/ 	.word	0x000000ff
        /*0e24*/ 	.word	0x00028840
        /*0e28*/ 	.short	0x0100
        /*0e2a*/ 	.byte	0x08
	.zero		1


	//   ....[4]....
        /*0e2c*/ 	.word	0x00000390
        /*0e30*/ 	.word	0x000000ff
        /*0e34*/ 	.word	0x00028838
        /*0e38*/ 	.short	0x0100
        /*0e3a*/ 	.byte	0x08
	.zero		1


	//   ....[5]....
        /*0e3c*/ 	.word	0x000003a0
        /*0e40*/ 	.word	0x000000ff
        /*0e44*/ 	.word	0x00028848
        /*0e48*/ 	.short	0x0100
        /*0e4a*/ 	.byte	0x08
	.zero		1


	//   ....[6]....
        /*0e4c*/ 	.word	0x000004d0
        /*0e50*/ 	.word	0x000000ff
        /*0e54*/ 	.word	0x00028850
        /*0e58*/ 	.short	0x0100
        /*0e5a*/ 	.byte	0x08
	.zero		1


	//   ....[7]....
        /*0e5c*/ 	.word	0x000004e0
        /*0e60*/ 	.word	0x000000ff
        /*0e64*/ 	.word	0x00028860
        /*0e68*/ 	.short	0x0100
        /*0e6a*/ 	.byte	0x08
	.zero		1


	//   ....[8]....
        /*0e6c*/ 	.word	0x000004f0
        /*0e70*/ 	.word	0x000000ff
        /*0e74*/ 	.word	0x00028858
        /*0e78*/ 	.short	0x0100
        /*0e7a*/ 	.byte	0x08
	.zero		1


	//   ....[9]....
        /*0e7c*/ 	.word	0x00000500
        /*0e80*/ 	.word	0x000000ff
        /*0e84*/ 	.word	0x00028868
        /*0e88*/ 	.short	0x0100
        /*0e8a*/ 	.byte	0x08
	.zero		1


	//   ....[10]....
        /*0e8c*/ 	.word	0x000005f0
        /*0e90*/ 	.word	0x000000ff
        /*0e94*/ 	.word	0x00028870
        /*0e98*/ 	.short	0x0100
        /*0e9a*/ 	.byte	0x06
	.zero		1


	//   ....[11]....
        /*0e9c*/ 	.word	0x00000600
        /*0ea0*/ 	.word	0x000000ff
        /*0ea4*/ 	.word	0x00028880
        /*0ea8*/ 	.short	0x0100
        /*0eaa*/ 	.byte	0x06
	.zero		1


	//   ....[12]....
        /*0eac*/ 	.word	0x00000610
        /*0eb0*/ 	.word	0x000000ff
        /*0eb4*/ 	.word	0x00028878
        /*0eb8*/ 	.short	0x0100
        /*0eba*/ 	.byte	0x06
	.zero		1


	//   ....[13]....
        /*0ebc*/ 	.word	0x00000620
        /*0ec0*/ 	.word	0x000000ff
        /*0ec4*/ 	.word	0x00028888
        /*0ec8*/ 	.short	0x0100
        /*0eca*/ 	.byte	0x06
	.zero		1


	//   ....[14]....
        /*0ecc*/ 	.word	0x00000750
        /*0ed0*/ 	.word	0x000000ff
        /*0ed4*/ 	.word	0x00028890
        /*0ed8*/ 	.short	0x0100
        /*0eda*/ 	.byte	0x08
	.zero		1


	//   ....[15]....
        /*0edc*/ 	.word	0x00000760
        /*0ee0*/ 	.word	0x000000ff
        /*0ee4*/ 	.word	0x000288a0
        /*0ee8*/ 	.short	0x0100
        /*0eea*/ 	.byte	0x08
	.zero		1


	//   ....[16]....
        /*0eec*/ 	.word	0x00000770
        /*0ef0*/ 	.word	0x000000ff
        /*0ef4*/ 	.word	0x00028898
        /*0ef8*/ 	.short	0x0100
        /*0efa*/ 	.byte	0x08
	.zero		1


	//   ....[17]....
        /*0efc*/ 	.word	0x00000780
        /*0f00*/ 	.word	0x000000ff
        /*0f04*/ 	.word	0x000288a8
        /*0f08*/ 	.short	0x0100
        /*0f0a*/ 	.byte	0x08
	.zero		1


	//   ....[18]....
        /*0f0c*/ 	.word	0x000008b0
        /*0f10*/ 	.word	0x000000ff
        /*0f14*/ 	.word	0x000288b0
        /*0f18*/ 	.short	0x0100
        /*0f1a*/ 	.byte	0x08
	.zero		1


	//   ....[19]....
        /*0f1c*/ 	.word	0x000008c0
        /*0f20*/ 	.word	0x000000ff
        /*0f24*/ 	.word	0x000288c0
        /*0f28*/ 	.short	0x0100
        /*0f2a*/ 	.byte	0x08
	.zero		1


	//   ....[20]....
        /*0f2c*/ 	.word	0x000008d0
        /*0f30*/ 	.word	0x000000ff
        /*0f34*/ 	.word	0x000288b8
        /*0f38*/ 	.short	0x0100
        /*0f3a*/ 	.byte	0x08
	.zero		1


	//   ....[21]....
        /*0f3c*/ 	.word	0x000008e0
        /*0f40*/ 	.word	0x000000ff
        /*0f44*/ 	.word	0x000288c8
        /*0f48*/ 	.short	0x0100
        /*0f4a*/ 	.byte	0x08
	.zero		1


	//   ....[22]....
        /*0f4c*/ 	.word	0x000033c0
        /*0f50*/ 	.word	0x0000005b
        /*0f54*/ 	.word	0x00028890
        /*0f58*/ 	.short	0x010a
        /*0f5a*/ 	.byte	0x3f
	.zero		1


	//   ....[23]....
        /*0f5c*/ 	.word	0x00005b80
        /*0f60*/ 	.word	0x0000005b
        /*0f64*/ 	.word	0x00028890
        /*0f68*/ 	.short	0x010a
        /*0f6a*/ 	.byte	0x3f
	.zero		1


	//   ....[24]....
        /*0f6c*/ 	.word	0x00007c30
        /*0f70*/ 	.word	0x0000005b
        /*0f74*/ 	.word	0x00028890
        /*0f78*/ 	.short	0x010a
        /*0f7a*/ 	.byte	0x3f
	.zero		1


	//   ....[25]....
        /*0f7c*/ 	.word	0x00008350
        /*0f80*/ 	.word	0x0000000b
        /*0f84*/ 	.word	0x00000000
        /*0f88*/ 	.short	0x0101
        /*0f8a*/ 	.byte	0x3f
	.zero		1


	//   ....[26]....
        /*0f8c*/ 	.word	0x00008390
        /*0f90*/ 	.word	0x0000005b
        /*0f94*/ 	.word	0x000288b0
        /*0f98*/ 	.short	0x010a
        /*0f9a*/ 	.byte	0x3f
	.zero		1


	//   ....[27]....
        /*0f9c*/ 	.word	0x000089c0
        /*0fa0*/ 	.word	0x0000005b
        /*0fa4*/ 	.word	0x00000000
        /*0fa8*/ 	.short	0x0101
        /*0faa*/ 	.byte	0x3f
	.zero		1


	//   ....[28]....
        /*0fac*/ 	.word	0x000093b0
        /*0fb0*/ 	.word	0x00000012
        /*0fb4*/ 	.word	0x00028800
        /*0fb8*/ 	.short	0x010a
        /*0fba*/ 	.byte	0x3f
	.zero		1


	//   ....[29]....
        /*0fbc*/ 	.word	0x00009400
        /*0fc0*/ 	.word	0x00000012
        /*0fc4*/ 	.word	0x00028800
        /*0fc8*/ 	.short	0x010a
        /*0fca*/ 	.byte	0x3f
	.zero		1


	//   ....[30]....
        /*0fcc*/ 	.word	0x0000a610
        /*0fd0*/ 	.word	0x00000012
        /*0fd4*/ 	.word	0x00028800
        /*0fd8*/ 	.short	0x010a
        /*0fda*/ 	.byte	0x3f
	.zero		1


	//   ....[31]....
        /*0fdc*/ 	.word	0x0000cd00
        /*0fe0*/ 	.word	0x00000012
        /*0fe4*/ 	.word	0x00028800
        /*0fe8*/ 	.short	0x010a
        /*0fea*/ 	.byte	0x3f
	.zero		1


	//   ....[32]....
        /*0fec*/ 	.word	0x0000e8a0
        /*0ff0*/ 	.word	0x0000000b
        /*0ff4*/ 	.word	0x00028830
        /*0ff8*/ 	.short	0x010a
        /*0ffa*/ 	.byte	0x3f
	.zero		1


	//   ....[33]....
        /*0ffc*/ 	.word	0x0000e8e0
        /*1000*/ 	.word	0x0000000b
        /*1004*/ 	.word	0x00028830
        /*1008*/ 	.short	0x010a
        /*100a*/ 	.byte	0x3f
	.zero		1


	//   ....[34]....
        /*100c*/ 	.word	0x0000ef40
        /*1010*/ 	.word	0x00000000
        /*1014*/ 	.word	0x00000000
        /*1018*/ 	.short	0x0101
        /*101a*/ 	.byte	0x3f
	.zero		1


	//   ....[35]....
        /*101c*/ 	.word	0x00011c60
        /*1020*/ 	.word	0x00000009
        /*1024*/ 	.word	0x00028830
        /*1028*/ 	.short	0x010a
        /*102a*/ 	.byte	0x3f
	.zero		1


	//   ....[36]....
        /*102c*/ 	.word	0x00011cb0
        /*1030*/ 	.word	0x00000009
        /*1034*/ 	.word	0x00028830
        /*1038*/ 	.short	0x010a
        /*103a*/ 	.byte	0x3f
	.zero		1


	//   ....[37]....
        /*103c*/ 	.word	0x00012100
        /*1040*/ 	.word	0x00000009
        /*1044*/ 	.word	0x00028850
        /*1048*/ 	.short	0x010a
        /*104a*/ 	.byte	0x3f
	.zero		1


	//   ....[38]....
        /*104c*/ 	.word	0x00012140
        /*1050*/ 	.word	0x00000009
        /*1054*/ 	.word	0x00028850
        /*1058*/ 	.short	0x010a
        /*105a*/ 	.byte	0x3f
	.zero		1


	//   ....[39]....
        /*105c*/ 	.word	0x00012680
        /*1060*/ 	.word	0x00000008
        /*1064*/ 	.word	0x00000000
        /*1068*/ 	.short	0x0101
        /*106a*/ 	.byte	0x3f
	.zero		1


	//   ....[40]....
        /*106c*/ 	.word	0x00014860
        /*1070*/ 	.word	0x0000001b
        /*1074*/ 	.word	0x00000000
        /*1078*/ 	.short	0x0101
        /*107a*/ 	.byte	0x3f
	.zero		1


	//   ....[41]....
        /*107c*/ 	.word	0x000151f0
        /*1080*/ 	.word	0x00000003
        /*1084*/ 	.word	0x00028830
        /*1088*/ 	.short	0x010a
        /*108a*/ 	.byte	0x3f
	.zero		1


	//   ....[42]....
        /*108c*/ 	.word	0x00015240
        /*1090*/ 	.word	0x00000003
        /*1094*/ 	.word	0x00028830
        /*1098*/ 	.short	0x010a
        /*109a*/ 	.byte	0x3f
	.zero		1


	//   ....[43]....
        /*109c*/ 	.word	0x000156c0
        /*10a0*/ 	.word	0x00000003
        /*10a4*/ 	.word	0x00028850
        /*10a8*/ 	.short	0x010a
        /*10aa*/ 	.byte	0x3f
	.zero		1


	//   ....[44]....
        /*10ac*/ 	.word	0x00015700
        /*10b0*/ 	.word	0x00000003
        /*10b4*/ 	.word	0x00028850
        /*10b8*/ 	.short	0x010a
        /*10ba*/ 	.byte	0x3f
	.zero		1


	//   ....[45]....
        /*10bc*/ 	.word	0x00016ae0
        /*10c0*/ 	.word	0x00000005
        /*10c4*/ 	.word	0x00000000
        /*10c8*/ 	.short	0x0101
        /*10ca*/ 	.byte	0x3f
	.zero		1


	//   ....[46]....
        /*10cc*/ 	.word	0x00016da0
        /*10d0*/ 	.word	0x0000000f
        /*10d4*/ 	.word	0x00000000
        /*10d8*/ 	.short	0x0101
        /*10da*/ 	.byte	0x3f
	.zero		1


	//   ....[47]....
        /*10dc*/ 	.word	0x000174c0
        /*10e0*/ 	.word	0x00000003
        /*10e4*/ 	.word	0x00028830
        /*10e8*/ 	.short	0x010a
        /*10ea*/ 	.byte	0x3f
	.zero		1


	//   ....[48]....
        /*10ec*/ 	.word	0x00017510
        /*10f0*/ 	.word	0x00000003
        /*10f4*/ 	.word	0x00028830
        /*10f8*/ 	.short	0x010a
        /*10fa*/ 	.byte	0x3f
	.zero		1


	//   ....[49]....
        /*10fc*/ 	.word	0x00017990
        /*1100*/ 	.word	0x00000003
        /*1104*/ 	.word	0x00028850
        /*1108*/ 	.short	0x010a
        /*110a*/ 	.byte	0x3f
	.zero		1


	//   ....[50]....
        /*110c*/ 	.word	0x000179d0
        /*1110*/ 	.word	0x00000003
        /*1114*/ 	.word	0x00028850
        /*1118*/ 	.short	0x010a
        /*111a*/ 	.byte	0x3f
	.zero		1


	//   ....[51]....
        /*111c*/ 	.word	0x00017ef0
        /*1120*/ 	.word	0x00000003
        /*1124*/ 	.word	0x00000000
        /*1128*/ 	.short	0x0101
        /*112a*/ 	.byte	0x3f
	.zero		1


	//   ....[52]....
        /*112c*/ 	.word	0x0001a0e0
        /*1130*/ 	.word	0x0000000e
        /*1134*/ 	.word	0x00000000
        /*1138*/ 	.short	0x0101
        /*113a*/ 	.byte	0x3f
	.zero		1


	//   ....[53]....
        /*113c*/ 	.word	0x0001a730
        /*1140*/ 	.word	0x0000000b
        /*1144*/ 	.word	0x00028850
        /*1148*/ 	.short	0x010a
        /*114a*/ 	.byte	0x3f
	.zero		1


	//   ....[54]....
        /*114c*/ 	.word	0x0001a7b0
        /*1150*/ 	.word	0x0000000b
        /*1154*/ 	.word	0x00028850
        /*1158*/ 	.short	0x010a
        /*115a*/ 	.byte	0x3f
	.zero		1


	//   ....[55]....
        /*115c*/ 	.word	0x0001adc0
        /*1160*/ 	.word	0x00000000
        /*1164*/ 	.word	0x00000000
        /*1168*/ 	.short	0x0101
        /*116a*/ 	.byte	0x3f
	.zero		1


	//   ....[56]....
        /*116c*/ 	.word	0x0001c2f0
        /*1170*/ 	.word	0x00000000
        /*1174*/ 	.word	0x00000000
        /*1178*/ 	.short	0x0101
        /*117a*/ 	.byte	0x3f
	.zero		1


	//   ....[57]....
        /*117c*/ 	.word	0x0001ea40
        /*1180*/ 	.word	0x00000016
        /*1184*/ 	.word	0x00028820
        /*1188*/ 	.short	0x010a
        /*118a*/ 	.byte	0x3f
	.zero		1


	//   ....[58]....
        /*118c*/ 	.word	0x0001ead0
        /*1190*/ 	.word	0x0000000b
        /*1194*/ 	.word	0x000288a0
        /*1198*/ 	.short	0x010a
        /*119a*/ 	.byte	0x3f
	.zero		1


	//   ....[59]....
        /*119c*/ 	.word	0x0001ee30
        /*11a0*/ 	.word	0x0000000b
        /*11a4*/ 	.word	0x000288c0
        /*11a8*/ 	.short	0x010a
        /*11aa*/ 	.byte	0x3f
	.zero		1


	//   ....[60]....
        /*11ac*/ 	.word	0x0001f260
        /*11b0*/ 	.word	0x0000000c
        /*11b4*/ 	.word	0x000288a0
        /*11b8*/ 	.short	0x010a
        /*11ba*/ 	.byte	0x3f
	.zero		1


	//   ....[61]....
        /*11bc*/ 	.word	0x0001f5a0
        /*11c0*/ 	.word	0x0000000c
        /*11c4*/ 	.word	0x000288c0
        /*11c8*/ 	.short	0x010a
        /*11ca*/ 	.byte	0x3f
	.zero		1


	//   ....[62]....
        /*11cc*/ 	.word	0x00020770
        /*11d0*/ 	.word	0x00000007
        /*11d4*/ 	.word	0x00028840
        /*11d8*/ 	.short	0x010a
        /*11da*/ 	.byte	0x3f
	.zero		1


	//   ....[63]....
        /*11dc*/ 	.word	0x00020ef0
        /*11e0*/ 	.word	0x00000007
        /*11e4*/ 	.word	0x00028830
        /*11e8*/ 	.short	0x0107
        /*11ea*/ 	.byte	0x3f
	.zero		1


	//   ....[64]....
        /*11ec*/ 	.word	0x00020fc0
        /*11f0*/ 	.word	0x00000007
        /*11f4*/ 	.word	0x00028830
        /*11f8*/ 	.short	0x0101
        /*11fa*/ 	.byte	0x3f
	.zero		1


	//   ....[65]....
        /*11fc*/ 	.word	0x00021b00
        /*1200*/ 	.word	0x00000016
        /*1204*/ 	.word	0x00028800
        /*1208*/ 	.short	0x0107
        /*120a*/ 	.byte	0x3f
	.zero		1


	//   ....[66]....
        /*120c*/ 	.word	0x00021c10
        /*1210*/ 	.word	0x00000016
        /*1214*/ 	.word	0x00028800
        /*1218*/ 	.short	0x0101
        /*121a*/ 	.byte	0x3f
	.zero		1


	//   ....[67]....
        /*121c*/ 	.word	0x00021c40
        /*1220*/ 	.word	0x00000016
        /*1224*/ 	.word	0x00028820
        /*1228*/ 	.short	0x010a
        /*122a*/ 	.byte	0x3f
	.zero		1


	//   ....[68]....
        /*122c*/ 	.word	0x00021fd0
        /*1230*/ 	.word	0x00000006
        /*1234*/ 	.word	0x00028840
        /*1238*/ 	.short	0x010a
        /*123a*/ 	.byte	0x3f
	.zero		1


	//   ....[69]....
        /*123c*/ 	.word	0x000224f0
        /*1240*/ 	.word	0x00000006
        /*1244*/ 	.word	0x00028830
        /*1248*/ 	.short	0x0107
        /*124a*/ 	.byte	0x3f
	.zero		1


	//   ....[70]....
        /*124c*/ 	.word	0x000225b0
        /*1250*/ 	.word	0x00000006
        /*1254*/ 	.word	0x00028830
        /*1258*/ 	.short	0x0101
        /*125a*/ 	.byte	0x3f
	.zero		1


	//   ....[71]....
        /*125c*/ 	.word	0x00022610
        /*1260*/ 	.word	0x00000006
        /*1264*/ 	.word	0x00028860
        /*1268*/ 	.short	0x010a
        /*126a*/ 	.byte	0x3f
	.zero		1


	//   ....[72]....
        /*126c*/ 	.word	0x00022b60
        /*1270*/ 	.word	0x00000006
        /*1274*/ 	.word	0x00028850
        /*1278*/ 	.short	0x0107
        /*127a*/ 	.byte	0x3f
	.zero		1


	//   ....[73]....
        /*127c*/ 	.word	0x00022d10
        /*1280*/ 	.word	0x00000006
        /*1284*/ 	.word	0x00028850
        /*1288*/ 	.short	0x0101
        /*128a*/ 	.byte	0x3f
	.zero		1


	//   ....[74]....
        /*128c*/ 	.word	0x00022f30
        /*1290*/ 	.word	0x00000000
        /*1294*/ 	.word	0x00028860
        /*1298*/ 	.short	0x010a
        /*129a*/ 	.byte	0x3f
	.zero		1


	//   ....[75]....
        /*129c*/ 	.word	0x00023460
        /*12a0*/ 	.word	0x00000000
        /*12a4*/ 	.word	0x00028850
        /*12a8*/ 	.short	0x0107
        /*12aa*/ 	.byte	0x3f
	.zero		1


	//   ....[76]....
        /*12ac*/ 	.word	0x00023520
        /*12b0*/ 	.word	0x00000000
        /*12b4*/ 	.word	0x00028850
        /*12b8*/ 	.short	0x0101
        /*12ba*/ 	.byte	0x3f
	.zero		1


	//   ....[77]....
        /*12bc*/ 	.word	0x00024250
        /*12c0*/ 	.word	0x00000007
        /*12c4*/ 	.word	0x00028820
        /*12c8*/ 	.short	0x010a
        /*12ca*/ 	.byte	0x3f
	.zero		1


	//   ....[78]....
        /*12cc*/ 	.word	0x000243c0
        /*12d0*/ 	.word	0x00000005
        /*12d4*/ 	.word	0x00028840
        /*12d8*/ 	.short	0x010a
        /*12da*/ 	.byte	0x3f
	.zero		1


	//   ....[79]....
        /*12dc*/ 	.word	0x00024460
        /*12e0*/ 	.word	0x00000003
        /*12e4*/ 	.word	0x00028840
        /*12e8*/ 	.short	0x010a
        /*12ea*/ 	.byte	0x3f
	.zero		1


	//   ....[80]....
        /*12ec*/ 	.word	0x000244a0
        /*12f0*/ 	.word	0x00000005
        /*12f4*/ 	.word	0x00028860
        /*12f8*/ 	.short	0x010a
        /*12fa*/ 	.byte	0x3f
	.zero		1


	//   ....[81]....
        /*12fc*/ 	.word	0x000244e0
        /*1300*/ 	.word	0x00000003
        /*1304*/ 	.word	0x00028860
        /*1308*/ 	.short	0x010a
        /*130a*/ 	.byte	0x3f
	.zero		1


	//   ....[82]....
        /*130c*/ 	.word	0x00024540
        /*1310*/ 	.word	0x0000005b
        /*1314*/ 	.word	0x00028890
        /*1318*/ 	.short	0x010a
        /*131a*/ 	.byte	0x3f
	.zero		1


	//   ....[83]....
        /*131c*/ 	.word	0x00024a50
        /*1320*/ 	.word	0x0000005b
        /*1324*/ 	.word	0x00028890
        /*1328*/ 	.short	0x010a
        /*132a*/ 	.byte	0x3f
	.zero		1


	//   ....[84]....
        /*132c*/ 	.word	0x00024f50
        /*1330*/ 	.word	0x0000005b
        /*1334*/ 	.word	0x00028890
        /*1338*/ 	.short	0x010a
        /*133a*/ 	.byte	0x3f
	.zero		1


	//   ....[85]....
        /*133c*/ 	.word	0x00025420
        /*1340*/ 	.word	0x0000005b
        /*1344*/ 	.word	0x000288b0
        /*1348*/ 	.short	0x010a
        /*134a*/ 	.byte	0x3f
	.zero		1


	//   ....[86]....
        /*134c*/ 	.word	0x00025c20
        /*1350*/ 	.word	0x00000012
        /*1354*/ 	.word	0x00028800
        /*1358*/ 	.short	0x010a
        /*135a*/ 	.byte	0x3f
	.zero		1


	//   ....[87]....
        /*135c*/ 	.word	0x000267f0
        /*1360*/ 	.word	0x00000012
        /*1364*/ 	.word	0x00028800
        /*1368*/ 	.short	0x010a
        /*136a*/ 	.byte	0x3f
	.zero		1


	//   ....[88]....
        /*136c*/ 	.word	0x00026840
        /*1370*/ 	.word	0x0000000b
        /*1374*/ 	.word	0x00028830
        /*1378*/ 	.short	0x010a
        /*137a*/ 	.byte	0x3f
	.zero		1


	//   ....[89]....
        /*137c*/ 	.word	0x00026890
        /*1380*/ 	.word	0x00000009
        /*1384*/ 	.word	0x00028830
        /*1388*/ 	.short	0x010a
        /*138a*/ 	.byte	0x3f
	.zero		1


	//   ....[90]....
        /*138c*/ 	.word	0x000268e0
        /*1390*/ 	.word	0x00000009
        /*1394*/ 	.word	0x00028850
        /*1398*/ 	.short	0x010a
        /*139a*/ 	.byte	0x3f
	.zero		1


	//   ....[91]....
        /*139c*/ 	.word	0x00026930
        /*13a0*/ 	.word	0x00000003
        /*13a4*/ 	.word	0x00028830
        /*13a8*/ 	.short	0x010a
        /*13aa*/ 	.byte	0x3f
	.zero		1


	//   ....[92]....
        /*13ac*/ 	.word	0x00026980
        /*13b0*/ 	.word	0x00000003
        /*13b4*/ 	.word	0x00028850
        /*13b8*/ 	.short	0x010a
        /*13ba*/ 	.byte	0x3f
	.zero		1


	//   ....[93]....
        /*13bc*/ 	.word	0x000269d0
        /*13c0*/ 	.word	0x00000003
        /*13c4*/ 	.word	0x00028830
        /*13c8*/ 	.short	0x010a
        /*13ca*/ 	.byte	0x3f
	.zero		1


	//   ....[94]....
        /*13cc*/ 	.word	0x00026a20
        /*13d0*/ 	.word	0x00000003
        /*13d4*/ 	.word	0x00028850
        /*13d8*/ 	.short	0x010a
        /*13da*/ 	.byte	0x3f
	.zero		1


	//   ....[95]....
        /*13dc*/ 	.word	0x00026a70
        /*13e0*/ 	.word	0x0000000b
        /*13e4*/ 	.word	0x00028850
        /*13e8*/ 	.short	0x010a
        /*13ea*/ 	.byte	0x3f
	.zero		1


	//   ....[96]....
        /*13ec*/ 	.word	0x00027040
        /*13f0*/ 	.word	0x00000016
        /*13f4*/ 	.word	0x00028820
        /*13f8*/ 	.short	0x010a
        /*13fa*/ 	.byte	0x3f
	.zero		1


	//   ....[97]....
        /*13fc*/ 	.word	0x00027090
        /*1400*/ 	.word	0x0000000b
        /*1404*/ 	.word	0x000288a0
        /*1408*/ 	.short	0x010a
        /*140a*/ 	.byte	0x3f
	.zero		1


	//   ....[98]....
        /*140c*/ 	.word	0x000270e0
        /*1410*/ 	.word	0x0000000b
        /*1414*/ 	.word	0x000288c0
        /*1418*/ 	.short	0x010a
        /*141a*/ 	.byte	0x3f
	.zero		1


	//   ....[99]....
        /*141c*/ 	.word	0x00027130
        /*1420*/ 	.word	0x0000000c
        /*1424*/ 	.word	0x000288a0
        /*1428*/ 	.short	0x010a
        /*142a*/ 	.byte	0x3f
	.zero		1


	//   ....[100]....
        /*142c*/ 	.word	0x00027180
        /*1430*/ 	.word	0x0000000c
        /*1434*/ 	.word	0x000288c0
        /*1438*/ 	.short	0x010a
        /*143a*/ 	.byte	0x3f
	.zero		1


	//   ....[101]....
        /*143c*/ 	.word	0x000272a0
        /*1440*/ 	.word	0x00000007
        /*1444*/ 	.word	0x00028840
        /*1448*/ 	.short	0x010a
        /*144a*/ 	.byte	0x3f
	.zero		1


	//   ....[102]....
        /*144c*/ 	.word	0x00028840
        /*1450*/ 	.word	0x00000016
        /*1454*/ 	.word	0x00028820
        /*1458*/ 	.short	0x010a
        /*145a*/ 	.byte	0x3f
	.zero		1


	//   ....[103]....
        /*145c*/ 	.word	0x00028890
        /*1460*/ 	.word	0x00000006
        /*1464*/ 	.word	0x00028840
        /*1468*/ 	.short	0x010a
        /*146a*/ 	.byte	0x3f
	.zero		1


	//   ....[104]....
        /*146c*/ 	.word	0x00029210
        /*1470*/ 	.word	0x00000006
        /*1474*/ 	.word	0x00028860
        /*1478*/ 	.short	0x010a
        /*147a*/ 	.byte	0x3f
	.zero		1


	//   ....[105]....
        /*147c*/ 	.word	0x00029c90
        /*1480*/ 	.word	0x00000000
        /*1484*/ 	.word	0x00028860
        /*1488*/ 	.short	0x010a
        /*148a*/ 	.byte	0x3f
	.zero		1


	//   ....[106]....
        /*148c*/ 	.word	0x0002b000
        /*1490*/ 	.word	0x00000007
        /*1494*/ 	.word	0x00028820
        /*1498*/ 	.short	0x010a
        /*149a*/ 	.byte	0x3f
	.zero		1


	//   ....[107]....
        /*149c*/ 	.word	0x0002b1a0
        /*14a0*/ 	.word	0x00000005
        /*14a4*/ 	.word	0x00028840
        /*14a8*/ 	.short	0x010a
        /*14aa*/ 	.byte	0x3f
	.zero		1


	//   ....[108]....
        /*14ac*/ 	.word	0x0002b1f0
        /*14b0*/ 	.word	0x00000003
        /*14b4*/ 	.word	0x00028840
        /*14b8*/ 	.short	0x010a
        /*14ba*/ 	.byte	0x3f
	.zero		1


	//   ....[109]....
        /*14bc*/ 	.word	0x0002b240
        /*14c0*/ 	.word	0x00000005
        /*14c4*/ 	.word	0x00028860
        /*14c8*/ 	.short	0x010a
        /*14ca*/ 	.byte	0x3f
	.zero		1


	//----- nvinfo : EIATTR_NUM_MBARRIERS
	.align		4
.L_232:
        /*14cc*/ 	.byte	0x03, 0x38
        /*14ce*/ 	.short	0x0016


	//----- nvinfo : EIATTR_EXIT_INSTR_OFFSETS
	.align		4
        /*14d0*/ 	.byte	0x04, 0x1c
        /*14d2*/ 	.short	(.L_234 - .L_233)


	//   ....[0]....
.L_233:
        /*14d4*/ 	.word	0x00024530


	//----- nvinfo : EIATTR_MAX_THREADS
	.align		4
.L_234:
        /*14d8*/ 	.byte	0x04, 0x05
        /*14da*/ 	.short	(.L_236 - .L_235)
.L_235:
        /*14dc*/ 	.word	0x00000180
        /*14e0*/ 	.word	0x00000001
        /*14e4*/ 	.word	0x00000001


	//----- nvinfo : EIATTR_CRS_STACK_SIZE
	.align		4
.L_236:
        /*14e8*/ 	.byte	0x04, 0x1e
        /*14ea*/ 	.short	(.L_238 - .L_237)
.L_237:
        /*14ec*/ 	.word	0x00000000


	//----- nvinfo : EIATTR_CBANK_PARAM_SIZE
	.align		4
.L_238:
        /*14f0*/ 	.byte	0x03, 0x19
        /*14f2*/ 	.short	0x0af0


	//----- nvinfo : EIATTR_PARAM_CBANK
	.align		4
        /*14f4*/ 	.byte	0x04, 0x0a
        /*14f6*/ 	.short	(.L_240 - .L_239)
	.align		4
.L_239:
        /*14f8*/ 	.word	index@(.nv.constant0._ZN7cutlass13device_kernelIN5flash11enable_sm90INS1_16FlashAttnFwdSm90INS1_25CollectiveMainloopFwdSm90ILi2EN4cute5tupleIJNS5_1CILi1EEES8_S8_EEENS6_IJNS7_ILi128EEESA_SA_EEELi128ENS_10bfloat16_tEfNS_4arch4Sm90ELb0ELb1ELb0ELb1ELb1ELb1ELb0ELb1ELb1ELb1ELb0ELb0EEENS1_21CollectiveEpilogueFwdISB_S9_SC_SE_Li256ELb1ELb1ELb0ELb0EEENS1_36VarlenDynamicPersistentTileSchedulerILi128ELi128ELi256ELi128ELb0ELb1ELb1ELb1ELb0ELb1EEEEEEEEEvNT_6ParamsE)
        /*14fc*/ 	.short	0x0210
        /*14fe*/ 	.short	0x0af0


	//----- nvinfo : EIATTR_SW_WAR
	.align		4
.L_240:
        /*1500*/ 	.byte	0x04, 0x36
        /*1502*/ 	.short	(.L_242 - .L_241)
.L_241:
        /*1504*/ 	.word	0x00000008
.L_242:


//--------------------- .nv.info._ZN7cutlass13device_kernelIN5flash11enable_sm90INS1_16FlashAttnFwdSm90INS1_25CollectiveMainloopFwdSm90ILi2EN4cute5tupleIJNS5_1CILi1EEES8_S8_EEENS6_IJNS7_ILi128EEESA_SA_EEELi128ENS_10bfloat16_tEfNS_4arch4Sm90ELb1ELb0ELb0ELb0ELb1ELb0ELb0ELb1ELb1ELb1ELb0ELb0EEENS1_21CollectiveEpilogueFwdISB_S9_SC_SE_Li256ELb0ELb1ELb0ELb0EEENS1_30DynamicPersistentTileSchedulerILi256ELi128ELb0ELb1ELb1EEEEEEEEEvNT_6ParamsE --------------------------
	.section	.nv.info._ZN7cutlass13device_kernelIN5flash11enable_sm90INS1_16FlashAttnFwdSm90INS1_25CollectiveMainloopFwdSm90ILi2EN4cute5tupleIJNS5_1CILi1EEES8_S8_EEENS6_IJNS7_ILi128EEESA_SA_EEELi128ENS_10bfloat16_tEfNS_4arch4Sm90ELb1ELb0ELb0ELb0ELb1ELb0ELb0ELb1ELb1ELb1ELb0ELb0EEENS1_21CollectiveEpilogueFwdISB_S9_SC_SE_Li256ELb0ELb1ELb0ELb0EEENS1_30DynamicPersistentTileSchedulerILi256ELi128ELb0ELb1ELb1EEEEEEEEEvNT_6ParamsE,"",@"SHT_CUDA_INFO"
	.sectionflags	@""
	.align	4


	//----- nvinfo : EIATTR_CUDA_API_VERSION
	.align		4
        /*0000*/ 	.byte	0x04, 0x37
        /*0002*/ 	.short	(.L_244 - .L_243)
.L_243:
        /*0004*/ 	.word	0x00000082


	//----- nvinfo : EIATTR_KPARAM_INFO
	.align		4
.L_244:
        /*0008*/ 	.byte	0x04, 0x17
        /*000a*/ 	.short	(.L_246 - .L_245)
.L_245:
        /*000c*/ 	.word	0x00000000
        /*0010*/ 	.short	0x0000
        /*0012*/ 	.short	0x0070
        /*0014*/ 	.byte	0x00, 0xf0, 0x01, 0x2a


	//----- nvinfo : EIATTR_SPARSE_MMA_MASK
	.align		4
.L_246:
        /*0018*/ 	.byte	0x03, 0x50
        /*001a*/ 	.short	0x0000


	//----- nvinfo : EIATTR_MAXREG_COUNT
	.align		4
        /*001c*/ 	.byte	0x03, 0x1b
        /*001e*/ 	.short	0x00a8


	//----- nvinfo : EIATTR_NUM_BARRIERS
	.align		4
        /*0020*/ 	.byte	0x02, 0x4c
        /*0022*/ 	.byte	0x10
	.zero		1


	//----- nvinfo : EIATTR_EXTERNS
	.align		4
        /*0024*/ 	.byte	0x04, 0x0f
        /*0026*/ 	.short	(.L_248 - .L_247)


	//   ....[0]....
	.align		4
.L_247:
        /*0028*/ 	.word	index@(__assertfail)


	//----- nvinfo : EIATTR_MERCURY_ISA_VERSION
	.align		4
.L_248:
        /*002c*/ 	.byte	0x03, 0x5f
        /*002e*/ 	.short	0x0101


	//----- nvinfo : EIATTR_INT_WARP_WIDE_INSTR_OFFSETS
	.align		4
        /*0030*/ 	.byte	0x04, 0x31
        /*0032*/ 	.short	(.L_250 - .L_249)


	//   ....[0]....
.L_249:
        /*0034*/ 	.word	0x000000b0


	//   ....[1]....
        /*0038*/ 	.word	0x000000c0


	//   ....[2]....
        /*003c*/ 	.word	0x00000160


	//   ....[3]....
        /*0040*/ 	.word	0x0000b4b0


	//   ....[4]....
        /*0044*/ 	.word	0x0000b540


	//   ....[5]....
        /*0048*/ 	.word	0x0000e180


	//   ....[6]....
        /*004c*/ 	.word	0x0000e210


	//----- nvinfo : EIATTR_COOP_GROUP_MASK_REGIDS
	.align		4
.L_250:
        /*0050*/ 	.byte	0x04, 0x29
        /*0052*/ 	.short	(.L_252 - .L_251)


	//   ....[0]....
.L_251:
        /*0054*/ 	.word	0xffffffff


	//   ....[1]....
        /*0058*/ 	.word	0xffffffff


	//   ....[2]....
        /*005c*/ 	.word	0xffffffff


	//   ....[3]....
        /*0060*/ 	.word	0xffffffff


	//   ....[4]....
        /*0064*/ 	.word	0xffffffff


	//   ....[5]....
        /*0068*/ 	.word	0xffffffff


	//   ....[6]....
        /*006c*/ 	.word	0xffffffff


	//   ....[7]....
        /*0070*/ 	.word	0xffffffff


	//   ....[8]....
        /*0074*/ 	.word	0xffffffff


	//   ....[9]....
        /*0078*/ 	.word	0xffffffff


	//   ....[10]....
        /*007c*/ 	.word	0xffffffff


	//   ....[11]....
        /*0080*/ 	.word	0xffffffff


	//   ....[12]....
        /*0084*/ 	.word	0xffffffff


	//   ....[13]....
        /*0088*/ 	.word	0xffffffff


	//   ....[14]....
        /*008c*/ 	.word	0xffffffff


	//   ....[15]....
        /*0090*/ 	.word	0xffffffff


	//   ....[16]....
        /*0094*/ 	.word	0xffffffff


	//   ....[17]....
        /*0098*/ 	.word	0xffffffff


	//   ....[18]....
        /*009c*/ 	.word	0xffffffff


	//   ....[19]....
        /*00a0*/ 	.word	0xffffffff


	//   ....[20]....
        /*00a4*/ 	.word	0xffffffff


	//   ....[21]....
        /*00a8*/ 	.word	0xffffffff


	//   ....[22]....
        /*00ac*/ 	.word	0xffffffff


	//   ....[23]....
        /*00b0*/ 	.word	0xffffffff


	//   ....[24]....
        /*00b4*/ 	.word	0xffffffff


	//   ....[25]....
        /*00b8*/ 	.word	0xffffffff


	//   ....[26]....
        /*00bc*/ 	.word	0xffffffff


	//   ....[27]....
        /*00c0*/ 	.word	0xffffffff


	//   ....[28]....
        /*00c4*/ 	.word	0xffffffff


	//   ....[29]....
        /*00c8*/ 	.word	0xffffffff


	//   ....[30]....
        /*00cc*/ 	.word	0xffffffff


	//   ....[31]....
        /*00d0*/ 	.word	0xffffffff


	//   ....[32]....
        /*00d4*/ 	.word	0xffffffff


	//   ....[33]....
        /*00d8*/ 	.word	0xffffffff


	//   ....[34]....
        /*00dc*/ 	.word	0xffffffff


	//   ....[35]....
        /*00e0*/ 	.word	0xffffffff


	//   ....[36]....
        /*00e4*/ 	.word	0xffffffff


	//   ....[37]....
        /*00e8*/ 	.word	0xffffffff


	//   ....[38]....
        /*00ec*/ 	.word	0xffffffff


	//   ....[39]....
        /*00f0*/ 	.word	0xffffffff


	//   ....[40]....
        /*00f4*/ 	.word	0xffffffff


	//   ....[41]....
        /*00f8*/ 	.word	0xffffffff


	//   ....[42]....
        /*00fc*/ 	.word	0xffffffff


	//   ....[43]....
        /*0100*/ 	.word	0xffffffff


	//   ....[44]....
        /*0104*/ 	.word	0xffffffff


	//   ....[45]....
        /*0108*/ 	.word	0xffffffff


	//   ....[46]....
        /*010c*/ 	.word	0xffffffff


	//   ....[47]....
        /*0110*/ 	.word	0xffffffff


	//   ....[48]....
        /*0114*/ 	.word	0xffffffff


	//   ....[49]....
        /*0118*/ 	.word	0xffffffff


	//   ....[50]....
        /*011c*/ 	.word	0xffffffff


	//   ....[51]....
        /*0120*/ 	.word	0xffffffff


	//   ....[52]....
        /*0124*/ 	.word	0xffffffff


	//   ....[53]....
        /*0128*/ 	.word	0xffffffff


	//   ....[54]....
        /*012c*/ 	.word	0xffffffff


	//   ....[55]....
        /*0130*/ 	.word	0xffffffff


	//   ....[56]....
        /*0134*/ 	.word	0xffffffff


	//   ....[57]....
        /*0138*/ 	.word	0xffffffff


	//   ....[58]....
        /*013c*/ 	.word	0xffffffff


	//   ....[59]....
        /*0140*/ 	.word	0xffffffff


	//   ....[60]....
        /*0144*/ 	.word	0xffffffff


	//   ....[61]....
        /*0148*/ 	.word	0xffffffff


	//   ....[62]....
        /*014c*/ 	.word	0xffffffff


	//   ....[63]....
        /*0150*/ 	.word	0xffffffff


	//   ....[64]....
        /*0154*/ 	.word	0xffffffff


	//   ....[65]....
        /*0158*/ 	.word	0xffffffff


	//   ....[66]....
        /*015c*/ 	.word	0xffffffff


	//   ....[67]....
        /*0160*/ 	.word	0xffffffff


	//   ....[68]....
        /*0164*/ 	.word	0xffffffff


	//   ....[69]....
        /*0168*/ 	.word	0xffffffff


	//   ....[70]....
        /*016c*/ 	.word	0xffffffff


	//   ....[71]....
        /*0170*/ 	.word	0xffffffff


	//   ....[72]....
        /*0174*/ 	.word	0xffffffff


	//   ....[73]....
        /*0178*/ 	.word	0xffffffff


	//   ....[74]....
        /*017c*/ 	.word	0xffffffff


	//   ....[75]....
        /*0180*/ 	.word	0xffffffff


	//   ....[76]....
        /*0184*/ 	.word	0xffffffff


	//   ....[77]....
        /*0188*/ 	.word	0xffffffff


	//   ....[78]....
        /*018c*/ 	.word	0xffffffff


	//   ....[79]....
        /*0190*/ 	.word	0xffffffff


	//   ....[80]....
        /*0194*/ 	.word	0xffffffff


	//   ....[81]....
        /*0198*/ 	.word	0xffffffff


	//   ....[82]....
        /*019c*/ 	.word	0xffffffff


	//   ....[83]....
        /*01a0*/ 	.word	0xffffffff


	//   ....[84]....
        /*01a4*/ 	.word	0xffffffff


	//   ....[85]....
        /*01a8*/ 	.word	0xffffffff


	//   ....[86]....
        /*01ac*/ 	.word	0xffffffff


	//   ....[87]....
        /*01b0*/ 	.word	0xffffffff


	//   ....[88]....
        /*01b4*/ 	.word	0xffffffff


	//   ....[89]....
        /*01b8*/ 	.word	0xffffffff


	//   ....[90]....
        /*01bc*/ 	.word	0xffffffff


	//   ....[91]....
        /*01c0*/ 	.word	0xffffffff


	//   ....[92]....
        /*01c4*/ 	.word	0xffffffff


	//   ....[93]....
        /*01c8*/ 	.word	0xffffffff


	//   ....[94]....
        /*01cc*/ 	.word	0xffffffff


	//   ....[95]....
        /*01d0*/ 	.word	0xffffffff


	//   ....[96]....
        /*01d4*/ 	.word	0xffffffff


	//   ....[97]....
        /*01d8*/ 	.word	0xffffffff


	//   ....[98]....
        /*01dc*/ 	.word	0xffffffff


	//   ....[99]....
        /*01e0*/ 	.word	0xffffffff


	//   ....[100]....
        /*01e4*/ 	.word	0xffffffff


	//   ....[101]....
        /*01e8*/ 	.word	0xffffffff


	//   ....[102]....
        /*01ec*/ 	.word	0xffffffff


	//   ....[103]....
        /*01f0*/ 	.word	0xffffffff


	//   ....[104]....
        /*01f4*/ 	.word	0xffffffff


	//   ....[105]....
        /*01f8*/ 	.word	0xffffffff


	//   ....[106]....
        /*01fc*/ 	.word	0xffffffff


	//   ....[107]....
        /*0200*/ 	.word	0xffffffff


	//   ....[108]....
        /*0204*/ 	.word	0xffffffff


	//   ....[109]....
        /*0208*/ 	.word	0xffffffff


	//   ....[110]....
        /*020c*/ 	.word	0xffffffff


	//   ....[111]....
        /*0210*/ 	.word	0xffffffff


	//   ....[112]....
        /*0214*/ 	.word	0xffffffff


	//   ....[113]....
        /*0218*/ 	.word	0xffffffff


	//   ....[114]....
        /*021c*/ 	.word	0xffffffff


	//   ....[115]....
        /*0220*/ 	.word	0xffffffff


	//   ....[116]....
        /*0224*/ 	.word	0xffffffff


	//   ....[117]....
        /*0228*/ 	.word	0xffffffff


	//   ....[118]....
        /*022c*/ 	.word	0xffffffff


	//   ....[119]....
        /*0230*/ 	.word	0xffffffff


	//   ....[120]....
        /*0234*/ 	.word	0xffffffff


	//   ....[121]....
        /*0238*/ 	.word	0xffffffff


	//   ....[122]....
        /*023c*/ 	.word	0xffffffff


	//   ....[123]....
        /*0240*/ 	.word	0xffffffff


	//   ....[124]....
        /*0244*/ 	.word	0xffffffff


	//   ....[125]....
        /*0248*/ 	.word	0xffffffff


	//   ....[126]....
        /*024c*/ 	.word	0xffffffff


	//   ....[127]....
        /*0250*/ 	.word	0xffffffff


	//   ....[128]....
        /*0254*/ 	.word	0xffffffff


	//   ....[129]....
        /*0258*/ 	.word	0xffffffff


	//   ....[130]....
        /*025c*/ 	.word	0x0500000f


	//   ....[131]....
        /*0260*/ 	.word	0x0500000f


	//   ....[132]....
        /*0264*/ 	.word	0x0500000f


	//   ....[133]....
        /*0268*/ 	.word	0x0500000f


	//   ....[134]....
        /*026c*/ 	.word	0x0500000f


	//   ....[135]....
        /*0270*/ 	.word	0x0500000f


	//   ....[136]....
        /*0274*/ 	.word	0x0500000f


	//   ....[137]....
        /*0278*/ 	.word	0x0500000f


	//   ....[138]....
        /*027c*/ 	.word	0x0500000f


	//   ....[139]....
        /*0280*/ 	.word	0x0500000f


	//   ....[140]....
        /*0284*/ 	.word	0x0500000f


	//   ....[141]....
        /*0288*/ 	.word	0x0500000f


	//   ....[142]....
        /*028c*/ 	.word	0x0500000f


	//   ....[143]....
        /*0290*/ 	.word	0x0500000f


	//   ....[144]....
        /*0294*/ 	.word	0x0500000f


	//   ....[145]....
        /*0298*/ 	.word	0x0500000f


	//   ....[146]....
        /*029c*/ 	.word	0x0500000f


	//   ....[147]....
        /*02a0*/ 	.word	0x0500000f


	//   ....[148]....
        /*02a4*/ 	.word	0x0500000f


	//   ....[149]....
        /*02a8*/ 	.word	0x0500000f


	//   ....[150]....
        /*02ac*/ 	.word	0x0500000f


	//   ....[151]....
        /*02b0*/ 	.word	0x0500000f


	//   ....[152]....
        /*02b4*/ 	.word	0x0500000f


	//   ....[153]....
        /*02b8*/ 	.word	0x0500000f


	//   ....[154]....
        /*02bc*/ 	.word	0x0500000f


	//   ....[155]....
        /*02c0*/ 	.word	0x0500000f


	//   ....[156]....
        /*02c4*/ 	.word	0x0500000f


	//   ....[157]....
        /*02c8*/ 	.word	0x0500000f


	//   ....[158]....
        /*02cc*/ 	.word	0x0500000f


	//   ....[159]....
        /*02d0*/ 	.word	0x0500000f


	//   ....[160]....
        /*02d4*/ 	.word	0x0500000f


	//   ....[161]....
        /*02d8*/ 	.word	0x0500000f


	//   ....[162]....
        /*02dc*/ 	.word	0x0500000f


	//   ....[163]....
        /*02e0*/ 	.word	0x0500000f


	//   ....[164]....
        /*02e4*/ 	.word	0x0500000f


	//   ....[165]....
        /*02e8*/ 	.word	0x0500000f


	//   ....[166]....
        /*02ec*/ 	.word	0x0500000f


	//   ....[167]....
        /*02f0*/ 	.word	0x0500000f


	//   ....[168]....
        /*02f4*/ 	.word	0x0500000f


	//   ....[169]....
        /*02f8*/ 	.word	0x0500000f


	//   ....[170]....
        /*02fc*/ 	.word	0x0500000f


	//   ....[171]....
        /*0300*/ 	.word	0x0500000f


	//   ....[172]....
        /*0304*/ 	.word	0x0500000f


	//   ....[173]....
        /*0308*/ 	.word	0x0500000f


	//   ....[174]....
        /*030c*/ 	.word	0x0500000f


	//   ....[175]....
        /*0310*/ 	.word	0x0500000f


	//   ....[176]....
        /*0314*/ 	.word	0x0500000f


	//   ....[177]....
        /*0318*/ 	.word	0x0500000f


	//   ....[178]....
        /*031c*/ 	.word	0x0500000f


	//   ....[179]....
        /*0320*/ 	.word	0x0500000f


	//   ....[180]....
        /*0324*/ 	.word	0x0500000f


	//   ....[181]....
        /*0328*/ 	.word	0x0500000f


	//   ....[182]....
        /*032c*/ 	.word	0x0500000f


	//   ....[183]....
        /*0330*/ 	.word	0x0500000f


	//   ....[184]....
        /*0334*/ 	.word	0x0500000f


	//   ....[185]....
        /*0338*/ 	.word	0x0500000f


	//   ....[186]....
        /*033c*/ 	.word	0x0500000f


	//   ....[187]....
        /*0340*/ 	.word	0x0500000f


	//   ....[188]....
        /*0344*/ 	.word	0x0500000f


	//   ....[189]....
        /*0348*/ 	.word	0x0500000f


	//   ....[190]....
        /*034c*/ 	.word	0x0500000f


	//   ....[191]....
        /*0350*/ 	.word	0x0500000f


	//   ....[192]....
        /*0354*/ 	.word	0x0500000f


	//   ....[193]....
        /*0358*/ 	.word	0x0500000f


	//   ....[194]....
        /*035c*/ 	.word	0x0500000f


	//   ....[195]....
        /*0360*/ 	.word	0x0500000f


	//   ....[196]....
        /*0364*/ 	.word	0x0500000f


	//   ....[197]....
        /*0368*/ 	.word	0x0500000f


	//   ....[198]....
        /*036c*/ 	.word	0x0500000f


	//   ....[199]....
        /*0370*/ 	.word	0x0500000f


	//   ....[200]....
        /*0374*/ 	.word	0x0500000f


	//   ....[201]....
        /*0378*/ 	.word	0x0500000f


	//   ....[202]....
        /*037c*/ 	.word	0x0500000f


	//   ....[203]....
        /*0380*/ 	.word	0x0500000f


	//   ....[204]....
        /*0384*/ 	.word	0x0500000f


	//   ....[205]....
        /*0388*/ 	.word	0x0500000f


	//   ....[206]....
        /*038c*/ 	.word	0x0500000f


	//   ....[207]....
        /*0390*/ 	.word	0x0500000f


	//   ....[208]....
        /*0394*/ 	.word	0x0500000f


	//   ....[209]....
        /*0398*/ 	.word	0x0500000f


	//   ....[210]....
        /*039c*/ 	.word	0x0500000f


	//   ....[211]....
        /*03a0*/ 	.word	0x0500000f


	//   ....[212]....
        /*03a4*/ 	.word	0x0500000f


	//----- nvinfo : EIATTR_COOP_GROUP_INSTR_OFFSETS
	.align		4
.L_252:
        /*03a8*/ 	.byte	0x04, 0x28
        /*03aa*/ 	.short	(.L_254 - .L_253)


	//   ....[0]....
.L_253:
        /*03ac*/ 	.word	0x00000070


	//   ....[1]....
        /*03b0*/ 	.word	0x00000080


	//   ....[2]....
        /*03b4*/ 	.word	0x000002c0


	//   ....[3]....
        /*03b8*/ 	.word	0x00000420


	//   ....[4]....
        /*03bc*/ 	.word	0x00000540


	//   ....[5]....
        /*03c0*/ 	.word	0x000006a0


	//   ....[6]....
        /*03c4*/ 	.word	0x000013a0


	//   ....[7]....
        /*03c8*/ 	.word	0x00001cb0


	//   ....[8]....
        /*03cc*/ 	.word	0x00001cf0


	//   ....[9]....
        /*03d0*/ 	.word	0x00002440


	//   ....[10]....
        /*03d4*/ 	.word	0x00002510


	//   ....[11]....
        /*03d8*/ 	.word	0x00002ee0


	//   ....[12]....
        /*03dc*/ 	.word	0x00002f50


	//   ....[13]....
        /*03e0*/ 	.word	0x00004350


	//   ....[14]....
        /*03e4*/ 	.word	0x00004370


	//   ....[15]....
        /*03e8*/ 	.word	0x00004a20


	//   ....[16]....
        /*03ec*/ 	.word	0x00004a70


	//   ....[17]....
        /*03f0*/ 	.word	0x000053a0


	//   ....[18]....
        /*03f4*/ 	.word	0x00005420


	//   ....[19]....
        /*03f8*/ 	.word	0x000070e0


	//   ....[20]....
        /*03fc*/ 	.word	0x000070f0


	//   ....[21]....
        /*0400*/ 	.word	0x00007130


	//   ....[22]....
        /*0404*/ 	.word	0x00007140


	//   ....[23]....
        /*0408*/ 	.word	0x000085c0


	//   ....[24]....
        /*040c*/ 	.word	0x000085f0


	//   ....[25]....
        /*0410*/ 	.word	0x000086c0


	//   ....[26]....
        /*0414*/ 	.word	0x000086d0


	//   ....[27]....
        /*0418*/ 	.word	0x00009810


	//   ....[28]....
        /*041c*/ 	.word	0x00009840


	//   ....[29]....
        /*0420*/ 	.word	0x00009870


	//   ....[30]....
        /*0424*/ 	.word	0x000098a0


	//   ....[31]....
        /*0428*/ 	.word	0x00009e10


	//   ....[32]....
        /*042c*/ 	.word	0x00009e50


	//   ....[33]....
        /*0430*/ 	.word	0x00009f10


	//   ....[34]....
        /*0434*/ 	.word	0x00009f30


	//   ....[35]....
        /*0438*/ 	.word	0x00009ff0


	//   ....[36]....
        /*043c*/ 	.word	0x0000a010


	//   ....[37]....
        /*0440*/ 	.word	0x0000a0e0


	//   ....[38]....
        /*0444*/ 	.word	0x0000a100


	//   ....[39]....
        /*0448*/ 	.word	0x0000a780


	//   ....[40]....
        /*044c*/ 	.word	0x0000a7b0


	//   ....[41]....
        /*0450*/ 	.word	0x0000a880


	//   ....[42]....
        /*0454*/ 	.word	0x0000a8a0


	//   ....[43]....
        /*0458*/ 	.word	0x0000a960


	//   ....[44]....
        /*045c*/ 	.word	0x0000a980


	//   ....[45]....
        /*0460*/ 	.word	0x0000aa50


	//   ....[46]....
        /*0464*/ 	.word	0x0000aa70


	//   ....[47]....
        /*0468*/ 	.word	0x0000abe0


	//   ....[48]....
        /*046c*/ 	.word	0x0000bfc0


	//   ....[49]....
        /*0470*/ 	.word	0x0000bfe0


	//   ....[50]....
        /*0474*/ 	.word	0x0000bff0


	//   ....[51]....
        /*0478*/ 	.word	0x0000c030


	//   ....[52]....
        /*047c*/ 	.word	0x0000c0b0


	//   ....[53]....
        /*0480*/ 	.word	0x0000c0d0


	//   ....[54]....
        /*0484*/ 	.word	0x0000c150


	//   ....[55]....
        /*0488*/ 	.word	0x0000c170


	//   ....[56]....
        /*048c*/ 	.word	0x0000c1f0


	//   ....[57]....
        /*0490*/ 	.word	0x0000c210


	//   ....[58]....
        /*0494*/ 	.word	0x0000c290


	//   ....[59]....
        /*0498*/ 	.word	0x0000c2b0


	//   ....[60]....
        /*049c*/ 	.word	0x0000c330


	//   ....[61]....
        /*04a0*/ 	.word	0x0000c350


	//   ....[62]....
        /*04a4*/ 	.word	0x0000c3d0


	//   ....[63]....
        /*04a8*/ 	.word	0x0000c3f0


	//   ....[64]....
        /*04ac*/ 	.word	0x0000ca30


	//   ....[65]....
        /*04b0*/ 	.word	0x0000ca50


	//   ....[66]....
        /*04b4*/ 	.word	0x0000ca70


	//   ....[67]....
        /*04b8*/ 	.word	0x0000cad0


	//   ....[68]....
        /*04bc*/ 	.word	0x0000cb40


	//   ....[69]....
        /*04c0*/ 	.word	0x0000cb60


	//   ....[70]....
        /*04c4*/ 	.word	0x0000cbe0


	//   ....[71]....
        /*04c8*/ 	.word	0x0000cc00


	//   ....[72]....
        /*04cc*/ 	.word	0x0000cc80


	//   ....[73]....
        /*04d0*/ 	.word	0x0000cca0


	//   ....[74]....
        /*04d4*/ 	.word	0x0000cd20


	//   ....[75]....
        /*04d8*/ 	.word	0x0000cd50


	//   ....[76]....
        /*04dc*/ 	.word	0x0000cdc0


	//   ....[77]....
        /*04e0*/ 	.word	0x0000cde0


	//   ....[78]....
        /*04e4*/ 	.word	0x0000ce60


	//   ....[79]....
        /*04e8*/ 	.word	0x0000ce80


	//   ....[80]....
        /*04ec*/ 	.word	0x0000d540


	//   ....[81]....
        /*04f0*/ 	.word	0x0000d570


	//   ....[82]....
        /*04f4*/ 	.word	0x0000d580


	//   ....[83]....
        /*04f8*/ 	.word	0x0000d5d0


	//   ....[84]....
        /*04fc*/ 	.word	0x0000d5e0


	//   ....[85]....
        /*0500*/ 	.word	0x0000d630


	//   ....[86]....
        /*0504*/ 	.word	0x0000d640


	//   ....[87]....
        /*0508*/ 	.word	0x0000d690


	//   ....[88]....
        /*050c*/ 	.word	0x0000d6a0


	//   ....[89]....
        /*0510*/ 	.word	0x0000d6f0


	//   ....[90]....
        /*0514*/ 	.word	0x0000d700


	//   ....[91]....
        /*0518*/ 	.word	0x0000d750


	//   ....[92]....
        /*051c*/ 	.word	0x0000d760


	//   ....[93]....
        /*0520*/ 	.word	0x0000d7b0


	//   ....[94]....
        /*0524*/ 	.word	0x0000d7c0


	//   ....[95]....
        /*0528*/ 	.word	0x0000d7d0


	//   ....[96]....
        /*052c*/ 	.word	0x0000da70


	//   ....[97]....
        /*0530*/ 	.word	0x0000da90


	//   ....[98]....
        /*0534*/ 	.word	0x0000dab0


	//   ....[99]....
        /*0538*/ 	.word	0x0000db10


	//   ....[100]....
        /*053c*/ 	.word	0x0000db30


	//   ....[101]....
        /*0540*/ 	.word	0x0000db90


	//   ....[102]....
        /*0544*/ 	.word	0x0000dbb0


	//   ....[103]....
        /*0548*/ 	.word	0x0000dc10


	//   ....[104]....
        /*054c*/ 	.word	0x0000dc30


	//   ....[105]....
        /*0550*/ 	.word	0x0000dc90


	//   ....[106]....
        /*0554*/ 	.word	0x0000dcb0


	//   ....[107]....
        /*0558*/ 	.word	0x0000dd10


	//   ....[108]....
        /*055c*/ 	.word	0x0000dd30


	//   ....[109]....
        /*0560*/ 	.word	0x0000dd90


	//   ....[110]....
        /*0564*/ 	.word	0x0000ddb0


	//   ....[111]....
        /*0568*/ 	.word	0x0000ddc0


	//   ....[112]....
        /*056c*/ 	.word	0x0000e360


	//   ....[113]....
        /*0570*/ 	.word	0x0000e380


	//   ....[114]....
        /*0574*/ 	.word	0x0000e3a0


	//   ....[115]....
        /*0578*/ 	.word	0x0000e3e0


	//   ....[116]....
        /*057c*/ 	.word	0x0000e430


	//   ....[117]....
        /*0580*/ 	.word	0x0000e460


	//   ....[118]....
        /*0584*/ 	.word	0x0000e4b0


	//   ....[119]....
        /*0588*/ 	.word	0x0000e4e0


	//   ....[120]....
        /*058c*/ 	.word	0x0000e530


	//   ....[121]....
        /*0590*/ 	.word	0x0000e560


	//   ....[122]....
        /*0594*/ 	.word	0x0000e5b0


	//   ....[123]....
        /*0598*/ 	.word	0x0000e5e0


	//   ....[124]....
        /*059c*/ 	.word	0x0000e630


	//   ....[125]....
        /*05a0*/ 	.word	0x0000e660


	//   ....[126]....
        /*05a4*/ 	.word	0x0000e6b0


	//   ....[127]....
        /*05a8*/ 	.word	0x0000e6e0


	//   ....[128]....
        /*05ac*/ 	.word	0x0000e9c0


	//   ....[129]....
        /*05b0*/ 	.word	0x0000eb90


	//   ....[130]....
        /*05b4*/ 	.word	0x0000f120


	//   ....[131]....
        /*05b8*/ 	.word	0x0000f200


	//   ....[132]....
        /*05bc*/ 	.word	0x0000f2a0


	//   ....[133]....
        /*05c0*/ 	.word	0x0000f320


	//   ....[134]....
        /*05c4*/ 	.word	0x0000f3e0


	//   ....[135]....
        /*05c8*/ 	.word	0x0000f450


	//   ....[136]....
        /*05cc*/ 	.word	0x0000f520


	//   ....[137]....
        /*05d0*/ 	.word	0x0000f5a0


	//   ....[138]....
        /*05d4*/ 	.word	0x0000f670


	//   ....[139]....
        /*05d8*/ 	.word	0x0000f6f0


	//   ....[140]....
        /*05dc*/ 	.word	0x0000f7c0


	//   ....[141]....
        /*05e0*/ 	.word	0x0000f840


	//   ....[142]....
        /*05e4*/ 	.word	0x0000f910


	//   ....[143]....
        /*05e8*/ 	.word	0x0000f990


	//   ....[144]....
        /*05ec*/ 	.word	0x0000fa60


	//   ....[145]....
        /*05f0*/ 	.word	0x0000fae0


	//   ....[146]....
        /*05f4*/ 	.word	0x0000fba0


	//   ....[147]....
        /*05f8*/ 	.word	0x0000fc30


	//   ....[148]....
        /*05fc*/ 	.word	0x0000fcb0


	//   ....[149]....
        /*0600*/ 	.word	0x0000fd30


	//   ....[150]....
        /*0604*/ 	.word	0x0000fde0


	//   ....[151]....
        /*0608*/ 	.word	0x0000fe50


	//   ....[152]....
        /*060c*/ 	.word	0x0000ff30


	//   ....[153]....
        /*0610*/ 	.word	0x0000ffa0


	//   ....[154]....
        /*0614*/ 	.word	0x00010080


	//   ....[155]....
        /*0618*/ 	.word	0x000100f0


	//   ....[156]....
        /*061c*/ 	.word	0x000101d0


	//   ....[157]....
        /*0620*/ 	.word	0x00010240


	//   ....[158]....
        /*0624*/ 	.word	0x00010320


	//   ....[159]....
        /*0628*/ 	.word	0x00010390


	//   ....[160]....
        /*062c*/ 	.word	0x00010470


	//   ....[161]....
        /*0630*/ 	.word	0x000104e0


	//   ....[162]....
        /*0634*/ 	.word	0x000105a0


	//   ....[163]....
        /*0638*/ 	.word	0x000106d0


	//   ....[164]....
        /*063c*/ 	.word	0x00010780


	//   ....[165]....
        /*0640*/ 	.word	0x000107e0


	//   ....[166]....
        /*0644*/ 	.word	0x000108a0


	//   ....[167]....
        /*0648*/ 	.word	0x00010900


	//   ....[168]....
        /*064c*/ 	.word	0x000109c0


	//   ....[169]....
        /*0650*/ 	.word	0x00010a20


	//   ....[170]....
        /*0654*/ 	.word	0x00010ae0


	//   ....[171]....
        /*0658*/ 	.word	0x00010b40


	//   ....[172]....
        /*065c*/ 	.word	0x00010c00


	//   ....[173]....
        /*0660*/ 	.word	0x00010c60


	//   ....[174]....
        /*0664*/ 	.word	0x00010d20


	//   ....[175]....
        /*0668*/ 	.word	0x00010d80


	//   ....[176]....
        /*066c*/ 	.word	0x00010e40


	//   ....[177]....
        /*0670*/ 	.word	0x00010ea0


	//   ....[178]....
        /*0674*/ 	.word	0x00010f60


	//   ....[179]....
        /*0678*/ 	.word	0x00011040


	//   ....[180]....
        /*067c*/ 	.word	0x000110e0


	//   ....[181]....
        /*0680*/ 	.word	0x00011140


	//   ....[182]....
        /*0684*/ 	.word	0x00011210


	//   ....[183]....
        /*0688*/ 	.word	0x00011270


	//   ....[184]....
        /*068c*/ 	.word	0x00011340


	//   ....[185]....
        /*0690*/ 	.word	0x000113a0


	//   ....[186]....
        /*0694*/ 	.word	0x00011470


	//   ....[187]....
        /*0698*/ 	.word	0x000114d0


	//   ....[188]....
        /*069c*/ 	.word	0x000115a0


	//   ....[189]....
        /*06a0*/ 	.word	0x00011600


	//   ....[190]....
        /*06a4*/ 	.word	0x000116d0


	//   ....[191]....
        /*06a8*/ 	.word	0x00011730


	//   ....[192]....
        /*06ac*/ 	.word	0x00011800


	//   ....[193]....
        /*06b0*/ 	.word	0x00011860


	//   ....[194]....
        /*06b4*/ 	.word	0x00011920


	//   ....[195]....
        /*06b8*/ 	.word	0x00011a40


	//   ....[196]....
        /*06bc*/ 	.word	0x00011ae0


	//   ....[197]....
        /*06c0*/ 	.word	0x00011b40


	//   ....[198]....
        /*06c4*/ 	.word	0x00011c10


	//   ....[199]....
        /*06c8*/ 	.word	0x00011cb0


	//   ....[200]....
        /*06cc*/ 	.word	0x00011d70


	//   ....[201]....
        /*06d0*/ 	.word	0x00011e10


	//   ....[202]....
        /*06d4*/ 	.word	0x00011ed0


	//   ....[203]....
        /*06d8*/ 	.word	0x00011f70


	//   ....[204]....
        /*06dc*/ 	.word	0x00012030


	//   ....[205]....
        /*06e0*/ 	.word	0x000120d0


	//   ....[206]....
        /*06e4*/ 	.word	0x00012190


	//   ....[207]....
        /*06e8*/ 	.word	0x00012230


	//   ....[208]....
        /*06ec*/ 	.word	0x000122f0


	//   ....[209]....
        /*06f0*/ 	.word	0x00012390


	//   ....[210]....
        /*06f4*/ 	.word	0x00012450


	//   ....[211]....
        /*06f8*/ 	.word	0x00012520


	//   ....[212]....
        /*06fc*/ 	.word	0x00012640


	//----- nvinfo : EIATTR_REG_RECONFIG
	.align		4
.L_254:
        /*0700*/ 	.byte	0x01, 0x54
	.zero		2


	//----- nvinfo : EIATTR_SYSCALL_OFFSETS
	.align		4
        /*0704*/ 	.byte	0x04, 0x46
        /*0706*/ 	.short	(.L_256 - .L_255)


	//   ....[0]....
.L_255:
        /*0708*/ 	.word	0x00001580


	//   ....[1]....
        /*070c*/ 	.word	0x0000b6a0


	//   ....[2]....
        /*0710*/ 	.word	0x0000b7f0


	//   ....[3]....
        /*0714*/ 	.word	0x0000b8e0


	//   ....[4]....
        /*0718*/ 	.word	0x0000c6e0


	//----- nvinfo : EIATTR_MBARRIER_INSTR_OFFSETS
	.align		4
.L_256:
        /*071c*/ 	.byte	0x04, 0x39
        /*071e*/ 	.short	(.L_258 - .L_257)


	//   ....[0]....
.L_257:
        /*0720*/ 	.word	0x00000170
        /*0724*/ 	.word	0x000000ff
        /*0728*/ 	.word	0x00028800
        /*072c*/ 	.short	0x0100
        /*072e*/ 	.byte	0x08
	.zero		1


	//   ....[1]....
        /*0730*/ 	.word	0x00000180
        /*0734*/ 	.word	0x000000ff
        /*0738*/ 	.word	0x00028820
        /*073c*/ 	.short	0x0100
        /*073e*/ 	.byte	0x08
	.zero		1


	//   ....[2]....
        /*0740*/ 	.word	0x00000270
        /*0744*/ 	.word	0x000000ff
        /*0748*/ 	.word	0x00028830
        /*074c*/ 	.short	0x0100
        /*074e*/ 	.byte	0x08
	.zero		1


	//   ....[3]....
        /*0750*/ 	.word	0x00000280
        /*0754*/ 	.word	0x000000ff
        /*0758*/ 	.word	0x00028840
        /*075c*/ 	.short	0x0100
        /*075e*/ 	.byte	0x08
	.zero		1


	//   ....[4]....
        /*0760*/ 	.word	0x00000290
        /*0764*/ 	.word	0x000000ff
        /*0768*/ 	.word	0x00028838
        /*076c*/ 	.short	0x0100
        /*076e*/ 	.byte	0x08
	.zero		1


	//   ....[5]....
        /*0770*/ 	.word	0x000002a0
        /*0774*/ 	.word	0x000000ff
        /*0778*/ 	.word	0x00028848
        /*077c*/ 	.short	0x0100
        /*077e*/ 	.byte	0x08
	.zero		1


	//   ....[6]....
        /*0780*/ 	.word	0x000003d0
        /*0784*/ 	.word	0x000000ff
        /*0788*/ 	.word	0x00028850
        /*078c*/ 	.short	0x0100
        /*078e*/ 	.byte	0x08
	.zero		1


	//   ....[7]....
        /*0790*/ 	.word	0x000003e0
        /*0794*/ 	.word	0x000000ff
        /*0798*/ 	.word	0x00028860
        /*079c*/ 	.short	0x0100
        /*079e*/ 	.byte	0x08
	.zero		1


	//   ....[8]....
        /*07a0*/ 	.word	0x000003f0
        /*07a4*/ 	.word	0x000000ff
        /*07a8*/ 	.word	0x00028858
        /*07ac*/ 	.short	0x0100
        /*07ae*/ 	.byte	0x08
	.zero		1


	//   ....[9]....
        /*07b0*/ 	.word	0x00000400
        /*07b4*/ 	.word	0x000000ff
        /*07b8*/ 	.word	0x00028868
        /*07bc*/ 	.short	0x0100
        /*07be*/ 	.byte	0x08
	.zero		1


	//   ....[10]....
        /*07c0*/ 	.word	0x000004f0
        /*07c4*/ 	.word	0x000000ff
        /*07c8*/ 	.word	0x00028870
        /*07cc*/ 	.short	0x0100
        /*07ce*/ 	.byte	0x06
	.zero		1


	//   ....[11]....
        /*07d0*/ 	.word	0x00000500
        /*07d4*/ 	.word	0x000000ff
        /*07d8*/ 	.word	0x00028880
        /*07dc*/ 	.short	0x0100
        /*07de*/ 	.byte	0x06
	.zero		1


	//   ....[12]....
        /*07e0*/ 	.word	0x00000510
        /*07e4*/ 	.word	0x000000ff
        /*07e8*/ 	.word	0x00028878
        /*07ec*/ 	.short	0x0100
        /*07ee*/ 	.byte	0x06
	.zero		1


	//   ....[13]....
        /*07f0*/ 	.word	0x00000520
        /*07f4*/ 	.word	0x000000ff
        /*07f8*/ 	.word	0x00028888
        /*07fc*/ 	.short	0x0100
        /*07fe*/ 	.byte	0x06
	.zero		1


	//   ....[14]....
        /*0800*/ 	.word	0x00000650
        /*0804*/ 	.word	0x000000ff
        /*0808*/ 	.word	0x00028890
        /*080c*/ 	.short	0x0100
        /*080e*/ 	.byte	0x08
	.zero		1


	//   ....[15]....
        /*0810*/ 	.word	0x00000660
        /*0814*/ 	.word	0x000000ff
        /*0818*/ 	.word	0x000288a0
        /*081c*/ 	.short	0x0100
        /*081e*/ 	.byte	0x08
	.zero		1


	//   ....[16]....
        /*0820*/ 	.word	0x00000670
        /*0824*/ 	.word	0x000000ff
        /*0828*/ 	.word	0x00028898
        /*082c*/ 	.short	0x0100
        /*082e*/ 	.byte	0x08
	.zero		1


	//   ....[17]....
        /*0830*/ 	.word	0x00000680
        /*0834*/ 	.word	0x000000ff
        /*0838*/ 	.word	0x000288a8
        /*083c*/ 	.short	0x0100
        /*083e*/ 	.byte	0x08
	.zero		1


	//   ....[18]....
        /*0840*/ 	.word	0x000007c0
        /*0844*/ 	.word	0x000000ff
        /*0848*/ 	.word	0x000288b0
        /*084c*/ 	.short	0x0100
        /*084e*/ 	.byte	0x08
	.zero		1


	//   ....[19]....
        /*0850*/ 	.word	0x000007d0
        /*0854*/ 	.word	0x000000ff
        /*0858*/ 	.word	0x000288c0
        /*085c*/ 	.short	0x0100
        /*085e*/ 	.byte	0x08
	.zero		1


	//   ....[20]....
        /*0860*/ 	.word	0x000007e0
        /*0864*/ 	.word	0x000000ff
        /*0868*/ 	.word	0x000288b8
        /*086c*/ 	.short	0x0100
        /*086e*/ 	.byte	0x08
	.zero		1


	//   ....[21]....
        /*0870*/ 	.word	0x000007f0
        /*0874*/ 	.word	0x000000ff
        /*0878*/ 	.word	0x000288c8
        /*087c*/ 	.short	0x0100
        /*087e*/ 	.byte	0x08
	.zero		1


	//   ....[22]....
        /*0880*/ 	.word	0x00001600
        /*0884*/ 	.word	0x000000ff
        /*0888*/ 	.word	0x00028800
        /*088c*/ 	.short	0x010a
        /*088e*/ 	.byte	0x29
	.zero		1


	//   ....[23]....
        /*0890*/ 	.word	0x00001680
        /*0894*/ 	.word	0x00000003
        /*0898*/ 	.word	0x00028830
        /*089c*/ 	.short	0x010a
        /*089e*/ 	.byte	0x3f
	.zero		1


	//   ....[24]....
        /*08a0*/ 	.word	0x000016c0
        /*08a4*/ 	.word	0x00000003
        /*08a8*/ 	.word	0x00028830
        /*08ac*/ 	.short	0x010a
        /*08ae*/ 	.byte	0x3f
	.zero		1


	//   ....[25]....
        /*08b0*/ 	.word	0x000025e0
        /*08b4*/ 	.word	0x000000ff
        /*08b8*/ 	.word	0x00000000
        /*08bc*/ 	.short	0x0101
        /*08be*/ 	.byte	0x06
	.zero		1


	//   ....[26]....
        /*08c0*/ 	.word	0x00003ba0
        /*08c4*/ 	.word	0x000000ff
        /*08c8*/ 	.word	0x00028830
        /*08cc*/ 	.short	0x010a
        /*08ce*/ 	.byte	0x06
	.zero		1


	//   ....[27]....
        /*08d0*/ 	.word	0x00003be0
        /*08d4*/ 	.word	0x000000ff
        /*08d8*/ 	.word	0x00028830
        /*08dc*/ 	.short	0x010a
        /*08de*/ 	.byte	0x06
	.zero		1


	//   ....[28]....
        /*08e0*/ 	.word	0x00003f30
        /*08e4*/ 	.word	0x000000ff
        /*08e8*/ 	.word	0x00028850
        /*08ec*/ 	.short	0x010a
        /*08ee*/ 	.byte	0x06
	.zero		1


	//   ....[29]....
        /*08f0*/ 	.word	0x00003f70
        /*08f4*/ 	.word	0x000000ff
        /*08f8*/ 	.word	0x00028850
        /*08fc*/ 	.short	0x010a
        /*08fe*/ 	.byte	0x06
	.zero		1


	//   ....[30]....
        /*0900*/ 	.word	0x000043d0
        /*0904*/ 	.word	0x000000ff
        /*0908*/ 	.word	0x00000000
        /*090c*/ 	.short	0x0101
        /*090e*/ 	.byte	0x06
	.zero		1


	//   ....[31]....
        /*0910*/ 	.word	0x00005ec0
        /*0914*/ 	.word	0x000000ff
        /*0918*/ 	.word	0x00000000
        /*091c*/ 	.short	0x0101
        /*091e*/ 	.byte	0x06
	.zero		1


	//   ....[32]....
        /*0920*/ 	.word	0x000065a0
        /*0924*/ 	.word	0x000000ff
        /*0928*/ 	.word	0x00028830
        /*092c*/ 	.short	0x010a
        /*092e*/ 	.byte	0x06
	.zero		1


	//   ....[33]....
        /*0930*/ 	.word	0x000065e0
        /*0934*/ 	.word	0x000000ff
        /*0938*/ 	.word	0x00028830
        /*093c*/ 	.short	0x010a
        /*093e*/ 	.byte	0x06
	.zero		1


	//   ....[34]....
        /*0940*/ 	.word	0x00006930
        /*0944*/ 	.word	0x000000ff
        /*0948*/ 	.word	0x00028850
        /*094c*/ 	.short	0x010a
        /*094e*/ 	.byte	0x06
	.zero		1


	//   ....[35]....
        /*0950*/ 	.word	0x00006970
        /*0954*/ 	.word	0x000000ff
        /*0958*/ 	.word	0x00028850
        /*095c*/ 	.short	0x010a
        /*095e*/ 	.byte	0x06
	.zero		1


	//   ....[36]....
        /*0960*/ 	.word	0x00006d70
        /*0964*/ 	.word	0x000000ff
        /*0968*/ 	.word	0x00000000
        /*096c*/ 	.short	0x0101
        /*096e*/ 	.byte	0x06
	.zero		1


	//   ....[37]....
        /*0970*/ 	.word	0x00007f20
        /*0974*/ 	.word	0x000000ff
        /*0978*/ 	.word	0x00000000
        /*097c*/ 	.short	0x0101
        /*097e*/ 	.byte	0x06
	.zero		1


	//   ....[38]....
        /*0980*/ 	.word	0x00008530
        /*0984*/ 	.word	0x000000ff
        /*0988*/ 	.word	0x00028850
        /*098c*/ 	.short	0x010a
        /*098e*/ 	.byte	0x05
	.zero		1


	//   ....[39]....
        /*0990*/ 	.word	0x00008570
        /*0994*/ 	.word	0x000000ff
        /*0998*/ 	.word	0x00028850
        /*099c*/ 	.short	0x010a
        /*099e*/ 	.byte	0x05
	.zero		1


	//   ....[40]....
        /*09a0*/ 	.word	0x00008ae0
        /*09a4*/ 	.word	0x000000ff
        /*09a8*/ 	.word	0x00000000
        /*09ac*/ 	.short	0x0101
        /*09ae*/ 	.byte	0x04
	.zero		1


	//   ....[41]....
        /*09b0*/ 	.word	0x00009e40
        /*09b4*/ 	.word	0x00000000
        /*09b8*/ 	.word	0x00000000
        /*09bc*/ 	.short	0x0101
        /*09be*/ 	.byte	0x3f
	.zero		1


	//   ....[42]....
        /*09c0*/ 	.word	0x0000be00
        /*09c4*/ 	.word	0x00000007
        /*09c8*/ 	.word	0x00028840
        /*09cc*/ 	.short	0x010a
        /*09ce*/ 	.byte	0x3f
	.zero		1


	//   ....[43]....
        /*09d0*/ 	.word	0x0000c4c0
        /*09d4*/ 	.word	0x00000007
        /*09d8*/ 	.word	0x00028830
        /*09dc*/ 	.short	0x0107
        /*09de*/ 	.byte	0x3f
	.zero		1


	//   ....[44]....
        /*09e0*/ 	.word	0x0000c590
        /*09e4*/ 	.word	0x00000007
        /*09e8*/ 	.word	0x00028830
        /*09ec*/ 	.short	0x0101
        /*09ee*/ 	.byte	0x3f
	.zero		1


	//   ....[45]....
        /*09f0*/ 	.word	0x0000cf50
        /*09f4*/ 	.word	0x00000010
        /*09f8*/ 	.word	0x00028800
        /*09fc*/ 	.short	0x0107
        /*09fe*/ 	.byte	0x3f
	.zero		1


	//   ....[46]....
        /*0a00*/ 	.word	0x0000d020
        /*0a04*/ 	.word	0x00000010
        /*0a08*/ 	.word	0x00028800
        /*0a0c*/ 	.short	0x0101
        /*0a0e*/ 	.byte	0x3f
	.zero		1


	//   ....[47]....
        /*0a10*/ 	.word	0x0000d040
        /*0a14*/ 	.word	0x00000010
        /*0a18*/ 	.word	0x00028820
        /*0a1c*/ 	.short	0x010a
        /*0a1e*/ 	.byte	0x3f
	.zero		1


	//   ....[48]....
        /*0a20*/ 	.word	0x0000d390
        /*0a24*/ 	.word	0x00000006
        /*0a28*/ 	.word	0x00028840
        /*0a2c*/ 	.short	0x010a
        /*0a2e*/ 	.byte	0x3f
	.zero		1


	//   ....[49]....
        /*0a30*/ 	.word	0x0000d8a0
        /*0a34*/ 	.word	0x00000006
        /*0a38*/ 	.word	0x00028830
        /*0a3c*/ 	.short	0x0107
        /*0a3e*/ 	.byte	0x3f
	.zero		1


	//   ....[50]....
        /*0a40*/ 	.word	0x0000d960
        /*0a44*/ 	.word	0x00000006
        /*0a48*/ 	.word	0x00028830
        /*0a4c*/ 	.short	0x0101
        /*0a4e*/ 	.byte	0x3f
	.zero		1


	//   ....[51]....
        /*0a50*/ 	.word	0x0000d9c0
        /*0a54*/ 	.word	0x00000006
        /*0a58*/ 	.word	0x00028860
        /*0a5c*/ 	.short	0x010a
        /*0a5e*/ 	.byte	0x3f
	.zero		1


	//   ....[52]....
        /*0a60*/ 	.word	0x0000df50
        /*0a64*/ 	.word	0x00000006
        /*0a68*/ 	.word	0x00028850
        /*0a6c*/ 	.short	0x0107
        /*0a6e*/ 	.byte	0x3f
	.zero		1


	//   ....[53]....
        /*0a70*/ 	.word	0x0000e0b0
        /*0a74*/ 	.word	0x00000006
        /*0a78*/ 	.word	0x00028850
        /*0a7c*/ 	.short	0x0101
        /*0a7e*/ 	.byte	0x3f
	.zero		1


	//   ....[54]....
        /*0a80*/ 	.word	0x0000e2c0
        /*0a84*/ 	.word	0x00000004
        /*0a88*/ 	.word	0x00028860
        /*0a8c*/ 	.short	0x010a
        /*0a8e*/ 	.byte	0x3f
	.zero		1


	//   ....[55]....
        /*0a90*/ 	.word	0x0000e7c0
        /*0a94*/ 	.word	0x00000004
        /*0a98*/ 	.word	0x00028850
        /*0a9c*/ 	.short	0x0107
        /*0a9e*/ 	.byte	0x3f
	.zero		1


	//   ....[56]....
        /*0aa0*/ 	.word	0x0000e880
        /*0aa4*/ 	.word	0x00000004
        /*0aa8*/ 	.word	0x00028850
        /*0aac*/ 	.short	0x0101
        /*0aae*/ 	.byte	0x3f
	.zero		1


	//   ....[57]....
        /*0ab0*/ 	.word	0x0000eb10
        /*0ab4*/ 	.word	0x00000004
        /*0ab8*/ 	.word	0x00028820
        /*0abc*/ 	.short	0x010a
        /*0abe*/ 	.byte	0x3f
	.zero		1


	//   ....[58]....
        /*0ac0*/ 	.word	0x0000ec90
        /*0ac4*/ 	.word	0x00000005
        /*0ac8*/ 	.word	0x00028840
        /*0acc*/ 	.short	0x010a
        /*0ace*/ 	.byte	0x3f
	.zero		1


	//   ....[59]....
        /*0ad0*/ 	.word	0x0000ed30
        /*0ad4*/ 	.word	0x00000017
        /*0ad8*/ 	.word	0x00028840
        /*0adc*/ 	.short	0x010a
        /*0ade*/ 	.byte	0x3f
	.zero		1


	//   ....[60]....
        /*0ae0*/ 	.word	0x0000ed70
        /*0ae4*/ 	.word	0x00000005
        /*0ae8*/ 	.word	0x00028860
        /*0aec*/ 	.short	0x010a
        /*0aee*/ 	.byte	0x3f
	.zero		1


	//   ....[61]....
        /*0af0*/ 	.word	0x0000edb0
        /*0af4*/ 	.word	0x00000017
        /*0af8*/ 	.word	0x00028860
        /*0afc*/ 	.short	0x010a
        /*0afe*/ 	.byte	0x3f
	.zero		1


	//   ....[62]....
        /*0b00*/ 	.word	0x0000ee20
        /*0b04*/ 	.word	0x00000003
        /*0b08*/ 	.word	0x00028800
        /*0b0c*/ 	.short	0x010a
        /*0b0e*/ 	.byte	0x3f
	.zero		1


	//   ....[63]....
        /*0b10*/ 	.word	0x0000ee70
        /*0b14*/ 	.word	0x00000003
        /*0b18*/ 	.word	0x00028830
        /*0b1c*/ 	.short	0x010a
        /*0b1e*/ 	.byte	0x3f
	.zero		1


	//   ....[64]....
        /*0b20*/ 	.word	0x0000eed0
        /*0b24*/ 	.word	0x00000005
        /*0b28*/ 	.word	0x00028830
        /*0b2c*/ 	.short	0x010a
        /*0b2e*/ 	.byte	0x3f
	.zero		1


	//   ....[65]....
        /*0b30*/ 	.word	0x0000ef30
        /*0b34*/ 	.word	0x00000005
        /*0b38*/ 	.word	0x00028850
        /*0b3c*/ 	.short	0x010a
        /*0b3e*/ 	.byte	0x3f
	.zero		1


	//   ....[66]....
        /*0b40*/ 	.word	0x0000ef90
        /*0b44*/ 	.word	0x00000005
        /*0b48*/ 	.word	0x00028830
        /*0b4c*/ 	.short	0x010a
        /*0b4e*/ 	.byte	0x3f
	.zero		1


	//   ....[67]....
        /*0b50*/ 	.word	0x0000eff0
        /*0b54*/ 	.word	0x00000005
        /*0b58*/ 	.word	0x00028850
        /*0b5c*/ 	.short	0x010a
        /*0b5e*/ 	.byte	0x3f
	.zero		1


	//   ....[68]....
        /*0b60*/ 	.word	0x0000f050
        /*0b64*/ 	.word	0x00000009
        /*0b68*/ 	.word	0x00028850
        /*0b6c*/ 	.short	0x010a
        /*0b6e*/ 	.byte	0x3f
	.zero		1


	//   ....[69]....
        /*0b70*/ 	.word	0x0000f150
        /*0b74*/ 	.word	0x00000007
        /*0b78*/ 	.word	0x00028840
        /*0b7c*/ 	.short	0x010a
        /*0b7e*/ 	.byte	0x3f
	.zero		1


	//   ....[70]....
        /*0b80*/ 	.word	0x000105d0
        /*0b84*/ 	.word	0x00000010
        /*0b88*/ 	.word	0x00028820
        /*0b8c*/ 	.short	0x010a
        /*0b8e*/ 	.byte	0x3f
	.zero		1


	//   ....[71]....
        /*0b90*/ 	.word	0x00010620
        /*0b94*/ 	.word	0x00000006
        /*0b98*/ 	.word	0x00028840
        /*0b9c*/ 	.short	0x010a
        /*0b9e*/ 	.byte	0x3f
	.zero		1


	//   ....[72]....
        /*0ba0*/ 	.word	0x00010f90
        /*0ba4*/ 	.word	0x00000006
        /*0ba8*/ 	.word	0x00028860
        /*0bac*/ 	.short	0x010a
        /*0bae*/ 	.byte	0x3f
	.zero		1


	//   ....[73]....
        /*0bb0*/ 	.word	0x00011990
        /*0bb4*/ 	.word	0x00000004
        /*0bb8*/ 	.word	0x00028860
        /*0bbc*/ 	.short	0x010a
        /*0bbe*/ 	.byte	0x3f
	.zero		1


	//   ....[74]....
        /*0bc0*/ 	.word	0x00012560
        /*0bc4*/ 	.word	0x00000004
        /*0bc8*/ 	.word	0x00028820
        /*0bcc*/ 	.short	0x010a
        /*0bce*/ 	.byte	0x3f
	.zero		1


	//   ....[75]....
        /*0bd0*/ 	.word	0x00012700
        /*0bd4*/ 	.word	0x00000005
        /*0bd8*/ 	.word	0x00028840
        /*0bdc*/ 	.short	0x010a
        /*0bde*/ 	.byte	0x3f
	.zero		1


	//   ....[76]....
        /*0be0*/ 	.word	0x00012750
        /*0be4*/ 	.word	0x00000017
        /*0be8*/ 	.word	0x00028840
        /*0bec*/ 	.short	0x010a
        /*0bee*/ 	.byte	0x3f
	.zero		1


	//   ....[77]....
        /*0bf0*/ 	.word	0x000127a0
        /*0bf4*/ 	.word	0x00000005
        /*0bf8*/ 	.word	0x00028860
        /*0bfc*/ 	.short	0x010a
        /*0bfe*/ 	.byte	0x3f
	.zero		1


	//----- nvinfo : EIATTR_NUM_MBARRIERS
	.align		4
.L_258:
        /*0c00*/ 	.byte	0x03, 0x38
        /*0c02*/ 	.short	0x0016


	//----- nvinfo : EIATTR_EXIT_INSTR_OFFSETS
	.align		4
        /*0c04*/ 	.byte	0x04, 0x1c
        /*0c06*/ 	.short	(.L_260 - .L_259)


	//   ....[0]....
.L_259:
        /*0c08*/ 	.word	0x00000960


	//   ....[1]....
        /*0c0c*/ 	.word	0x0000ab70


	//   ....[2]....
        /*0c10*/ 	.word	0x0000ee00


	//----- nvinfo : EIATTR_MAX_THREADS
	.align		4
.L_260:
        /*0c14*/ 	.byte	0x04, 0x05
        /*0c16*/ 	.short	(.L_262 - .L_261)
.L_261:
        /*0c18*/ 	.word	0x00000180
        /*0c1c*/ 	.word	0x00000001
        /*0c20*/ 	.word	0x00000001


	//----- nvinfo : EIATTR_CRS_STACK_SIZE
	.align		4
.L_262:
        /*0c24*/ 	.byte	0x04, 0x1e
        /*0c26*/ 	.short	(.L_264 - .L_263)
.L_263:
        /*0c28*/ 	.word	0x00000000


	//----- nvinfo : EIATTR_CBANK_PARAM_SIZE
	.align		4
.L_264:
        /*0c2c*/ 	.byte	0x03, 0x19
        /*0c2e*/ 	.short	0x0af0


	//----- nvinfo : EIATTR_PARAM_CBANK
	.align		4
        /*0c30*/ 	.byte	0x04, 0x0a
        /*0c32*/ 	.short	(.L_266 - .L_265)
	.align		4
.L_265:
        /*0c34*/ 	.word	index@(.nv.constant0._ZN7cutlass13device_kernelIN5flash11enable_sm90INS1_16FlashAttnFwdSm90INS1_25CollectiveMainloopFwdSm90ILi2EN4cute5tupleIJNS5_1CILi1EEES8_S8_EEENS6_IJNS7_ILi128EEESA_SA_EEELi128ENS_10bfloat16_tEfNS_4arch4Sm90ELb1ELb0ELb0ELb0ELb1ELb0ELb0ELb1ELb1ELb1ELb0ELb0EEENS1_21CollectiveEpilogueFwdISB_S9_SC_SE_Li256ELb0ELb1ELb0ELb0EEENS1_30DynamicPersistentTileSchedulerILi256ELi128ELb0ELb1ELb1EEEEEEEEEvNT_6ParamsE)
        /*0c38*/ 	.short	0x0210
        /*0c3a*/ 	.short	0x0af0


	//----- nvinfo : EIATTR_SW_WAR
	.align		4
.L_266:
        /*0c3c*/ 	.byte	0x04, 0x36
        /*0c3e*/ 	.short	(.L_268 - .L_267)
.L_267:
        /*0c40*/ 	.word	0x00000008
.L_268:


//--------------------- .nv.info._ZN7cutlass13device_kernelIN5flash11enable_sm90INS1_16FlashAttnFwdSm90INS1_25CollectiveMainloopFwdSm90ILi2EN4cute5tupleIJNS5_1CILi1EEES8_S8_EEENS6_IJNS7_ILi128EEESA_SA_EEELi128ENS_10bfloat16_tEfNS_4arch4Sm90ELb1ELb0ELb0ELb1ELb1ELb0ELb0ELb1ELb1ELb1ELb0ELb0EEENS1_21CollectiveEpilogueFwdISB_S9_SC_SE_Li256ELb1ELb1ELb0ELb0EEENS1_36VarlenDynamicPersistentTileSchedulerILi128ELi128ELi256ELi128ELb0ELb1ELb1ELb1ELb1ELb1EEEEEEEEEvNT_6ParamsE --------------------------
	.section	.nv.info._ZN7cutlass13device_kernelIN5flash11enable_sm90INS1_16FlashAttnFwdSm90INS1_25CollectiveMainloopFwdSm90ILi2EN4cute5tupleIJNS5_1CILi1EEES8_S8_EEENS6_IJNS7_ILi128EEESA_SA_EEELi128ENS_10bfloat16_tEfNS_4arch4Sm90ELb1ELb0ELb0ELb1ELb1ELb0ELb0ELb1ELb1ELb1ELb0ELb0EEENS1_21CollectiveEpilogueFwdISB_S9_SC_SE_Li256ELb1ELb1ELb0ELb0EEENS1_36VarlenDynamicPersistentTileSchedulerILi128ELi128ELi256ELi128ELb0ELb1ELb1ELb1ELb1ELb1EEEEEEEEEvNT_6ParamsE,"",@"SHT_CUDA_INFO"
	.sectionflags	@""
	.align	4


	//----- nvinfo : EIATTR_CUDA_API_VERSION
	.align		4
        /*0000*/ 	.byte	0x04, 0x37
        /*0002*/ 	.short	(.L_270 - .L_269)
.L_269:
        /*0004*/ 	.word	0x00000082


	//----- nvinfo : EIATTR_KPARAM_INFO
	.align		4
.L_270:
        /*0008*/ 	.byte	0x04, 0x17
        /*000a*/ 	.short	(.L_272 - .L_271)
.L_271:
        /*000c*/ 	.word	0x00000000
        /*0010*/ 	.short	0x0000
        /*0012*/ 	.short	0x0070
        /*0014*/ 	.byte	0x00, 0xf0, 0x01, 0x2a


	//----- nvinfo : EIATTR_SPARSE_MMA_MASK
	.align		4
.L_272:
        /*0018*/ 	.byte	0x03, 0x50
        /*001a*/ 	.short	0x0000


	//----- nvinfo : EIATTR_MAXREG_COUNT
	.align		4
        /*001c*/ 	.byte	0x03, 0x1b
        /*001e*/ 	.short	0x00a8


	//----- nvinfo : EIATTR_NUM_BARRIERS
	.align		4
        /*0020*/ 	.byte	0x02, 0x4c
        /*0022*/ 	.byte	0x10
	.zero		1


	//----- nvinfo : EIATTR_EXTERNS
	.align		4
        /*0024*/ 	.byte	0x04, 0x0f
        /*0026*/ 	.short	(.L_274 - .L_273)


	//   ....[0]....
	.align		4
.L_273:
        /*0028*/ 	.word	index@(__assertfail)


	//----- nvinfo : EIATTR_ANNOTATIONS
	.align		4
.L_274:
        /*002c*/ 	.byte	0x04, 0x55
        /*002e*/ 	.short	(.L_276 - .L_275)


	//   ....[0]....
.L_275:
        /* <DEDUP_REMOVED lines=14> */


	//----- nvinfo : EIATTR_MERCURY_ISA_VERSION
	.align		4
.L_276:
        /*00f8*/ 	.byte	0x03, 0x5f
        /*00fa*/ 	.short	0x0101


	//----- nvinfo : EIATTR_UNUSED_LOAD_BYTE_OFFSET
	.align		4
        /*00fc*/ 	.byte	0x04, 0x44
        /*00fe*/ 	.short	(.L_278 - .L_277)


	//   ....[0]....
.L_277:
        /*0100*/ 	.word	0x00000970
        /*0104*/ 	.word	0x0000fff0


	//   ....[1]....
        /*0108*/ 	.word	0x00009030
        /*010c*/ 	.word	0x0000fff0


	//----- nvinfo : EIATTR_INT_WARP_WIDE_INSTR_OFFSETS
	.align		4
.L_278:
        /*0110*/ 	.byte	0x04, 0x31
        /*0112*/ 	.short	(.L_280 - .L_279)


	//   ....[0]....
.L_279:
        /*0114*/ 	.word	0x000000c0


	//   ....[1]....
        /*0118*/ 	.word	0x000000d0


	//   ....[2]....
        /*011c*/ 	.word	0x00000170


	//   ....[3]....
        /*0120*/ 	.word	0x0000c440


	//   ....[4]....
        /*0124*/ 	.word	0x0000c4d0


	//   ....[5]....
        /*0128*/ 	.word	0x0000f3b0


	//   ....[6]....
        /*012c*/ 	.word	0x0000f440


	//----- nvinfo : EIATTR_COOP_GROUP_MASK_REGIDS
	.align		4
.L_280:
        /*0130*/ 	.byte	0x04, 0x29
        /*0132*/ 	.short	(.L_282 - .L_281)


	//   ....[0]....
.L_281:
        /*0134*/ 	.word	0xffffffff


	//   ....[1]....
        /*0138*/ 	.word	0xffffffff


	//   ....[2]....
        /*013c*/ 	.word	0xffffffff


	//   ....[3]....
        /*0140*/ 	.word	0xffffffff


	//   ....[4]....
        /*0144*/ 	.word	0xffffffff


	//   ....[5]....
        /*0148*/ 	.word	0xffffffff


	//   ....[6]....
        /*014c*/ 	.word	0xffffffff


	//   ....[7]....
        /*0150*/ 	.word	0xffffffff


	//   ....[8]....
        /*0154*/ 	.word	0xffffffff


	//   ....[9]....
        /*0158*/ 	.word	0xffffffff


	//   ....[10]....
        /*015c*/ 	.word	0xffffffff


	//   ....[11]....
        /*0160*/ 	.word	0xffffffff


	//   ....[12]....
        /*0164*/ 	.word	0xffffffff


	//   ....[13]....
        /*0168*/ 	.word	0xffffffff


	//   ....[14]....
        /*016c*/ 	.word	0xffffffff


	//   ....[15]....
        /*0170*/ 	.word	0xffffffff


	//   ....[16]....
        /*0174*/ 	.word	0xffffffff


	//   ....[17]....
        /*0178*/ 	.word	0xffffffff


	//   ....[18]....
        /*017c*/ 	.word	0xffffffff


	//   ....[19]....
        /*0180*/ 	.word	0xffffffff


	//   ....[20]....
        /*0184*/ 	.word	0xffffffff


	//   ....[21]....
        /*0188*/ 	.word	0xffffffff


	//   ....[22]....
        /*018c*/ 	.word	0xffffffff


	//   ....[23]....
        /*0190*/ 	.word	0xffffffff


	//   ....[24]....
        /*0194*/ 	.word	0xffffffff


	//   ....[25]....
        /*0198*/ 	.word	0xffffffff


	//   ....[26]....
        /*019c*/ 	.word	0xffffffff


	//   ....[27]....
        /*01a0*/ 	.word	0xffffffff


	//   ....[28]....
        /*01a4*/ 	.word	0xffffffff


	//   ....[29]....
        /*01a8*/ 	.word	0xffffffff


	//   ....[30]....
        /*01ac*/ 	.word	0xffffffff


	//   ....[31]....
        /*01b0*/ 	.word	0xffffffff


	//   ....[32]....
        /*01b4*/ 	.word	0xffffffff


	//   ....[33]....
        /*01b8*/ 	.word	0xffffffff


	//   ....[34]....
        /*01bc*/ 	.word	0xffffffff


	//   ....[35]....
        /*01c0*/ 	.word	0xffffffff


	//   ....[36]....
        /*01c4*/ 	.word	0xffffffff


	//   ....[37]....
        /*01c8*/ 	.word	0xffffffff


	//   ....[38]....
        /*01cc*/ 	.word	0xffffffff


	//   ....[39]....
        /*01d0*/ 	.word	0xffffffff


	//   ....[40]....
        /*01d4*/ 	.word	0xffffffff


	//   ....[41]....
        /*01d8*/ 	.word	0xffffffff


	//   ....[42]....
        /*01dc*/ 	.word	0xffffffff


	//   ....[43]....
        /*01e0*/ 	.word	0xffffffff


	//   ....[44]....
        /*01e4*/ 	.word	0xffffffff


	//   ....[45]....
        /*01e8*/ 	.word	0xffffffff


	//   ....[46]....
        /*01ec*/ 	.word	0xffffffff


	//   ....[47]....
        /*01f0*/ 	.word	0xffffffff


	//   ....[48]....
        /*01f4*/ 	.word	0xffffffff


	//   ....[49]....
        /*01f8*/ 	.word	0xffffffff


	//   ....[50]....
        /*01fc*/ 	.word	0xffffffff


	//   ....[51]....
        /*0200*/ 	.word	0xffffffff


	//   ....[52]....
        /*0204*/ 	.word	0xffffffff


	//   ....[53]....
        /*0208*/ 	.word	0xffffffff


	//   ....[54]....
        /*020c*/ 	.word	0xffffffff


	//   ....[55]....
        /*0210*/ 	.word	0xffffffff


	//   ....[56]....
        /*0214*/ 	.word	0xffffffff


	//   ....[57]....
        /*0218*/ 	.word	0xffffffff


	//   ....[58]....
        /*021c*/ 	.word	0xffffffff


	//   ....[59]....
        /*0220*/ 	.word	0xffffffff


	//   ....[60]....
        /*0224*/ 	.word	0xffffffff


	//   ....[61]....
        /*0228*/ 	.word	0xffffffff


	//   ....[62]....
        /*022c*/ 	.word	0xffffffff


	//   ....[63]....
        /*0230*/ 	.word	0xffffffff


	//   ....[64]....
        /*0234*/ 	.word	0xffffffff


	//   ....[65]....
        /*0238*/ 	.word	0xffffffff


	//   ....[66]....
        /*023c*/ 	.word	0xffffffff


	//   ....[67]....
        /*0240*/ 	.word	0xffffffff


	//   ....[68]....
        /*0244*/ 	.word	0xffffffff


	//   ....[69]....
        /*0248*/ 	.word	0xffffffff


	//   ....[70]....
        /*024c*/ 	.word	0xffffffff


	//   ....[71]....
        /*0250*/ 	.word	0xffffffff


	//   ....[72]....
        /*0254*/ 	.word	0xffffffff


	//   ....[73]....
        /*0258*/ 	.word	0xffffffff


	//   ....[74]....
        /*025c*/ 	.word	0xffffffff


	//   ....[75]....
        /*0260*/ 	.word	0xffffffff


	//   ....[76]....
        /*0264*/ 	.word	0xffffffff


	//   ....[77]....
        /*0268*/ 	.word	0xffffffff


	//   ....[78]....
        /*026c*/ 	.word	0xffffffff


	//   ....[79]....
        /*0270*/ 	.word	0xffffffff


	//   ....[80]....
        /*0274*/ 	.word	0xffffffff


	//   ....[81]....
        /*0278*/ 	.word	0xffffffff


	//   ....[82]....
        /*027c*/ 	.word	0xffffffff


	//   ....[83]....
        /*0280*/ 	.word	0xffffffff


	//   ....[84]....
        /*0284*/ 	.word	0xffffffff


	//   ....[85]....
        /*0288*/ 	.word	0xffffffff


	//   ....[86]....
        /*028c*/ 	.word	0xffffffff


	//   ....[87]....
        /*0290*/ 	.word	0xffffffff


	//   ....[88]....
        /*0294*/ 	.word	0xffffffff


	//   ....[89]....
        /*0298*/ 	.word	0xffffffff


	//   ....[90]....
        /*029c*/ 	.word	0xffffffff


	//   ....[91]....
        /*02a0*/ 	.word	0xffffffff


	//   ....[92]....
        /*02a4*/ 	.word	0xffffffff


	//   ....[93]....
        /*02a8*/ 	.word	0xffffffff


	//   ....[94]....
        /*02ac*/ 	.word	0xffffffff


	//   ....[95]....
        /*02b0*/ 	.word	0xffffffff


	//   ....[96]....
        /*02b4*/ 	.word	0xffffffff


	//   ....[97]....
        /*02b8*/ 	.word	0xffffffff


	//   ....[98]....
        /*02bc*/ 	.word	0xffffffff


	//   ....[99]....
        /*02c0*/ 	.word	0xffffffff


	//   ....[100]....
        /*02c4*/ 	.word	0xffffffff


	//   ....[101]....
        /*02c8*/ 	.word	0xffffffff


	//   ....[102]....
        /*02cc*/ 	.word	0xffffffff


	//   ....[103]....
        /*02d0*/ 	.word	0xffffffff


	//   ....[104]....
        /*02d4*/ 	.word	0xffffffff


	//   ....[105]....
        /*02d8*/ 	.word	0xffffffff


	//   ....[106]....
        /*02dc*/ 	.word	0xffffffff


	//   ....[107]....
        /*02e0*/ 	.word	0xffffffff


	//   ....[108]....
        /*02e4*/ 	.word	0xffffffff


	//   ....[109]....
        /*02e8*/ 	.word	0xffffffff


	//   ....[110]....
        /*02ec*/ 	.word	0xffffffff


	//   ....[111]....
        /*02f0*/ 	.word	0xffffffff


	//   ....[112]....
        /*02f4*/ 	.word	0xffffffff


	//   ....[113]....
        /*02f8*/ 	.word	0xffffffff


	//   ....[114]....
        /*02fc*/ 	.word	0xffffffff


	//   ....[115]....
        /*0300*/ 	.word	0xffffffff


	//   ....[116]....
        /*0304*/ 	.word	0xffffffff


	//   ....[117]....
        /*0308*/ 	.word	0xffffffff


	//   ....[118]....
        /*030c*/ 	.word	0xffffffff


	//   ....[119]....
        /*0310*/ 	.word	0xffffffff


	//   ....[120]....
        /*0314*/ 	.word	0xffffffff


	//   ....[121]....
        /*0318*/ 	.word	0xffffffff


	//   ....[122]....
        /*031c*/ 	.word	0xffffffff


	//   ....[123]....
        /*0320*/ 	.word	0xffffffff


	//   ....[124]....
        /*0324*/ 	.word	0xffffffff


	//   ....[125]....
        /*0328*/ 	.word	0xffffffff


	//   ....[126]....
        /*032c*/ 	.word	0xffffffff


	//   ....[127]....
        /*0330*/ 	.word	0xffffffff


	//   ....[128]....
        /*0334*/ 	.word	0xffffffff


	//   ....[129]....
        /*0338*/ 	.word	0xffffffff


	//   ....[130]....
        /*033c*/ 	.word	0xffffffff


	//   ....[131]....
        /*0340*/ 	.word	0xffffffff


	//   ....[132]....
        /*0344*/ 	.word	0xffffffff


	//   ....[133]....
        /*0348*/ 	.word	0xffffffff


	//   ....[134]....
        /*034c*/ 	.word	0xffffffff


	//   ....[135]....
        /*0350*/ 	.word	0xffffffff


	//   ....[136]....
        /*0354*/ 	.word	0xffffffff


	//   ....[137]....
        /*0358*/ 	.word	0xffffffff


	//   ....[138]....
        /*035c*/ 	.word	0xffffffff


	//   ....[139]....
        /*0360*/ 	.word	0xffffffff


	//   ....[140]....
        /*0364*/ 	.word	0xffffffff


	//   ....[141]....
        /*0368*/ 	.word	0xffffffff


	//   ....[142]....
        /*036c*/ 	.word	0xffffffff


	//   ....[143]....
        /*0370*/ 	.word	0xffffffff


	//   ....[144]....
        /*0374*/ 	.word	0xffffffff


	//   ....[145]....
        /*0378*/ 	.word	0xffffffff


	//   ....[146]....
        /*037c*/ 	.word	0xffffffff


	//   ....[147]....
        /*0380*/ 	.word	0xffffffff


	//   ....[148]....
        /*0384*/ 	.word	0xffffffff


	//   ....[149]....
        /*0388*/ 	.word	0xffffffff


	//   ....[150]....
        /*038c*/ 	.word	0xffffffff


	//   ....[151]....
        /*0390*/ 	.word	0xffffffff


	//   ....[152]....
        /*0394*/ 	.word	0xffffffff


	//   ....[153]....
        /*0398*/ 	.word	0xffffffff


	//   ....[154]....
        /*039c*/ 	.word	0xffffffff


	//   ....[155]....
        /*03a0*/ 	.word	0xffffffff


	//   ....[156]....
        /*03a4*/ 	.word	0xffffffff


	//   ....[157]....
        /*03a8*/ 	.word	0xffffffff


	//   ....[158]....
        /*03ac*/ 	.word	0xffffffff


	//   ....[159]....
        /*03b0*/ 	.word	0xffffffff


	//   ....[160]....
        /*03b4*/ 	.word	0xffffffff


	//   ....[161]....
        /*03b8*/ 	.word	0x0500000f


	//   ....[162]....
        /*03bc*/ 	.word	0x0500000f


	//   ....[163]....
        /*03c0*/ 	.word	0x0500000f


	//   ....[164]....
        /*03c4*/ 	.word	0x0500000f


	//   ....[165]....
        /*03c8*/ 	.word	0x0500000f


	//   ....[166]....
        /*03cc*/ 	.word	0x0500000f


	//   ....[167]....
        /*03d0*/ 	.word	0x0500000f


	//   ....[168]....
        /*03d4*/ 	.word	0x0500000f


	//   ....[169]....
        /*03d8*/ 	.word	0x0500000f


	//   ....[170]....
        /*03dc*/ 	.word	0x0500000f


	//   ....[171]....
        /*03e0*/ 	.word	0x0500000f


	//   ....[172]....
        /*03e4*/ 	.word	0x0500000f


	//   ....[173]....
        /*03e8*/ 	.word	0x0500000f


	//   ....[174]....
        /*03ec*/ 	.word	0x0500000f


	//   ....[175]....
        /*03f0*/ 	.word	0x0500000f


	//   ....[176]....
        /*03f4*/ 	.word	0x0500000f


	//   ....[177]....
        /*03f8*/ 	.word	0x0500000f


	//   ....[178]....
        /*03fc*/ 	.word	0x0500000f


	//   ....[179]....
        /*0400*/ 	.word	0x0500000f


	//   ....[180]....
        /*0404*/ 	.word	0x0500000f


	//   ....[181]....
        /*0408*/ 	.word	0x0500000f


	//   ....[182]....
        /*040c*/ 	.word	0x0500000f


	//   ....[183]....
        /*0410*/ 	.word	0x0500000f


	//   ....[184]....
        /*0414*/ 	.word	0x0500000f


	//   ....[185]....
        /*0418*/ 	.word	0x0500000f


	//   ....[186]....
        /*041c*/ 	.word	0x0500000f


	//   ....[187]....
        /*0420*/ 	.word	0x0500000f


	//   ....[188]....
        /*0424*/ 	.word	0x0500000f


	//   ....[189]....
        /*0428*/ 	.word	0x0500000f


	//   ....[190]....
        /*042c*/ 	.word	0x0500000f


	//   ....[191]....
        /*0430*/ 	.word	0x0500000f


	//   ....[192]....
        /*0434*/ 	.word	0x0500000f


	//   ....[193]....
        /*0438*/ 	.word	0x0500000f


	//   ....[194]....
        /*043c*/ 	.word	0x0500000f


	//   ....[195]....
        /*0440*/ 	.word	0x0500000f


	//   ....[196]....
        /*0444*/ 	.word	0x0500000f


	//   ....[197]....
        /*0448*/ 	.word	0x0500000f


	//   ....[198]....
        /*044c*/ 	.word	0x0500000f


	//   ....[199]....
        /*0450*/ 	.word	0x0500000f


	//   ....[200]....
        /*0454*/ 	.word	0x0500000f


	//   ....[201]....
        /*0458*/ 	.word	0x0500000f


	//   ....[202]....
        /*045c*/ 	.word	0x0500000f


	//   ....[203]....
        /*0460*/ 	.word	0x0500000f


	//   ....[204]....
        /*0464*/ 	.word	0x0500000f


	//   ....[205]....
        /*0468*/ 	.word	0x0500000f


	//   ....[206]....
        /*046c*/ 	.word	0x0500000f


	//   ....[207]....
        /*0470*/ 	.word	0x0500000f


	//   ....[208]....
        /*0474*/ 	.word	0x0500000f


	//   ....[209]....
        /*0478*/ 	.word	0x0500000f


	//   ....[210]....
        /*047c*/ 	.word	0x0500000f


	//   ....[211]....
        /*0480*/ 	.word	0x0500000f


	//   ....[212]....
        /*0484*/ 	.word	0x0500000f


	//   ....[213]....
        /*0488*/ 	.word	0x0500000f


	//   ....[214]....
        /*048c*/ 	.word	0x0500000f


	//   ....[215]....
        /*0490*/ 	.word	0x0500000f


	//   ....[216]....
        /*0494*/ 	.word	0x0500000f


	//   ....[217]....
        /*0498*/ 	.word	0x0500000f


	//   ....[218]....
        /*049c*/ 	.word	0x0500000f


	//   ....[219]....
        /*04a0*/ 	.word	0x0500000f


	//   ....[220]....
        /*04a4*/ 	.word	0x0500000f


	//   ....[221]....
        /*04a8*/ 	.word	0x0500000f


	//   ....[222]....
        /*04ac*/ 	.word	0x0500000f


	//   ....[223]....
        /*04b0*/ 	.word	0x0500000f


	//   ....[224]....
        /*04b4*/ 	.word	0x0500000f


	//   ....[225]....
        /*04b8*/ 	.word	0x0500000f


	//   ....[226]....
        /*04bc*/ 	.word	0x0500000f


	//   ....[227]....
        /*04c0*/ 	.word	0x0500000f


	//   ....[228]....
        /*04c4*/ 	.word	0x0500000f


	//   ....[229]....
        /*04c8*/ 	.word	0x0500000f


	//   ....[230]....
        /*04cc*/ 	.word	0x0500000f


	//   ....[231]....
        /*04d0*/ 	.word	0x0500000f


	//   ....[232]....
        /*04d4*/ 	.word	0x0500000f


	//   ....[233]....
        /*04d8*/ 	.word	0x0500000f


	//   ....[234]....
        /*04dc*/ 	.word	0x0500000f


	//   ....[235]....
        /*04e0*/ 	.word	0x0500000f


	//   ....[236]....
        /*04e4*/ 	.word	0x0500000f


	//   ....[237]....
        /*04e8*/ 	.word	0x0500000f


	//   ....[238]....
        /*04ec*/ 	.word	0x0500000f


	//   ....[239]....
        /*04f0*/ 	.word	0x0500000f


	//   ....[240]....
        /*04f4*/ 	.word	0x0500000f


	//   ....[241]....
        /*04f8*/ 	.word	0x0500000f


	//   ....[242]....
        /*04fc*/ 	.word	0x0500000f


	//   ....[243]....
        /*0500*/ 	.word	0x0500000f


	//   ....[244]....
        /*0504*/ 	.word	0x0500000f


	//   ....[245]....
        /*0508*/ 	.word	0x0500000f


	//   ....[246]....
        /*050c*/ 	.word	0x0500000f


	//   ....[247]....
        /*0510*/ 	.word	0x0500000f


	//   ....[248]....
        /*0514*/ 	.word	0x0500000f


	//   ....[249]....
        /*0518*/ 	.word	0x0500000f


	//   ....[250]....
        /*051c*/ 	.word	0x0500000f


	//   ....[251]....
        /*0520*/ 	.word	0x0500000f


	//   ....[252]....
        /*0524*/ 	.word	0x0500000f


	//   ....[253]....
        /*0528*/ 	.word	0x0500000f


	//   ....[254]....
        /*052c*/ 	.word	0x0500000f


	//   ....[255]....
        /*0530*/ 	.word	0x0500000f


	//   ....[0]....
        /*0534*/ 	.word	0x0500000f


	//   ....[1]....
        /*0538*/ 	.word	0x0500000f


	//   ....[2]....
        /*053c*/ 	.word	0x0500000f


	//   ....[3]....
        /*0540*/ 	.word	0x0500000f


	//----- nvinfo : EIATTR_COOP_GROUP_INSTR_OFFSETS
	.align		4
.L_282:
        /*0544*/ 	.byte	0x04, 0x28
        /*0546*/ 	.short	(.L_284 - .L_283)


	//   ....[0]....
.L_283:
        /*0548*/ 	.word	0x00000080


	//   ....[1]....
        /*054c*/ 	.word	0x00000090


	//   ....[2]....
        /*0550*/ 	.word	0x000002d0


	//   ....[3]....
        /*0554*/ 	.word	0x00000430


	//   ....[4]....
        /*0558*/ 	.word	0x00000550


	//   ....[5]....
        /*055c*/ 	.word	0x000006b0


	//   ....[6]....
        /*0560*/ 	.word	0x00001570


	//   ....[7]....
        /*0564*/ 	.word	0x00001e70


	//   ....[8]....
        /*0568*/ 	.word	0x00001eb0


	//   ....[9]....
        /*056c*/ 	.word	0x000025c0


	//   ....[10]....
        /*0570*/ 	.word	0x00002690


	//   ....[11]....
        /*0574*/ 	.word	0x00003060


	//   ....[12]....
        /*0578*/ 	.word	0x000030d0


	//   ....[13]....
        /*057c*/ 	.word	0x000044b0


	//   ....[14]....
        /*0580*/ 	.word	0x000044d0


	//   ....[15]....
        /*0584*/ 	.word	0x00004ba0


	//   ....[16]....
        /*0588*/ 	.word	0x00004be0


	//   ....[17]....
        /*058c*/ 	.word	0x00005510


	//   ....[18]....
        /*0590*/ 	.word	0x00005590


	//   ....[19]....
        /*0594*/ 	.word	0x00007210


	//   ....[20]....
        /*0598*/ 	.word	0x00007220


	//   ....[21]....
        /*059c*/ 	.word	0x00007260


	//   ....[22]....
        /*05a0*/ 	.word	0x00007270


	//   ....[23]....
        /*05a4*/ 	.word	0x000086f0


	//   ....[24]....
        /*05a8*/ 	.word	0x00008720


	//   ....[25]....
        /*05ac*/ 	.word	0x000087f0


	//   ....[26]....
        /*05b0*/ 	.word	0x00008800


	//   ....[27]....
        /*05b4*/ 	.word	0x00009b20


	//   ....[28]....
        /*05b8*/ 	.word	0x00009b60


	//   ....[29]....
        /*05bc*/ 	.word	0x00009bc0


	//   ....[30]....
        /*05c0*/ 	.word	0x00009c00


	//   ....[31]....
        /*05c4*/ 	.word	0x0000a1b0


	//   ....[32]....
        /*05c8*/ 	.word	0x0000a1d0


	//   ....[33]....
        /*05cc*/ 	.word	0x0000a290


	//   ....[34]....
        /*05d0*/ 	.word	0x0000a2b0


	//   ....[35]....
        /*05d4*/ 	.word	0x0000a370


	//   ....[36]....
        /*05d8*/ 	.word	0x0000a390


	//   ....[37]....
        /*05dc*/ 	.word	0x0000a460


	//   ....[38]....
        /*05e0*/ 	.word	0x0000a480


	//   ....[39]....
        /*05e4*/ 	.word	0x0000ad40


	//   ....[40]....
        /*05e8*/ 	.word	0x0000ad60


	//   ....[41]....
        /*05ec*/ 	.word	0x0000ae20


	//   ....[42]....
        /*05f0*/ 	.word	0x0000ae40


	//   ....[43]....
        /*05f4*/ 	.word	0x0000af00


	//   ....[44]....
        /*05f8*/ 	.word	0x0000af20


	//   ....[45]....
        /*05fc*/ 	.word	0x0000aff0


	//   ....[46]....
        /*0600*/ 	.word	0x0000b010


	//   ....[47]....
        /*0604*/ 	.word	0x0000b150


	//   ....[48]....
        /*0608*/ 	.word	0x0000b320


	//   ....[49]....
        /*060c*/ 	.word	0x0000b350


	//   ....[50]....
        /*0610*/ 	.word	0x0000b380


	//   ....[51]....
        /*0614*/ 	.word	0x0000b3b0


	//   ....[52]....
        /*0618*/ 	.word	0x0000b3e0


	//   ....[53]....
        /*061c*/ 	.word	0x0000b410


	//   ....[54]....
        /*0620*/ 	.word	0x0000b560


	//   ....[55]....
        /*0624*/ 	.word	0x0000b590


	//   ....[56]....
        /*0628*/ 	.word	0x0000b5c0


	//   ....[57]....
        /*062c*/ 	.word	0x0000b5f0


	//   ....[58]....
        /*0630*/ 	.word	0x0000b620


	//   ....[59]....
        /*0634*/ 	.word	0x0000b650


	//   ....[60]....
        /*0638*/ 	.word	0x0000b6e0


	//   ....[61]....
        /*063c*/ 	.word	0x0000b740


	//   ....[62]....
        /*0640*/ 	.word	0x0000b7d0


	//   ....[63]....
        /*0644*/ 	.word	0x0000cf70


	//   ....[64]....
        /*0648*/ 	.word	0x0000cf90


	//   ....[65]....
        /*064c*/ 	.word	0x0000d030


	//   ....[66]....
        /*0650*/ 	.word	0x0000d050


	//   ....[67]....
        /*0654*/ 	.word	0x0000d0e0


	//   ....[68]....
        /*0658*/ 	.word	0x0000d100


	//   ....[69]....
        /*065c*/ 	.word	0x0000d190


	//   ....[70]....
        /*0660*/ 	.word	0x0000d1b0


	//   ....[71]....
        /*0664*/ 	.word	0x0000d240


	//   ....[72]....
        /*0668*/ 	.word	0x0000d260


	//   ....[73]....
        /*066c*/ 	.word	0x0000d2f0


	//   ....[74]....
        /*0670*/ 	.word	0x0000d310


	//   ....[75]....
        /*0674*/ 	.word	0x0000d3a0


	//   ....[76]....
        /*0678*/ 	.word	0x0000d3c0


	//   ....[77]....
        /*067c*/ 	.word	0x0000d3d0


	//   ....[78]....
        /*0680*/ 	.word	0x0000d450


	//   ....[79]....
        /*0684*/ 	.word	0x0000dbb0


	//   ....[80]....
        /*0688*/ 	.word	0x0000dbe0


	//   ....[81]....
        /*068c*/ 	.word	0x0000dc40


	//   ....[82]....
        /*0690*/ 	.word	0x0000dc90


	//   ....[83]....
        /*0694*/ 	.word	0x0000dce0


	//   ....[84]....
        /*0698*/ 	.word	0x0000dd30


	//   ....[85]....
        /*069c*/ 	.word	0x0000dd80


	//   ....[86]....
        /*06a0*/ 	.word	0x0000ddd0


	//   ....[87]....
        /*06a4*/ 	.word	0x0000de20


	//   ....[88]....
        /*06a8*/ 	.word	0x0000de70


	//   ....[89]....
        /*06ac*/ 	.word	0x0000dec0


	//   ....[90]....
        /*06b0*/ 	.word	0x0000df10


	//   ....[91]....
        /*06b4*/ 	.word	0x0000df50


	//   ....[92]....
        /*06b8*/ 	.word	0x0000dfa0


	//   ....[93]....
        /*06bc*/ 	.word	0x0000dfc0


	//   ....[94]....
        /*06c0*/ 	.word	0x0000e000


	//   ....[95]....
        /*06c4*/ 	.word	0x0000e760


	//   ....[96]....
        /*06c8*/ 	.word	0x0000e790


	//   ....[97]....
        /*06cc*/ 	.word	0x0000e7f0


	//   ....[98]....
        /*06d0*/ 	.word	0x0000e800


	//   ....[99]....
        /*06d4*/ 	.word	0x0000e850


	//   ....[100]....
        /*06d8*/ 	.word	0x0000e860


	//   ....[101]....
        /*06dc*/ 	.word	0x0000e8b0


	//   ....[102]....
        /*06e0*/ 	.word	0x0000e8c0


	//   ....[103]....
        /*06e4*/ 	.word	0x0000e910


	//   ....[104]....
        /*06e8*/ 	.word	0x0000e920


	//   ....[105]....
        /*06ec*/ 	.word	0x0000e970


	//   ....[106]....
        /*06f0*/ 	.word	0x0000e980


	//   ....[107]....
        /*06f4*/ 	.word	0x0000e9d0


	//   ....[108]....
        /*06f8*/ 	.word	0x0000e9e0


	//   ....[109]....
        /*06fc*/ 	.word	0x0000e9f0


	//   ....[110]....
        /*0700*/ 	.word	0x0000ea40


	//   ....[111]....
        /*0704*/ 	.word	0x0000eca0


	//   ....[112]....
        /*0708*/ 	.word	0x0000ecc0


	//   ....[113]....
        /*070c*/ 	.word	0x0000ecd0


	//   ....[114]....
        /*0710*/ 	.word	0x0000ed40


	//   ....[115]....
        /*0714*/ 	.word	0x0000ed50


	//   ....[116]....
        /*0718*/ 	.word	0x0000edc0


	//   ....[117]....
        /*071c*/ 	.word	0x0000edd0


	//   ....[118]....
        /*0720*/ 	.word	0x0000ee40


	//   ....[119]....
        /*0724*/ 	.word	0x0000ee50


	//   ....[120]....
        /*0728*/ 	.word	0x0000eec0


	//   ....[121]....
        /*072c*/ 	.word	0x0000eed0


	//   ....[122]....
        /*0730*/ 	.word	0x0000ef40


	//   ....[123]....
        /*0734*/ 	.word	0x0000ef50


	//   ....[124]....
        /*0738*/ 	.word	0x0000efc0


	//   ....[125]....
        /*073c*/ 	.word	0x0000efd0


	//   ....[126]....
        /*0740*/ 	.word	0x0000efe0


	//   ....[127]....
        /*0744*/ 	.word	0x0000f590


	//   ....[128]....
        /*0748*/ 	.word	0x0000f5d0


	//   ....[129]....
        /*074c*/ 	.word	0x0000f610


	//   ....[130]....
        /*0750*/ 	.word	0x0000f630


	//   ....[131]....
        /*0754*/ 	.word	0x0000f640


	//   ....[132]....
        /*0758*/ 	.word	0x0000f660


	//   ....[133]....
        /*075c*/ 	.word	0x0000f6d0


	//   ....[134]....
        /*0760*/ 	.word	0x0000f6f0


	//   ....[135]....
        /*0764*/ 	.word	0x0000f750


	//   ....[136]....
        /*0768*/ 	.word	0x0000f770


	//   ....[137]....
        /*076c*/ 	.word	0x0000f7d0


	//   ....[138]....
        /*0770*/ 	.word	0x0000f7f0


	//   ....[139]....
        /*0774*/ 	.word	0x0000f850


	//   ....[140]....
        /*0778*/ 	.word	0x0000f870


	//   ....[141]....
        /*077c*/ 	.word	0x0000f8c0


	//   ....[142]....
        /*0780*/ 	.word	0x0000f8e0


	//   ....[143]....
        /*0784*/ 	.word	0x0000fce0


	//   ....[144]....
        /*0788*/ 	.word	0x0000fd30


	//   ....[145]....
        /*078c*/ 	.word	0x0000fd60


	//   ....[146]....
        /*0790*/ 	.word	0x0000fd70


	//   ....[147]....
        /*0794*/ 	.word	0x0000fda0


	//   ....[148]....
        /*0798*/ 	.word	0x0000fdd0


	//   ....[149]....
        /*079c*/ 	.word	0x0000fe00


	//   ....[150]....
        /*07a0*/ 	.word	0x0000fe30


	//   ....[151]....
        /*07a4*/ 	.word	0x0000ffb0


	//   ....[152]....
        /*07a8*/ 	.word	0x0000ffe0


	//   ....[153]....
        /*07ac*/ 	.word	0x00010010


	//   ....[154]....
        /*07b0*/ 	.word	0x00010040


	//   ....[155]....
        /*07b4*/ 	.word	0x00010070


	//   ....[156]....
        /*07b8*/ 	.word	0x000100a0


	//   ....[157]....
        /*07bc*/ 	.word	0x00010160


	//   ....[158]....
        /*07c0*/ 	.word	0x00010180


	//   ....[159]....
        /*07c4*/ 	.word	0x000101f0


	//   ....[160]....
        /*07c8*/ 	.word	0x00010890


	//   ....[161]....
        /*07cc*/ 	.word	0x00010e30


	//   ....[162]....
        /*07d0*/ 	.word	0x00010f20


	//   ....[163]....
        /*07d4*/ 	.word	0x00010fc0


	//   ....[164]....
        /*07d8*/ 	.word	0x00011020


	//   ....[165]....
        /*07dc*/ 	.word	0x00011120


	//   ....[166]....
        /*07e0*/ 	.word	0x00011190


	//   ....[167]....
        /*07e4*/ 	.word	0x00011290


	//   ....[168]....
        /*07e8*/ 	.word	0x00011300


	//   ....[169]....
        /*07ec*/ 	.word	0x00011400


	//   ....[170]....
        /*07f0*/ 	.word	0x00011470


	//   ....[171]....
        /*07f4*/ 	.word	0x00011570


	//   ....[172]....
        /*07f8*/ 	.word	0x000115e0


	//   ....[173]....
        /*07fc*/ 	.word	0x000116e0


	//   ....[174]....
        /*0800*/ 	.word	0x00011750


	//   ....[175]....
        /*0804*/ 	.word	0x00011850


	//   ....[176]....
        /*0808*/ 	.word	0x000118c0


	//   ....[177]....
        /*080c*/ 	.word	0x00011960


	//   ....[178]....
        /*0810*/ 	.word	0x00011a60


	//   ....[179]....
        /*0814*/ 	.word	0x00011ad0


	//   ....[180]....
        /*0818*/ 	.word	0x00011b50


	//   ....[181]....
        /*081c*/ 	.word	0x00011c10


	//   ....[182]....
        /*0820*/ 	.word	0x00011c90


	//   ....[183]....
        /*0824*/ 	.word	0x00011d60


	//   ....[184]....
        /*0828*/ 	.word	0x00011de0


	//   ....[185]....
        /*082c*/ 	.word	0x00011eb0


	//   ....[186]....
        /*0830*/ 	.word	0x00011f30


	//   ....[187]....
        /*0834*/ 	.word	0x00012000


	//   ....[188]....
        /*0838*/ 	.word	0x00012080


	//   ....[189]....
        /*083c*/ 	.word	0x00012150


	//   ....[190]....
        /*0840*/ 	.word	0x000121d0


	//   ....[191]....
        /*0844*/ 	.word	0x00012290


	//   ....[192]....
        /*0848*/ 	.word	0x00012310


	//   ....[193]....
        /*084c*/ 	.word	0x000123c0


	//   ....[194]....
        /*0850*/ 	.word	0x000124f0


	//   ....[195]....
        /*0854*/ 	.word	0x00012590


	//   ....[196]....
        /*0858*/ 	.word	0x00012600


	//   ....[197]....
        /*085c*/ 	.word	0x000126c0


	//   ....[198]....
        /*0860*/ 	.word	0x00012720


	//   ....[199]....
        /*0864*/ 	.word	0x000127e0


	//   ....[200]....
        /*0868*/ 	.word	0x00012840


	//   ....[201]....
        /*086c*/ 	.word	0x00012900


	//   ....[202]....
        /*0870*/ 	.word	0x00012960


	//   ....[203]....
        /*0874*/ 	.word	0x00012a20


	//   ....[204]....
        /*0878*/ 	.word	0x00012a80


	//   ....[205]....
        /*087c*/ 	.word	0x00012b40


	//   ....[206]....
        /*0880*/ 	.word	0x00012ba0


	//   ....[207]....
        /*0884*/ 	.word	0x00012c60


	//   ....[208]....
        /*0888*/ 	.word	0x00012cc0


	//   ....[209]....
        /*088c*/ 	.word	0x00012d80


	//   ....[210]....
        /*0890*/ 	.word	0x00012e70


	//   ....[211]....
        /*0894*/ 	.word	0x00012f10


	//   ....[212]....
        /*0898*/ 	.word	0x00012f70


	//   ....[213]....
        /*089c*/ 	.word	0x00013050


	//   ....[214]....
        /*08a0*/ 	.word	0x000130b0


	//   ....[215]....
        /*08a4*/ 	.word	0x00013190


	//   ....[216]....
        /*08a8*/ 	.word	0x000131f0


	//   ....[217]....
        /*08ac*/ 	.word	0x000132d0


	//   ....[218]....
        /*08b0*/ 	.word	0x00013330


	//   ....[219]....
        /*08b4*/ 	.word	0x00013410


	//   ....[220]....
        /*08b8*/ 	.word	0x00013470


	//   ....[221]....
        /*08bc*/ 	.word	0x00013550


	//   ....[222]....
        /*08c0*/ 	.word	0x000135b0


	//   ....[223]....
        /*08c4*/ 	.word	0x00013690


	//   ....[224]....
        /*08c8*/ 	.word	0x000136f0


	//   ....[225]....
        /*08cc*/ 	.word	0x000137c0


	//   ....[226]....
        /*08d0*/ 	.word	0x000138e0


	//   ....[227]....
        /*08d4*/ 	.word	0x00013980


	//   ....[228]....
        /*08d8*/ 	.word	0x00013a40


	//   ....[229]....
        /*08dc*/ 	.word	0x00013b10


	//   ....[230]....
        /*08e0*/ 	.word	0x00013b70


	//   ....[231]....
        /*08e4*/ 	.word	0x00013c50


	//   ....[232]....
        /*08e8*/ 	.word	0x00013cb0


	//   ....[233]....
        /*08ec*/ 	.word	0x00013d80


	//   ....[234]....
        /*08f0*/ 	.word	0x00013de0


	//   ....[235]....
        /*08f4*/ 	.word	0x00013eb0


	//   ....[236]....
        /*08f8*/ 	.word	0x00013f10


	//   ....[237]....
        /*08fc*/ 	.word	0x00013ff0


	//   ....[238]....
        /*0900*/ 	.word	0x00014050


	//   ....[239]....
        /*0904*/ 	.word	0x00014120


	//   ....[240]....
        /*0908*/ 	.word	0x00014180


	//   ....[241]....
        /*090c*/ 	.word	0x00014240


	//   ....[242]....
        /*0910*/ 	.word	0x000142d0


	//   ....[243]....
        /*0914*/ 	.word	0x00014370


	//   ....[244]....
        /*0918*/ 	.word	0x00014490


	//   ....[245]....
        /*091c*/ 	.word	0x00014500


	//   ....[246]....
        /*0920*/ 	.word	0x00014570


	//   ....[247]....
        /*0924*/ 	.word	0x000145e0


	//   ....[248]....
        /*0928*/ 	.word	0x00014650


	//   ....[249]....
        /*092c*/ 	.word	0x000146d0


	//   ....[250]....
        /*0930*/ 	.word	0x00014760


	//   ....[251]....
        /*0934*/ 	.word	0x000147f0


	//   ....[252]....
        /*0938*/ 	.word	0x00014860


	//   ....[253]....
        /*093c*/ 	.word	0x000148d0


	//   ....[254]....
        /*0940*/ 	.word	0x00014940


	//   ....[255]....
        /*0944*/ 	.word	0x000149c0


	//   ....[0]....
        /*0948*/ 	.word	0x00014a30


	//   ....[1]....
        /*094c*/ 	.word	0x00014ad0


	//   ....[2]....
        /*0950*/ 	.word	0x00014b60


	//   ....[3]....
        /*0954*/ 	.word	0x00014c80


	//----- nvinfo : EIATTR_REG_RECONFIG
	.align		4
.L_284:
        /*0958*/ 	.byte	0x01, 0x54
	.zero		2


	//----- nvinfo : EIATTR_SYSCALL_OFFSETS
	.align		4
        /*095c*/ 	.byte	0x04, 0x46
        /*095e*/ 	.short	(.L_286 - .L_285)


	//   ....[0]....
.L_285:
        /*0960*/ 	.word	0x00001750


	//   ....[1]....
        /*0964*/ 	.word	0x0000c630


	//   ....[2]....
        /*0968*/ 	.word	0x0000c780


	//   ....[3]....
        /*096c*/ 	.word	0x0000c870


	//   ....[4]....
        /*0970*/ 	.word	0x0000d800


	//----- nvinfo : EIATTR_MBARRIER_INSTR_OFFSETS
	.align		4
.L_286:
        /*0974*/ 	.byte	0x04, 0x39
        /*0976*/ 	.short	(.L_288 - .L_287)


	//   ....[0]....
.L_287:
        /*0978*/ 	.word	0x00000180
        /*097c*/ 	.word	0x000000ff
        /*0980*/ 	.word	0x00028800
        /*0984*/ 	.short	0x0100
        /*0986*/ 	.byte	0x08
	.zero		1


	//   ....[1]....
        /*0988*/ 	.word	0x00000190
        /*098c*/ 	.word	0x000000ff
        /*0990*/ 	.word	0x00028820
        /*0994*/ 	.short	0x0100
        /*0996*/ 	.byte	0x08
	.zero		1


	//   ....[2]....
        /*0998*/ 	.word	0x00000280
        /*099c*/ 	.word	0x000000ff
        /*09a0*/ 	.word	0x00028830
        /*09a4*/ 	.short	0x0100
        /*09a6*/ 	.byte	0x08
	.zero		1


	//   ....[3]....
        /*09a8*/ 	.word	0x00000290
        /*09ac*/ 	.word	0x000000ff
        /*09b0*/ 	.word	0x00028840
        /*09b4*/ 	.short	0x0100
        /*09b6*/ 	.byte	0x08
	.zero		1


	//   ....[4]....
        /*09b8*/ 	.word	0x000002a0
        /*09bc*/ 	.word	0x000000ff
        /*09c0*/ 	.word	0x00028838
        /*09c4*/ 	.short	0x0100
        /*09c6*/ 	.byte	0x08
	.zero		1


	//   ....[5]....
        /*09c8*/ 	.word	0x000002b0
        /*09cc*/ 	.word	0x000000ff
        /*09d0*/ 	.word	0x00028848
        /*09d4*/ 	.short	0x0100
        /*09d6*/ 	.byte	0x08
	.zero		1


	//   ....[6]....
        /*09d8*/ 	.word	0x000003e0
        /*09dc*/ 	.word	0x000000ff
        /*09e0*/ 	.word	0x00028850
        /*09e4*/ 	.short	0x0100
        /*09e6*/ 	.byte	0x08
	.zero		1


	//   ....[7]....
        /*09e8*/ 	.word	0x000003f0
        /*09ec*/ 	.word	0x000000ff
        /*09f0*/ 	.word	0x00028860
        /*09f4*/ 	.short	0x0100
        /*09f6*/ 	.byte	0x08
	.zero		1


	//   ....[8]....
        /*09f8*/ 	.word	0x00000400
        /*09fc*/ 	.word	0x000000ff
        /*0a00*/ 	.word	0x00028858
        /*0a04*/ 	.short	0x0100
        /*0a06*/ 	.byte	0x08
	.zero		1


	//   ....[9]....
        /*0a08*/ 	.word	0x00000410
        /*0a0c*/ 	.word	0x000000ff
        /*0a10*/ 	.word	0x00028868
        /*0a14*/ 	.short	0x0100
        /*0a16*/ 	.byte	0x08
	.zero		1


	//   ....[10]....
        /*0a18*/ 	.word	0x00000500
        /*0a1c*/ 	.word	0x000000ff
        /*0a20*/ 	.word	0x00028870
        /*0a24*/ 	.short	0x0100
        /*0a26*/ 	.byte	0x06
	.zero		1


	//   ....[11]....
        /*0a28*/ 	.word	0x00000510
        /*0a2c*/ 	.word	0x000000ff
        /*0a30*/ 	.word	0x00028880
        /*0a34*/ 	.short	0x0100
        /*0a36*/ 	.byte	0x06
	.zero		1


	//   ....[12]....
        /*0a38*/ 	.word	0x00000520
        /*0a3c*/ 	.word	0x000000ff
        /*0a40*/ 	.word	0x00028878
        /*0a44*/ 	.short	0x0100
        /*0a46*/ 	.byte	0x06
	.zero		1


	//   ....[13]....
        /*0a48*/ 	.word	0x00000530
        /*0a4c*/ 	.word	0x000000ff
        /*0a50*/ 	.word	0x00028888
        /*0a54*/ 	.short	0x0100
        /*0a56*/ 	.byte	0x06
	.zero		1


	//   ....[14]....
        /*0a58*/ 	.word	0x00000660
        /*0a5c*/ 	.word	0x000000ff
        /*0a60*/ 	.word	0x00028890
        /*0a64*/ 	.short	0x0100
        /*0a66*/ 	.byte	0x08
	.zero		1


	//   ....[15]....
        /*0a68*/ 	.word	0x00000670
        /*0a6c*/ 	.word	0x000000ff
        /*0a70*/ 	.word	0x000288a0
        /*0a74*/ 	.short	0x0100
        /*0a76*/ 	.byte	0x08
	.zero		1


	//   ....[16]....
        /*0a78*/ 	.word	0x00000680
        /*0a7c*/ 	.word	0x000000ff
        /*0a80*/ 	.word	0x00028898
        /*0a84*/ 	.short	0x0100
        /*0a86*/ 	.byte	0x08
	.zero		1


	//   ....[17]....
        /*0a88*/ 	.word	0x00000690
        /*0a8c*/ 	.word	0x000000ff
        /*0a90*/ 	.word	0x000288a8
        /*0a94*/ 	.short	0x0100
        /*0a96*/ 	.byte	0x08
	.zero		1


	//   ....[18]....
        /*0a98*/ 	.word	0x000007d0
        /*0a9c*/ 	.word	0x000000ff
        /*0aa0*/ 	.word	0x000288b0
        /*0aa4*/ 	.short	0x0100
        /*0aa6*/ 	.byte	0x08
	.zero		1


	//   ....[19]....
        /*0aa8*/ 	.word	0x000007e0
        /*0aac*/ 	.word	0x000000ff
        /*0ab0*/ 	.word	0x000288c0
        /*0ab4*/ 	.short	0x0100
        /*0ab6*/ 	.byte	0x08
	.zero		1


	//   ....[20]....
        /*0ab8*/ 	.word	0x000007f0
        /*0abc*/ 	.word	0x000000ff
        /*0ac0*/ 	.word	0x000288b8
        /*0ac4*/ 	.short	0x0100
        /*0ac6*/ 	.byte	0x08
	.zero		1


	//   ....[21]....
        /*0ac8*/ 	.word	0x00000800
        /*0acc*/ 	.word	0x000000ff
        /*0ad0*/ 	.word	0x000288c8
        /*0ad4*/ 	.short	0x0100
        /*0ad6*/ 	.byte	0x08
	.zero		1


	//   ....[22]....
        /*0ad8*/ 	.word	0x000017d0
        /*0adc*/ 	.word	0x000000ff
        /*0ae0*/ 	.word	0x00028800
        /*0ae4*/ 	.short	0x010a
        /*0ae6*/ 	.byte	0x29
	.zero		1


	//   ....[23]....
        /*0ae8*/ 	.word	0x00001850
        /*0aec*/ 	.word	0x00000003
        /*0af0*/ 	.word	0x00028830
        /*0af4*/ 	.short	0x010a
        /*0af6*/ 	.byte	0x3f
	.zero		1


	//   ....[24]....
        /*0af8*/ 	.word	0x00001890
        /*0afc*/ 	.word	0x00000003
        /*0b00*/ 	.word	0x00028830
        /*0b04*/ 	.short	0x010a
        /*0b06*/ 	.byte	0x3f
	.zero		1


	//   ....[25]....
        /*0b08*/ 	.word	0x00002760
        /*0b0c*/ 	.word	0x000000ff
        /*0b10*/ 	.word	0x00000000
        /*0b14*/ 	.short	0x0101
        /*0b16*/ 	.byte	0x06
	.zero		1


	//   ....[26]....
        /*0b18*/ 	.word	0x00003d10
        /*0b1c*/ 	.word	0x000000ff
        /*0b20*/ 	.word	0x00028830
        /*0b24*/ 	.short	0x010a
        /*0b26*/ 	.byte	0x06
	.zero		1


	//   ....[27]....
        /*0b28*/ 	.word	0x00003d50
        /*0b2c*/ 	.word	0x000000ff
        /*0b30*/ 	.word	0x00028830
        /*0b34*/ 	.short	0x010a
        /*0b36*/ 	.byte	0x06
	.zero		1


	//   ....[28]....
        /*0b38*/ 	.word	0x000040a0
        /*0b3c*/ 	.word	0x000000ff
        /*0b40*/ 	.word	0x00028850
        /*0b44*/ 	.short	0x010a
        /*0b46*/ 	.byte	0x06
	.zero		1


	//   ....[29]....
        /*0b48*/ 	.word	0x000040e0
        /*0b4c*/ 	.word	0x000000ff
        /*0b50*/ 	.word	0x00028850
        /*0b54*/ 	.short	0x010a
        /*0b56*/ 	.byte	0x06
	.zero		1


	//   ....[30]....
        /*0b58*/ 	.word	0x00004550
        /*0b5c*/ 	.word	0x000000ff
        /*0b60*/ 	.word	0x00000000
        /*0b64*/ 	.short	0x0101
        /*0b66*/ 	.byte	0x06
	.zero		1


	//   ....[31]....
        /*0b68*/ 	.word	0x00006030
        /*0b6c*/ 	.word	0x000000ff
        /*0b70*/ 	.word	0x00000000
        /*0b74*/ 	.short	0x0101
        /*0b76*/ 	.byte	0x06
	.zero		1


	//   ....[32]....
        /*0b78*/ 	.word	0x00006700
        /*0b7c*/ 	.word	0x000000ff
        /*0b80*/ 	.word	0x00028830
        /*0b84*/ 	.short	0x010a
        /*0b86*/ 	.byte	0x06
	.zero		1


	//   ....[33]....
        /*0b88*/ 	.word	0x00006740
        /*0b8c*/ 	.word	0x000000ff
        /*0b90*/ 	.word	0x00028830
        /*0b94*/ 	.short	0x010a
        /*0b96*/ 	.byte	0x06
	.zero		1


	//   ....[34]....
        /*0b98*/ 	.word	0x00006a60
        /*0b9c*/ 	.word	0x000000ff
        /*0ba0*/ 	.word	0x00028850
        /*0ba4*/ 	.short	0x010a
        /*0ba6*/ 	.byte	0x06
	.zero		1


	//   ....[35]....
        /*0ba8*/ 	.word	0x00006aa0
        /*0bac*/ 	.word	0x000000ff
        /*0bb0*/ 	.word	0x00028850
        /*0bb4*/ 	.short	0x010a
        /*0bb6*/ 	.byte	0x06
	.zero		1


	//   ....[36]....
        /*0bb8*/ 	.word	0x00006ea0
        /*0bbc*/ 	.word	0x000000ff
        /*0bc0*/ 	.word	0x00000000
        /*0bc4*/ 	.short	0x0101
        /*0bc6*/ 	.byte	0x06
	.zero		1


	//   ....[37]....
        /*0bc8*/ 	.word	0x00008050
        /*0bcc*/ 	.word	0x000000ff
        /*0bd0*/ 	.word	0x00000000
        /*0bd4*/ 	.short	0x0101
        /*0bd6*/ 	.byte	0x06
	.zero		1


	//   ....[38]....
        /*0bd8*/ 	.word	0x00008660
        /*0bdc*/ 	.word	0x000000ff
        /*0be0*/ 	.word	0x00028850
        /*0be4*/ 	.short	0x010a
        /*0be6*/ 	.byte	0x05
	.zero		1


	//   ....[39]....
        /*0be8*/ 	.word	0x000086a0
        /*0bec*/ 	.word	0x000000ff
        /*0bf0*/ 	.word	0x00028850
        /*0bf4*/ 	.short	0x010a
        /*0bf6*/ 	.byte	0x05
	.zero		1


	//   ....[40]....
        /*0bf8*/ 	.word	0x00008c10
        /*0bfc*/ 	.word	0x000000ff
        /*0c00*/ 	.word	0x00000000
        /*0c04*/ 	.short	0x0101
        /*0c06*/ 	.byte	0x04
	.zero		1


	//   ....[41]....
        /*0c08*/ 	.word	0x0000a1c0
        /*0c0c*/ 	.word	0x00000000
        /*0c10*/ 	.word	0x00000000
        /*0c14*/ 	.short	0x0101
        /*0c16*/ 	.byte	0x3f
	.zero		1


	//   ....[42]....
        /*0c18*/ 	.word	0x0000cd80
        /*0c1c*/ 	.word	0x00000007
        /*0c20*/ 	.word	0x00028840
        /*0c24*/ 	.short	0x010a
        /*0c26*/ 	.byte	0x3f
	.zero		1


	//   ....[43]....
        /*0c28*/ 	.word	0x0000d500
        /*0c2c*/ 	.word	0x00000007
        /*0c30*/ 	.word	0x00028830
        /*0c34*/ 	.short	0x0107
        /*0c36*/ 	.byte	0x3f
	.zero		1


	//   ....[44]....
        /*0c38*/ 	.word	0x0000d5d0
        /*0c3c*/ 	.word	0x00000007
        /*0c40*/ 	.word	0x00028830
        /*0c44*/ 	.short	0x0101
        /*0c46*/ 	.byte	0x3f
	.zero		1


	//   ....[45]....
        /*0c48*/ 	.word	0x0000e0f0
        /*0c4c*/ 	.word	0x00000016
        /*0c50*/ 	.word	0x00028800
        /*0c54*/ 	.short	0x0107
        /*0c56*/ 	.byte	0x3f
	.zero		1


	//   ....[46]....
        /*0c58*/ 	.word	0x0000e200
        /*0c5c*/ 	.word	0x00000016
        /*0c60*/ 	.word	0x00028800
        /*0c64*/ 	.short	0x0101
        /*0c66*/ 	.byte	0x3f
	.zero		1


	//   ....[47]....
        /*0c68*/ 	.word	0x0000e220
        /*0c6c*/ 	.word	0x00000016
        /*0c70*/ 	.word	0x00028820
        /*0c74*/ 	.short	0x010a
        /*0c76*/ 	.byte	0x3f
	.zero		1


	//   ....[48]....
        /*0c78*/ 	.word	0x0000e5b0
        /*0c7c*/ 	.word	0x00000006
        /*0c80*/ 	.word	0x00028840
        /*0c84*/ 	.short	0x010a
        /*0c86*/ 	.byte	0x3f
	.zero		1


	//   ....[49]....
        /*0c88*/ 	.word	0x0000ead0
        /*0c8c*/ 	.word	0x00000006
        /*0c90*/ 	.word	0x00028830
        /*0c94*/ 	.short	0x0107
        /*0c96*/ 	.byte	0x3f
	.zero		1


	//   ....[50]....
        /*0c98*/ 	.word	0x0000eb90
        /*0c9c*/ 	.word	0x00000006
        /*0ca0*/ 	.word	0x00028830
        /*0ca4*/ 	.short	0x0101
        /*0ca6*/ 	.byte	0x3f
	.zero		1


	//   ....[51]....
        /*0ca8*/ 	.word	0x0000ec00
        /*0cac*/ 	.word	0x00000006
        /*0cb0*/ 	.word	0x00028860
        /*0cb4*/ 	.short	0x010a
        /*0cb6*/ 	.byte	0x3f
	.zero		1


	//   ....[52]....
        /*0cb8*/ 	.word	0x0000f180
        /*0cbc*/ 	.word	0x00000006
        /*0cc0*/ 	.word	0x00028850
        /*0cc4*/ 	.short	0x0107
        /*0cc6*/ 	.byte	0x3f
	.zero		1


	//   ....[53]....
        /*0cc8*/ 	.word	0x0000f2e0
        /*0ccc*/ 	.word	0x00000006
        /*0cd0*/ 	.word	0x00028850
        /*0cd4*/ 	.short	0x0101
        /*0cd6*/ 	.byte	0x3f
	.zero		1


	//   ....[54]....
        /*0cd8*/ 	.word	0x0000f4f0
        /*0cdc*/ 	.word	0x00000000
        /*0ce0*/ 	.word	0x00028860
        /*0ce4*/ 	.short	0x010a
        /*0ce6*/ 	.byte	0x3f
	.zero		1


	//   ....[55]....
        /*0ce8*/ 	.word	0x0000fa20
        /*0cec*/ 	.word	0x00000000
        /*0cf0*/ 	.word	0x00028850
        /*0cf4*/ 	.short	0x0107
        /*0cf6*/ 	.byte	0x3f
	.zero		1


	//   ....[56]....
        /*0cf8*/ 	.word	0x0000fae0
        /*0cfc*/ 	.word	0x00000000
        /*0d00*/ 	.word	0x00028850
        /*0d04*/ 	.short	0x0101
        /*0d06*/ 	.byte	0x3f
	.zero		1


	//   ....[57]....
        /*0d08*/ 	.word	0x00010810
        /*0d0c*/ 	.word	0x00000004
        /*0d10*/ 	.word	0x00028820
        /*0d14*/ 	.short	0x010a
        /*0d16*/ 	.byte	0x3f
	.zero		1


	//   ....[58]....
        /*0d18*/ 	.word	0x00010990
        /*0d1c*/ 	.word	0x00000005
        /*0d20*/ 	.word	0x00028840
        /*0d24*/ 	.short	0x010a
        /*0d26*/ 	.byte	0x3f
	.zero		1


	//   ....[59]....
        /*0d28*/ 	.word	0x00010a30
        /*0d2c*/ 	.word	0x00000019
        /*0d30*/ 	.word	0x00028840
        /*0d34*/ 	.short	0x010a
        /*0d36*/ 	.byte	0x3f
	.zero		1


	//   ....[60]....
        /*0d38*/ 	.word	0x00010a70
        /*0d3c*/ 	.word	0x00000005
        /*0d40*/ 	.word	0x00028860
        /*0d44*/ 	.short	0x010a
        /*0d46*/ 	.byte	0x3f
	.zero		1


	//   ....[61]....
        /*0d48*/ 	.word	0x00010ab0
        /*0d4c*/ 	.word	0x00000019
        /*0d50*/ 	.word	0x00028860
        /*0d54*/ 	.short	0x010a
        /*0d56*/ 	.byte	0x3f
	.zero		1


	//   ....[62]....
        /*0d58*/ 	.word	0x00010b20
        /*0d5c*/ 	.word	0x00000003
        /*0d60*/ 	.word	0x00028800
        /*0d64*/ 	.short	0x010a
        /*0d66*/ 	.byte	0x3f
	.zero		1


	//   ....[63]....
        /*0d68*/ 	.word	0x00010b70
        /*0d6c*/ 	.word	0x00000003
        /*0d70*/ 	.word	0x00028830
        /*0d74*/ 	.short	0x010a
        /*0d76*/ 	.byte	0x3f
	.zero		1


	//   ....[64]....
        /*0d78*/ 	.word	0x00010bd0
        /*0d7c*/ 	.word	0x00000005
        /*0d80*/ 	.word	0x00028830
        /*0d84*/ 	.short	0x010a
        /*0d86*/ 	.byte	0x3f
	.zero		1


	//   ....[65]....
        /*0d88*/ 	.word	0x00010c30
        /*0d8c*/ 	.word	0x00000005
        /*0d90*/ 	.word	0x00028850
        /*0d94*/ 	.short	0x010a
        /*0d96*/ 	.byte	0x3f
	.zero		1


	//   ....[66]....
        /*0d98*/ 	.word	0x00010c90
        /*0d9c*/ 	.word	0x00000005
        /*0da0*/ 	.word	0x00028830
        /*0da4*/ 	.short	0x010a
        /*0da6*/ 	.byte	0x3f
	.zero		1


	//   ....[67]....
        /*0da8*/ 	.word	0x00010cf0
        /*0dac*/ 	.word	0x00000005
        /*0db0*/ 	.word	0x00028850
        /*0db4*/ 	.short	0x010a
        /*0db6*/ 	.byte	0x3f
	.zero		1


	//   ....[68]....
        /*0db8*/ 	.word	0x00010d50
        /*0dbc*/ 	.word	0x00000009
        /*0dc0*/ 	.word	0x00028850
        /*0dc4*/ 	.short	0x010a
        /*0dc6*/ 	.byte	0x3f
	.zero		1


	//   ....[69]....
        /*0dc8*/ 	.word	0x00010e70
        /*0dcc*/ 	.word	0x00000007
        /*0dd0*/ 	.word	0x00028840
        /*0dd4*/ 	.short	0x010a
        /*0dd6*/ 	.byte	0x3f
	.zero		1


	//   ....[70]....
        /*0dd8*/ 	.word	0x000123f0
        /*0ddc*/ 	.word	0x00000016
        /*0de0*/ 	.word	0x00028820
        /*0de4*/ 	.short	0x010a
        /*0de6*/ 	.byte	0x3f
	.zero		1


	//   ....[71]....
        /*0de8*/ 	.word	0x00012440
        /*0dec*/ 	.word	0x00000006
        /*0df0*/ 	.word	0x00028840
        /*0df4*/ 	.short	0x010a
        /*0df6*/ 	.byte	0x3f
	.zero		1


	//   ....[72]....
        /*0df8*/ 	.word	0x00012dc0
        /*0dfc*/ 	.word	0x00000006
        /*0e00*/ 	.word	0x00028860
        /*0e04*/ 	.short	0x010a
        /*0e06*/ 	.byte	0x3f
	.zero		1


	//   ....[73]....
        /*0e08*/ 	.word	0x00013830
        /*0e0c*/ 	.word	0x00000000
        /*0e10*/ 	.word	0x00028860
        /*0e14*/ 	.short	0x010a
        /*0e16*/ 	.byte	0x3f
	.zero		1


	//   ....[74]....
        /*0e18*/ 	.word	0x00014ba0
        /*0e1c*/ 	.word	0x00000004
        /*0e20*/ 	.word	0x00028820
        /*0e24*/ 	.short	0x010a
        /*0e26*/ 	.byte	0x3f
	.zero		1


	//   ....[75]....
        /*0e28*/ 	.word	0x00014d40
        /*0e2c*/ 	.word	0x00000005
        /*0e30*/ 	.word	0x00028840
        /*0e34*/ 	.short	0x010a
        /*0e36*/ 	.byte	0x3f
	.zero		1


	//   ....[76]....
        /*0e38*/ 	.word	0x00014d90
        /*0e3c*/ 	.word	0x00000019
        /*0e40*/ 	.word	0x00028840
        /*0e44*/ 	.short	0x010a
        /*0e46*/ 	.byte	0x3f
	.zero		1


	//   ....[77]....
        /*0e48*/ 	.word	0x00014de0
        /*0e4c*/ 	.word	0x00000005
        /*0e50*/ 	.word	0x00028860
        /*0e54*/ 	.short	0x010a
        /*0e56*/ 	.byte	0x3f
	.zero		1


	//----- nvinfo : EIATTR_NUM_MBARRIERS
	.align		4
.L_288:
        /*0e58*/ 	.byte	0x03, 0x38
        /*0e5a*/ 	.short	0x0016


	//----- nvinfo : EIATTR_EXIT_INSTR_OFFSETS
	.align		4
        /*0e5c*/ 	.byte	0x04, 0x1c
        /*0e5e*/ 	.short	(.L_290 - .L_289)


	//   ....[0]....
.L_289:
        /*0e60*/ 	.word	0x000009b0


	//   ....[1]....
        /*0e64*/ 	.word	0x0000b100


	//   ....[2]....
        /*0e68*/ 	.word	0x00010b00


	//----- nvinfo : EIATTR_MAX_THREADS
	.align		4
.L_290:
        /*0e6c*/ 	.byte	0x04, 0x05
        /*0e6e*/ 	.short	(.L_292 - .L_291)
.L_291:
        /*0e70*/ 	.word	0x00000180
        /*0e74*/ 	.word	0x00000001
        /*0e78*/ 	.word	0x00000001


	//----- nvinfo : EIATTR_CRS_STACK_SIZE
	.align		4
.L_292:
        /*0e7c*/ 	.byte	0x04, 0x1e
        /*0e7e*/ 	.short	(.L_294 - .L_293)
.L_293:
        /*0e80*/ 	.word	0x00000000


	//----- nvinfo : EIATTR_CBANK_PARAM_SIZE
	.align		4
.L_294:
        /*0e84*/ 	.byte	0x03, 0x19
        /*0e86*/ 	.short	0x0af0


	//----- nvinfo : EIATTR_PARAM_CBANK
	.align		4
        /*0e88*/ 	.byte	0x04, 0x0a
        /*0e8a*/ 	.short	(.L_296 - .L_295)
	.align		4
.L_295:
        /*0e8c*/ 	.word	index@(.nv.constant0._ZN7cutlass13device_kernelIN5flash11enable_sm90INS1_16FlashAttnFwdSm90INS1_25CollectiveMainloopFwdSm90ILi2EN4cute5tupleIJNS5_1CILi1EEES8_S8_EEENS6_IJNS7_ILi128EEESA_SA_EEELi128ENS_10bfloat16_tEfNS_4arch4Sm90ELb1ELb0ELb0ELb1ELb1ELb0ELb0ELb1ELb1ELb1ELb0ELb0EEENS1_21CollectiveEpilogueFwdISB_S9_SC_SE_Li256ELb1ELb1ELb0ELb0EEENS1_36VarlenDynamicPersistentTileSchedulerILi128ELi128ELi256ELi128ELb0ELb1ELb1ELb1ELb1ELb1EEEEEEEEEvNT_6ParamsE)
        /*0e90*/ 	.short	0x0210
        /*0e92*/ 	.short	0x0af0


	//----- nvinfo : EIATTR_SW_WAR
	.align		4
.L_296:
        /*0e94*/ 	.byte	0x04, 0x36
        /*0e96*/ 	.short	(.L_298 - .L_297)
.L_297:
        /*0e98*/ 	.word	0x00000008
.L_298:


//--------------------- .nv.info._ZN7cutlass13device_kernelIN5flash11enable_sm90INS1_16FlashAttnFwdSm90INS1_25CollectiveMainloopFwdSm90ILi2EN4cute5tupleIJNS5_1CILi1EEES8_S8_EEENS6_IJNS7_ILi128EEESA_SA_EEELi128ENS_10bfloat16_tEfNS_4arch4Sm90ELb1ELb0ELb0ELb1ELb1ELb1ELb0ELb1ELb1ELb1ELb0ELb0EEENS1_21CollectiveEpilogueFwdISB_S9_SC_SE_Li256ELb1ELb1ELb0ELb0EEENS1_36VarlenDynamicPersistentTileSchedulerILi128ELi128ELi256ELi128ELb0ELb1ELb1ELb1ELb1ELb1EEEEEEEEEvNT_6ParamsE --------------------------
	.section	.nv.info._ZN7cutlass13device_kernelIN5flash11enable_sm90INS1_16FlashAttnFwdSm90INS1_25CollectiveMainloopFwdSm90ILi2EN4cute5tupleIJNS5_1CILi1EEES8_S8_EEENS6_IJNS7_ILi128EEESA_SA_EEELi128ENS_10bfloat16_tEfNS_4arch4Sm90ELb1ELb0ELb0ELb1ELb1ELb1ELb0ELb1ELb1ELb1ELb0ELb0EEENS1_21CollectiveEpilogueFwdISB_S9_SC_SE_Li256ELb1ELb1ELb0ELb0EEENS1_36VarlenDynamicPersistentTileSchedulerILi128ELi128ELi256ELi128ELb0ELb1ELb1ELb1ELb1ELb1EEEEEEEEEvNT_6ParamsE,"",@"SHT_CUDA_INFO"
	.sectionflags	@""
	.align	4


	//----- nvinfo : EIATTR_CUDA_API_VERSION
	.align		4
        /*0000*/ 	.byte	0x04, 0x37
        /*0002*/ 	.short	(.L_300 - .L_299)
.L_299:
        /*0004*/ 	.word	0x00000082


	//----- nvinfo : EIATTR_KPARAM_INFO
	.align		4
.L_300:
        /*0008*/ 	.byte	0x04, 0x17
        /*000a*/ 	.short	(.L_302 - .L_301)
.L_301:
        /*000c*/ 	.word	0x00000000
        /*0010*/ 	.short	0x0000
        /*0012*/ 	.short	0x0070
        /*0014*/ 	.byte	0x00, 0xf0, 0x01, 0x2a


	//----- nvinfo : EIATTR_SPARSE_MMA_MASK
	.align		4
.L_302:
        /*0018*/ 	.byte	0x03, 0x50
        /*001a*/ 	.short	0x0000


	//----- nvinfo : EIATTR_MAXREG_COUNT
	.align		4
        /*001c*/ 	.byte	0x03, 0x1b
        /*001e*/ 	.short	0x00a8


	//----- nvinfo : EIATTR_NUM_BARRIERS
	.align		4
        /*0020*/ 	.byte	0x02, 0x4c
        /*0022*/ 	.byte	0x10
	.zero		1


	//----- nvinfo : EIATTR_EXTERNS
	.align		4
        /*0024*/ 	.byte	0x04, 0x0f
        /*0026*/ 	.short	(.L_304 - .L_303)


	//   ....[0]....
	.align		4
.L_303:
        /*0028*/ 	.word	index@(__assertfail)


	//----- nvinfo : EIATTR_ANNOTATIONS
	.align		4
.L_304:
        /*002c*/ 	.byte	0x04, 0x55
        /*002e*/ 	.short	(.L_306 - .L_305)


	//   ....[0]....
.L_305:
        /* <DEDUP_REMOVED lines=16> */


	//----- nvinfo : EIATTR_MERCURY_ISA_VERSION
	.align		4
.L_306:
        /*0118*/ 	.byte	0x03, 0x5f
        /*011a*/ 	.short	0x0101


	//----- nvinfo : EIATTR_UNUSED_LOAD_BYTE_OFFSET
	.align		4
        /*011c*/ 	.byte	0x04, 0x44
        /*011e*/ 	.short	(.L_308 - .L_307)


	//   ....[0]....
.L_307:
        /*0120*/ 	.word	0x00000a60
        /*0124*/ 	.word	0x0000fff0


	//   ....[1]....
        /*0128*/ 	.word	0x00016040
        /*012c*/ 	.word	0x0000fff0


	//----- nvinfo : EIATTR_INT_WARP_WIDE_INSTR_OFFSETS
	.align		4
.L_308:
        /*0130*/ 	.byte	0x04, 0x31
        /*0132*/ 	.short	(.L_310 - .L_309)


	//   ....[0]....
.L_309:
        /*0134*/ 	.word	0x00000130


	//   ....[1]....
        /*0138*/ 	.word	0x00000170


	//   ....[2]....
        /*013c*/ 	.word	0x000001e0


	//   ....[3]....
        /*0140*/ 	.word	0x0001a600


	//   ....[4]....
        /*0144*/ 	.word	0x0001a690


	//   ....[5]....
        /*0148*/ 	.word	0x0001d5a0


	//   ....[6]....
        /*014c*/ 	.word	0x0001d630


	//----- nvinfo : EIATTR_COOP_GROUP_MASK_REGIDS
	.align		4
.L_310:
        /*0150*/ 	.byte	0x04, 0x29
        /*0152*/ 	.short	(.L_312 - .L_311)


	//   ....[0]....
.L_311:
        /*0154*/ 	.word	0xffffffff


	//   ....[1]....
        /*0158*/ 	.word	0xffffffff


	//   ....[2]....
        /*015c*/ 	.word	0xffffffff


	//   ....[3]....
        /*0160*/ 	.word	0xffffffff


	//   ....[4]....
        /*0164*/ 	.word	0xffffffff


	//   ....[5]....
        /*0168*/ 	.word	0xffffffff


	//   ....[6]....
        /*016c*/ 	.word	0xffffffff


	//   ....[7]....
        /*0170*/ 	.word	0xffffffff


	//   ....[8]....
        /*0174*/ 	.word	0xffffffff


	//   ....[9]....
        /*0178*/ 	.word	0xffffffff


	//   ....[10]....
        /*017c*/ 	.word	0xffffffff


	//   ....[11]....
        /*0180*/ 	.word	0xffffffff


	//   ....[12]....
        /*0184*/ 	.word	0xffffffff


	//   ....[13]....
        /*0188*/ 	.word	0xffffffff


	//   ....[14]....
        /*018c*/ 	.word	0xffffffff


	//   ....[15]....
        /*0190*/ 	.word	0xffffffff


	//   ....[16]....
        /*0194*/ 	.word	0xffffffff


	//   ....[17]....
        /*0198*/ 	.word	0xffffffff


	//   ....[18]....
        /*019c*/ 	.word	0xffffffff


	//   ....[19]....
        /*01a0*/ 	.word	0xffffffff


	//   ....[20]....
        /*01a4*/ 	.word	0xffffffff


	//   ....[21]....
        /*01a8*/ 	.word	0xffffffff


	//   ....[22]....
        /*01ac*/ 	.word	0xffffffff


	//   ....[23]....
        /*01b0*/ 	.word	0xffffffff


	//   ....[24]....
        /*01b4*/ 	.word	0xffffffff


	//   ....[25]....
        /*01b8*/ 	.word	0xffffffff


	//   ....[26]....
        /*01bc*/ 	.word	0xffffffff


	//   ....[27]....
        /*01c0*/ 	.word	0xffffffff


	//   ....[28]....
        /*01c4*/ 	.word	0xffffffff


	//   ....[29]....
        /*01c8*/ 	.word	0xffffffff


	//   ....[30]....
        /*01cc*/ 	.word	0xffffffff


	//   ....[31]....
        /*01d0*/ 	.word	0xffffffff


	//   ....[32]....
        /*01d4*/ 	.word	0xffffffff


	//   ....[33]....
        /*01d8*/ 	.word	0xffffffff


	//   ....[34]....
        /*01dc*/ 	.word	0xffffffff


	//   ....[35]....
        /*01e0*/ 	.word	0xffffffff


	//   ....[36]....
        /*01e4*/ 	.word	0xffffffff


	//   ....[37]....
        /*01e8*/ 	.word	0xffffffff


	//   ....[38]....
        /*01ec*/ 	.word	0xffffffff


	//   ....[39]....
        /*01f0*/ 	.word	0xffffffff


	//   ....[40]....
        /*01f4*/ 	.word	0xffffffff


	//   ....[41]....
        /*01f8*/ 	.word	0xffffffff


	//   ....[42]....
        /*01fc*/ 	.word	0xffffffff


	//   ....[43]....
        /*0200*/ 	.word	0xffffffff


	//   ....[44]....
        /*0204*/ 	.word	0xffffffff


	//   ....[45]....
        /*0208*/ 	.word	0xffffffff


	//   ....[46]....
        /*020c*/ 	.word	0xffffffff


	//   ....[47]....
        /*0210*/ 	.word	0xffffffff


	//   ....[48]....
        /*0214*/ 	.word	0xffffffff


	//   ....[49]....
        /*0218*/ 	.word	0xffffffff


	//   ....[50]....
        /*021c*/ 	.word	0xffffffff


	//   ....[51]....
        /*0220*/ 	.word	0xffffffff


	//   ....[52]....
        /*0224*/ 	.word	0xffffffff


	//   ....[53]....
        /*0228*/ 	.word	0xffffffff


	//   ....[54]....
        /*022c*/ 	.word	0xffffffff


	//   ....[55]....
        /*0230*/ 	.word	0xffffffff


	//   ....[56]....
        /*0234*/ 	.word	0xffffffff


	//   ....[57]....
        /*0238*/ 	.word	0xffffffff


	//   ....[58]....
        /*023c*/ 	.word	0xffffffff


	//   ....[59]....
        /*0240*/ 	.word	0xffffffff


	//   ....[60]....
        /*0244*/ 	.word	0xffffffff


	//   ....[61]....
        /*0248*/ 	.word	0xffffffff


	//   ....[62]....
        /*024c*/ 	.word	0xffffffff


	//   ....[63]....
        /*0250*/ 	.word	0xffffffff


	//   ....[64]....
        /*0254*/ 	.word	0xffffffff


	//   ....[65]....
        /*0258*/ 	.word	0xffffffff


	//   ....[66]....
        /*025c*/ 	.word	0xffffffff


	//   ....[67]....
        /*0260*/ 	.word	0xffffffff


	//   ....[68]....
        /*0264*/ 	.word	0xffffffff


	//   ....[69]....
        /*0268*/ 	.word	0xffffffff


	//   ....[70]....
        /*026c*/ 	.word	0xffffffff


	//   ....[71]....
        /*0270*/ 	.word	0xffffffff


	//   ....[72]....
        /*0274*/ 	.word	0xffffffff


	//   ....[73]....
        /*0278*/ 	.word	0xffffffff


	//   ....[74]....
        /*027c*/ 	.word	0xffffffff


	//   ....[75]....
        /*0280*/ 	.word	0xffffffff


	//   ....[76]....
        /*0284*/ 	.word	0xffffffff


	//   ....[77]....
        /*0288*/ 	.word	0xffffffff


	//   ....[78]....
        /*028c*/ 	.word	0xffffffff


	//   ....[79]....
        /*0290*/ 	.word	0xffffffff


	//   ....[80]....
        /*0294*/ 	.word	0xffffffff


	//   ....[81]....
        /*0298*/ 	.word	0xffffffff


	//   ....[82]....
        /*029c*/ 	.word	0xffffffff


	//   ....[83]....
        /*02a0*/ 	.word	0xffffffff


	//   ....[84]....
        /*02a4*/ 	.word	0xffffffff


	//   ....[85]....
        /*02a8*/ 	.word	0xffffffff


	//   ....[86]....
        /*02ac*/ 	.word	0xffffffff


	//   ....[87]....
        /*02b0*/ 	.word	0xffffffff


	//   ....[88]....
        /*02b4*/ 	.word	0xffffffff


	//   ....[89]....
        /*02b8*/ 	.word	0xffffffff


	//   ....[90]....
        /*02bc*/ 	.word	0xffffffff


	//   ....[91]....
        /*02c0*/ 	.word	0xffffffff


	//   ....[92]....
        /*02c4*/ 	.word	0xffffffff


	//   ....[93]....
        /*02c8*/ 	.word	0xffffffff


	//   ....[94]....
        /*02cc*/ 	.word	0xffffffff


	//   ....[95]....
        /*02d0*/ 	.word	0xffffffff


	//   ....[96]....
        /*02d4*/ 	.word	0xffffffff


	//   ....[97]....
        /*02d8*/ 	.word	0xffffffff


	//   ....[98]....
        /*02dc*/ 	.word	0xffffffff


	//   ....[99]....
        /*02e0*/ 	.word	0xffffffff


	//   ....[100]....
        /*02e4*/ 	.word	0xffffffff


	//   ....[101]....
        /*02e8*/ 	.word	0xffffffff


	//   ....[102]....
        /*02ec*/ 	.word	0xffffffff


	//   ....[103]....
        /*02f0*/ 	.word	0xffffffff


	//   ....[104]....
        /*02f4*/ 	.word	0xffffffff


	//   ....[105]....
        /*02f8*/ 	.word	0xffffffff


	//   ....[106]....
        /*02fc*/ 	.word	0xffffffff


	//   ....[107]....
        /*0300*/ 	.word	0xffffffff


	//   ....[108]....
        /*0304*/ 	.word	0xffffffff


	//   ....[109]....
        /*0308*/ 	.word	0xffffffff


	//   ....[110]....
        /*030c*/ 	.word	0xffffffff


	//   ....[111]....
        /*0310*/ 	.word	0xffffffff


	//   ....[112]....
        /*0314*/ 	.word	0xffffffff


	//   ....[113]....
        /*0318*/ 	.word	0xffffffff


	//   ....[114]....
        /*031c*/ 	.word	0xffffffff


	//   ....[115]....
        /*0320*/ 	.word	0xffffffff


	//   ....[116]....
        /*0324*/ 	.word	0xffffffff


	//   ....[117]....
        /*0328*/ 	.word	0xffffffff


	//   ....[118]....
        /*032c*/ 	.word	0xffffffff


	//   ....[119]....
        /*0330*/ 	.word	0xffffffff


	//   ....[120]....
        /*0334*/ 	.word	0xffffffff


	//   ....[121]....
        /*0338*/ 	.word	0xffffffff


	//   ....[122]....
        /*033c*/ 	.word	0xffffffff


	//   ....[123]....
        /*0340*/ 	.word	0xffffffff


	//   ....[124]....
        /*0344*/ 	.word	0xffffffff


	//   ....[125]....
        /*0348*/ 	.word	0xffffffff


	//   ....[126]....
        /*034c*/ 	.word	0xffffffff


	//   ....[127]....
        /*0350*/ 	.word	0xffffffff


	//   ....[128]....
        /*0354*/ 	.word	0xffffffff


	//   ....[129]....
        /*0358*/ 	.word	0xffffffff


	//   ....[130]....
        /*035c*/ 	.word	0xffffffff


	//   ....[131]....
        /*0360*/ 	.word	0xffffffff


	//   ....[132]....
        /*0364*/ 	.word	0xffffffff


	//   ....[133]....
        /*0368*/ 	.word	0xffffffff


	//   ....[134]....
        /*036c*/ 	.word	0xffffffff


	//   ....[135]....
        /*0370*/ 	.word	0xffffffff


	//   ....[136]....
        /*0374*/ 	.word	0xffffffff


	//   ....[137]....
        /*0378*/ 	.word	0xffffffff


	//   ....[138]....
        /*037c*/ 	.word	0xffffffff


	//   ....[139]....
        /*0380*/ 	.word	0xffffffff


	//   ....[140]....
        /*0384*/ 	.word	0xffffffff


	//   ....[141]....
        /*0388*/ 	.word	0xffffffff


	//   ....[142]....
        /*038c*/ 	.word	0xffffffff


	//   ....[143]....
        /*0390*/ 	.word	0xffffffff


	//   ....[144]....
        /*0394*/ 	.word	0xffffffff


	//   ....[145]....
        /*0398*/ 	.word	0xffffffff


	//   ....[146]....
        /*039c*/ 	.word	0xffffffff


	//   ....[147]....
        /*03a0*/ 	.word	0xffffffff


	//   ....[148]....
        /*03a4*/ 	.word	0xffffffff


	//   ....[149]....
        /*03a8*/ 	.word	0xffffffff


	//   ....[150]....
        /*03ac*/ 	.word	0xffffffff


	//   ....[151]....
        /*03b0*/ 	.word	0xffffffff


	//   ....[152]....
        /*03b4*/ 	.word	0xffffffff


	//   ....[153]....
        /*03b8*/ 	.word	0xffffffff


	//   ....[154]....
        /*03bc*/ 	.word	0xffffffff


	//   ....[155]....
        /*03c0*/ 	.word	0xffffffff


	//   ....[156]....
        /*03c4*/ 	.word	0xffffffff


	//   ....[157]....
        /*03c8*/ 	.word	0xffffffff


	//   ....[158]....
        /*03cc*/ 	.word	0xffffffff


	//   ....[159]....
        /*03d0*/ 	.word	0xffffffff


	//   ....[160]....
        /*03d4*/ 	.word	0xffffffff


	//   ....[161]....
        /*03d8*/ 	.word	0xffffffff


	//   ....[162]....
        /*03dc*/ 	.word	0xffffffff


	//   ....[163]....
        /*03e0*/ 	.word	0xffffffff


	//   ....[164]....
        /*03e4*/ 	.word	0xffffffff


	//   ....[165]....
        /*03e8*/ 	.word	0xffffffff


	//   ....[166]....
        /*03ec*/ 	.word	0xffffffff


	//   ....[167]....
        /*03f0*/ 	.word	0xffffffff


	//   ....[168]....
        /*03f4*/ 	.word	0xffffffff


	//   ....[169]....
        /*03f8*/ 	.word	0xffffffff


	//   ....[170]....
        /*03fc*/ 	.word	0xffffffff


	//   ....[171]....
        /*0400*/ 	.word	0xffffffff


	//   ....[172]....
        /*0404*/ 	.word	0xffffffff


	//   ....[173]....
        /*0408*/ 	.word	0xffffffff


	//   ....[174]....
        /*040c*/ 	.word	0xffffffff


	//   ....[175]....
        /*0410*/ 	.word	0xffffffff


	//   ....[176]....
        /*0414*/ 	.word	0xffffffff


	//   ....[177]....
        /*0418*/ 	.word	0xffffffff


	//   ....[178]....
        /*041c*/ 	.word	0xffffffff


	//   ....[179]....
        /*0420*/ 	.word	0xffffffff


	//   ....[180]....
        /*0424*/ 	.word	0xffffffff


	//   ....[181]....
        /*0428*/ 	.word	0xffffffff


	//   ....[182]....
        /*042c*/ 	.word	0xffffffff


	//   ....[183]....
        /*0430*/ 	.word	0xffffffff


	//   ....[184]....
        /*0434*/ 	.word	0xffffffff


	//   ....[185]....
        /*0438*/ 	.word	0xffffffff


	//   ....[186]....
        /*043c*/ 	.word	0xffffffff


	//   ....[187]....
        /*0440*/ 	.word	0xffffffff


	//   ....[188]....
        /*0444*/ 	.word	0xffffffff


	//   ....[189]....
        /*0448*/ 	.word	0xffffffff


	//   ....[190]....
        /*044c*/ 	.word	0xffffffff


	//   ....[191]....
        /*0450*/ 	.word	0xffffffff


	//   ....[192]....
        /*0454*/ 	.word	0xffffffff


	//   ....[193]....
        /*0458*/ 	.word	0xffffffff


	//   ....[194]....
        /*045c*/ 	.word	0xffffffff


	//   ....[195]....
        /*0460*/ 	.word	0xffffffff


	//   ....[196]....
        /*0464*/ 	.word	0xffffffff


	//   ....[197]....
        /*0468*/ 	.word	0xffffffff


	//   ....[198]....
        /*046c*/ 	.word	0xffffffff


	//   ....[199]....
        /*0470*/ 	.word	0xffffffff


	//   ....[200]....
        /*0474*/ 	.word	0xffffffff


	//   ....[201]....
        /*0478*/ 	.word	0xffffffff


	//   ....[202]....
        /*047c*/ 	.word	0xffffffff


	//   ....[203]....
        /*0480*/ 	.word	0xffffffff


	//   ....[204]....
        /*0484*/ 	.word	0xffffffff


	//   ....[205]....
        /*0488*/ 	.word	0xffffffff


	//   ....[206]....
        /*048c*/ 	.word	0xffffffff


	//   ....[207]....
        /*0490*/ 	.word	0xffffffff


	//   ....[208]....
        /*0494*/ 	.word	0xffffffff


	//   ....[209]....
        /*0498*/ 	.word	0xffffffff


	//   ....[210]....
        /*049c*/ 	.word	0xffffffff


	//   ....[211]....
        /*04a0*/ 	.word	0xffffffff


	//   ....[212]....
        /*04a4*/ 	.word	0xffffffff


	//   ....[213]....
        /*04a8*/ 	.word	0xffffffff


	//   ....[214]....
        /*04ac*/ 	.word	0xffffffff


	//   ....[215]....
        /*04b0*/ 	.word	0xffffffff


	//   ....[216]....
        /*04b4*/ 	.word	0xffffffff


	//   ....[217]....
        /*04b8*/ 	.word	0xffffffff


	//   ....[218]....
        /*04bc*/ 	.word	0xffffffff


	//   ....[219]....
        /*04c0*/ 	.word	0xffffffff


	//   ....[220]....
        /*04c4*/ 	.word	0xffffffff


	//   ....[221]....
        /*04c8*/ 	.word	0xffffffff


	//   ....[222]....
        /*04cc*/ 	.word	0xffffffff


	//   ....[223]....
        /*04d0*/ 	.word	0xffffffff


	//   ....[224]....
        /*04d4*/ 	.word	0xffffffff


	//   ....[225]....
        /*04d8*/ 	.word	0xffffffff


	//   ....[226]....
        /*04dc*/ 	.word	0xffffffff


	//   ....[227]....
        /*04e0*/ 	.word	0x0500000f


	//   ....[228]....
        /*04e4*/ 	.word	0x0500000f


	//   ....[229]....
        /*04e8*/ 	.word	0x0500000f


	//   ....[230]....
        /*04ec*/ 	.word	0x0500000f


	//   ....[231]....
        /*04f0*/ 	.word	0x0500000f


	//   ....[232]....
        /*04f4*/ 	.word	0x0500000f


	//   ....[233]....
        /*04f8*/ 	.word	0x0500000f


	//   ....[234]....
        /*04fc*/ 	.word	0x0500000f


	//   ....[235]....
        /*0500*/ 	.word	0x0500000f


	//   ....[236]....
        /*0504*/ 	.word	0x0500000f


	//   ....[237]....
        /*0508*/ 	.word	0x0500000f


	//   ....[238]....
        /*050c*/ 	.word	0x0500000f


	//   ....[239]....
        /*0510*/ 	.word	0x0500000f


	//   ....[240]....
        /*0514*/ 	.word	0x0500000f


	//   ....[241]....
        /*0518*/ 	.word	0x0500000f


	//   ....[242]....
        /*051c*/ 	.word	0x0500000f


	//   ....[243]....
        /*0520*/ 	.word	0x0500000f


	//   ....[244]....
        /*0524*/ 	.word	0x0500000f


	//   ....[245]....
        /*0528*/ 	.word	0x0500000f


	//   ....[246]....
        /*052c*/ 	.word	0x0500000f


	//   ....[247]....
        /*0530*/ 	.word	0x0500000f


	//   ....[248]....
        /*0534*/ 	.word	0x0500000f


	//   ....[249]....
        /*0538*/ 	.word	0x0500000f


	//   ....[250]....
        /*053c*/ 	.word	0x0500000f


	//   ....[251]....
        /*0540*/ 	.word	0x0500000f


	//   ....[252]....
        /*0544*/ 	.word	0x0500000f


	//   ....[253]....
        /*0548*/ 	.word	0x0500000f


	//   ....[254]....
        /*054c*/ 	.word	0x0500000f


	//   ....[255]....
        /*0550*/ 	.word	0x0500000f


	//   ....[0]....
        /*0554*/ 	.word	0x0500000f


	//   ....[1]....
        /*0558*/ 	.word	0x0500000f


	//   ....[2]....
        /*055c*/ 	.word	0x0500000f


	//   ....[3]....
        /*0560*/ 	.word	0x0500000f


	//   ....[4]....
        /*0564*/ 	.word	0x0500000f


	//   ....[5]....
        /*0568*/ 	.word	0x0500000f


	//   ....[6]....
        /*056c*/ 	.word	0x0500000f


	//   ....[7]....
        /*0570*/ 	.word	0x0500000f


	//   ....[8]....
        /*0574*/ 	.word	0x0500000f


	//   ....[9]....
        /*0578*/ 	.word	0x0500000f


	//   ....[10]....
        /*057c*/ 	.word	0x0500000f


	//   ....[11]....
        /*0580*/ 	.word	0x0500000f


	//   ....[12]....
        /*0584*/ 	.word	0x0500000f


	//   ....[13]....
        /*0588*/ 	.word	0x0500000f


	//   ....[14]....
        /*058c*/ 	.word	0x0500000f


	//   ....[15]....
        /*0590*/ 	.word	0x0500000f


	//   ....[16]....
        /*0594*/ 	.word	0x0500000f


	//   ....[17]....
        /*0598*/ 	.word	0x0500000f


	//   ....[18]....
        /*059c*/ 	.word	0x0500000f


	//   ....[19]....
        /*05a0*/ 	.word	0x0500000f


	//   ....[20]....
        /*05a4*/ 	.word	0x0500000f


	//   ....[21]....
        /*05a8*/ 	.word	0x0500000f


	//   ....[22]....
        /*05ac*/ 	.word	0x0500000f


	//   ....[23]....
        /*05b0*/ 	.word	0x0500000f


	//   ....[24]....
        /*05b4*/ 	.word	0x0500000f


	//   ....[25]....
        /*05b8*/ 	.word	0x0500000f


	//   ....[26]....
        /*05bc*/ 	.word	0x0500000f


	//   ....[27]....
        /*05c0*/ 	.word	0x0500000f


	//   ....[28]....
        /*05c4*/ 	.word	0x0500000f


	//   ....[29]....
        /*05c8*/ 	.word	0x0500000f


	//   ....[30]....
        /*05cc*/ 	.word	0x0500000f


	//   ....[31]....
        /*05d0*/ 	.word	0x0500000f


	//   ....[32]....
        /*05d4*/ 	.word	0x0500000f


	//   ....[33]....
        /*05d8*/ 	.word	0x0500000f


	//   ....[34]....
        /*05dc*/ 	.word	0x0500000f


	//   ....[35]....
        /*05e0*/ 	.word	0x0500000f


	//   ....[36]....
        /*05e4*/ 	.word	0x0500000f


	//   ....[37]....
        /*05e8*/ 	.word	0x0500000f


	//   ....[38]....
        /*05ec*/ 	.word	0x0500000f


	//   ....[39]....
        /*05f0*/ 	.word	0x0500000f


	//   ....[40]....
        /*05f4*/ 	.word	0x0500000f


	//   ....[41]....
        /*05f8*/ 	.word	0x0500000f


	//   ....[42]....
        /*05fc*/ 	.word	0x0500000f


	//   ....[43]....
        /*0600*/ 	.word	0x0500000f


	//   ....[44]....
        /*0604*/ 	.word	0x0500000f


	//   ....[45]....
        /*0608*/ 	.word	0x0500000f


	//   ....[46]....
        /*060c*/ 	.word	0x0500000f


	//   ....[47]....
        /*0610*/ 	.word	0x0500000f


	//   ....[48]....
        /*0614*/ 	.word	0x0500000f


	//   ....[49]....
        /*0618*/ 	.word	0x0500000f


	//   ....[50]....
        /*061c*/ 	.word	0x0500000f


	//   ....[51]....
        /*0620*/ 	.word	0x0500000f


	//   ....[52]....
        /*0624*/ 	.word	0x0500000f


	//   ....[53]....
        /*0628*/ 	.word	0x0500000f


	//   ....[54]....
        /*062c*/ 	.word	0x0500000f


	//   ....[55]....
        /*0630*/ 	.word	0x0500000f


	//   ....[56]....
        /*0634*/ 	.word	0x0500000f


	//   ....[57]....
        /*0638*/ 	.word	0x0500000f


	//   ....[58]....
        /*063c*/ 	.word	0x0500000f


	//   ....[59]....
        /*0640*/ 	.word	0x0500000f


	//   ....[60]....
        /*0644*/ 	.word	0x0500000f


	//   ....[61]....
        /*0648*/ 	.word	0x0500000f


	//   ....[62]....
        /*064c*/ 	.word	0x0500000f


	//   ....[63]....
        /*0650*/ 	.word	0x0500000f


	//   ....[64]....
        /*0654*/ 	.word	0x0500000f


	//   ....[65]....
        /*0658*/ 	.word	0x0500000f


	//   ....[66]....
        /*065c*/ 	.word	0x0500000f


	//   ....[67]....
        /*0660*/ 	.word	0x0500000f


	//   ....[68]....
        /*0664*/ 	.word	0x0500000f


	//   ....[69]....
        /*0668*/ 	.word	0x0500000f


	//   ....[70]....
        /*066c*/ 	.word	0x0500000f


	//   ....[71]....
        /*0670*/ 	.word	0x0500000f


	//   ....[72]....
        /*0674*/ 	.word	0x0500000f


	//   ....[73]....
        /*0678*/ 	.word	0x0500000f


	//   ....[74]....
        /*067c*/ 	.word	0x0500000f


	//   ....[75]....
        /*0680*/ 	.word	0x0500000f


	//   ....[76]....
        /*0684*/ 	.word	0x0500000f


	//   ....[77]....
        /*0688*/ 	.word	0x0500000f


	//   ....[78]....
        /*068c*/ 	.word	0x0500000f


	//   ....[79]....
        /*0690*/ 	.word	0x0500000f


	//   ....[80]....
        /*0694*/ 	.word	0x0500000f


	//   ....[81]....
        /*0698*/ 	.word	0x0500000f


	//   ....[82]....
        /*069c*/ 	.word	0x0500000f


	//   ....[83]....
        /*06a0*/ 	.word	0x0500000f


	//   ....[84]....
        /*06a4*/ 	.word	0x0500000f


	//   ....[85]....
        /*06a8*/ 	.word	0x0500000f


	//   ....[86]....
        /*06ac*/ 	.word	0x0500000f


	//   ....[87]....
        /*06b0*/ 	.word	0x0500000f


	//   ....[88]....
        /*06b4*/ 	.word	0x0500000f


	//   ....[89]....
        /*06b8*/ 	.word	0x0500000f


	//   ....[90]....
        /*06bc*/ 	.word	0x0500000f


	//   ....[91]....
        /*06c0*/ 	.word	0x0500000f


	//   ....[92]....
        /*06c4*/ 	.word	0x0500000f


	//   ....[93]....
        /*06c8*/ 	.word	0x0500000f


	//   ....[94]....
        /*06cc*/ 	.word	0x0500000f


	//   ....[95]....
        /*06d0*/ 	.word	0x0500000f


	//   ....[96]....
        /*06d4*/ 	.word	0x0500000f


	//   ....[97]....
        /*06d8*/ 	.word	0x0500000f


	//   ....[98]....
        /*06dc*/ 	.word	0x0500000f


	//   ....[99]....
        /*06e0*/ 	.word	0x0500000f


	//   ....[100]....
        /*06e4*/ 	.word	0x0500000f


	//   ....[101]....
        /*06e8*/ 	.word	0x0500000f


	//   ....[102]....
        /*06ec*/ 	.word	0x0500000f


	//   ....[103]....
        /*06f0*/ 	.word	0x0500000f


	//   ....[104]....
        /*06f4*/ 	.word	0x0500000f


	//   ....[105]....
        /*06f8*/ 	.word	0x0500000f


	//   ....[106]....
        /*06fc*/ 	.word	0x0500000f


	//   ....[107]....
        /*0700*/ 	.word	0x0500000f


	//   ....[108]....
        /*0704*/ 	.word	0x0500000f


	//   ....[109]....
        /*0708*/ 	.word	0x0500000f


	//   ....[110]....
        /*070c*/ 	.word	0x0500000f


	//   ....[111]....
        /*0710*/ 	.word	0x0500000f


	//   ....[112]....
        /*0714*/ 	.word	0x0500000f


	//   ....[113]....
        /*0718*/ 	.word	0x0500000f


	//   ....[114]....
        /*071c*/ 	.word	0x0500000f


	//   ....[115]....
        /*0720*/ 	.word	0x0500000f


	//   ....[116]....
        /*0724*/ 	.word	0x0500000f


	//   ....[117]....
        /*0728*/ 	.word	0x0500000f


	//   ....[118]....
        /*072c*/ 	.word	0x0500000f


	//   ....[119]....
        /*0730*/ 	.word	0x0500000f


	//   ....[120]....
        /*0734*/ 	.word	0x0500000f


	//   ....[121]....
        /*0738*/ 	.word	0x0500000f


	//   ....[122]....
        /*073c*/ 	.word	0x0500000f


	//   ....[123]....
        /*0740*/ 	.word	0x0500000f


	//   ....[124]....
        /*0744*/ 	.word	0x0500000f


	//   ....[125]....
        /*0748*/ 	.word	0x0500000f


	//   ....[126]....
        /*074c*/ 	.word	0x0500000f


	//   ....[127]....
        /*0750*/ 	.word	0x0500000f


	//   ....[128]....
        /*0754*/ 	.word	0x0500000f


	//   ....[129]....
        /*0758*/ 	.word	0x0500000f


	//   ....[130]....
        /*075c*/ 	.word	0x0500000f


	//   ....[131]....
        /*0760*/ 	.word	0x0500000f


	//   ....[132]....
        /*0764*/ 	.word	0x0500000f


	//   ....[133]....
        /*0768*/ 	.word	0x0500000f


	//   ....[134]....
        /*076c*/ 	.word	0x0500000f


	//   ....[135]....
        /*0770*/ 	.word	0x0500000f


	//----- nvinfo : EIATTR_COOP_GROUP_INSTR_OFFSETS
	.align		4
.L_312:
        /*0774*/ 	.byte	0x04, 0x28
        /*0776*/ 	.short	(.L_314 - .L_313)


	//   ....[0]....
.L_313:
        /*0778*/ 	.word	0x00000070


	//   ....[1]....
        /*077c*/ 	.word	0x00000140


	//   ....[2]....
        /*0780*/ 	.word	0x00000190


	//   ....[3]....
        /*0784*/ 	.word	0x000003c0


	//   ....[4]....
        /*0788*/ 	.word	0x00000520


	//   ....[5]....
        /*078c*/ 	.word	0x00000640


	//   ....[6]....
        /*0790*/ 	.word	0x000007a0


	//   ....[7]....
        /*0794*/ 	.word	0x000030e0


	//   ....[8]....
        /*0798*/ 	.word	0x000030f0


	//   ....[9]....
        /*079c*/ 	.word	0x00003860


	//   ....[10]....
        /*07a0*/ 	.word	0x00003870


	//   ....[11]....
        /*07a4*/ 	.word	0x00003fe0


	//   ....[12]....
        /*07a8*/ 	.word	0x00003ff0


	//   ....[13]....
        /*07ac*/ 	.word	0x00004750


	//   ....[14]....
        /*07b0*/ 	.word	0x00004760


	//   ....[15]....
        /*07b4*/ 	.word	0x000058b0


	//   ....[16]....
        /*07b8*/ 	.word	0x000058c0


	//   ....[17]....
        /*07bc*/ 	.word	0x000060c0


	//   ....[18]....
        /*07c0*/ 	.word	0x000060d0


	//   ....[19]....
        /*07c4*/ 	.word	0x000068a0


	//   ....[20]....
        /*07c8*/ 	.word	0x000068b0


	//   ....[21]....
        /*07cc*/ 	.word	0x00007090


	//   ....[22]....
        /*07d0*/ 	.word	0x000070a0


	//   ....[23]....
        /*07d4*/ 	.word	0x00007ab0


	//   ....[24]....
        /*07d8*/ 	.word	0x00007ac0


	//   ....[25]....
        /*07dc*/ 	.word	0x00007bd0


	//   ....[26]....
        /*07e0*/ 	.word	0x00007be0


	//   ....[27]....
        /*07e4*/ 	.word	0x00007d00


	//   ....[28]....
        /*07e8*/ 	.word	0x00007d10


	//   ....[29]....
        /*07ec*/ 	.word	0x00007e30


	//   ....[30]....
        /*07f0*/ 	.word	0x00007e40


	//   ....[31]....
        /*07f4*/ 	.word	0x000081e0


	//   ....[32]....
        /*07f8*/ 	.word	0x00008200


	//   ....[33]....
        /*07fc*/ 	.word	0x000082e0


	//   ....[34]....
        /*0800*/ 	.word	0x00008300


	//   ....[35]....
        /*0804*/ 	.word	0x000083e0


	//   ....[36]....
        /*0808*/ 	.word	0x00008400


	//   ....[37]....
        /*080c*/ 	.word	0x000084e0


	//   ....[38]....
        /*0810*/ 	.word	0x00008500


	//   ....[39]....
        /*0814*/ 	.word	0x00008ae0


	//   ....[40]....
        /*0818*/ 	.word	0x000091c0


	//   ....[41]....
        /*081c*/ 	.word	0x000091d0


	//   ....[42]....
        /*0820*/ 	.word	0x000091e0


	//   ....[43]....
        /*0824*/ 	.word	0x000091f0


	//   ....[44]....
        /*0828*/ 	.word	0x00009530


	//   ....[45]....
        /*082c*/ 	.word	0x00009540


	//   ....[46]....
        /*0830*/ 	.word	0x00009550


	//   ....[47]....
        /*0834*/ 	.word	0x00009560


	//   ....[48]....
        /*0838*/ 	.word	0x00009880


	//   ....[49]....
        /*083c*/ 	.word	0x00009890


	//   ....[50]....
        /*0840*/ 	.word	0x000098a0


	//   ....[51]....
        /*0844*/ 	.word	0x000098b0


	//   ....[52]....
        /*0848*/ 	.word	0x00009bf0


	//   ....[53]....
        /*084c*/ 	.word	0x00009c00


	//   ....[54]....
        /*0850*/ 	.word	0x00009c10


	//   ....[55]....
        /*0854*/ 	.word	0x00009c20


	//   ....[56]....
        /*0858*/ 	.word	0x0000bb20


	//   ....[57]....
        /*085c*/ 	.word	0x0000bb40


	//   ....[58]....
        /*0860*/ 	.word	0x0000bb50


	//   ....[59]....
        /*0864*/ 	.word	0x0000bb60


	//   ....[60]....
        /*0868*/ 	.word	0x0000bc70


	//   ....[61]....
        /*086c*/ 	.word	0x0000bc90


	//   ....[62]....
        /*0870*/ 	.word	0x0000bd30


	//   ....[63]....
        /*0874*/ 	.word	0x0000bd70


	//   ....[64]....
        /*0878*/ 	.word	0x0000c0b0


	//   ....[65]....
        /*087c*/ 	.word	0x0000c0d0


	//   ....[66]....
        /*0880*/ 	.word	0x0000c0f0


	//   ....[67]....
        /*0884*/ 	.word	0x0000c100


	//   ....[68]....
        /*0888*/ 	.word	0x0000c1d0


	//   ....[69]....
        /*088c*/ 	.word	0x0000c1f0


	//   ....[70]....
        /*0890*/ 	.word	0x0000c200


	//   ....[71]....
        /*0894*/ 	.word	0x0000c290


	//   ....[72]....
        /*0898*/ 	.word	0x0000e9e0


	//   ....[73]....
        /*089c*/ 	.word	0x0000ea10


	//   ....[74]....
        /*08a0*/ 	.word	0x0000f080


	//   ....[75]....
        /*08a4*/ 	.word	0x0000f150


	//   ....[76]....
        /*08a8*/ 	.word	0x0000fa00


	//   ....[77]....
        /*08ac*/ 	.word	0x0000fa60


	//   ....[78]....
        /*08b0*/ 	.word	0x00011140


	//   ....[79]....
        /*08b4*/ 	.word	0x00011160


	//   ....[80]....
        /*08b8*/ 	.word	0x000117e0


	//   ....[81]....
        /*08bc*/ 	.word	0x000118e0


	//   ....[82]....
        /*08c0*/ 	.word	0x000120d0


	//   ....[83]....
        /*08c4*/ 	.word	0x00012130


	//   ....[84]....
        /*08c8*/ 	.word	0x000140a0


	//   ....[85]....
        /*08cc*/ 	.word	0x000140b0


	//   ....[86]....
        /*08d0*/ 	.word	0x000140e0


	//   ....[87]....
        /*08d4*/ 	.word	0x000140f0


	//   ....[88]....
        /*08d8*/ 	.word	0x00015630


	//   ....[89]....
        /*08dc*/ 	.word	0x00015670


	//   ....[90]....
        /*08e0*/ 	.word	0x00015990


	//   ....[91]....
        /*08e4*/ 	.word	0x000159b0


	//   ....[92]....
        /*08e8*/ 	.word	0x00016a50


	//   ....[93]....
        /*08ec*/ 	.word	0x00016a90


	//   ....[94]....
        /*08f0*/ 	.word	0x00016ad0


	//   ....[95]....
        /*08f4*/ 	.word	0x00016b00


	//   ....[96]....
        /*08f8*/ 	.word	0x000170c0


	//   ....[97]....
        /*08fc*/ 	.word	0x000170f0


	//   ....[98]....
        /*0900*/ 	.word	0x000171b0


	//   ....[99]....
        /*0904*/ 	.word	0x000171d0


	//   ....[100]....
        /*0908*/ 	.word	0x00017290


	//   ....[101]....
        /*090c*/ 	.word	0x000172b0


	//   ....[102]....
        /*0910*/ 	.word	0x00017380


	//   ....[103]....
        /*0914*/ 	.word	0x000173a0


	//   ....[104]....
        /*0918*/ 	.word	0x00017b60


	//   ....[105]....
        /*091c*/ 	.word	0x00017b70


	//   ....[106]....
        /*0920*/ 	.word	0x00017c80


	//   ....[107]....
        /*0924*/ 	.word	0x00017c90


	//   ....[108]....
        /*0928*/ 	.word	0x00017da0


	//   ....[109]....
        /*092c*/ 	.word	0x00017db0


	//   ....[110]....
        /*0930*/ 	.word	0x00017ec0


	//   ....[111]....
        /*0934*/ 	.word	0x00017ed0


	//   ....[112]....
        /*0938*/ 	.word	0x00018040


	//   ....[113]....
        /*093c*/ 	.word	0x000181f0


	//   ....[114]....
        /*0940*/ 	.word	0x00018220


	//   ....[115]....
        /*0944*/ 	.word	0x00018250


	//   ....[116]....
        /*0948*/ 	.word	0x00018280


	//   ....[117]....
        /*094c*/ 	.word	0x000182b0


	//   ....[118]....
        /*0950*/ 	.word	0x000182e0


	//   ....[119]....
        /*0954*/ 	.word	0x00018450


	//   ....[120]....
        /*0958*/ 	.word	0x00018480


	//   ....[121]....
        /*095c*/ 	.word	0x000184b0


	//   ....[122]....
        /*0960*/ 	.word	0x000184e0


	//   ....[123]....
        /*0964*/ 	.word	0x00018510


	//   ....[124]....
        /*0968*/ 	.word	0x00018540


	//   ....[125]....
        /*096c*/ 	.word	0x000185d0


	//   ....[126]....
        /*0970*/ 	.word	0x00018630


	//   ....[127]....
        /*0974*/ 	.word	0x000186c0


	//   ....[128]....
        /*0978*/ 	.word	0x000194a0


	//   ....[129]....
        /*097c*/ 	.word	0x0001b140


	//   ....[130]....
        /*0980*/ 	.word	0x0001b160


	//   ....[131]....
        /*0984*/ 	.word	0x0001b200


	//   ....[132]....
        /*0988*/ 	.word	0x0001b220


	//   ....[133]....
        /*098c*/ 	.word	0x0001b2b0


	//   ....[134]....
        /*0990*/ 	.word	0x0001b2d0


	//   ....[135]....
        /*0994*/ 	.word	0x0001b360


	//   ....[136]....
        /*0998*/ 	.word	0x0001b380


	//   ....[137]....
        /*099c*/ 	.word	0x0001b410


	//   ....[138]....
        /*09a0*/ 	.word	0x0001b430


	//   ....[139]....
        /*09a4*/ 	.word	0x0001b4c0


	//   ....[140]....
        /*09a8*/ 	.word	0x0001b4e0


	//   ....[141]....
        /*09ac*/ 	.word	0x0001b570


	//   ....[142]....
        /*09b0*/ 	.word	0x0001b590


	//   ....[143]....
        /*09b4*/ 	.word	0x0001b5a0


	//   ....[144]....
        /*09b8*/ 	.word	0x0001b620


	//   ....[145]....
        /*09bc*/ 	.word	0x0001bd90


	//   ....[146]....
        /*09c0*/ 	.word	0x0001bdc0


	//   ....[147]....
        /*09c4*/ 	.word	0x0001be20


	//   ....[148]....
        /*09c8*/ 	.word	0x0001be70


	//   ....[149]....
        /*09cc*/ 	.word	0x0001bec0


	//   ....[150]....
        /*09d0*/ 	.word	0x0001bf10


	//   ....[151]....
        /*09d4*/ 	.word	0x0001bf60


	//   ....[152]....
        /*09d8*/ 	.word	0x0001bfb0


	//   ....[153]....
        /*09dc*/ 	.word	0x0001bff0


	//   ....[154]....
        /*09e0*/ 	.word	0x0001c050


	//   ....[155]....
        /*09e4*/ 	.word	0x0001c0a0


	//   ....[156]....
        /*09e8*/ 	.word	0x0001c0f0


	//   ....[157]....
        /*09ec*/ 	.word	0x0001c140


	//   ....[158]....
        /*09f0*/ 	.word	0x0001c180


	//   ....[159]....
        /*09f4*/ 	.word	0x0001c1a0


	//   ....[160]....
        /*09f8*/ 	.word	0x0001c1e0


	//   ....[161]....
        /*09fc*/ 	.word	0x0001c950


	//   ....[162]....
        /*0a00*/ 	.word	0x0001c980


	//   ....[163]....
        /*0a04*/ 	.word	0x0001c9e0


	//   ....[164]....
        /*0a08*/ 	.word	0x0001c9f0


	//   ....[165]....
        /*0a0c*/ 	.word	0x0001ca40


	//   ....[166]....
        /*0a10*/ 	.word	0x0001ca50


	//   ....[167]....
        /*0a14*/ 	.word	0x0001caa0


	//   ....[168]....
        /*0a18*/ 	.word	0x0001cab0


	//   ....[169]....
        /*0a1c*/ 	.word	0x0001cb00


	//   ....[170]....
        /*0a20*/ 	.word	0x0001cb10


	//   ....[171]....
        /*0a24*/ 	.word	0x0001cb60


	//   ....[172]....
        /*0a28*/ 	.word	0x0001cb70


	//   ....[173]....
        /*0a2c*/ 	.word	0x0001cbc0


	//   ....[174]....
        /*0a30*/ 	.word	0x0001cbd0


	//   ....[175]....
        /*0a34*/ 	.word	0x0001cbe0


	//   ....[176]....
        /*0a38*/ 	.word	0x0001cc30


	//   ....[177]....
        /*0a3c*/ 	.word	0x0001ce90


	//   ....[178]....
        /*0a40*/ 	.word	0x0001ceb0


	//   ....[179]....
        /*0a44*/ 	.word	0x0001cec0


	//   ....[180]....
        /*0a48*/ 	.word	0x0001cf30


	//   ....[181]....
        /*0a4c*/ 	.word	0x0001cf40


	//   ....[182]....
        /*0a50*/ 	.word	0x0001cfb0


	//   ....[183]....
        /*0a54*/ 	.word	0x0001cfc0


	//   ....[184]....
        /*0a58*/ 	.word	0x0001d030


	//   ....[185]....
        /*0a5c*/ 	.word	0x0001d040


	//   ....[186]....
        /*0a60*/ 	.word	0x0001d0b0


	//   ....[187]....
        /*0a64*/ 	.word	0x0001d0c0


	//   ....[188]....
        /*0a68*/ 	.word	0x0001d130


	//   ....[189]....
        /*0a6c*/ 	.word	0x0001d140


	//   ....[190]....
        /*0a70*/ 	.word	0x0001d1b0


	//   ....[191]....
        /*0a74*/ 	.word	0x0001d1c0


	//   ....[192]....
        /*0a78*/ 	.word	0x0001d1d0


	//   ....[193]....
        /*0a7c*/ 	.word	0x0001d780


	//   ....[194]....
        /*0a80*/ 	.word	0x0001d7c0


	//   ....[195]....
        /*0a84*/ 	.word	0x0001d800


	//   ....[196]....
        /*0a88*/ 	.word	0x0001d820


	//   ....[197]....
        /*0a8c*/ 	.word	0x0001d830


	//   ....[198]....
        /*0a90*/ 	.word	0x0001d850


	//   ....[199]....
        /*0a94*/ 	.word	0x0001d8c0


	//   ....[200]....
        /*0a98*/ 	.word	0x0001d8e0


	//   ....[201]....
        /*0a9c*/ 	.word	0x0001d940


	//   ....[202]....
        /*0aa0*/ 	.word	0x0001d960


	//   ....[203]....
        /*0aa4*/ 	.word	0x0001d9c0


	//   ....[204]....
        /*0aa8*/ 	.word	0x0001d9e0


	//   ....[205]....
        /*0aac*/ 	.word	0x0001da40


	//   ....[206]....
        /*0ab0*/ 	.word	0x0001da60


	//   ....[207]....
        /*0ab4*/ 	.word	0x0001dab0


	//   ....[208]....
        /*0ab8*/ 	.word	0x0001dad0


	//   ....[209]....
        /*0abc*/ 	.word	0x0001ded0


	//   ....[210]....
        /*0ac0*/ 	.word	0x0001df00


	//   ....[211]....
        /*0ac4*/ 	.word	0x0001df30


	//   ....[212]....
        /*0ac8*/ 	.word	0x0001df60


	//   ....[213]....
        /*0acc*/ 	.word	0x0001df90


	//   ....[214]....
        /*0ad0*/ 	.word	0x0001dfc0


	//   ....[215]....
        /*0ad4*/ 	.word	0x0001dff0


	//   ....[216]....
        /*0ad8*/ 	.word	0x0001e020


	//   ....[217]....
        /*0adc*/ 	.word	0x0001e1a0


	//   ....[218]....
        /*0ae0*/ 	.word	0x0001e1d0


	//   ....[219]....
        /*0ae4*/ 	.word	0x0001e200


	//   ....[220]....
        /*0ae8*/ 	.word	0x0001e230


	//   ....[221]....
        /*0aec*/ 	.word	0x0001e260


	//   ....[222]....
        /*0af0*/ 	.word	0x0001e290


	//   ....[223]....
        /*0af4*/ 	.word	0x0001e350


	//   ....[224]....
        /*0af8*/ 	.word	0x0001e370


	//   ....[225]....
        /*0afc*/ 	.word	0x0001e3e0


	//   ....[226]....
        /*0b00*/ 	.word	0x0001ea80


	//   ....[227]....
        /*0b04*/ 	.word	0x0001eda0


	//   ....[228]....
        /*0b08*/ 	.word	0x0001ee30


	//   ....[229]....
        /*0b0c*/ 	.word	0x0001eed0


	//   ....[230]....
        /*0b10*/ 	.word	0x0001ef60


	//   ....[231]....
        /*0b14*/ 	.word	0x0001f000


	//   ....[232]....
        /*0b18*/ 	.word	0x0001f090


	//   ....[233]....
        /*0b1c*/ 	.word	0x0001f130


	//   ....[234]....
        /*0b20*/ 	.word	0x0001f1c0


	//   ....[235]....
        /*0b24*/ 	.word	0x0001f2b0


	//   ....[236]....
        /*0b28*/ 	.word	0x0001f340


	//   ....[237]....
        /*0b2c*/ 	.word	0x0001f3e0


	//   ....[238]....
        /*0b30*/ 	.word	0x0001f470


	//   ....[239]....
        /*0b34*/ 	.word	0x0001f510


	//   ....[240]....
        /*0b38*/ 	.word	0x0001f5a0


	//   ....[241]....
        /*0b3c*/ 	.word	0x0001f640


	//   ....[242]....
        /*0b40*/ 	.word	0x0001f6d0


	//   ....[243]....
        /*0b44*/ 	.word	0x0001f7c0


	//   ....[244]....
        /*0b48*/ 	.word	0x0001f850


	//   ....[245]....
        /*0b4c*/ 	.word	0x0001f8e0


	//   ....[246]....
        /*0b50*/ 	.word	0x0001f970


	//   ....[247]....
        /*0b54*/ 	.word	0x0001fa00


	//   ....[248]....
        /*0b58*/ 	.word	0x0001fa90


	//   ....[249]....
        /*0b5c*/ 	.word	0x0001fb20


	//   ....[250]....
        /*0b60*/ 	.word	0x0001fbb0


	//   ....[251]....
        /*0b64*/ 	.word	0x0001fc90


	//   ....[252]....
        /*0b68*/ 	.word	0x0001fd40


	//   ....[253]....
        /*0b6c*/ 	.word	0x0001fdd0


	//   ....[254]....
        /*0b70*/ 	.word	0x0001fe20


	//   ....[255]....
        /*0b74*/ 	.word	0x0001fe70


	//   ....[0]....
        /*0b78*/ 	.word	0x0001ff00


	//   ....[1]....
        /*0b7c*/ 	.word	0x0001ff90


	//   ....[2]....
        /*0b80*/ 	.word	0x0001ffe0


	//   ....[3]....
        /*0b84*/ 	.word	0x00020030


	//   ....[4]....
        /*0b88*/ 	.word	0x000200c0


	//   ....[5]....
        /*0b8c*/ 	.word	0x00020150


	//   ....[6]....
        /*0b90*/ 	.word	0x000201a0


	//   ....[7]....
        /*0b94*/ 	.word	0x000201f0


	//   ....[8]....
        /*0b98*/ 	.word	0x00020280


	//   ....[9]....
        /*0b9c*/ 	.word	0x00020310


	//   ....[10]....
        /*0ba0*/ 	.word	0x00020360


	//   ....[11]....
        /*0ba4*/ 	.word	0x000203b0


	//   ....[12]....
        /*0ba8*/ 	.word	0x000204a0


	//   ....[13]....
        /*0bac*/ 	.word	0x00020550


	//   ....[14]....
        /*0bb0*/ 	.word	0x000205d0


	//   ....[15]....
        /*0bb4*/ 	.word	0x00020670


	//   ....[16]....
        /*0bb8*/ 	.word	0x00020700


	//   ....[17]....
        /*0bbc*/ 	.word	0x000207c0


	//   ....[18]....
        /*0bc0*/ 	.word	0x00020840


	//   ....[19]....
        /*0bc4*/ 	.word	0x00020890


	//   ....[20]....
        /*0bc8*/ 	.word	0x00020a50


	//   ....[21]....
        /*0bcc*/ 	.word	0x00020af0


	//   ....[22]....
        /*0bd0*/ 	.word	0x00020b70


	//   ....[23]....
        /*0bd4*/ 	.word	0x00020be0


	//   ....[24]....
        /*0bd8*/ 	.word	0x00020d60


	//   ....[25]....
        /*0bdc*/ 	.word	0x00020e80


	//   ....[26]....
        /*0be0*/ 	.word	0x00020ef0


	//   ....[27]....
        /*0be4*/ 	.word	0x00020f40


	//   ....[28]....
        /*0be8*/ 	.word	0x00021220


	//   ....[29]....
        /*0bec*/ 	.word	0x00021270


	//   ....[30]....
        /*0bf0*/ 	.word	0x00021300


	//   ....[31]....
        /*0bf4*/ 	.word	0x00021390


	//   ....[32]....
        /*0bf8*/ 	.word	0x00021420


	//   ....[33]....
        /*0bfc*/ 	.word	0x000214b0


	//   ....[34]....
        /*0c00*/ 	.word	0x00021540


	//   ....[35]....
        /*0c04*/ 	.word	0x000215d0


	//   ....[36]....
        /*0c08*/ 	.word	0x00021690


	//   ....[37]....
        /*0c0c*/ 	.word	0x00021970


	//   ....[38]....
        /*0c10*/ 	.word	0x00021a60


	//   ....[39]....
        /*0c14*/ 	.word	0x00021b00


	//   ....[40]....
        /*0c18*/ 	.word	0x00021b60


	//   ....[41]....
        /*0c1c*/ 	.word	0x00021c60


	//   ....[42]....
        /*0c20*/ 	.word	0x00021cd0


	//   ....[43]....
        /*0c24*/ 	.word	0x00021dd0


	//   ....[44]....
        /*0c28*/ 	.word	0x00021e40


	//   ....[45]....
        /*0c2c*/ 	.word	0x00021f40


	//   ....[46]....
        /*0c30*/ 	.word	0x00021fb0


	//   ....[47]....
        /*0c34*/ 	.word	0x000220b0


	//   ....[48]....
        /*0c38*/ 	.word	0x00022120


	//   ....[49]....
        /*0c3c*/ 	.word	0x00022220


	//   ....[50]....
        /*0c40*/ 	.word	0x00022290


	//   ....[51]....
        /*0c44*/ 	.word	0x00022390


	//   ....[52]....
        /*0c48*/ 	.word	0x00022400


	//   ....[53]....
        /*0c4c*/ 	.word	0x000224a0


	//   ....[54]....
        /*0c50*/ 	.word	0x000225a0


	//   ....[55]....
        /*0c54*/ 	.word	0x00022610


	//   ....[56]....
        /*0c58*/ 	.word	0x00022690


	//   ....[57]....
        /*0c5c*/ 	.word	0x00022750


	//   ....[58]....
        /*0c60*/ 	.word	0x000227d0


	//   ....[59]....
        /*0c64*/ 	.word	0x000228a0


	//   ....[60]....
        /*0c68*/ 	.word	0x00022920


	//   ....[61]....
        /*0c6c*/ 	.word	0x000229f0


	//   ....[62]....
        /*0c70*/ 	.word	0x00022a70


	//   ....[63]....
        /*0c74*/ 	.word	0x00022b40


	//   ....[64]....
        /*0c78*/ 	.word	0x00022bc0


	//   ....[65]....
        /*0c7c*/ 	.word	0x00022c90


	//   ....[66]....
        /*0c80*/ 	.word	0x00022d10


	//   ....[67]....
        /*0c84*/ 	.word	0x00022dd0


	//   ....[68]....
        /*0c88*/ 	.word	0x00022e50


	//   ....[69]....
        /*0c8c*/ 	.word	0x00022f00


	//   ....[70]....
        /*0c90*/ 	.word	0x00023030


	//   ....[71]....
        /*0c94*/ 	.word	0x000230d0


	//   ....[72]....
        /*0c98*/ 	.word	0x00023140


	//   ....[73]....
        /*0c9c*/ 	.word	0x00023200


	//   ....[74]....
        /*0ca0*/ 	.word	0x00023260


	//   ....[75]....
        /*0ca4*/ 	.word	0x00023320


	//   ....[76]....
        /*0ca8*/ 	.word	0x00023380


	//   ....[77]....
        /*0cac*/ 	.word	0x00023440


	//   ....[78]....
        /*0cb0*/ 	.word	0x000234a0


	//   ....[79]....
        /*0cb4*/ 	.word	0x00023560


	//   ....[80]....
        /*0cb8*/ 	.word	0x000235c0


	//   ....[81]....
        /*0cbc*/ 	.word	0x00023680


	//   ....[82]....
        /*0cc0*/ 	.word	0x000236e0


	//   ....[83]....
        /*0cc4*/ 	.word	0x000237a0


	//   ....[84]....
        /*0cc8*/ 	.word	0x00023800


	//   ....[85]....
        /*0ccc*/ 	.word	0x000238c0


	//   ....[86]....
        /*0cd0*/ 	.word	0x000239b0


	//   ....[87]....
        /*0cd4*/ 	.word	0x00023a50


	//   ....[88]....
        /*0cd8*/ 	.word	0x00023ab0


	//   ....[89]....
        /*0cdc*/ 	.word	0x00023b90


	//   ....[90]....
        /*0ce0*/ 	.word	0x00023bf0


	//   ....[91]....
        /*0ce4*/ 	.word	0x00023cd0


	//   ....[92]....
        /*0ce8*/ 	.word	0x00023d30


	//   ....[93]....
        /*0cec*/ 	.word	0x00023e10


	//   ....[94]....
        /*0cf0*/ 	.word	0x00023e70


	//   ....[95]....
        /*0cf4*/ 	.word	0x00023f50


	//   ....[96]....
        /*0cf8*/ 	.word	0x00023fb0


	//   ....[97]....
        /*0cfc*/ 	.word	0x00024090


	//   ....[98]....
        /*0d00*/ 	.word	0x000240f0


	//   ....[99]....
        /*0d04*/ 	.word	0x000241d0


	//   ....[100]....
        /*0d08*/ 	.word	0x00024230


	//   ....[101]....
        /*0d0c*/ 	.word	0x00024300


	//   ....[102]....
        /*0d10*/ 	.word	0x00024420


	//   ....[103]....
        /*0d14*/ 	.word	0x000244c0


	//   ....[104]....
        /*0d18*/ 	.word	0x00024580


	//   ....[105]....
        /*0d1c*/ 	.word	0x00024650


	//   ....[106]....
        /*0d20*/ 	.word	0x000246b0


	//   ....[107]....
        /*0d24*/ 	.word	0x00024790


	//   ....[108]....
        /*0d28*/ 	.word	0x000247f0


	//   ....[109]....
        /*0d2c*/ 	.word	0x000248c0


	//   ....[110]....
        /*0d30*/ 	.word	0x00024920


	//   ....[111]....
        /*0d34*/ 	.word	0x000249f0


	//   ....[112]....
        /*0d38*/ 	.word	0x00024a50


	//   ....[113]....
        /*0d3c*/ 	.word	0x00024b30


	//   ....[114]....
        /*0d40*/ 	.word	0x00024b90


	//   ....[115]....
        /*0d44*/ 	.word	0x00024c60


	//   ....[116]....
        /*0d48*/ 	.word	0x00024cc0


	//   ....[117]....
        /*0d4c*/ 	.word	0x00024d80


	//   ....[118]....
        /*0d50*/ 	.word	0x00024e10


	//   ....[119]....
        /*0d54*/ 	.word	0x00024eb0


	//   ....[120]....
        /*0d58*/ 	.word	0x00024fd0


	//   ....[121]....
        /*0d5c*/ 	.word	0x00025040


	//   ....[122]....
        /*0d60*/ 	.word	0x000250b0


	//   ....[123]....
        /*0d64*/ 	.word	0x00025120


	//   ....[124]....
        /*0d68*/ 	.word	0x00025190


	//   ....[125]....
        /*0d6c*/ 	.word	0x00025210


	//   ....[126]....
        /*0d70*/ 	.word	0x000252a0


	//   ....[127]....
        /*0d74*/ 	.word	0x00025330


	//   ....[128]....
        /*0d78*/ 	.word	0x000253a0


	//   ....[129]....
        /*0d7c*/ 	.word	0x00025410


	//   ....[130]....
        /*0d80*/ 	.word	0x00025480


	//   ....[131]....
        /*0d84*/ 	.word	0x00025500


	//   ....[132]....
        /*0d88*/ 	.word	0x00025570


	//   ....[133]....
        /*0d8c*/ 	.word	0x00025610


	//   ....[134]....
        /*0d90*/ 	.word	0x000256a0


	//   ....[135]....
        /*0d94*/ 	.word	0x000257c0


	//----- nvinfo : EIATTR_REG_RECONFIG
	.align		4
.L_314:
        /*0d98*/ 	.byte	0x01, 0x54
	.zero		2


	//----- nvinfo : EIATTR_SYSCALL_OFFSETS
	.align		4
        /*0d9c*/ 	.byte	0x04, 0x46
        /*0d9e*/ 	.short	(.L_316 - .L_315)


	//   ....[0]....
.L_315:
        /*0da0*/ 	.word	0x00001940


	//   ....[1]....
        /*0da4*/ 	.word	0x00001a90


	//   ....[2]....
        /*0da8*/ 	.word	0x00008c80


	//   ....[3]....
        /*0dac*/ 	.word	0x00008f80


	//   ....[4]....
        /*0db0*/ 	.word	0x0001a7f0


	//   ....[5]....
        /*0db4*/ 	.word	0x0001a940


	//   ....[6]....
        /*0db8*/ 	.word	0x0001aa30


	//   ....[7]....
        /*0dbc*/ 	.word	0x0001b9f0


	//----- nvinfo : EIATTR_MBARRIER_INSTR_OFFSETS
	.align		4
.L_316:
        /*0dc0*/ 	.byte	0x04, 0x39
        /*0dc2*/ 	.short	(.L_318 - .L_317)


	//   ....[0]....
.L_317:
        /*0dc4*/ 	.word	0x00000270
        /*0dc8*/ 	.word	0x000000ff
        /*0dcc*/ 	.word	0x00028800
        /*0dd0*/ 	.short	0x0100
        /*0dd2*/ 	.byte	0x08
	.zero		1


	//   ....[1]....
        /*0dd4*/ 	.word	0x00000280
        /*0dd8*/ 	.word	0x000000ff
        /*0ddc*/ 	.word	0x00028820
        /*0de0*/ 	.short	0x0100
        /*0de2*/ 	.byte	0x08
	.zero		1


	//   ....[2]....
        /*0de4*/ 	.word	0x00000370
        /*0de8*/ 	.word	0x000000ff
        /*0dec*/ 	.word	0x00028830
        /*0df0*/ 	.short	0x0100
        /*0df2*/ 	.byte	0x08
	.zero		1


	//   ....[3]....
        /*0df4*/ 	.word	0x00000380
        /*0df8*/ 	.word	0x000000ff
        /*0dfc*/ 	.word	0x00028840
        /*0e00*/ 	.short	0x0100
        /*0e02*/ 	.byte	0x08
	.zero		1


	//   ....[4]....
        /*0e04*/ 	.word	0x00000390
        /*0e08*/ 	.word	0x000000ff
        /*0e0c*/ 	.word	0x00028838
        /*0e10*/ 	.short	0x0100
        /*0e12*/ 	.byte	0x08
	.zero		1


	//   ....[5]....
        /*0e14*/ 	.word	0x000003a0
        /*0e18*/ 	.word	0x000000ff
        /*0e1c*/ 	.word	0x00028848
        /*0e20*/ 	.short	0x0100
        /*0e22*/ 	.byte	0x08
	.zero		1


	//   ....[6]....
        /*0e24*/ 	.word	0x000004d0
        /*0e28*/ 	.word	0x000000ff
        /*0e2c*/ 	.word	0x00028850
        /*0e30*/ 	.short	0x0100
        /*0e32*/ 	.byte	0x08
	.zero		1


	//   ....[7]....
        /*0e34*/ 	.word	0x000004e0
        /*0e38*/ 	.word	0x000000ff
        /*0e3c*/ 	.word	0x00028860
        /*0e40*/ 	.short	0x0100
        /*0e42*/ 	.byte	0x08
	.zero		1


	//   ....[8]....
        /*0e44*/ 	.word	0x000004f0
        /*0e48*/ 	.word	0x000000ff
        /*0e4c*/ 	.word	0x00028858
        /*0e50*/ 	.short	0x0100
        /*0e52*/ 	.byte	0x08
	.zero		1


	//   ....[9]....
        /*0e54*/ 	.word	0x00000500
        /*0e58*/ 	.word	0x000000ff
        /*0e5c*/ 	.word	0x00028868
        /*0e60*/ 	.short	0x0100
        /*0e62*/ 	.byte	0x08
	.zero		1


	//   ....[10]....
        /*0e64*/ 	.word	0x000005f0
        /*0e68*/ 	.word	0x000000ff
        /*0e6c*/ 	.word	0x00028870
        /*0e70*/ 	.short	0x0100
        /*0e72*/ 	.byte	0x06
	.zero		1


	//   ....[11]....
        /*0e74*/ 	.word	0x00000600
        /*0e78*/ 	.word	0x000000ff
        /*0e7c*/ 	.word	0x00028880
        /*0e80*/ 	.short	0x0100
        /*0e82*/ 	.byte	0x06
	.zero		1


	//   ....[12]....
        /*0e84*/ 	.word	0x00000610
        /*0e88*/ 	.word	0x000000ff
        /*0e8c*/ 	.word	0x00028878
        /*0e90*/ 	.short	0x0100
        /*0e92*/ 	.byte	0x06
	.zero		1


	//   ....[13]....
        /*0e94*/ 	.word	0x00000620
        /*0e98*/ 	.word	0x000000ff
        /*0e9c*/ 	.word	0x00028888
        /*0ea0*/ 	.short	0x0100
        /*0ea2*/ 	.byte	0x06
	.zero		1


	//   ....[14]....
        /*0ea4*/ 	.word	0x00000750
        /*0ea8*/ 	.word	0x000000ff
        /*0eac*/ 	.word	0x00028890
        /*0eb0*/ 	.short	0x0100
        /*0eb2*/ 	.byte	0x08
	.zero		1


	//   ....[15]....
        /*0eb4*/ 	.word	0x00000760
        /*0eb8*/ 	.word	0x000000ff
        /*0ebc*/ 	.word	0x000288a0
        /*0ec0*/ 	.short	0x0100
        /*0ec2*/ 	.byte	0x08
	.zero		1


	//   ....[16]....
        /*0ec4*/ 	.word	0x00000770
        /*0ec8*/ 	.word	0x000000ff
        /*0ecc*/ 	.word	0x00028898
        /*0ed0*/ 	.short	0x0100
        /*0ed2*/ 	.byte	0x08
	.zero		1


	//   ....[17]....
        /*0ed4*/ 	.word	0x00000780
        /*0ed8*/ 	.word	0x000000ff
        /*0edc*/ 	.word	0x000288a8
        /*0ee0*/ 	.short	0x0100
        /*0ee2*/ 	.byte	0x08
	.zero		1


	//   ....[18]....
        /*0ee4*/ 	.word	0x000008b0
        /*0ee8*/ 	.word	0x000000ff
        /*0eec*/ 	.word	0x000288b0
        /*0ef0*/ 	.short	0x0100
        /*0ef2*/ 	.byte	0x08
	.zero		1


	//   ....[19]....
        /*0ef4*/ 	.word	0x000008c0
        /*0ef8*/ 	.word	0x000000ff
        /*0efc*/ 	.word	0x000288c0
        /*0f00*/ 	.short	0x0100
        /*0f02*/ 	.byte	0x08
	.zero		1


	//   ....[20]....
        /*0f04*/ 	.word	0x000008d0
        /*0f08*/ 	.word	0x000000ff
        /*0f0c*/ 	.word	0x000288b8
        /*0f10*/ 	.short	0x0100
        /*0f12*/ 	.byte	0x08
	.zero		1


	//   ....[21]....
        /*0f14*/ 	.word	0x000008e0
        /*0f18*/ 	.word	0x000000ff
        /*0f1c*/ 	.word	0x000288c8
        /*0f20*/ 	.short	0x0100
        /*0f22*/ 	.byte	0x08
	.zero		1


	//   ....[22]....
        /*0f24*/ 	.word	0x00003090
        /*0f28*/ 	.word	0x0000005b
        /*0f2c*/ 	.word	0x00028890
        /*0f30*/ 	.short	0x010a
        /*0f32*/ 	.byte	0x3f
	.zero		1


	//   ....[23]....
        /*0f34*/ 	.word	0x00005850
        /*0f38*/ 	.word	0x0000005b
        /*0f3c*/ 	.word	0x00028890
        /*0f40*/ 	.short	0x010a
        /*0f42*/ 	.byte	0x3f
	.zero		1


	//   ....[24]....
        /*0f44*/ 	.word	0x000078f0
        /*0f48*/ 	.word	0x0000005b
        /*0f4c*/ 	.word	0x00028890
        /*0f50*/ 	.short	0x010a
        /*0f52*/ 	.byte	0x3f
	.zero		1


	//   ....[25]....
        /*0f54*/ 	.word	0x00008010
        /*0f58*/ 	.word	0x0000000b
        /*0f5c*/ 	.word	0x00000000
        /*0f60*/ 	.short	0x0101
        /*0f62*/ 	.byte	0x3f
	.zero		1


	//   ....[26]....
        /*0f64*/ 	.word	0x00008050
        /*0f68*/ 	.word	0x0000005b
        /*0f6c*/ 	.word	0x000288b0
        /*0f70*/ 	.short	0x010a
        /*0f72*/ 	.byte	0x3f
	.zero		1


	//   ....[27]....
        /*0f74*/ 	.word	0x00008680
        /*0f78*/ 	.word	0x0000005b
        /*0f7c*/ 	.word	0x00000000
        /*0f80*/ 	.short	0x0101
        /*0f82*/ 	.byte	0x3f
	.zero		1


	//   ....[28]....
        /*0f84*/ 	.word	0x00008d10
        /*0f88*/ 	.word	0x00000012
        /*0f8c*/ 	.word	0x00028800
        /*0f90*/ 	.short	0x010a
        /*0f92*/ 	.byte	0x3f
	.zero		1


	//   ....[29]....
        /*0f94*/ 	.word	0x00008d60
        /*0f98*/ 	.word	0x00000012
        /*0f9c*/ 	.word	0x00028800
        /*0fa0*/ 	.short	0x010a
        /*0fa2*/ 	.byte	0x3f
	.zero		1


	//   ....[30]....
        /*0fa4*/ 	.word	0x00009f70
        /*0fa8*/ 	.word	0x00000012
        /*0fac*/ 	.word	0x00028800
        /*0fb0*/ 	.short	0x010a
        /*0fb2*/ 	.byte	0x3f
	.zero		1


	//   ....[31]....
        /*0fb4*/ 	.word	0x0000c630
        /*0fb8*/ 	.word	0x00000012
        /*0fbc*/ 	.word	0x00028800
        /*0fc0*/ 	.short	0x010a
        /*0fc2*/ 	.byte	0x3f
	.zero		1


	//   ....[32]....
        /*0fc4*/ 	.word	0x0000e1e0
        /*0fc8*/ 	.word	0x00000000
        /*0fcc*/ 	.word	0x00028830
        /*0fd0*/ 	.short	0x010a
        /*0fd2*/ 	.byte	0x3f
	.zero		1


	//   ....[33]....
        /*0fd4*/ 	.word	0x0000e220
        /*0fd8*/ 	.word	0x00000000
        /*0fdc*/ 	.word	0x00028830
        /*0fe0*/ 	.short	0x010a
        /*0fe2*/ 	.byte	0x3f
	.zero		1


	//   ....[34]....
        /*0fe4*/ 	.word	0x0000fc20
        /*0fe8*/ 	.word	0x00000000
        /*0fec*/ 	.word	0x00000000
        /*0ff0*/ 	.short	0x0101
        /*0ff2*/ 	.byte	0x3f
	.zero		1


	//   ....[35]....
        /*0ff4*/ 	.word	0x00010770
        /*0ff8*/ 	.word	0x00000005
        /*0ffc*/ 	.word	0x00028830
        /*1000*/ 	.short	0x010a
        /*1002*/ 	.byte	0x3f
	.zero		1


	//   ....[36]....
        /*1004*/ 	.word	0x000107c0
        /*1008*/ 	.word	0x00000005
        /*100c*/ 	.word	0x00028830
        /*1010*/ 	.short	0x010a
        /*1012*/ 	.byte	0x3f
	.zero		1


	//   ....[37]....
        /*1014*/ 	.word	0x00010c40
        /*1018*/ 	.word	0x00000006
        /*101c*/ 	.word	0x00028850
        /*1020*/ 	.short	0x010a
        /*1022*/ 	.byte	0x3f
	.zero		1


	//   ....[38]....
        /*1024*/ 	.word	0x00010c80
        /*1028*/ 	.word	0x00000006
        /*102c*/ 	.word	0x00028850
        /*1030*/ 	.short	0x010a
        /*1032*/ 	.byte	0x3f
	.zero		1


	//   ....[39]....
        /*1034*/ 	.word	0x000129d0
        /*1038*/ 	.word	0x00000000
        /*103c*/ 	.word	0x00000000
        /*1040*/ 	.short	0x0101
        /*1042*/ 	.byte	0x3f
	.zero		1


	//   ....[40]....
        /*1044*/ 	.word	0x00012c50
        /*1048*/ 	.word	0x0000000e
        /*104c*/ 	.word	0x00000000
        /*1050*/ 	.short	0x0101
        /*1052*/ 	.byte	0x3f
	.zero		1


	//   ....[41]....
        /*1054*/ 	.word	0x00013360
        /*1058*/ 	.word	0x00000005
        /*105c*/ 	.word	0x00028830
        /*1060*/ 	.short	0x010a
        /*1062*/ 	.byte	0x3f
	.zero		1


	//   ....[42]....
        /*1064*/ 	.word	0x000133b0
        /*1068*/ 	.word	0x00000005
        /*106c*/ 	.word	0x00028830
        /*1070*/ 	.short	0x010a
        /*1072*/ 	.byte	0x3f
	.zero		1


	//   ....[43]....
        /*1074*/ 	.word	0x00013800
        /*1078*/ 	.word	0x00000006
        /*107c*/ 	.word	0x00028850
        /*1080*/ 	.short	0x010a
        /*1082*/ 	.byte	0x3f
	.zero		1


	//   ....[44]....
        /*1084*/ 	.word	0x00013840
        /*1088*/ 	.word	0x00000006
        /*108c*/ 	.word	0x00028850
        /*1090*/ 	.short	0x010a
        /*1092*/ 	.byte	0x3f
	.zero		1


	//   ....[45]....
        /*1094*/ 	.word	0x000145c0
        /*1098*/ 	.word	0x00000033
        /*109c*/ 	.word	0x00000000
        /*10a0*/ 	.short	0x0101
        /*10a2*/ 	.byte	0x3f
	.zero		1


	//   ....[46]....
        /*10a4*/ 	.word	0x00014ee0
        /*10a8*/ 	.word	0x0000000c
        /*10ac*/ 	.word	0x00000000
        /*10b0*/ 	.short	0x0101
        /*10b2*/ 	.byte	0x3f
	.zero		1


	//   ....[47]....
        /*10b4*/ 	.word	0x00015530
        /*10b8*/ 	.word	0x0000000d
        /*10bc*/ 	.word	0x00028850
        /*10c0*/ 	.short	0x010a
        /*10c2*/ 	.byte	0x3f
	.zero		1


	//   ....[48]....
        /*10c4*/ 	.word	0x000155b0
        /*10c8*/ 	.word	0x0000000d
        /*10cc*/ 	.word	0x00028850
        /*10d0*/ 	.short	0x010a
        /*10d2*/ 	.byte	0x3f
	.zero		1


	//   ....[49]....
        /*10d4*/ 	.word	0x00015bd0
        /*10d8*/ 	.word	0x00000004
        /*10dc*/ 	.word	0x00000000
        /*10e0*/ 	.short	0x0101
        /*10e2*/ 	.byte	0x3f
	.zero		1


	//   ....[50]....
        /*10e4*/ 	.word	0x000170e0
        /*10e8*/ 	.word	0x00000000
        /*10ec*/ 	.word	0x00000000
        /*10f0*/ 	.short	0x0101
        /*10f2*/ 	.byte	0x3f
	.zero		1


	//   ....[51]....
        /*10f4*/ 	.word	0x00019580
        /*10f8*/ 	.word	0x00000016
        /*10fc*/ 	.word	0x00028820
        /*1100*/ 	.short	0x010a
        /*1102*/ 	.byte	0x3f
	.zero		1


	//   ....[52]....
        /*1104*/ 	.word	0x00019610
        /*1108*/ 	.word	0x00000007
        /*110c*/ 	.word	0x000288a0
        /*1110*/ 	.short	0x010a
        /*1112*/ 	.byte	0x3f
	.zero		1


	//   ....[53]....
        /*1114*/ 	.word	0x00019970
        /*1118*/ 	.word	0x00000007
        /*111c*/ 	.word	0x000288c0
        /*1120*/ 	.short	0x010a
        /*1122*/ 	.byte	0x3f
	.zero		1


	//   ....[54]....
        /*1124*/ 	.word	0x00019da0
        /*1128*/ 	.word	0x0000000a
        /*112c*/ 	.word	0x000288a0
        /*1130*/ 	.short	0x010a
        /*1132*/ 	.byte	0x3f
	.zero		1


	//   ....[55]....
        /*1134*/ 	.word	0x0001a0e0
        /*1138*/ 	.word	0x0000000a
        /*113c*/ 	.word	0x000288c0
        /*1140*/ 	.short	0x010a
        /*1142*/ 	.byte	0x3f
	.zero		1


	//   ....[56]....
        /*1144*/ 	.word	0x0001af50
        /*1148*/ 	.word	0x00000007
        /*114c*/ 	.word	0x00028840
        /*1150*/ 	.short	0x010a
        /*1152*/ 	.byte	0x3f
	.zero		1


	//   ....[57]....
        /*1154*/ 	.word	0x0001b6d0
        /*1158*/ 	.word	0x00000007
        /*115c*/ 	.word	0x00028830
        /*1160*/ 	.short	0x0107
        /*1162*/ 	.byte	0x3f
	.zero		1


	//   ....[58]....
        /*1164*/ 	.word	0x0001b7a0
        /*1168*/ 	.word	0x00000007
        /*116c*/ 	.word	0x00028830
        /*1170*/ 	.short	0x0101
        /*1172*/ 	.byte	0x3f
	.zero		1


	//   ....[59]....
        /*1174*/ 	.word	0x0001c2d0
        /*1178*/ 	.word	0x00000016
        /*117c*/ 	.word	0x00028800
        /*1180*/ 	.short	0x0107
        /*1182*/ 	.byte	0x3f
	.zero		1


	//   ....[60]....
        /*1184*/ 	.word	0x0001c3e0
        /*1188*/ 	.word	0x00000016
        /*118c*/ 	.word	0x00028800
        /*1190*/ 	.short	0x0101
        /*1192*/ 	.byte	0x3f
	.zero		1


	//   ....[61]....
        /*1194*/ 	.word	0x0001c400
        /*1198*/ 	.word	0x00000016
        /*119c*/ 	.word	0x00028820
        /*11a0*/ 	.short	0x010a
        /*11a2*/ 	.byte	0x3f
	.zero		1


	//   ....[62]....
        /*11a4*/ 	.word	0x0001c7a0
        /*11a8*/ 	.word	0x00000006
        /*11ac*/ 	.word	0x00028840
        /*11b0*/ 	.short	0x010a
        /*11b2*/ 	.byte	0x3f
	.zero		1


	//   ....[63]....
        /*11b4*/ 	.word	0x0001ccc0
        /*11b8*/ 	.word	0x00000006
        /*11bc*/ 	.word	0x00028830
        /*11c0*/ 	.short	0x0107
        /*11c2*/ 	.byte	0x3f
	.zero		1


	//   ....[64]....
        /*11c4*/ 	.word	0x0001cd80
        /*11c8*/ 	.word	0x00000006
        /*11cc*/ 	.word	0x00028830
        /*11d0*/ 	.short	0x0101
        /*11d2*/ 	.byte	0x3f
	.zero		1


	//   ....[65]....
        /*11d4*/ 	.word	0x0001cde0
        /*11d8*/ 	.word	0x00000006
        /*11dc*/ 	.word	0x00028860
        /*11e0*/ 	.short	0x010a
        /*11e2*/ 	.byte	0x3f
	.zero		1


	//   ....[66]....
        /*11e4*/ 	.word	0x0001d320
        /*11e8*/ 	.word	0x00000006
        /*11ec*/ 	.word	0x00028850
        /*11f0*/ 	.short	0x0107
        /*11f2*/ 	.byte	0x3f
	.zero		1


	//   ....[67]....
        /*11f4*/ 	.word	0x0001d4d0
        /*11f8*/ 	.word	0x00000006
        /*11fc*/ 	.word	0x00028850
        /*1200*/ 	.short	0x0101
        /*1202*/ 	.byte	0x3f
	.zero		1


	//   ....[68]....
        /*1204*/ 	.word	0x0001d6e0
        /*1208*/ 	.word	0x00000000
        /*120c*/ 	.word	0x00028860
        /*1210*/ 	.short	0x010a
        /*1212*/ 	.byte	0x3f
	.zero		1


	//   ....[69]....
        /*1214*/ 	.word	0x0001dc10
        /*1218*/ 	.word	0x00000000
        /*121c*/ 	.word	0x00028850
        /*1220*/ 	.short	0x0107
        /*1222*/ 	.byte	0x3f
	.zero		1


	//   ....[70]....
        /*1224*/ 	.word	0x0001dcd0
        /*1228*/ 	.word	0x00000000
        /*122c*/ 	.word	0x00028850
        /*1230*/ 	.short	0x0101
        /*1232*/ 	.byte	0x3f
	.zero		1


	//   ....[71]....
        /*1234*/ 	.word	0x0001ea00
        /*1238*/ 	.word	0x00000004
        /*123c*/ 	.word	0x00028820
        /*1240*/ 	.short	0x010a
        /*1242*/ 	.byte	0x3f
	.zero		1


	//   ....[72]....
        /*1244*/ 	.word	0x0001eb70
        /*1248*/ 	.word	0x00000005
        /*124c*/ 	.word	0x00028840
        /*1250*/ 	.short	0x010a
        /*1252*/ 	.byte	0x3f
	.zero		1


	//   ....[73]....
        /*1254*/ 	.word	0x0001ec10
        /*1258*/ 	.word	0x00000019
        /*125c*/ 	.word	0x00028840
        /*1260*/ 	.short	0x010a
        /*1262*/ 	.byte	0x3f
	.zero		1


	//   ....[74]....
        /*1264*/ 	.word	0x0001ec50
        /*1268*/ 	.word	0x00000005
        /*126c*/ 	.word	0x00028860
        /*1270*/ 	.short	0x010a
        /*1272*/ 	.byte	0x3f
	.zero		1


	//   ....[75]....
        /*1274*/ 	.word	0x0001ec90
        /*1278*/ 	.word	0x00000019
        /*127c*/ 	.word	0x00028860
        /*1280*/ 	.short	0x010a
        /*1282*/ 	.byte	0x3f
	.zero		1


	//   ....[76]....
        /*1284*/ 	.word	0x0001ecf0
        /*1288*/ 	.word	0x0000005b
        /*128c*/ 	.word	0x00028890
        /*1290*/ 	.short	0x010a
        /*1292*/ 	.byte	0x3f
	.zero		1


	//   ....[77]....
        /*1294*/ 	.word	0x0001f200
        /*1298*/ 	.word	0x0000005b
        /*129c*/ 	.word	0x00028890
        /*12a0*/ 	.short	0x010a
        /*12a2*/ 	.byte	0x3f
	.zero		1


	//   ....[78]....
        /*12a4*/ 	.word	0x0001f710
        /*12a8*/ 	.word	0x0000005b
        /*12ac*/ 	.word	0x00028890
        /*12b0*/ 	.short	0x010a
        /*12b2*/ 	.byte	0x3f
	.zero		1


	//   ....[79]....
        /*12b4*/ 	.word	0x0001fbe0
        /*12b8*/ 	.word	0x0000005b
        /*12bc*/ 	.word	0x000288b0
        /*12c0*/ 	.short	0x010a
        /*12c2*/ 	.byte	0x3f
	.zero		1


	//   ....[80]....
        /*12c4*/ 	.word	0x000203e0
        /*12c8*/ 	.word	0x00000012
        /*12cc*/ 	.word	0x00028800
        /*12d0*/ 	.short	0x010a
        /*12d2*/ 	.byte	0x3f
	.zero		1


	//   ....[81]....
        /*12d4*/ 	.word	0x00020fa0
        /*12d8*/ 	.word	0x00000012
        /*12dc*/ 	.word	0x00028800
        /*12e0*/ 	.short	0x010a
        /*12e2*/ 	.byte	0x3f
	.zero		1


	//   ....[82]....
        /*12e4*/ 	.word	0x00020ff0
        /*12e8*/ 	.word	0x00000000
        /*12ec*/ 	.word	0x00028830
        /*12f0*/ 	.short	0x010a
        /*12f2*/ 	.byte	0x3f
	.zero		1


	//   ....[83]....
        /*12f4*/ 	.word	0x00021040
        /*12f8*/ 	.word	0x00000005
        /*12fc*/ 	.word	0x00028830
        /*1300*/ 	.short	0x010a
        /*1302*/ 	.byte	0x3f
	.zero		1


	//   ....[84]....
        /*1304*/ 	.word	0x00021090
        /*1308*/ 	.word	0x00000006
        /*130c*/ 	.word	0x00028850
        /*1310*/ 	.short	0x010a
        /*1312*/ 	.byte	0x3f
	.zero		1


	//   ....[85]....
        /*1314*/ 	.word	0x000210e0
        /*1318*/ 	.word	0x00000005
        /*131c*/ 	.word	0x00028830
        /*1320*/ 	.short	0x010a
        /*1322*/ 	.byte	0x3f
	.zero		1


	//   ....[86]....
        /*1324*/ 	.word	0x00021130
        /*1328*/ 	.word	0x00000006
        /*132c*/ 	.word	0x00028850
        /*1330*/ 	.short	0x010a
        /*1332*/ 	.byte	0x3f
	.zero		1


	//   ....[87]....
        /*1334*/ 	.word	0x00021180
        /*1338*/ 	.word	0x0000000d
        /*133c*/ 	.word	0x00028850
        /*1340*/ 	.short	0x010a
        /*1342*/ 	.byte	0x3f
	.zero		1


	//   ....[88]....
        /*1344*/ 	.word	0x00021750
        /*1348*/ 	.word	0x00000016
        /*134c*/ 	.word	0x00028820
        /*1350*/ 	.short	0x010a
        /*1352*/ 	.byte	0x3f
	.zero		1


	//   ....[89]....
        /*1354*/ 	.word	0x000217a0
        /*1358*/ 	.word	0x00000007
        /*135c*/ 	.word	0x000288a0
        /*1360*/ 	.short	0x010a
        /*1362*/ 	.byte	0x3f
	.zero		1


	//   ....[90]....
        /*1364*/ 	.word	0x000217f0
        /*1368*/ 	.word	0x00000007
        /*136c*/ 	.word	0x000288c0
        /*1370*/ 	.short	0x010a
        /*1372*/ 	.byte	0x3f
	.zero		1


	//   ....[91]....
        /*1374*/ 	.word	0x00021840
        /*1378*/ 	.word	0x0000000a
        /*137c*/ 	.word	0x000288a0
        /*1380*/ 	.short	0x010a
        /*1382*/ 	.byte	0x3f
	.zero		1


	//   ....[92]....
        /*1384*/ 	.word	0x00021890
        /*1388*/ 	.word	0x0000000a
        /*138c*/ 	.word	0x000288c0
        /*1390*/ 	.short	0x010a
        /*1392*/ 	.byte	0x3f
	.zero		1


	//   ....[93]....
        /*1394*/ 	.word	0x000219b0
        /*1398*/ 	.word	0x00000007
        /*139c*/ 	.word	0x00028840
        /*13a0*/ 	.short	0x010a
        /*13a2*/ 	.byte	0x3f
	.zero		1


	//   ....[94]....
        /*13a4*/ 	.word	0x00022f30
        /*13a8*/ 	.word	0x00000016
        /*13ac*/ 	.word	0x00028820
        /*13b0*/ 	.short	0x010a
        /*13b2*/ 	.byte	0x3f
	.zero		1


	//   ....[95]....
        /*13b4*/ 	.word	0x00022f80
        /*13b8*/ 	.word	0x00000006
        /*13bc*/ 	.word	0x00028840
        /*13c0*/ 	.short	0x010a
        /*13c2*/ 	.byte	0x3f
	.zero		1


	//   ....[96]....
        /*13c4*/ 	.word	0x00023900
        /*13c8*/ 	.word	0x00000006
        /*13cc*/ 	.word	0x00028860
        /*13d0*/ 	.short	0x010a
        /*13d2*/ 	.byte	0x3f
	.zero		1


	//   ....[97]....
        /*13d4*/ 	.word	0x00024370
        /*13d8*/ 	.word	0x00000000
        /*13dc*/ 	.word	0x00028860
        /*13e0*/ 	.short	0x010a
        /*13e2*/ 	.byte	0x3f
	.zero		1


	//   ....[98]....
        /*13e4*/ 	.word	0x000256e0
        /*13e8*/ 	.word	0x00000004
        /*13ec*/ 	.word	0x00028820
        /*13f0*/ 	.short	0x010a
        /*13f2*/ 	.byte	0x3f
	.zero		1


	//   ....[99]....
        /*13f4*/ 	.word	0x00025880
        /*13f8*/ 	.word	0x00000005
        /*13fc*/ 	.word	0x00028840
        /*1400*/ 	.short	0x010a
        /*1402*/ 	.byte	0x3f
	.zero		1


	//   ....[100]....
        /*1404*/ 	.word	0x000258d0
        /*1408*/ 	.word	0x00000019
        /*140c*/ 	.word	0x00028840
        /*1410*/ 	.short	0x010a
        /*1412*/ 	.byte	0x3f
	.zero		1


	//   ....[101]....
        /*1414*/ 	.word	0x00025920
        /*1418*/ 	.word	0x00000005
        /*141c*/ 	.word	0x00028860
        /*1420*/ 	.short	0x010a
        /*1422*/ 	.byte	0x3f
	.zero		1


	//----- nvinfo : EIATTR_NUM_MBARRIERS
	.align		4
.L_318:
        /*1424*/ 	.byte	0x03, 0x38
        /*1426*/ 	.short	0x0016


	//----- nvinfo : EIATTR_EXIT_INSTR_OFFSETS
	.align		4
        /*1428*/ 	.byte	0x04, 0x1c
        /*142a*/ 	.short	(.L_320 - .L_319)


	//   ....[0]....
.L_319:
        /*142c*/ 	.word	0x0001ece0


	//----- nvinfo : EIATTR_MAX_THREADS
	.align		4
.L_320:
        /*1430*/ 	.byte	0x04, 0x05
        /*1432*/ 	.short	(.L_322 - .L_321)
.L_321:
        /*1434*/ 	.word	0x00000180
        /*1438*/ 	.word	0x00000001
        /*143c*/ 	.word	0x00000001


	//----- nvinfo : EIATTR_CRS_STACK_SIZE
	.align		4
.L_322:
        /*1440*/ 	.byte	0x04, 0x1e
        /*1442*/ 	.short	(.L_324 - .L_323)
.L_323:
        /*1444*/ 	.word	0x00000000


	//----- nvinfo : EIATTR_CBANK_PARAM_SIZE
	.align		4
.L_324:
        /*1448*/ 	.byte	0x03, 0x19
        /*144a*/ 	.short	0x0af0


	//----- nvinfo : EIATTR_PARAM_CBANK
	.align		4
        /*144c*/ 	.byte	0x04, 0x0a
        /*144e*/ 	.short	(.L_326 - .L_325)
	.align		4
.L_325:
        /*1450*/ 	.word	index@(.nv.constant0._ZN7cutlass13device_kernelIN5flash11enable_sm90INS1_16FlashAttnFwdSm90INS1_25CollectiveMainloopFwdSm90ILi2EN4cute5tupleIJNS5_1CILi1EEES8_S8_EEENS6_IJNS7_ILi128EEESA_SA_EEELi128ENS_10bfloat16_tEfNS_4arch4Sm90ELb1ELb0ELb0ELb1ELb1ELb1ELb0ELb1ELb1ELb1ELb0ELb0EEENS1_21CollectiveEpilogueFwdISB_S9_SC_SE_Li256ELb1ELb1ELb0ELb0EEENS1_36VarlenDynamicPersistentTileSchedulerILi128ELi128ELi256ELi128ELb0ELb1ELb1ELb1ELb1ELb1EEEEEEEEEvNT_6ParamsE)
        /*1454*/ 	.short	0x0210
        /*1456*/ 	.short	0x0af0


	//----- nvinfo : EIATTR_SW_WAR
	.align		4
.L_326:
        /*1458*/ 	.byte	0x04, 0x36
        /*145a*/ 	.short	(.L_328 - .L_327)
.L_327:
        /*145c*/ 	.word	0x00000008
.L_328:


//--------------------- .nv.callgraph             --------------------------
	.section	.nv.callgraph,"",@"SHT_CUDA_CALLGRAPH"
	.align	4
	.sectionentsize	8
	.align		4
        /*0000*/ 	.word	0x00000000
	.align		4
        /*0004*/ 	.word	0xffffffff
	.align		4
        /*0008*/ 	.word	index@(_ZN7cutlass13device_kernelIN5flash11enable_sm90INS1_16FlashAttnFwdSm90INS1_25CollectiveMainloopFwdSm90ILi2EN4cute5tupleIJNS5_1CILi1EEES8_S8_EEENS6_IJNS7_ILi128EEESA_SA_EEELi128ENS_10bfloat16_tEfNS_4arch4Sm90ELb0ELb0ELb0ELb0ELb1ELb0ELb0ELb1ELb1ELb1ELb0ELb0EEENS1_21CollectiveEpilogueFwdISB_S9_SC_SE_Li256ELb0ELb1ELb0ELb0EEENS1_29StaticPersistentTileSchedulerILb0EEEEEEEEEvNT_6ParamsE)
	.align		4
        /*000c*/ 	.word	index@(__assertfail)
	.align		4
        /*0010*/ 	.word	index@(_ZN7cutlass13device_kernelIN5flash11enable_sm90INS1_16FlashAttnFwdSm90INS1_25CollectiveMainloopFwdSm90ILi2EN4cute5tupleIJNS5_1CILi1EEES8_S8_EEENS6_IJNS7_ILi128EEESA_SA_EEELi128ENS_10bfloat16_tEfNS_4arch4Sm90ELb0ELb0ELb0ELb1ELb1ELb0ELb0ELb1ELb1ELb1ELb0ELb0EEENS1_21CollectiveEpilogueFwdISB_S9_SC_SE_Li256ELb1ELb1ELb0ELb0EEENS1_36VarlenDynamicPersistentTileSchedulerILi128ELi128ELi256ELi128ELb0ELb1ELb1ELb0ELb1ELb1EEEEEEEEEvNT_6ParamsE)
	.align		4
        /*0014*/ 	.word	index@(__assertfail)
	.align		4
        /*0018*/ 	.word	index@(_ZN7cutlass13device_kernelIN5flash11enable_sm90INS1_16FlashAttnFwdSm90INS1_25CollectiveMainloopFwdSm90ILi2EN4cute5tupleIJNS5_1CILi1EEES8_S8_EEENS6_IJNS7_ILi128EEESA_SA_EEELi128ENS_10bfloat16_tEfNS_4arch4Sm90ELb0ELb0ELb0ELb1ELb1ELb1ELb0ELb1ELb1ELb1ELb0ELb0EEENS1_21CollectiveEpilogueFwdISB_S9_SC_SE_Li256ELb1ELb1ELb0ELb0EEENS1_36VarlenDynamicPersistentTileSchedulerILi128ELi128ELi256ELi128ELb0ELb1ELb1ELb0ELb1ELb1EEEEEEEEEvNT_6ParamsE)
	.align		4
        /*001c*/ 	.word	index@(__assertfail)
	.align		4
        /*0020*/ 	.word	index@(_ZN7cutlass13device_kernelIN5flash11enable_sm90INS1_16FlashAttnFwdSm90INS1_25CollectiveMainloopFwdSm90ILi2EN4cute5tupleIJNS5_1CILi1EEES8_S8_EEENS6_IJNS7_ILi128EEESA_SA_EEELi128ENS_10bfloat16_tEfNS_4arch4Sm90ELb0ELb1ELb0ELb0ELb1ELb0ELb0ELb1ELb1ELb1ELb0ELb0EEENS1_21CollectiveEpilogueFwdISB_S9_SC_SE_Li256ELb0ELb1ELb0ELb0EEENS1_30DynamicPersistentTileSchedulerILi256ELi128ELb0ELb1ELb1EEEEEEEEEvNT_6ParamsE)
	.align		4
        /*0024*/ 	.word	index@(__assertfail)
	.align		4
        /*0028*/ 	.word	index@(_ZN7cutlass13device_kernelIN5flash11enable_sm90INS1_16FlashAttnFwdSm90INS1_25CollectiveMainloopFwdSm90ILi2EN4cute5tupleIJNS5_1CILi1EEES8_S8_EEENS6_IJNS7_ILi128EEESA_SA_EEELi128ENS_10bfloat16_tEfNS_4arch4Sm90ELb0ELb1ELb0ELb1ELb1ELb0ELb0ELb1ELb1ELb1ELb0ELb0EEENS1_21CollectiveEpilogueFwdISB_S9_SC_SE_Li256ELb1ELb1ELb0ELb0EEENS1_36VarlenDynamicPersistentTileSchedulerILi128ELi128ELi256ELi128ELb0ELb1ELb1ELb1ELb0ELb1EEEEEEEEEvNT_6ParamsE)
	.align		4
        /*002c*/ 	.word	index@(__assertfail)
	.align		4
        /*0030*/ 	.word	index@(_ZN7cutlass13device_kernelIN5flash11enable_sm90INS1_16FlashAttnFwdSm90INS1_25CollectiveMainloopFwdSm90ILi2EN4cute5tupleIJNS5_1CILi1EEES8_S8_EEENS6_IJNS7_ILi128EEESA_SA_EEELi128ENS_10bfloat16_tEfNS_4arch4Sm90ELb0ELb1ELb0ELb1ELb1ELb1ELb0ELb1ELb1ELb1ELb0ELb0EEENS1_21CollectiveEpilogueFwdISB_S9_SC_SE_Li256ELb1ELb1ELb0ELb0EEENS1_36VarlenDynamicPersistentTileSchedulerILi128ELi128ELi256ELi128ELb0ELb1ELb1ELb1ELb0ELb1EEEEEEEEEvNT_6ParamsE)
	.align		4
        /*0034*/ 	.word	index@(__assertfail)
	.align		4
        /*0038*/ 	.word	index@(_ZN7cutlass13device_kernelIN5flash11enable_sm90INS1_16FlashAttnFwdSm90INS1_25CollectiveMainloopFwdSm90ILi2EN4cute5tupleIJNS5_1CILi1EEES8_S8_EEENS6_IJNS7_ILi128EEESA_SA_EEELi128ENS_10bfloat16_tEfNS_4arch4Sm90ELb1ELb0ELb0ELb0ELb1ELb0ELb0ELb1ELb1ELb1ELb0ELb0EEENS1_21CollectiveEpilogueFwdISB_S9_SC_SE_Li256ELb0ELb1ELb0ELb0EEENS1_30DynamicPersistentTileSchedulerILi256ELi128ELb0ELb1ELb1EEEEEEEEEvNT_6ParamsE)
	.align		4
        /*003c*/ 	.word	index@(__assertfail)
	.align		4
        /*0040*/ 	.word	index@(_ZN7cutlass13device_kernelIN5flash11enable_sm90INS1_16FlashAttnFwdSm90INS1_25CollectiveMainloopFwdSm90ILi2EN4cute5tupleIJNS5_1CILi1EEES8_S8_EEENS6_IJNS7_ILi128EEESA_SA_EEELi128ENS_10bfloat16_tEfNS_4arch4Sm90ELb1ELb0ELb0ELb1ELb1ELb0ELb0ELb1ELb1ELb1ELb0ELb0EEENS1_21CollectiveEpilogueFwdISB_S9_SC_SE_Li256ELb1ELb1ELb0ELb0EEENS1_36VarlenDynamicPersistentTileSchedulerILi128ELi128ELi256ELi128ELb0ELb1ELb1ELb1ELb1ELb1EEEEEEEEEvNT_6ParamsE)
	.align		4
        /*0044*/ 	.word	index@(__assertfail)
	.align		4
        /*0048*/ 	.word	index@(_ZN7cutlass13device_kernelIN5flash11enable_sm90INS1_16FlashAttnFwdSm90INS1_25CollectiveMainloopFwdSm90ILi2EN4cute5tupleIJNS5_1CILi1EEES8_S8_EEENS6_IJNS7_ILi128EEESA_SA_EEELi128ENS_10bfloat16_tEfNS_4arch4Sm90ELb1ELb0ELb0ELb1ELb1ELb1ELb0ELb1ELb1ELb1ELb0ELb0EEENS1_21CollectiveEpilogueFwdISB_S9_SC_SE_Li256ELb1ELb1ELb0ELb0EEENS1_36VarlenDynamicPersistentTileSchedulerILi128ELi128ELi256ELi128ELb0ELb1ELb1ELb1ELb1ELb1EEEEEEEEEvNT_6ParamsE)
	.align		4
        /*004c*/ 	.word	index@(__assertfail)
	.align		4
        /*0050*/ 	.word	0x00000000
	.align		4
        /*0054*/ 	.word	0xfffffffe
	.align		4
        /*0058*/ 	.word	0x00000000
	.align		4
        /*005c*/ 	.word	0xfffffffd
	.align		4
        /*0060*/ 	.word	0x00000000
	.align		4
        /*0064*/ 	.word	0xfffffffc


//--------------------- .nv.constant4             --------------------------
	.section	.nv.constant4,"a",@progbits
	.align	8
	.align		8
.nv.constant4:
        /*0000*/ 	.dword	__assertfail
	.align		8
        /*0008*/ 	.dword	__unnamed_1
	.align		8
        /*0010*/ 	.dword	__unnamed_2
	.align		8
        /*0018*/ 	.dword	__unnamed_3
	.align		8
        /*0020*/ 	.dword	__unnamed_4
	.align		8
        /*0028*/ 	.dword	_ZN72_INTERNAL_8ee7febd_36_flash_fwd_hdim128_bf16_paged_sm90_cu_677d2eb9_28114cuda3std3__45__cpo5beginE
	.align		8
        /*0030*/ 	.dword	_ZN72_INTERNAL_8ee7febd_36_flash_fwd_hdim128_bf16_paged_sm90_cu_677d2eb9_28114cuda3std3__45__cpo3endE
	.align		8
        /*0038*/ 	.dword	_ZN72_INTERNAL_8ee7febd_36_flash_fwd_hdim128_bf16_paged_sm90_cu_677d2eb9_28114cuda3std3__45__cpo6cbeginE
	.align		8
        /*0040*/ 	.dword	_ZN72_INTERNAL_8ee7febd_36_flash_fwd_hdim128_bf16_paged_sm90_cu_677d2eb9_28114cuda3std3__45__cpo4cendE
	.align		8
        /*0048*/ 	.dword	_ZN72_INTERNAL_8ee7febd_36_flash_fwd_hdim128_bf16_paged_sm90_cu_677d2eb9_28114cuda3std3__474_GLOBAL__N__8ee7febd_36_flash_fwd_hdim128_bf16_paged_sm90_cu_677d2eb9_28116ignoreE
	.align		8
        /*0050*/ 	.dword	_ZN72_INTERNAL_8ee7febd_36_flash_fwd_hdim128_bf16_paged_sm90_cu_677d2eb9_28114cuda3std3__419piecewise_constructE
	.align		8
        /*0058*/ 	.dword	_ZN72_INTERNAL_8ee7febd_36_flash_fwd_hdim128_bf16_paged_sm90_cu_677d2eb9_28114cuda3std3__48in_placeE
	.align		8
        /*0060*/ 	.dword	_ZN72_INTERNAL_8ee7febd_36_flash_fwd_hdim128_bf16_paged_sm90_cu_677d2eb9_28114cuda3std6ranges3__45__cpo4swapE
	.align		8
        /*0068*/ 	.dword	_ZN72_INTERNAL_8ee7febd_36_flash_fwd_hdim128_bf16_paged_sm90_cu_677d2eb9_28114cuda3std6ranges3__45__cpo9iter_moveE
	.align		8
        /*0070*/ 	.dword	_ZN72_INTERNAL_8ee7febd_36_flash_fwd_hdim128_bf16_paged_sm90_cu_677d2eb9_28114cute7productE
	.align		8
        /*0078*/ 	.dword	_ZN72_INTERNAL_8ee7febd_36_flash_fwd_hdim128_bf16_paged_sm90_cu_677d2eb9_28114cute1_E
	.align		8
        /*0080*/ 	.dword	$str$23
	.align		8
        /*0088*/ 	.dword	$str$24


//--------------------- .text._ZN7cutlass13device_kernelIN5flash11enable_sm90INS1_16FlashAttnFwdSm90INS1_25CollectiveMainloopFwdSm90ILi2EN4cute5tupleIJNS5_1CILi1EEES8_S8_EEENS6_IJNS7_ILi128EEESA_SA_EEELi128ENS_10bfloat16_tEfNS_4arch4Sm90ELb0ELb0ELb0ELb0ELb1ELb0ELb0ELb1ELb1ELb1ELb0ELb0EEENS1_21CollectiveEpilogueFwdISB_S9_SC_SE_Li256ELb0ELb1ELb0ELb0EEENS1_29StaticPersistentTileSchedulerILb0EEEEEEEEEvNT_6ParamsE --------------------------
	.section	.text._ZN7cutlass13device_kernelIN5flash11enable_sm90INS1_16FlashAttnFwdSm90INS1_25CollectiveMainloopFwdSm90ILi2EN4cute5tupleIJNS5_1CILi1EEES8_S8_EEENS6_IJNS7_ILi128EEESA_SA_EEELi128ENS_10bfloat16_tEfNS_4arch4Sm90ELb0ELb0ELb0ELb0ELb1ELb0ELb0ELb1ELb1ELb1ELb0ELb0EEENS1_21CollectiveEpilogueFwdISB_S9_SC_SE_Li256ELb0ELb1ELb0ELb0EEENS1_29StaticPersistentTileSchedulerILb0EEEEEEEEEvNT_6ParamsE,"ax",@progbits
	.align	128
.text._ZN7cutlass13device_kernelIN5flash11enable_sm90INS1_16FlashAttnFwdSm90INS1_25CollectiveMainloopFwdSm90ILi2EN4cute5tupleIJNS5_1CILi1EEES8_S8_EEENS6_IJNS7_ILi128EEESA_SA_EEELi128ENS_10bfloat16_tEfNS_4arch4Sm90ELb0ELb0ELb0ELb0ELb1ELb0ELb0ELb1ELb1ELb1ELb0ELb0EEENS1_21CollectiveEpilogueFwdISB_S9_SC_SE_Li256ELb0ELb1ELb0ELb0EEENS1_29StaticPersistentTileSchedulerILb0EEEEEEEEEvNT_6ParamsE:
        .type           _ZN7cutlass13device_kernelIN5flash11enable_sm90INS1_16FlashAttnFwdSm90INS1_25CollectiveMainloopFwdSm90ILi2EN4cute5tupleIJNS5_1CILi1EEES8_S8_EEENS6_IJNS7_ILi128EEESA_SA_EEELi128ENS_10bfloat16_tEfNS_4arch4Sm90ELb0ELb0ELb0ELb0ELb1ELb0ELb0ELb1ELb1ELb1ELb0ELb0EEENS1_21CollectiveEpilogueFwdISB_S9_SC_SE_Li256ELb0ELb1ELb0ELb0EEENS1_29StaticPersistentTileSchedulerILb0EEEEEEEEEvNT_6ParamsE,@function
        .size           _ZN7cutlass13device_kernelIN5flash11enable_sm90INS1_16FlashAttnFwdSm90INS1_25CollectiveMainloopFwdSm90ILi2EN4cute5tupleIJNS5_1CILi1EEES8_S8_EEENS6_IJNS7_ILi128EEESA_SA_EEELi128ENS_10bfloat16_tEfNS_4arch4Sm90ELb0ELb0ELb0ELb0ELb1ELb0ELb0ELb1ELb1ELb1ELb0ELb0EEENS1_21CollectiveEpilogueFwdISB_S9_SC_SE_Li256ELb0ELb1ELb0ELb0EEENS1_29StaticPersistentTileSchedulerILb0EEEEEEEEEvNT_6ParamsE,(.L_x_3478 - _ZN7cutlass13device_kernelIN5flash11enable_sm90INS1_16FlashAttnFwdSm90INS1_25CollectiveMainloopFwdSm90ILi2EN4cute5tupleIJNS5_1CILi1EEES8_S8_EEENS6_IJNS7_ILi128EEESA_SA_EEELi128ENS_10bfloat16_tEfNS_4arch4Sm90ELb0ELb0ELb0ELb0ELb1ELb0ELb0ELb1ELb1ELb1ELb0ELb0EEENS1_21CollectiveEpilogueFwdISB_S9_SC_SE_Li256ELb0ELb1ELb0ELb0EEENS1_29StaticPersistentTileSchedulerILb0EEEEEEEEEvNT_6ParamsE)
        .other          _ZN7cutlass13device_kernelIN5flash11enable_sm90INS1_16FlashAttnFwdSm90INS1_25CollectiveMainloopFwdSm90ILi2EN4cute5tupleIJNS5_1CILi1EEES8_S8_EEENS6_IJNS7_ILi128EEESA_SA_EEELi128ENS_10bfloat16_tEfNS_4arch4Sm90ELb0ELb0ELb0ELb0ELb1ELb0ELb0ELb1ELb1ELb1ELb0ELb0EEENS1_21CollectiveEpilogueFwdISB_S9_SC_SE_Li256ELb0ELb1ELb0ELb0EEENS1_29StaticPersistentTileSchedulerILb0EEEEEEEEEvNT_6ParamsE,@"STO_CUDA_ENTRY STV_DEFAULT"
_ZN7cutlass13device_kernelIN5flash11enable_sm90INS1_16FlashAttnFwdSm90INS1_25CollectiveMainloopFwdSm90ILi2EN4cute5tupleIJNS5_1CILi1EEES8_S8_EEENS6_IJNS7_ILi128EEESA_SA_EEELi128ENS_10bfloat16_tEfNS_4arch4Sm90ELb0ELb0ELb0ELb0ELb1ELb0ELb0ELb1ELb1ELb1ELb0ELb0EEENS1_21CollectiveEpilogueFwdISB_S9_SC_SE_Li256ELb0ELb1ELb0ELb0EEENS1_29StaticPersistentTileSchedulerILb0EEEEEEEEEvNT_6ParamsE:
[----:B------:R-:W0:Y:S01]  /*0000*/  LDC R1, c[0x0][0x28] ;  /* 0x00000a00ff017b82 */ /* 0x000e220000000800 */
[----:B------:R-:W1:Y:S01]  /*0010*/  S2R R5, SR_TID.X ;  /* 0x0000000000057919 */ /* 0x000e620000002100 */
[----:B------:R-:W-:Y:S01]  /*0020*/  ELECT P0, URZ, PT ;  /* 0x00000000003f782f */ /* 0x000fe20003800000 */
[----:B------:R-:W-:Y:S01]  /*0030*/  UMOV UR4, 0x80 ;  /* 0x0000008000047882 */ /* 0x000fe20000000000 */
[----:B------:R-:W-:Y:S01]  /*0040*/  UMOV UR7, 0x100 ;  /* 0x0000010000077882 */ /* 0x000fe20000000000 */
[----:B-1----:R-:W-:-:S05]  /*0050*/  SHF.R.U32.HI R0, RZ, 0x5, R5 ;  /* 0x00000005ff007819 */ /* 0x002fca0000011605 */
[----:B------:R-:W1:Y:S02]  /*0060*/  SHFL.IDX PT, R2, R0, RZ, 0x1f ;  /* 0x00001fff00027589 */ /* 0x000e6400000e0000 */
[C---:B-1----:R-:W-:Y:S02]  /*0070*/  ISETP.NE.OR P0, PT, R2.reuse, RZ, !P0 ;  /* 0x000000ff0200720c */ /* 0x042fe40004705670 */
[----:B------:R-:W-:Y:S02]  /*0080*/  ISETP.NE.AND P1, PT, R2, RZ, PT ;  /* 0x000000ff0200720c */ /* 0x000fe40003f25270 */
[----:B------:R-:W-:-:S05]  /*0090*/  SHF.R.U32.HI R2, RZ, 0x7, R5 ;  /* 0x00000007ff027819 */ /* 0x000fca0000011605 */
[----:B------:R1:W2:Y:S04]  /*00a0*/  SHFL.IDX PT, R4, R2, RZ, 0x1f ;  /* 0x00001fff02047589 */ /* 0x0002a800000e0000 */
[----:B------:R-:W-:Y:S01]  /*00b0*/  VOTEU.ALL UP0, P0 ;  /* 0x00000000003f7886 */ /* 0x000fe20000000000 */
[----:B------:R-:W-:-:S04]  /*00c0*/  VOTEU.ALL UP1, P0 ;  /* 0x00000000003f7886 */ /* 0x000fc80000020000 */
[----:B------:R-:W3:Y:S01]  /*00d0*/  @!UP0 S2UR UR8, SR_CgaCtaId ;  /* 0x00000000000889c3 */ /* 0x000ee20000008800 */
[----:B------:R-:W-:Y:S01]  /*00e0*/  @!UP0 UMOV UR6, 0x400 ;  /* 0x0000040000068882 */ /* 0x000fe20000000000 */
[----:B------:R-:W-:-:S04]  /*00f0*/  @!UP0 UIADD3 UR4, -UR4, 0x100000, URZ ;  /* 0x0010000004048890 */ /* 0x000fc8000fffe13f */
[----:B------:R-:W-:Y:S02]  /*0100*/  @!UP0 USHF.L.U32 UR5, UR4, 0xb, URZ ;  /* 0x0000000b04058899 */ /* 0x000fe4000800063f */
[----:B------:R-:W-:Y:S02]  /*0110*/  @!UP0 USHF.L.U32 UR4, UR4, 0x1, URZ ;  /* 0x0000000104048899 */ /* 0x000fe4000800063f */
[----:B---3--:R-:W-:Y:S02]  /*0120*/  @!UP0 ULEA UR8, UR8, UR6, 0x18 ;  /* 0x0000000608088291 */ /* 0x008fe4000f8ec03f */
[----:B------:R-:W-:-:S04]  /*0130*/  @!UP0 UIADD3 UR6, -UR7, 0x100000, URZ ;  /* 0x0010000007068890 */ /* 0x000fc8000fffe13f */
[----:B------:R-:W-:Y:S02]  /*0140*/  @!UP0 USHF.L.U32 UR7, UR6, 0xb, URZ ;  /* 0x0000000b06078899 */ /* 0x000fe4000800063f */
[----:B------:R-:W-:Y:S01]  /*0150*/  @!UP0 USHF.L.U32 UR6, UR6, 0x1, URZ ;  /* 0x0000000106068899 */ /* 0x000fe2000800063f */
[----:B------:R-:W-:-:S05]  /*0160*/  VOTEU.ALL UP0, P0 ;  /* 0x00000000003f7886 */ /* 0x000fca0000000000 */
[----:B------:R1:W3:Y:S06]  /*0170*/  @!UP0 SYNCS.EXCH.64 URZ, [UR8+0x28800], UR4 ;  /* 0x02880004083f85b2 */ /* 0x0002ec0008000100 */
[----:B------:R1:W4:Y:S02]  /*0180*/  @!UP1 SYNCS.EXCH.64 URZ, [UR8+0x28820], UR6 ;  /* 0x02882006083f95b2 */ /* 0x0003240008000100 */
[----:B012---:R-:W-:Y:S05]  /*0190*/  @P1 BRA `(.L_x_0) ;  /* 0x0000000000481947 */ /* 0x007fea0003800000 */
[----:B------:R-:W0:Y:S01]  /*01a0*/  S2UR UR5, SR_CgaCtaId ;  /* 0x00000000000579c3 */ /* 0x000e220000008800 */
[----:B------:R-:W-:Y:S01]  /*01b0*/  UMOV UR4, 0x400 ;  /* 0x0000040000047882 */ /* 0x000fe20000000000 */
[----:B------:R-:W-:Y:S01]  /*01c0*/  UMOV UR6, 0x80 ;  /* 0x0000008000067882 */ /* 0x000fe20000000000 */
[----:B------:R-:W-:Y:S01]  /*01d0*/  UMOV UR7, 0x100 ;  /* 0x0000010000077882 */ /* 0x000fe20000000000 */
[----:B------:R-:W-:Y:S01]  /*01e0*/  ELECT P0, URZ, PT ;  /* 0x00000000003f782f */ /* 0x000fe20003800000 */
[----:B0-----:R-:W-:Y:S02]  /*01f0*/  ULEA UR8, UR5, UR4, 0x18 ;  /* 0x0000000405087291 */ /* 0x001fe4000f8ec03f */
[----:B------:R-:W-:-:S04]  /*0200*/  UIADD3 UR4, -UR6, 0x100000, URZ ;  /* 0x0010000006047890 */ /* 0x000fc8000fffe13f */
[----:B------:R-:W-:Y:S02]  /*0210*/  USHF.L.U32 UR5, UR4, 0xb, URZ ;  /* 0x0000000b04057899 */ /* 0x000fe4000800063f */
[----:B------:R-:W-:Y:S02]  /*0220*/  USHF.L.U32 UR4, UR4, 0x1, URZ ;  /* 0x0000000104047899 */ /* 0x000fe4000800063f */
[----:B------:R-:W-:-:S04]  /*0230*/  UIADD3 UR6, -UR7, 0x100000, URZ ;  /* 0x0010000007067890 */ /* 0x000fc8000fffe13f */
[----:B------:R-:W-:Y:S02]  /*0240*/  USHF.L.U32 UR7, UR6, 0xb, URZ ;  /* 0x0000000b06077899 */ /* 0x000fe4000800063f */
[----:B------:R-:W-:Y:S01]  /*0250*/  USHF.L.U32 UR6, UR6, 0x1, URZ ;  /* 0x0000000106067899 */ /* 0x000fe2000800063f */
[----:B------:R-:W0:Y:S03]  /*0260*/  FENCE.VIEW.ASYNC.S ;  /* 0x00000000000073c6 */ /* 0x000e260000000000 */
[----:B0-----:R0:W1:Y:S08]  /*0270*/  SYNCS.EXCH.64 URZ, [UR8+0x28830], UR4 ;  /* 0x02883004083f75b2 */ /* 0x0010700008000100 */
[----:B------:R0:W2:Y:S01]  /*0280*/  SYNCS.EXCH.64 URZ, [UR8+0x28840], UR6 ;  /* 0x02884006083f75b2 */ /* 0x0000a20008000100 */
[----:B------:R0:W0:Y:S01]  /*0290*/  SYNCS.EXCH.64 URZ, [UR8+0x28838], UR4 ;  /* 0x02883804083f75b2 */ /* 0x0000220008000100 */
[----:B------:R0:W0:Y:S01]  /*02a0*/  SYNCS.EXCH.64 URZ, [UR8+0x28848], UR6 ;  /* 0x02884806083f75b2 */ /* 0x0000220008000100 */
[----:B------:R-:W-:Y:S01]  /*02b0*/  NOP ;  /* 0x0000000000007918 */ /* 0x000fe20000000000 */
.L_x_0:
[----:B------:R-:W5:Y:S01]  /*02c0*/  SHFL.IDX PT, R3, R0, RZ, 0x1f ;  /* 0x00001fff00037589 */ /* 0x000f6200000e0000 */
[----:B------:R-:W-:Y:S01]  /*02d0*/  NOP ;  /* 0x0000000000007918 */ /* 0x000fe20000000000 */
[----:B-----5:R-:W-:-:S13]  /*02e0*/  ISETP.NE.AND P0, PT, R3, RZ, PT ;  /* 0x000000ff0300720c */ /* 0x020fda0003f05270 */
[----:B------:R-:W-:Y:S05]  /*02f0*/  @P0 BRA `(.L_x_1) ;  /* 0x0000000000480947 */ /* 0x000fea0003800000 */
[----:B0-----:R-:W0:Y:S01]  /*0300*/  S2UR UR5, SR_CgaCtaId ;  /* 0x00000000000579c3 */ /* 0x001e220000008800 */
        /* <DEDUP_REMOVED lines=12> */
[----:B0-----:R0:W0:Y:S08]  /*03d0*/  SYNCS.EXCH.64 URZ, [UR8+0x28850], UR4 ;  /* 0x02885004083f75b2 */ /* 0x0010300008000100 */
[----:B------:R0:W0:Y:S01]  /*03e0*/  SYNCS.EXCH.64 URZ, [UR8+0x28860], UR6 ;  /* 0x02886006083f75b2 */ /* 0x0000220008000100 */
[----:B------:R0:W0:Y:S01]  /*03f0*/  SYNCS.EXCH.64 URZ, [UR8+0x28858], UR4 ;  /* 0x02885804083f75b2 */ /* 0x0000220008000100 */
[----:B------:R0:W0:Y:S01]  /*0400*/  SYNCS.EXCH.64 URZ, [UR8+0x28868], UR6 ;  /* 0x02886806083f75b2 */ /* 0x0000220008000100 */
[----:B------:R-:W-:Y:S01]  /*0410*/  NOP ;  /* 0x0000000000007918 */ /* 0x000fe20000000000 */
.L_x_1:
[----:B------:R-:W5:Y:S01]  /*0420*/  SHFL.IDX PT, R3, R0, RZ, 0x1f ;  /* 0x00001fff00037589 */ /* 0x000f6200000e0000 */
[----:B------:R-:W-:Y:S01]  /*0430*/  NOP ;  /* 0x0000000000007918 */ /* 0x000fe20000000000 */
[----:B-----5:R-:W-:-:S13]  /*0440*/  ISETP.NE.AND P0, PT, R3, RZ, PT ;  /* 0x000000ff0300720c */ /* 0x020fda0003f05270 */
[----:B------:R-:W-:Y:S05]  /*0450*/  @P0 BRA `(.L_x_2) ;  /* 0x0000000000380947 */ /* 0x000fea0003800000 */
[----:B0-----:R-:W0:Y:S01]  /*0460*/  S2UR UR5, SR_CgaCtaId ;  /* 0x00000000000579c3 */ /* 0x001e220000008800 */
[----:B------:R-:W-:Y:S01]  /*0470*/  UMOV UR4, 0x400 ;  /* 0x0000040000047882 */ /* 0x000fe20000000000 */
[----:B------:R-:W-:Y:S01]  /*0480*/  UMOV UR7, 0x80 ;  /* 0x0000008000077882 */ /* 0x000fe20000000000 */
[----:B------:R-:W-:Y:S01]  /*0490*/  ELECT P0, URZ, PT ;  /* 0x00000000003f782f */ /* 0x000fe20003800000 */
[----:B0-----:R-:W-:Y:S02]  /*04a0*/  ULEA UR6, UR5, UR4, 0x18 ;  /* 0x0000000405067291 */ /* 0x001fe4000f8ec03f */
[----:B------:R-:W-:-:S04]  /*04b0*/  UIADD3 UR4, -UR7, 0x100000, URZ ;  /* 0x0010000007047890 */ /* 0x000fc8000fffe13f */
[----:B------:R-:W-:Y:S02]  /*04c0*/  USHF.L.U32 UR5, UR4, 0xb, URZ ;  /* 0x0000000b04057899 */ /* 0x000fe4000800063f */
[----:B------:R-:W-:Y:S01]  /*04d0*/  USHF.L.U32 UR4, UR4, 0x1, URZ ;  /* 0x0000000104047899 */ /* 0x000fe2000800063f */
[----:B------:R-:W0:Y:S11]  /*04e0*/  FENCE.VIEW.ASYNC.S ;  /* 0x00000000000073c6 */ /* 0x000e360000000000 */
[----:B0-----:R0:W0:Y:S01]  /*04f0*/  SYNCS.EXCH.64 URZ, [UR6+0x28870], UR4 ;  /* 0x02887004063f75b2 */ /* 0x0010220008000100 */
[----:B------:R0:W0:Y:S01]  /*0500*/  SYNCS.EXCH.64 URZ, [UR6+0x28880], UR4 ;  /* 0x02888004063f75b2 */ /* 0x0000220008000100 */
[----:B------:R0:W0:Y:S01]  /*0510*/  SYNCS.EXCH.64 URZ, [UR6+0x28878], UR4 ;  /* 0x02887804063f75b2 */ /* 0x0000220008000100 */
[----:B------:R0:W0:Y:S01]  /*0520*/  SYNCS.EXCH.64 URZ, [UR6+0x28888], UR4 ;  /* 0x02888804063f75b2 */ /* 0x0000220008000100 */
[----:B------:R-:W-:Y:S01]  /*0530*/  NOP ;  /* 0x0000000000007918 */ /* 0x000fe20000000000 */
.L_x_2:
        /* <DEDUP_REMOVED lines=22> */
.L_x_3:
[----:B------:R-:W5:Y:S01]  /*06a0*/  SHFL.IDX PT, R3, R0, RZ, 0x1f ;  /* 0x00001fff00037589 */ /* 0x000f6200000e0000 */
[----:B------:R-:W-:Y:S01]  /*06b0*/  R2UR UR9, R4 ;  /* 0x00000000040972ca */ /* 0x000fe200000e0000 */
        /* <DEDUP_REMOVED lines=21> */
.L_x_4:
[----:B------:R-:W-:Y:S01]  /*0810*/  UISETP.NE.AND UP0, UPT, UR9, URZ, UPT ;  /* 0x0000003f0900728c */ /* 0x000fe2000bf05270 */
[----:B------:R-:W-:Y:S01]  /*0820*/  NOP ;  /* 0x0000000000007918 */ /* 0x000fe20000000000 */
[----:B------:R-:W-:Y:S01]  /*0830*/  UMOV UR36, 0x1 ;  /* 0x0000000100247882 */ /* 0x000fe20000000000 */
[----:B------:R-:W-:Y:S01]  /*0840*/  ULDC.64 UR48, c[0x0][0x208] ;  /* 0x0000820000307ab9 */ /* 0x000fe20000000a00 */
[----:B------:R-:W-:Y:S01]  /*0850*/  USEL UR36, UR36, 0x2, !UP0 ;  /* 0x0000000224247887 */ /* 0x000fe2000c000000 */
[----:B01234-:R-:W-:Y:S01]  /*0860*/  BAR.SYNC.DEFER_BLOCKING 0x0 ;  /* 0x0000000000007b1d */ /* 0x01ffe20000010000 */
[----:B------:R-:W-:-:S13]  /*0870*/  PLOP3.LUT P0, PT, PT, PT, UP0, 0x80, 0x0 ;  /* 0x000000000000781c */ /* 0x000fda0003f0f008 */
[----:B------:R-:W-:Y:S05]  /*0880*/  @!P0 BRA `(.L_x_5) ;  /* 0x0000006800888947 */ /* 0x000fea0003800000 */
.L_x_6:
[----:B------:R-:W-:-:S08]  /*0890*/  NOP ;  /* 0x0000000000007918 */ /* 0x000fd00000000000 */
[----:B------:R-:W0:Y:S02]  /*08a0*/  USETMAXREG.TRY_ALLOC.CTAPOOL UP0, 0xe8 ;  /* 0x000000e8000079c8 */ /* 0x000e240008000600 */
[----:B0-----:R-:W-:-:S13]  /*08b0*/  PLOP3.LUT P0, PT, PT, PT, UP0, 0x80, 0x0 ;  /* 0x000000000000781c */ /* 0x001fda0003f0f008 */
[----:B------:R-:W-:Y:S05]  /*08c0*/  @!P0 BRA `(.L_x_6) ;  /* 0xfffffffc00f08947 */ /* 0x000fea000383ffff */
[----:B------:R-:W-:Y:S01]  /*08d0*/  LOP3.LUT R0, R5, 0xffffff80, RZ, 0xc0, !PT ;  /* 0xffffff8005007812 */ /* 0x000fe200078ec0ff */
[----:B------:R-:W0:Y:S08]  /*08e0*/  S2UR UR41, SR_CTAID.X ;  /* 0x00000000002979c3 */ /* 0x000e300000002500 */
[----:B------:R-:W-:Y:S06]  /*08f0*/  BAR.ARV 0x8, 0x180 ;  /* 0x0206000000007b1d */ /* 0x000fec0000002000 */
[----:B------:R-:W-:-:S02]  /*0900*/  ISETP.NE.AND P0, PT, R0, 0x80, PT ;  /* 0x000000800000780c */ /* 0x000fc40003f05270 */
[----:B------:R-:W0:Y:S11]  /*0910*/  LDC R0, c[0x0][0xc34] ;  /* 0x00030d00ff007b82 */ /* 0x000e360000000800 */
[----:B------:R-:W-:Y:S06]  /*0920*/  @!P0 BAR.ARV 0x9, 0x100 ;  /* 0x0244000000008b1d */ /* 0x000fec0000002000 */
[----:B0-----:R-:W-:-:S13]  /*0930*/  ISETP.LE.AND P0, PT, R0, UR41, PT ;  /* 0x0000002900007c0c */ /* 0x001fda000bf03270 */
[----:B------:R-:W-:Y:S05]  /*0940*/  @P0 EXIT ;  /* 0x000000000000094d */ /* 0x000fea0003800000 */
[----:B------:R-:W-:Y:S01]  /*0950*/  VIADD R153, R5, 0xffffff80 ;  /* 0xffffff8005997836 */ /* 0x000fe20000000000 */
[----:B------:R-:W-:Y:S01]  /*0960*/  ULOP3.LUT UR46, UR36, 0x1, URZ, 0xfc, !UPT ;  /* 0x00000001242e7892 */ /* 0x000fe2000f8efc3f */
[----:B------:R-:W-:Y:S01]  /*0970*/  UMOV UR45, URZ ;  /* 0x0000003f002d7c82 */ /* 0x000fe20008000000 */
[----:B------:R-:W-:Y:S02]  /*0980*/  UMOV UR44, URZ ;  /* 0x0000003f002c7c82 */ /* 0x000fe40008000000 */
[----:B------:R-:W-:Y:S01]  /*0990*/  SHF.R.S32.HI R0, RZ, 0x1f, R153 ;  /* 0x0000001fff007819 */ /* 0x000fe20000011499 */
[----:B------:R-:W-:-:S03]  /*09a0*/  UMOV UR43, URZ ;  /* 0x0000003f002b7c82 */ /* 0x000fc60008000000 */
[CC--:B------:R-:W-:Y:S02]  /*09b0*/  LEA.HI R4, R0.reuse, R153.reuse, RZ, 0x7 ;  /* 0x0000009900047211 */ /* 0x0c0fe400078f38ff */
[-C--:B------:R-:W-:Y:S02]  /*09c0*/  LEA.HI R3, R0, R153.reuse, RZ, 0x5 ;  /* 0x0000009900037211 */ /* 0x080fe400078f28ff */
[----:B------:R-:W-:Y:S02]  /*09d0*/  LOP3.LUT R154, R4, 0xffffff80, RZ, 0xc0, !PT ;  /* 0xffffff80049a7812 */ /* 0x000fe400078ec0ff */
[CC--:B------:R-:W-:Y:S01]  /*09e0*/  LEA.HI R6, R0.reuse, R153.reuse, RZ, 0x4 ;  /* 0x0000009900067211 */ /* 0x0c0fe200078f20ff */
[----:B------:R-:W-:Y:S01]  /*09f0*/  IMAD.SHL.U32 R3, R3, 0x20, RZ ;  /* 0x0000002003037824 */ /* 0x000fe200078e00ff */
[----:B------:R-:W-:Y:S01]  /*0a00*/  LEA.HI R10, R0, R153, RZ, 0x2 ;  /* 0x00000099000a7211 */ /* 0x000fe200078f10ff */
[----:B------:R-:W-:Y:S01]  /*0a10*/  IMAD.IADD R154, R153, 0x1, -R154 ;  /* 0x00000001999a7824 */ /* 0x000fe200078e0a9a */
[----:B------:R-:W-:-:S02]  /*0a20*/  LOP3.LUT R8, R6, 0x3fffff0, RZ, 0xc0, !PT ;  /* 0x03fffff006087812 */ /* 0x000fc400078ec0ff */
[----:B------:R-:W-:Y:S02]  /*0a30*/  LOP3.LUT R9, R3, 0xfffffc00, RZ, 0xc0, !PT ;  /* 0xfffffc0003097812 */ /* 0x000fe400078ec0ff */
[----:B------:R-:W-:Y:S01]  /*0a40*/  SHF.R.S32.HI R3, RZ, 0x1f, R154 ;  /* 0x0000001fff037819 */ /* 0x000fe2000001149a */
[----:B------:R-:W-:Y:S01]  /*0a50*/  IMAD.IADD R8, R153, 0x1, -R8 ;  /* 0x0000000199087824 */ /* 0x000fe200078e0a08 */
[----:B------:R-:W-:Y:S02]  /*0a60*/  LEA.HI R17, R0, R153, RZ, 0x3 ;  /* 0x0000009900117211 */ /* 0x000fe400078f18ff */
[----:B------:R-:W-:Y:S01]  /*0a70*/  LEA.HI R5, R3, R154, RZ, 0x2 ;  /* 0x0000009a03057211 */ /* 0x000fe200078f10ff */
[----:B------:R-:W-:Y:S01]  /*0a80*/  IMAD R9, R8, 0x40, R9 ;  /* 0x0000004008097824 */ /* 0x000fe200078e0209 */
[----:B------:R-:W-:Y:S02]  /*0a90*/  LOP3.LUT R10, R10, 0xfffffffc, RZ, 0xc0, !PT ;  /* 0xfffffffc0a0a7812 */ /* 0x000fe400078ec0ff */
[----:B------:R-:W-:-:S02]  /*0aa0*/  SHF.R.S32.HI R8, RZ, 0x2, R5 ;  /* 0x00000002ff087819 */ /* 0x000fc40000011405 */
[----:B------:R-:W-:Y:S01]  /*0ab0*/  SHF.R.S32.HI R11, RZ, 0x1f, R5 ;  /* 0x0000001fff0b7819 */ /* 0x000fe20000011405 */
[----:B------:R-:W-:Y:S01]  /*0ac0*/  IMAD.IADD R10, R153, 0x1, -R10 ;  /* 0x00000001990a7824 */ /* 0x000fe200078e0a0a */
[----:B------:R-:W-:Y:S02]  /*0ad0*/  SHF.R.S32.HI R7, RZ, 0x4, R6 ;  /* 0x00000004ff077819 */ /* 0x000fe40000011406 */
[----:B------:R-:W-:Y:S02]  /*0ae0*/  LEA.HI R11, R11, R8, RZ, 0x3 ;  /* 0x000000080b0b7211 */ /* 0x000fe400078f18ff */
[----:B------:R-:W-:Y:S02]  /*0af0*/  SHF.R.S32.HI R23, RZ, 0x7, R4 ;  /* 0x00000007ff177819 */ /* 0x000fe40000011404 */
[----:B------:R-:W-:Y:S02]  /*0b00*/  LOP3.LUT R0, R17, 0xfffffff8, RZ, 0xc0, !PT ;  /* 0xfffffff811007812 */ /* 0x000fe400078ec0ff */
[----:B------:R-:W-:-:S02]  /*0b10*/  LEA.HI R6, R6, R7, RZ, 0x1 ;  /* 0x0000000706067211 */ /* 0x000fc400078f08ff */
[----:B------:R-:W-:Y:S01]  /*0b20*/  LOP3.LUT R11, R11, 0xfffffff8, RZ, 0xc0, !PT ;  /* 0xfffffff80b0b7812 */ /* 0x000fe200078ec0ff */
[----:B------:R-:W-:Y:S01]  /*0b30*/  IMAD.IADD R153, R153, 0x1, -R0 ;  /* 0x0000000199997824 */ /* 0x000fe200078e0a00 */
[----:B------:R-:W-:Y:S02]  /*0b40*/  LEA.HI R3, R3, R154, RZ, 0x5 ;  /* 0x0000009a03037211 */ /* 0x000fe400078f28ff */
[----:B------:R-:W-:Y:S01]  /*0b50*/  LEA.HI R4, R4, R23, RZ, 0x1 ;  /* 0x0000001704047211 */ /* 0x000fe200078f08ff */
[----:B------:R-:W-:Y:S01]  /*0b60*/  IMAD.IADD R8, R8, 0x1, -R11 ;  /* 0x0000000108087824 */ /* 0x000fe200078e0a0b */
[----:B------:R-:W-:Y:S01]  /*0b70*/  LOP3.LUT R6, R6, 0x1ffffffe, RZ, 0xc0, !PT ;  /* 0x1ffffffe06067812 */ /* 0x000fe200078ec0ff */
[----:B------:R-:W-:Y:S01]  /*0b80*/  IMAD.SHL.U32 R22, R153, 0x8, RZ ;  /* 0x0000000899167824 */ /* 0x000fe200078e00ff */
[----:B------:R-:W-:Y:S02]  /*0b90*/  LEA.HI R0, R10, R10, RZ, 0x1 ;  /* 0x0000000a0a007211 */ /* 0x000fe400078f08ff */
[----:B------:R-:W-:-:S02]  /*0ba0*/  SHF.R.S32.HI R3, RZ, 0x5, R3 ;  /* 0x00000005ff037819 */ /* 0x000fc40000011403 */
[----:B------:R-:W-:Y:S02]  /*0bb0*/  LOP3.LUT R4, R4, 0x3fffffe, RZ, 0xc0, !PT ;  /* 0x03fffffe04047812 */ /* 0x000fe400078ec0ff */
[----:B------:R-:W-:Y:S01]  /*0bc0*/  IADD3 R6, R7, -R6, RZ ;  /* 0x8000000607067210 */ /* 0x000fe20007ffe0ff */
[----:B------:R-:W-:Y:S01]  /*0bd0*/  IMAD R3, R3, 0x10, R8 ;  /* 0x0000001003037824 */ /* 0x000fe200078e0208 */
[----:B------:R-:W-:Y:S01]  /*0be0*/  LOP3.LUT R5, R5, 0x7ffffffc, RZ, 0xc0, !PT ;  /* 0x7ffffffc05057812 */ /* 0x000fe200078ec0ff */
[----:B------:R-:W-:Y:S01]  /*0bf0*/  IMAD.IADD R4, R23, 0x1, -R4 ;  /* 0x0000000117047824 */ /* 0x000fe200078e0a04 */
[----:B------:R-:W-:Y:S01]  /*0c00*/  LOP3.LUT R7, R0, 0x1ffffffe, RZ, 0xc0, !PT ;  /* 0x1ffffffe00077812 */ /* 0x000fe200078ec0ff */
[----:B------:R-:W-:Y:S01]  /*0c10*/  IMAD R152, R6, 0x8, R9 ;  /* 0x0000000806987824 */ /* 0x000fe200078e0209 */
[----:B------:R-:W-:Y:S01]  /*0c20*/  IADD3 R5, R154, -R5, RZ ;  /* 0x800000059a057210 */ /* 0x000fe20007ffe0ff */
[----:B------:R-:W-:Y:S01]  /*0c30*/  IMAD.MOV.U32 R6, RZ, RZ, -0x2 ;  /* 0xfffffffeff067424 */ /* 0x000fe200078e00ff */
[----:B------:R-:W-:Y:S01]  /*0c40*/  IADD3 R18, R22, 0x40, RZ ;  /* 0x0000004016127810 */ /* 0x000fe20007ffe0ff */
[----:B------:R-:W-:Y:S01]  /*0c50*/  IMAD.IADD R16, R10, 0x1, -R7 ;  /* 0x000000010a107824 */ /* 0x000fe200078e0a07 */
[----:B------:R-:W-:Y:S01]  /*0c60*/  SHF.R.S32.HI R17, RZ, 0x3, R17 ;  /* 0x00000003ff117819 */ /* 0x000fe20000011411 */
[----:B------:R-:W-:Y:S01]  /*0c70*/  IMAD R19, R4, 0x40, R3 ;  /* 0x0000004004137824 */ /* 0x000fe200078e0203 */
[----:B------:R-:W-:Y:S01]  /*0c80*/  SHF.R.S32.HI R188, RZ, 0x1f, R18 ;  /* 0x0000001fffbc7819 */ /* 0x000fe20000011412 */
[----:B------:R-:W-:-:S02]  /*0c90*/  IMAD R155, R5, R6, 0x80 ;  /* 0x00000080059b7424 */ /* 0x000fc400078e0206 */
[----:B------:R-:W-:-:S07]  /*0ca0*/  IMAD R16, R16, 0x8, R19 ;  /* 0x0000000810107824 */ /* 0x000fce00078e0213 */
.L_x_39:
[----:B------:R-:W0:Y:S01]  /*0cb0*/  SHFL.IDX PT, R0, R23, RZ, 0x1f ;  /* 0x00001fff17007589 */ /* 0x000e2200000e0000 */
[----:B-1----:R-:W1:Y:S01]  /*0cc0*/  S2UR UR37, SR_CgaCtaId ;  /* 0x00000000002579c3 */ /* 0x002e620000008800 */
[----:B------:R-:W-:Y:S01]  /*0cd0*/  ULDC UR4, c[0x0][0xc38] ;  /* 0x00030e0000047ab9 */ /* 0x000fe20000000800 */
[----:B------:R-:W-:Y:S01]  /*0ce0*/  UMOV UR42, UR41 ;  /* 0x00000029002a7c82 */ /* 0x000fe20008000000 */
[----:B------:R-:W-:Y:S01]  /*0cf0*/  UISETP.NE.AND UP0, UPT, UR4, 0x1, UPT ;  /* 0x000000010400788c */ /* 0x000fe2000bf05270 */
[----:B------:R-:W-:Y:S02]  /*0d00*/  ULDC.64 UR8, c[0x0][0x418] ;  /* 0x0001060000087ab9 */ /* 0x000fe40000000a00 */
[----:B------:R-:W-:Y:S01]  /*0d10*/  ULDC UR4, c[0x0][0xc44] ;  /* 0x0003110000047ab9 */ /* 0x000fe20000000800 */
[----:B------:R-:W-:Y:S01]  /*0d20*/  UMOV UR39, 0x400 ;  /* 0x0000040000277882 */ /* 0x000fe20000000000 */
[----:B------:R-:W-:Y:S01]  /*0d30*/  UISETP.NE.AND UP1, UPT, UR4, 0x1, UPT ;  /* 0x000000010400788c */ /* 0x000fe2000bf25270 */
[----:B------:R-:W-:-:S05]  /*0d40*/  ULDC UR50, c[0x0][0x424] ;  /* 0x0001090000327ab9 */ /* 0x000fca0000000800 */
[----:B------:R-:W-:Y:S01]  /*0d50*/  @UP0 ULDC UR4, c[0x0][0xc3c] ;  /* 0x00030f0000040ab9 */ /* 0x000fe20000000800 */
[----:B------:R-:W-:Y:S01]  /*0d60*/  @UP0 ULDC UR6, c[0x0][0xc40] ;  /* 0x0003100000060ab9 */ /* 0x000fe20000000800 */
[----:B------:R-:W-:-:S04]  /*0d70*/  UIMAD.WIDE.U32 UR4, UR41, UR4, URZ ;  /* 0x00000004290472a5 */ /* 0x000fc8000f8e003f */
[----:B------:R-:W-:Y:S02]  /*0d80*/  @UP0 USHF.R.U32.HI UR42, URZ, UR6, UR5 ;  /* 0x000000063f2a0299 */ /* 0x000fe40008011605 */
[----:B------:R-:W-:Y:S01]  /*0d90*/  UISETP.NE.U32.AND UP0, UPT, UR8, URZ, UPT ;  /* 0x0000003f0800728c */ /* 0x000fe2000bf05070 */
[----:B0-----:R-:W-:Y:S01]  /*0da0*/  R2UR UR38, R0 ;  /* 0x00000000002672ca */ /* 0x001fe200000e0000 */
[----:B------:R-:W-:Y:S01]  /*0db0*/  @UP1 ULDC.64 UR6, c[0x0][0xc48] ;  /* 0x0003120000061ab9 */ /* 0x000fe20000000a00 */
[----:B-1----:R-:W-:Y:S02]  /*0dc0*/  ULEA UR39, UR37, UR39, 0x18 ;  /* 0x0000002725277291 */ /* 0x002fe4000f8ec03f */
[----:B------:R-:W-:Y:S02]  /*0dd0*/  UIMAD.WIDE.U32 UR4, UR42, UR6, URZ ;  /* 0x000000062a0472a5 */ /* 0x000fe4000f8e003f */
[----:B------:R-:W-:Y:S02]  /*0de0*/  UISETP.NE.AND.EX UP0, UPT, UR9, URZ, UPT, UP0 ;  /* 0x0000003f0900728c */ /* 0x000fe4000bf05300 */
[----:B------:R-:W-:Y:S01]  /*0df0*/  UIADD3 UR6, UR39, 0x10400, URZ ;  /* 0x0001040027067890 */ /* 0x000fe2000fffe03f */
[----:B------:R-:W-:Y:S01]  /*0e00*/  UMOV UR40, UR42 ;  /* 0x0000002a00287c82 */ /* 0x000fe20008000000 */
[----:B------:R-:W-:-:S03]  /*0e10*/  USEL UR50, UR50, 0x1, UP0 ;  /* 0x0000000132327887 */ /* 0x000fc60008000000 */
[----:B------:R-:W-:Y:S02]  /*0e20*/  ULEA.HI UR4, UR38, UR38, URZ, 0x1 ;  /* 0x0000002626047291 */ /* 0x000fe4000f8f083f */
[----:B------:R-:W-:Y:S02]  /*0e30*/  @UP1 USHF.R.U32.HI UR40, URZ, UR7, UR5 ;  /* 0x000000073f281299 */ /* 0x000fe40008011605 */
[----:B------:R-:W-:Y:S01]  /*0e40*/  ULOP3.LUT UP0, URZ, UR6, 0x3ff, URZ, 0xc0, !UPT ;  /* 0x000003ff063f7892 */ /* 0x000fe2000f80c03f */
[----:B------:R-:W-:Y:S01]  /*0e50*/  ULDC UR5, c[0x0][0x2f0] ;  /* 0x0000bc0000057ab9 */ /* 0x000fe20000000800 */
[----:B------:R-:W-:Y:S02]  /*0e60*/  ULOP3.LUT UR4, UR4, 0x1e, URZ, 0xc0, !UPT ;  /* 0x0000001e04047892 */ /* 0x000fe4000f8ec03f */
[----:B------:R-:W-:Y:S02]  /*0e70*/  UIMAD UR50, UR50, UR5, URZ ;  /* 0x00000005323272a4 */ /* 0x000fe4000f8e023f */
[----:B------:R-:W-:Y:S01]  /*0e80*/  PLOP3.LUT P0, PT, PT, PT, UP0, 0x80, 0x0 ;  /* 0x000000000000781c */ /* 0x000fe20003f0f008 */
[----:B------:R-:W-:-:S02]  /*0e90*/  UIADD3 UR5, UR38, -UR4, URZ ;  /* 0x8000000426057290 */ /* 0x000fc4000fffe03f */
[----:B------:R-:W-:Y:S02]  /*0ea0*/  UIADD3 UR4, UR50, 0x7f, URZ ;  /* 0x0000007f32047890 */ /* 0x000fe4000fffe03f */
[----:B------:R-:W-:Y:S02]  /*0eb0*/  ULEA UR6, UR5, UR6, 0xd ;  /* 0x0000000605067291 */ /* 0x000fe4000f8e683f */
[----:B------:R-:W-:Y:S02]  /*0ec0*/  USHF.R.S32.HI UR5, URZ, 0x1f, UR4 ;  /* 0x0000001f3f057899 */ /* 0x000fe40008011404 */
[----:B------:R-:W-:Y:S02]  /*0ed0*/  USHF.R.U32.HI UR6, URZ, 0x4, UR6 ;  /* 0x000000043f067899 */ /* 0x000fe40008011606 */
[----:B------:R-:W-:Y:S02]  /*0ee0*/  ULEA.HI UR5, UR5, UR4, URZ, 0x7 ;  /* 0x0000000405057291 */ /* 0x000fe4000f8f383f */
[----:B------:R-:W-:-:S02]  /*0ef0*/  ULOP3.LUT UR52, UR6, 0x3fff, URZ, 0xc0, !UPT ;  /* 0x00003fff06347892 */ /* 0x000fc4000f8ec03f */
[----:B------:R-:W-:Y:S01]  /*0f00*/  USHF.R.S32.HI UR51, URZ, 0x7, UR5 ;  /* 0x000000073f337899 */ /* 0x000fe20008011405 */
[----:B---3-5:R-:W-:Y:S11]  /*0f10*/  @!P0 BRA `(.L_x_7) ;  /* 0x0000000000408947 */ /* 0x028ff60003800000 */
[----:B------:R-:W-:Y:S01]  /*0f20*/  MOV R0, 0x0 ;  /* 0x0000000000007802 */ /* 0x000fe20000000f00 */
[----:B------:R-:W-:Y:S01]  /*0f30*/  ULDC.64 UR4, c[0x4][0x80] ;  /* 0x0100200000047ab9 */ /* 0x000fe20000000a00 */
[----:B------:R-:W-:Y:S01]  /*0f40*/  ULDC.64 UR6, c[0x4][0x20] ;  /* 0x0100080000067ab9 */ /* 0x000fe20000000a00 */
[----:B------:R-:W-:Y:S01]  /*0f50*/  IMAD.U32 R4, RZ, RZ, UR4 ;  /* 0x00000004ff047e24 */ /* 0x000fe2000f8e00ff */
[----:B------:R0:W1:Y:S01]  /*0f60*/  LDC.64 R14, c[0x4][R0] ;  /* 0x01000000000e7b82 */ /* 0x0000620000000a00 */
[----:B------:R-:W-:Y:S01]  /*0f70*/  IMAD.U32 R5, RZ, RZ, UR5 ;  /* 0x00000005ff057e24 */ /* 0x000fe2000f8e00ff */
[----:B------:R-:W-:Y:S01]  /*0f80*/  ULDC.64 UR4, c[0x4][0x88] ;  /* 0x0100220000047ab9 */ /* 0x000fe20000000a00 */
[----:B------:R-:W-:Y:S01]  /*0f90*/  MOV R10, UR6 ;  /* 0x00000006000a7c02 */ /* 0x000fe20008000f00 */
[----:B------:R-:W-:Y:S02]  /*0fa0*/  IMAD.U32 R6, RZ, RZ, UR4 ;  /* 0x00000004ff067e24 */ /* 0x000fe4000f8e00ff */
[----:B------:R-:W-:-:S02]  /*0fb0*/  IMAD.U32 R7, RZ, RZ, UR5 ;  /* 0x00000005ff077e24 */ /* 0x000fc4000f8e00ff */
[----:B------:R-:W-:Y:S02]  /*0fc0*/  IMAD.U32 R11, RZ, RZ, UR7 ;  /* 0x00000007ff0b7e24 */ /* 0x000fe4000f8e00ff */
[----:B------:R-:W-:Y:S02]  /*0fd0*/  IMAD.MOV.U32 R8, RZ, RZ, 0x70 ;  /* 0x00000070ff087424 */ /* 0x000fe400078e00ff */
[----:B------:R-:W-:Y:S02]  /*0fe0*/  IMAD.MOV.U32 R12, RZ, RZ, 0x1 ;  /* 0x00000001ff0c7424 */ /* 0x000fe400078e00ff */
[----:B0-----:R-:W-:-:S07]  /*0ff0*/  IMAD.MOV.U32 R13, RZ, RZ, RZ ;  /* 0x000000ffff0d7224 */ /* 0x001fce00078e00ff */
[----:B------:R-:W-:-:S07]  /*1000*/  LEPC R20, `(.L_x_7) ;  /* 0x000000001014794e */ /* 0x000fce0000000000 */
[----:B-1----:R-:W-:Y:S05]  /*1010*/  CALL.ABS.NOINC R14 ;  /* 0x000000000e007343 */ /* 0x002fea0003c00000 */
.L_x_7:
[----:B------:R-:W-:Y:S01]  /*1020*/  ULOP3.LUT UR4, UR45, 0x1, URZ, 0xc0, !UPT ;  /* 0x000000012d047892 */ /* 0x000fe2000f8ec03f */
[----:B------:R-:W-:-:S04]  /*1030*/  MOV R3, UR46 ;  /* 0x0000002e00037c02 */ /* 0x000fc80008000f00 */
[----:B------:R-:W-:Y:S01]  /*1040*/  ISETP.NE.AND P0, PT, R3, 0x3, PT ;  /* 0x000000030300780c */ /* 0x000fe20003f05270 */
[----:B------:R-:W-:-:S05]  /*1050*/  IMAD.U32 R0, RZ, RZ, UR4 ;  /* 0x00000004ff007e24 */ /* 0x000fca000f8e00ff */
[----:B------:R-:W-:-:S04]  /*1060*/  SHF.L.U32 R0, R0, 0x1f, RZ ;  /* 0x0000001f00007819 */ /* 0x000fc800000006ff */
[----:B------:R-:W0:Y:S02]  /*1070*/  SYNCS.PHASECHK.TRANS64.TRYWAIT P1, [UR39+0x28800], R0 ;  /* 0x02880000ff0075a7 */ /* 0x000e240008020167 */
[----:B0-----:R-:W-:Y:S05]  /*1080*/  @!P1 BRA `(.L_x_8) ;  /* 0x0000009800f49947 */ /* 0x001fea0003800000 */
.L_x_89:
[----:B------:R-:W-:Y:S05]  /*1090*/  @!P0 BRA `(.L_x_9) ;  /* 0x0000000000048947 */ /* 0x000fea0003800000 */
[----:B------:R-:W-:Y:S01]  /*10a0*/  BPT.TRAP 0x1 ;  /* 0x000000040000795c */ /* 0x000fe20000300000 */
.L_x_9:
[----:B------:R-:W-:Y:S02]  /*10b0*/  IMAD.U32 R5, RZ, RZ, UR43 ;  /* 0x0000002bff057e24 */ /* 0x000fe4000f8e00ff */
[----:B0-----:R-:W-:-:S03]  /*10c0*/  IMAD.U32 R0, RZ, RZ, UR44 ;  /* 0x0000002cff007e24 */ /* 0x001fc6000f8e00ff */
[----:B------:R-:W-:Y:S02]  /*10d0*/  LEA R5, R5, UR39, 0x3 ;  /* 0x0000002705057c11 */ /* 0x000fe4000f8e18ff */
[----:B------:R-:W-:-:S04]  /*10e0*/  SHF.L.U32 R0, R0, 0x1f, RZ ;  /* 0x0000001f00007819 */ /* 0x000fc800000006ff */
[----:B------:R0:W1:Y:S01]  /*10f0*/  SYNCS.PHASECHK.TRANS64.TRYWAIT P1, [R5+URZ+0x28830], R0 ;  /* 0x02883000050075a7 */ /* 0x000062000802017f */
[----:B------:R-:W-:Y:S05]  /*1100*/  @!P0 BRA `(.L_x_10) ;  /* 0x0000000000048947 */ /* 0x000fea0003800000 */
[----:B------:R-:W-:Y:S01]  /*1110*/  BPT.TRAP 0x1 ;  /* 0x000000040000795c */ /* 0x000fe20000300000 */
.L_x_10:
[----:B------:R-:W-:Y:S01]  /*1120*/  IMAD.MOV.U32 R151, RZ, RZ, RZ ;  /* 0x000000ffff977224 */ /* 0x000fe200078e00ff */
[----:B-1----:R-:W-:Y:S06]  /*1130*/  @P1 BRA `(.L_x_11) ;  /* 0x0000000000081947 */ /* 0x002fec0003800000 */
[----:B------:R-:W1:Y:S02]  /*1140*/  SYNCS.PHASECHK.TRANS64.TRYWAIT P1, [R5+URZ+0x28830], R0 ;  /* 0x02883000050075a7 */ /* 0x000e64000802017f */
[----:B-1----:R-:W-:Y:S05]  /*1150*/  @!P1 BRA `(.L_x_12) ;  /* 0x0000009800d89947 */ /* 0x002fea0003800000 */
.L_x_11:
[----:B------:R-:W-:Y:S05]  /*1160*/  WARPSYNC.ALL ;  /* 0x0000000000007948 */ /* 0x000fea0003800000 */
[----:B------:R-:W-:Y:S01]  /*1170*/  UIADD3 UR4, UR39, 0x18400, URZ ;  /* 0x0001840027047890 */ /* 0x000fe2000fffe03f */
[----:B------:R-:W-:Y:S01]  /*1180*/  WARPGROUP.ARRIVE ;  /* 0x00000000000079c5 */ /* 0x000fe20000000000 */
[----:B------:R-:W-:Y:S02]  /*1190*/  ULOP3.LUT UR32, UR52, 0x10000, URZ, 0xfc, !UPT ;  /* 0x0001000034207892 */ /* 0x000fe4000f8efc3f */
[----:B------:R-:W-:Y:S01]  /*11a0*/  USHF.R.U32.HI UR4, URZ, 0x4, UR4 ;  /* 0x000000043f047899 */ /* 0x000fe20008011604 */
[----:B------:R-:W-:Y:S01]  /*11b0*/  UMOV UR33, 0x40000040 ;  /* 0x4000004000217882 */ /* 0x000fe20000000000 */
[----:B------:R-:W-:-:S02]  /*11c0*/  UMOV UR35, 0x40000040 ;  /* 0x4000004000237882 */ /* 0x000fc40000000000 */
[----:B------:R-:W-:Y:S01]  /*11d0*/  ULOP3.LUT UR4, UR4, 0x3fff, URZ, 0xc0, !UPT ;  /* 0x00003fff04047892 */ /* 0x000fe2000f8ec03f */
[----:B------:R-:W-:Y:S01]  /*11e0*/  UMOV UR5, 0x40000040 ;  /* 0x4000004000057882 */ /* 0x000fe20000000000 */
[----:B------:R-:W-:Y:S02]  /*11f0*/  UMOV UR7, 0x40000040 ;  /* 0x4000004000077882 */ /* 0x000fe40000000000 */
[----:B------:R-:W-:Y:S02]  /*1200*/  ULOP3.LUT UR47, UR4, 0x10000, URZ, 0xfc, !UPT ;  /* 0x00010000042f7892 */ /* 0x000fe4000f8efc3f */
[----:B------:R-:W-:Y:S02]  /*1210*/  UIADD3 UR4, UR32, 0x2, URZ ;  /* 0x0000000220047890 */ /* 0x000fe4000fffe03f */
[----:B------:R-:W-:Y:S02]  /*1220*/  ULEA UR34, UR43, UR47, 0xb ;  /* 0x0000002f2b227291 */ /* 0x000fe4000f8e583f */
[----:B------:R-:W-:-:S02]  /*1230*/  UIADD3 UR8, UR32, 0x4, URZ ;  /* 0x0000000420087890 */ /* 0x000fc4000fffe03f */
[----:B------:R-:W-:Y:S02]  /*1240*/  UIADD3 UR6, UR34, 0x2, URZ ;  /* 0x0000000222067890 */ /* 0x000fe4000fffe03f */
[----:B------:R-:W-:Y:S01]  /*1250*/  UIADD3 UR10, UR34, 0x4, URZ ;  /* 0x00000004220a7890 */ /* 0x000fe2000fffe03f */
[----:B------:R-:W-:Y:S02]  /*1260*/  UMOV UR9, 0x40000040 ;  /* 0x4000004000097882 */ /* 0x000fe40000000000 */
[----:B------:R-:W-:Y:S01]  /*1270*/  HGMMA.64x128x16.F32.BF16 R24, gdesc[UR32], RZ, !UPT, gsb0 ;  /* 0x01e00000201879f0 */ /* 0x000fe2000c0018ff */
[----:B------:R-:W-:Y:S01]  /*1280*/  UMOV UR11, 0x40000040 ;  /* 0x40000040000b7882 */ /* 0x000fe20000000000 */
[----:B------:R-:W-:Y:S02]  /*1290*/  UIADD3 UR12, UR32, 0x6, URZ ;  /* 0x00000006200c7890 */ /* 0x000fe4000fffe03f */
[----:B------:R-:W-:Y:S01]  /*12a0*/  UIADD3 UR14, UR34, 0x6, URZ ;  /* 0x00000006220e7890 */ /* 0x000fe2000fffe03f */
[----:B------:R-:W-:Y:S01]  /*12b0*/  UMOV UR13, 0x40000040 ;  /* 0x40000040000d7882 */ /* 0x000fe20000000000 */
[----:B------:R-:W-:Y:S01]  /*12c0*/  UMOV UR15, 0x40000040 ;  /* 0x40000040000f7882 */ /* 0x000fe20000000000 */
[----:B------:R-:W-:-:S02]  /*12d0*/  UIADD3 UR16, UR32, 0x400, URZ ;  /* 0x0000040020107890 */ /* 0x000fc4000fffe03f */
[----:B------:R-:W-:Y:S01]  /*12e0*/  UIADD3 UR18, UR34, 0x400, URZ ;  /* 0x0000040022127890 */ /* 0x000fe2000fffe03f */
[----:B------:R-:W-:Y:S01]  /*12f0*/  UMOV UR17, 0x40000040 ;  /* 0x4000004000117882 */ /* 0x000fe20000000000 */
[----:B------:R-:W-:Y:S01]  /*1300*/  UMOV UR19, 0x40000040 ;  /* 0x4000004000137882 */ /* 0x000fe20000000000 */
[----:B------:R-:W-:Y:S02]  /*1310*/  UIADD3 UR20, UR32, 0x402, URZ ;  /* 0x0000040220147890 */ /* 0x000fe4000fffe03f */
[----:B------:R-:W-:Y:S01]  /*1320*/  UIADD3 UR22, UR34, 0x402, URZ ;  /* 0x0000040222167890 */ /* 0x000fe2000fffe03f */
[----:B------:R-:W-:Y:S01]  /*1330*/  UMOV UR21, 0x40000040 ;  /* 0x4000004000157882 */ /* 0x000fe20000000000 */
        /* <DEDUP_REMOVED lines=9> */
[----:B------:R-:W-:Y:S02]  /*13d0*/  WARPGROUP.DEPBAR.LE gsb0, 0x0 ;  /* 0x00008000000079c5 */ /* 0x000fe40000010000 */
[----:B------:R-:W-:-:S06]  /*13e0*/  WARPGROUP.ARRIVE ;  /* 0x00000000000079c5 */ /* 0x000fcc0000000000 */
[----:B------:R-:W-:Y:S03]  /*13f0*/  HGMMA.64x128x16.F32.BF16 R24, gdesc[UR4], R24, gsb0 ;  /* 0x01e00000041879f0 */ /* 0x000fe60008001818 */
[----:B------:R-:W-:Y:S02]  /*1400*/  WARPGROUP.DEPBAR.LE gsb0, 0x0 ;  /* 0x00008000000079c5 */ /* 0x000fe40000010000 */
[----:B------:R-:W-:-:S07]  /*1410*/  WARPGROUP.ARRIVE ;  /* 0x00000000000079c5 */ /* 0x000fce0000000000 */
        /* <DEDUP_REMOVED lines=17> */
[----:B------:R-:W-:Y:S05]  /*1530*/  @!P0 BRA `(.L_x_13) ;  /* 0x0000000000048947 */ /* 0x000fea0003800000 */
[----:B------:R-:W-:Y:S01]  /*1540*/  BPT.TRAP 0x1 ;  /* 0x000000040000795c */ /* 0x000fe20000300000 */
.L_x_13:
[----:B01----:R-:W-:Y:S01]  /*1550*/  VIADD R0, R155, UR50 ;  /* 0x000000329b007c36 */ /* 0x003fe20008000000 */
[----:B------:R-:W-:Y:S01]  /*1560*/  P2R R89, PR, RZ, 0x1 ;  /* 0x00000001ff597803 */ /* 0x000fe20000000000 */
[----:B------:R-:W-:Y:S01]  /*1570*/  IMAD.U32 R3, RZ, RZ, UR51 ;  /* 0x00000033ff037e24 */ /* 0x000fe2000f8e00ff */
[----:B------:R-:W-:Y:S01]  /*1580*/  ULDC UR6, c[0x0][0x988] ;  /* 0x0002620000067ab9 */ /* 0x000fe20000000800 */
[----:B------:R-:W-:Y:S01]  /*1590*/  UISETP.GE.AND UP0, UPT, UR50, 0x81, UPT ;  /* 0x000000813200788c */ /* 0x000fe2000bf06270 */
[--C-:B------:R-:W-:Y:S01]  /*15a0*/  IMAD.MOV.U32 R150, RZ, RZ, R151.reuse ;  /* 0x000000ffff967224 */ /* 0x100fe200078e0097 */
[-C--:B------:R-:W-:Y:S01]  /*15b0*/  MOV R145, R151.reuse ;  /* 0x0000009700917202 */ /* 0x080fe20000000f00 */
[----:B------:R-:W-:Y:S01]  /*15c0*/  IMAD R4, R3, -0x80, R0 ;  /* 0xffffff8003047824 */ /* 0x000fe200078e0200 */
[-C--:B------:R-:W-:Y:S01]  /*15d0*/  MOV R139, R151.reuse ;  /* 0x00000097008b7202 */ /* 0x080fe20000000f00 */
[--C-:B------:R-:W-:Y:S01]  /*15e0*/  IMAD.MOV.U32 R149, RZ, RZ, R151.reuse ;  /* 0x000000ffff957224 */ /* 0x100fe200078e0097 */
[----:B------:R-:W-:Y:S01]  /*15f0*/  MOV R133, R151 ;  /* 0x0000009700857202 */ /* 0x000fe20000000f00 */
[--C-:B------:R-:W-:Y:S01]  /*1600*/  IMAD.MOV.U32 R148, RZ, RZ, R151.reuse ;  /* 0x000000ffff947224 */ /* 0x100fe200078e0097 */
[C---:B------:R-:W-:Y:S01]  /*1610*/  ISETP.GT.AND P4, PT, R4.reuse, RZ, PT ;  /* 0x000000ff0400720c */ /* 0x040fe20003f84270 */
[--C-:B------:R-:W-:Y:S01]  /*1620*/  IMAD.MOV.U32 R147, RZ, RZ, R151.reuse ;  /* 0x000000ffff937224 */ /* 0x100fe200078e0097 */
[C---:B------:R-:W-:Y:S01]  /*1630*/  ISETP.GT.AND P3, PT, R4.reuse, 0x1, PT ;  /* 0x000000010400780c */ /* 0x040fe20003f64270 */
[--C-:B------:R-:W-:Y:S01]  /*1640*/  IMAD.MOV.U32 R146, RZ, RZ, R151.reuse ;  /* 0x000000ffff927224 */ /* 0x100fe200078e0097 */
[----:B------:R-:W-:Y:S01]  /*1650*/  ISETP.GT.AND P1, PT, R4, 0x8, PT ;  /* 0x000000080400780c */ /* 0x000fe20003f24270 */
[--C-:B------:R-:W-:Y:S01]  /*1660*/  IMAD.MOV.U32 R144, RZ, RZ, R151.reuse ;  /* 0x000000ffff907224 */ /* 0x100fe200078e0097 */
[----:B------:R-:W-:Y:S01]  /*1670*/  FSEL R88, R24, -INF , P4 ;  /* 0xff80000018587808 */ /* 0x000fe20002000000 */
[--C-:B------:R-:W-:Y:S01]  /*1680*/  IMAD.MOV.U32 R143, RZ, RZ, R151.reuse ;  /* 0x000000ffff8f7224 */ /* 0x100fe200078e0097 */
[----:B------:R-:W-:Y:S01]  /*1690*/  FSEL R25, R25, -INF , P3 ;  /* 0xff80000019197808 */ /* 0x000fe20001800000 */
[--C-:B------:R-:W-:Y:S01]  /*16a0*/  IMAD.MOV.U32 R142, RZ, RZ, R151.reuse ;  /* 0x000000ffff8e7224 */ /* 0x100fe200078e0097 */
[----:B------:R-:W-:Y:S01]  /*16b0*/  ISETP.GT.AND P2, PT, R4, 0x9, PT ;  /* 0x000000090400780c */ /* 0x000fe20003f44270 */
[--C-:B------:R-:W-:Y:S01]  /*16c0*/  IMAD.MOV.U32 R141, RZ, RZ, R151.reuse ;  /* 0x000000ffff8d7224 */ /* 0x100fe200078e0097 */
[----:B------:R-:W-:Y:S01]  /*16d0*/  FSEL R90, R28, -INF , P1 ;  /* 0xff8000001c5a7808 */ /* 0x000fe20000800000 */
[--C-:B------:R-:W-:Y:S01]  /*16e0*/  IMAD.MOV.U32 R140, RZ, RZ, R151.reuse ;  /* 0x000000ffff8c7224 */ /* 0x100fe200078e0097 */
[----:B------:R-:W-:Y:S01]  /*16f0*/  FMNMX.FTZ R3, R88, R25, !PT ;  /* 0x0000001958037209 */ /* 0x000fe20007810000 */
        /* <DEDUP_REMOVED lines=40> */
[----:B------:R-:W-:Y:S01]  /*1980*/  IMAD.MOV.U32 R93, RZ, RZ, R151 ;  /* 0x000000ffff5d7224 */ /* 0x000fe200078e0097 */
[----:B------:R-:W-:-:S02]  /*1990*/  FSEL R102, R40, -INF , P1 ;  /* 0xff80000028667808 */ /* 0x000fc40000800000 */
[----:B------:R-:W-:Y:S02]  /*19a0*/  FMNMX.FTZ R3, R100, R3, !PT ;  /* 0x0000000364037209 */ /* 0x000fe40007810000 */
[----:B------:R-:W-:Y:S02]  /*19b0*/  FSEL R34, R34, -INF , P6 ;  /* 0xff80000022227808 */ /* 0x000fe40003000000 */
[----:B------:R-:W-:Y:S02]  /*19c0*/  ISETP.GT.AND P6, PT, R4, 0x28, PT ;  /* 0x000000280400780c */ /* 0x000fe40003fc4270 */
[----:B------:R-:W-:Y:S02]  /*19d0*/  FSEL R104, R41, -INF , P2 ;  /* 0xff80000029687808 */ /* 0x000fe40001000000 */
[----:B------:R-:W-:Y:S02]  /*19e0*/  FMNMX.FTZ R3, R102, R3, !PT ;  /* 0x0000000366037209 */ /* 0x000fe40007810000 */
[----:B------:R-:W-:-:S02]  /*19f0*/  FSEL R8, R35, -INF , P5 ;  /* 0xff80000023087808 */ /* 0x000fc40002800000 */
[----:B------:R-:W-:Y:S02]  /*1a00*/  ISETP.GT.AND P5, PT, R4, 0x29, PT ;  /* 0x000000290400780c */ /* 0x000fe40003fa4270 */
[----:B------:R-:W-:Y:S02]  /*1a10*/  FSEL R106, R44, -INF , P6 ;  /* 0xff8000002c6a7808 */ /* 0x000fe40003000000 */
[----:B------:R-:W-:Y:S02]  /*1a20*/  FMNMX.FTZ R3, R104, R3, !PT ;  /* 0x0000000368037209 */ /* 0x000fe40007810000 */
[----:B------:R-:W-:Y:S02]  /*1a30*/  FSEL R38, R38, -INF , P4 ;  /* 0xff80000026267808 */ /* 0x000fe40002000000 */
[----:B------:R-:W-:Y:S02]  /*1a40*/  ISETP.GT.AND P4, PT, R4, 0x30, PT ;  /* 0x000000300400780c */ /* 0x000fe40003f84270 */
        /* <DEDUP_REMOVED lines=42> */
[----:B------:R-:W-:-:S02]  /*1cf0*/  ISETP.GT.AND P0, PT, R4, 0x59, PT ;  /* 0x000000590400780c */ /* 0x000fc40003f04270 */
[----:B------:R-:W-:Y:S02]  /*1d00*/  FSEL R68, R68, -INF , P6 ;  /* 0xff80000044447808 */ /* 0x000fe40003000000 */
[----:B------:R-:W-:Y:S02]  /*1d10*/  FMNMX.FTZ R3, R118, R3, !PT ;  /* 0x0000000376037209 */ /* 0x000fe40007810000 */
[----:B------:R-:W-:Y:S02]  /*1d20*/  FSEL R28, R59, -INF , P5 ;  /* 0xff8000003b1c7808 */ /* 0x000fe40002800000 */
[----:B------:R-:W-:Y:S02]  /*1d30*/  ISETP.GT.AND P5, PT, R4, 0x60, PT ;  /* 0x000000600400780c */ /* 0x000fe40003fa4270 */
[----:B------:R-:W-:Y:S02]  /*1d40*/  FSEL R120, R69, -INF , P0 ;  /* 0xff80000045787808 */ /* 0x000fe40000000000 */
[----:B------:R-:W-:-:S02]  /*1d50*/  FMNMX.FTZ R3, R68, R3, !PT ;  /* 0x0000000344037209 */ /* 0x000fc40007810000 */
        /* <DEDUP_REMOVED lines=12> */
[----:B------:R-:W-:Y:S02]  /*1e20*/  FSEL R124, R77, -INF , P2 ;  /* 0xff8000004d7c7808 */ /* 0x000fe40001000000 */
[----:B------:R-:W-:Y:S02]  /*1e30*/  FMNMX.FTZ R3, R76, R3, !PT ;  /* 0x000000034c037209 */ /* 0x000fe40007810000 */
[----:B------:R-:W-:Y:S02]  /*1e40*/  ISETP.GT.AND P3, PT, R4, 0x70, PT ;  /* 0x000000700400780c */ /* 0x000fe40003f64270 */
[----:B------:R-:W-:Y:S02]  /*1e50*/  FSEL R62, R62, -INF , P4 ;  /* 0xff8000003e3e7808 */ /* 0x000fe40002000000 */
[----:B------:R-:W-:Y:S02]  /*1e60*/  FSEL R80, R80, -INF , P3 ;  /* 0xff80000050507808 */ /* 0x000fe40001800000 */
[----:B------:R-:W-:-:S02]  /*1e70*/  FMNMX.FTZ R3, R124, R3, !PT ;  /* 0x000000037c037209 */ /* 0x000fc40007810000 */
[----:B------:R-:W-:Y:S02]  /*1e80*/  ISETP.GT.AND P4, PT, R4, 0x71, PT ;  /* 0x000000710400780c */ /* 0x000fe40003f84270 */
[----:B------:R-:W-:Y:S02]  /*1e90*/  FMNMX.FTZ R3, R80, R3, !PT ;  /* 0x0000000350037209 */ /* 0x000fe40007810000 */
[----:B------:R-:W-:Y:S02]  /*1ea0*/  FSEL R126, R81, -INF , P4 ;  /* 0xff800000517e7808 */ /* 0x000fe40002000000 */
[----:B------:R-:W-:Y:S02]  /*1eb0*/  ISETP.GT.AND P5, PT, R4, 0x78, PT ;  /* 0x000000780400780c */ /* 0x000fe40003fa4270 */
[----:B------:R-:W-:Y:S02]  /*1ec0*/  FMNMX.FTZ R3, R126, R3, !PT ;  /* 0x000000037e037209 */ /* 0x000fe40007810000 */
[----:B------:R-:W-:-:S02]  /*1ed0*/  FSEL R84, R84, -INF , P5 ;  /* 0xff80000054547808 */ /* 0x000fc40002800000 */
[----:B------:R-:W-:Y:S02]  /*1ee0*/  ISETP.GT.AND P6, PT, R4, 0x79, PT ;  /* 0x000000790400780c */ /* 0x000fe40003fc4270 */
[----:B------:R-:W-:Y:S02]  /*1ef0*/  FMNMX.FTZ R3, R84, R3, !PT ;  /* 0x0000000354037209 */ /* 0x000fe40007810000 */
[----:B------:R-:W-:Y:S02]  /*1f00*/  FSEL R128, R85, -INF , P6 ;  /* 0xff80000055807808 */ /* 0x000fe40003000000 */
[----:B------:R-:W-:Y:S02]  /*1f10*/  P2R R13, PR, RZ, 0x8 ;  /* 0x00000008ff0d7803 */ /* 0x000fe40000000000 */
[----:B------:R-:W-:Y:S02]  /*1f20*/  FMNMX.FTZ R7, R128, R3, !PT ;  /* 0x0000000380077209 */ /* 0x000fe40007810000 */
[----:B------:R-:W-:-:S02]  /*1f30*/  MOV R3, UR6 ;  /* 0x0000000600037c02 */ /* 0x000fc40008000f00 */
[----:B------:R-:W-:Y:S01]  /*1f40*/  P2R R15, PR, RZ, 0x4 ;  /* 0x00000004ff0f7803 */ /* 0x000fe20000000000 */
[----:B------:R-:W0:Y:S01]  /*1f50*/  SHFL.BFLY PT, R0, R7, 0x2, 0x1f ;  /* 0x0c401f0007007f89 */ /* 0x000e2200000e0000 */
[----:B------:R-:W-:Y:S02]  /*1f60*/  ISETP.GT.AND P2, PT, R4, 0x58, PT ;  /* 0x000000580400780c */ /* 0x000fe40003f44270 */
[----:B------:R-:W-:Y:S02]  /*1f70*/  P2R R21, PR, RZ, 0x2 ;  /* 0x00000002ff157803 */ /* 0x000fe40000000000 */
[----:B------:R-:W-:Y:S02]  /*1f80*/  FSEL R70, R70, -INF , P2 ;  /* 0xff80000046467808 */ /* 0x000fe40001000000 */
[----:B------:R-:W-:Y:S02]  /*1f90*/  ISETP.NE.AND P2, PT, R15, RZ, PT ;  /* 0x000000ff0f00720c */ /* 0x000fe40003f45270 */
[----:B------:R-:W-:-:S02]  /*1fa0*/  ISETP.GT.AND P1, PT, R4, 0x59, PT ;  /* 0x000000590400780c */ /* 0x000fc40003f24270 */
[----:B------:R-:W-:Y:S02]  /*1fb0*/  P2R R29, PR, RZ, 0x1 ;  /* 0x00000001ff1d7803 */ /* 0x000fe40000000000 */
[----:B------:R-:W-:Y:S02]  /*1fc0*/  FSEL R40, R71, -INF , P1 ;  /* 0xff80000047287808 */ /* 0x000fe40000800000 */
[----:B------:R-:W-:Y:S02]  /*1fd0*/  ISETP.NE.AND P1, PT, R21, RZ, PT ;  /* 0x000000ff1500720c */ /* 0x000fe40003f25270 */
[----:B------:R-:W-:Y:S02]  /*1fe0*/  ISETP.GT.AND P0, PT, R4, 0x60, PT ;  /* 0x000000600400780c */ /* 0x000fe40003f04270 */
[----:B------:R-:W-:Y:S02]  /*1ff0*/  FSEL R78, R78, -INF , P1 ;  /* 0xff8000004e4e7808 */ /* 0x000fe40000800000 */
[----:B------:R-:W-:-:S02]  /*2000*/  FSEL R74, R74, -INF , P0 ;  /* 0xff8000004a4a7808 */ /* 0x000fc40000000000 */
[----:B------:R-:W-:Y:S02]  /*2010*/  ISETP.NE.AND P0, PT, R29, RZ, PT ;  /* 0x000000ff1d00720c */ /* 0x000fe40003f05270 */
[----:B0-----:R-:W-:Y:S02]  /*2020*/  FMNMX.FTZ R9, R7, R0, !PT ;  /* 0x0000000007097209 */ /* 0x001fe40007810000 */
[----:B------:R-:W-:Y:S02]  /*2030*/  FSEL R44, R75, -INF , P0 ;  /* 0xff8000004b2c7808 */ /* 0x000fe40000000000 */
[----:B------:R-:W-:Y:S01]  /*2040*/  FSEL R86, R86, -INF , P5 ;  /* 0xff80000056567808 */ /* 0x000fe20002800000 */
[----:B------:R-:W0:Y:S01]  /*2050*/  SHFL.BFLY PT, R0, R9, 0x1, 0x1f ;  /* 0x0c201f0009007f89 */ /* 0x000e2200000e0000 */
[----:B------:R-:W-:Y:S02]  /*2060*/  R2UR UR6, R5 ;  /* 0x00000000050672ca */ /* 0x000fe400000e0000 */
[----:B------:R-:W-:Y:S01]  /*2070*/  ISETP.NE.AND P0, PT, R89, RZ, PT ;  /* 0x000000ff5900720c */ /* 0x000fe20003f05270 */
[----:B------:R-:W-:Y:S01]  /*2080*/  IMAD.MOV.U32 R89, RZ, RZ, R151 ;  /* 0x000000ffff597224 */ /* 0x000fe200078e0097 */
[----:B------:R-:W-:-:S02]  /*2090*/  MOV R127, R151 ;  /* 0x00000097007f7202 */ /* 0x000fc40000000f00 */
[-C--:B------:R-:W-:Y:S02]  /*20a0*/  MOV R121, R151.reuse ;  /* 0x0000009700797202 */ /* 0x080fe40000000f00 */
[-C--:B------:R-:W-:Y:S02]  /*20b0*/  MOV R115, R151.reuse ;  /* 0x0000009700737202 */ /* 0x080fe40000000f00 */
[-C--:B------:R-:W-:Y:S02]  /*20c0*/  MOV R109, R151.reuse ;  /* 0x00000097006d7202 */ /* 0x080fe40000000f00 */
[-C--:B------:R-:W-:Y:S01]  /*20d0*/  MOV R103, R151.reuse ;  /* 0x0000009700677202 */ /* 0x080fe20000000f00 */
[----:B------:R-:W-:Y:S01]  /*20e0*/  UIADD3 UR6, UR6, 0x28840, URZ ;  /* 0x0002884006067890 */ /* 0x000fe2000fffe03f */
[-C--:B------:R-:W-:Y:S02]  /*20f0*/  MOV R97, R151.reuse ;  /* 0x0000009700617202 */ /* 0x080fe40000000f00 */
[----:B------:R-:W-:Y:S01]  /*2100*/  MOV R91, R151 ;  /* 0x00000097005b7202 */ /* 0x000fe20000000f00 */
[----:B------:R-:W-:Y:S01]  /*2110*/  UPRMT UR6, UR37, 0x654, UR6 ;  /* 0x0000065425067896 */ /* 0x000fe20008000006 */
[----:B0-----:R-:W-:-:S08]  /*2120*/  FMNMX.FTZ R0, R9, R0, !PT ;  /* 0x0000000009007209 */ /* 0x001fd00007810000 */
[----:B------:R-:W-:Y:S01]  /*2130*/  SYNCS.ARRIVE.TRANS64.RED.A1T0 RZ, [UR6], RZ ;  /* 0x000000ffffff79a7 */ /* 0x000fe20008100406 */
[C---:B------:R-:W-:Y:S01]  /*2140*/  FSETP.NEU.FTZ.AND P3, PT, R0.reuse, -INF , PT ;  /* 0xff8000000000780b */ /* 0x040fe20003f7d000 */
[----:B------:R-:W-:-:S05]  /*2150*/  FMUL.FTZ R11, R0, R3 ;  /* 0x00000003000b7220 */ /* 0x000fca0000410000 */
[----:B------:R-:W-:Y:S02]  /*2160*/  FSEL R37, R11, RZ, P3 ;  /* 0x000000ff0b257208 */ /* 0x000fe40001800000 */
[----:B------:R-:W-:Y:S02]  /*2170*/  FMNMX.FTZ R11, R26, R27, !PT ;  /* 0x0000001b1a0b7209 */ /* 0x000fe40007810000 */
[----:B------:R-:W-:Y:S01]  /*2180*/  ISETP.NE.AND P3, PT, R13, RZ, PT ;  /* 0x000000ff0d00720c */ /* 0x000fe20003f65270 */
[--C-:B------:R-:W-:Y:S01]  /*2190*/  FFMA.FTZ R7, R25, R3, -R37.reuse ;  /* 0x0000000319077223 */ /* 0x100fe20000010825 */
[----:B------:R-:W-:Y:S01]  /*21a0*/  FMNMX.FTZ R11, R30, R11, !PT ;  /* 0x0000000b1e0b7209 */ /* 0x000fe20007810000 */
[-CC-:B------:R-:W-:Y:S01]  /*21b0*/  FFMA.FTZ R168, R48, R3.reuse, -R37.reuse ;  /* 0x0000000330a87223 */ /* 0x180fe20000010825 */
[----:B------:R-:W-:Y:S01]  /*21c0*/  FSEL R48, R79, -INF , P2 ;  /* 0xff8000004f307808 */ /* 0x000fe20001000000 */
[--C-:B------:R-:W-:Y:S01]  /*21d0*/  FFMA.FTZ R170, R52, R3, -R37.reuse ;  /* 0x0000000334aa7223 */ /* 0x100fe20000010825 */
[----:B------:R-:W-:Y:S01]  /*21e0*/  FMNMX.FTZ R11, R6, R11, !PT ;  /* 0x0000000b060b7209 */ /* 0x000fe20007810000 */
[-CC-:B------:R-:W-:Y:S01]  /*21f0*/  FFMA.FTZ R172, R56, R3.reuse, -R37.reuse ;  /* 0x0000000338ac7223 */ /* 0x180fe20000010825 */
[----:B------:R-:W-:Y:S01]  /*2200*/  FSEL R82, R82, -INF , P3 ;  /* 0xff80000052527808 */ /* 0x000fe20001800000 */
[--C-:B------:R-:W-:Y:S01]  /*2210*/  FFMA.FTZ R156, R88, R3, -R37.reuse ;  /* 0x00000003589c7223 */ /* 0x100fe20000010825 */
[----:B------:R-:W-:Y:S01]  /*2220*/  FMNMX.FTZ R11, R34, R11, !PT ;  /* 0x0000000b220b7209 */ /* 0x000fe20007810000 */
[--C-:B------:R-:W-:Y:S01]  /*2230*/  FFMA.FTZ R158, R90, R3, -R37.reuse ;  /* 0x000000035a9e7223 */ /* 0x100fe20000010825 */
[----:B------:R-:W-:Y:S01]  /*2240*/  FSEL R52, R83, -INF , P4 ;  /* 0xff80000053347808 */ /* 0x000fe20002000000 */
[----:B------:R-:W-:Y:S01]  /*2250*/  MUFU.EX2 R7, R7 ;  /* 0x0000000700077308 */ /* 0x000fe20000000800 */
[----:B------:R-:W-:Y:S01]  /*2260*/  FMNMX.FTZ R13, R8, R11, !PT ;  /* 0x0000000b080d7209 */ /* 0x000fe20007810000 */
[-CC-:B------:R-:W-:Y:S01]  /*2270*/  FFMA.FTZ R9, R92, R3.reuse, -R37.reuse ;  /* 0x000000035c097223 */ /* 0x180fe20000010825 */
[----:B------:R-:W-:Y:S01]  /*2280*/  FSEL R56, R87, -INF , P6 ;  /* 0xff80000057387808 */ /* 0x000fe20003000000 */
[--C-:B------:R-:W-:Y:S01]  /*2290*/  FFMA.FTZ R160, R94, R3, -R37.reuse ;  /* 0x000000035ea07223 */ /* 0x100fe20000010825 */
[----:B------:R-:W-:Y:S01]  /*22a0*/  FMNMX.FTZ R13, R38, R13, !PT ;  /* 0x0000000d260d7209 */ /* 0x000fe20007810000 */
[-CC-:B------:R-:W-:Y:S01]  /*22b0*/  FFMA.FTZ R96, R96, R3.reuse, -R37.reuse ;  /* 0x0000000360607223 */ /* 0x180fe20000010825 */
[--C-:B------:R-:W-:Y:S01]  /*22c0*/  FFMA.FTZ R162, R98, R3, -R37.reuse ;  /* 0x0000000362a27223 */ /* 0x100fe20000010825 */
[----:B------:R-:W0:Y:S01]  /*22d0*/  MUFU.EX2 R156, R156 ;  /* 0x0000009c009c7308 */ /* 0x000e220000000800 */
[----:B------:R-:W-:Y:S01]  /*22e0*/  FMNMX.FTZ R13, R10, R13, !PT ;  /* 0x0000000d0a0d7209 */ /* 0x000fe20007810000 */
[-CC-:B------:R-:W-:Y:S01]  /*22f0*/  FFMA.FTZ R100, R100, R3.reuse, -R37.reuse ;  /* 0x0000000364647223 */ /* 0x180fe20000010825 */
[-CC-:B------:R-:W-:Y:S01]  /*2300*/  FFMA.FTZ R164, R102, R3.reuse, -R37.reuse ;  /* 0x0000000366a47223 */ /* 0x180fe20000010825 */
[--C-:B------:R-:W-:Y:S01]  /*2310*/  FFMA.FTZ R104, R104, R3, -R37.reuse ;  /* 0x0000000368687223 */ /* 0x100fe20000010825 */
[----:B------:R-:W-:Y:S01]  /*2320*/  FMNMX.FTZ R13, R42, R13, !PT ;  /* 0x0000000d2a0d7209 */ /* 0x000fe20007810000 */
[-CC-:B------:R-:W-:Y:S01]  /*2330*/  FFMA.FTZ R166, R106, R3.reuse, -R37.reuse ;  /* 0x000000036aa67223 */ /* 0x180fe20000010825 */
[--C-:B------:R-:W-:Y:S01]  /*2340*/  FFMA.FTZ R108, R108, R3, -R37.reuse ;  /* 0x000000036c6c7223 */ /* 0x100fe20000010825 */
[----:B------:R-:W1:Y:S01]  /*2350*/  MUFU.EX2 R158, R158 ;  /* 0x0000009e009e7308 */ /* 0x000e620000000800 */
[----:B------:R-:W-:Y:S01]  /*2360*/  FMNMX.FTZ R15, R12, R13, !PT ;  /* 0x0000000d0c0f7209 */ /* 0x000fe20007810000 */
[-CC-:B------:R-:W-:Y:S01]  /*2370*/  FFMA.FTZ R110, R110, R3.reuse, -R37.reuse ;  /* 0x000000036e6e7223 */ /* 0x180fe20000010825 */
[-CC-:B------:R-:W-:Y:S01]  /*2380*/  FFMA.FTZ R112, R112, R3.reuse, -R37.reuse ;  /* 0x0000000370707223 */ /* 0x180fe20000010825 */
[--C-:B------:R-:W-:Y:S01]  /*2390*/  FFMA.FTZ R114, R114, R3, -R37.reuse ;  /* 0x0000000372727223 */ /* 0x100fe20000010825 */
[----:B------:R-:W-:Y:S01]  /*23a0*/  FMNMX.FTZ R15, R46, R15, !PT ;  /* 0x0000000f2e0f7209 */ /* 0x000fe20007810000 */
[-CC-:B------:R-:W-:Y:S01]  /*23b0*/  FFMA.FTZ R174, R60, R3.reuse, -R37.reuse ;  /* 0x000000033cae7223 */ /* 0x180fe20000010825 */
[----:B------:R-:W-:Y:S01]  /*23c0*/  FFMA.FTZ R64, R64, R3, -R37 ;  /* 0x0000000340407223 */ /* 0x000fe20000010825 */
[----:B------:R-:W2:Y:S01]  /*23d0*/  MUFU.EX2 R9, R9 ;  /* 0x0000000900097308 */ /* 0x000ea20000000800 */
[----:B------:R-:W-:Y:S01]  /*23e0*/  FMNMX.FTZ R15, R14, R15, !PT ;  /* 0x0000000f0e0f7209 */ /* 0x000fe20007810000 */
[----:B0-----:R-:W-:Y:S01]  /*23f0*/  FADD.FTZ R49, R156, R7 ;  /* 0x000000079c317221 */ /* 0x001fe20000010000 */
[-CC-:B------:R-:W-:Y:S01]  /*2400*/  FFMA.FTZ R118, R118, R3.reuse, -R37.reuse ;  /* 0x0000000376767223 */ /* 0x180fe20000010825 */
        /* <DEDUP_REMOVED lines=10> */
[--C-:B------:R-:W-:Y:S01]  /*24b0*/  FFMA.FTZ R80, R80, R3, -R37.reuse ;  /* 0x0000000350507223 */ /* 0x100fe20000010825 */
[----:B------:R-:W-:Y:S01]  /*24c0*/  F2FP.BF16.F32.PACK_AB R156, R7, R156 ;  /* 0x0000009c079c723e */ /* 0x000fe200000010ff */
[----:B------:R3:W4:Y:S01]  /*24d0*/  MUFU.EX2 R11, R96 ;  /* 0x00000060000b7308 */ /* 0x0007220000000800 */
[----:B------:R-:W-:Y:S01]  /*24e0*/  FMNMX.FTZ R21, R24, R21, !PT ;  /* 0x0000001518157209 */ /* 0x000fe20007810000 */
[-CC-:B------:R-:W-:Y:S01]  /*24f0*/  FFMA.FTZ R126, R126, R3.reuse, -R37.reuse ;  /* 0x000000037e7e7223 */ /* 0x180fe20000010825 */
[----:B------:R-:W-:Y:S01]  /*2500*/  FFMA.FTZ R84, R84, R3, -R37 ;  /* 0x0000000354547223 */ /* 0x000fe20000010825 */
[--C-:B------:R-:W-:Y:S01]  /*2510*/  IMAD.MOV.U32 R106, RZ, RZ, R151.reuse ;  /* 0x000000ffff6a7224 */ /* 0x100fe200078e0097 */
[----:B------:R-:W-:Y:S01]  /*2520*/  FMNMX.FTZ R21, R58, R21, !PT ;  /* 0x000000153a157209 */ /* 0x000fe20007810000 */
[----:B------:R-:W-:-:S02]  /*2530*/  IMAD.MOV.U32 R102, RZ, RZ, R151 ;  /* 0x000000ffff667224 */ /* 0x000fc400078e0097 */
[----:B------:R-:W5:Y:S01]  /*2540*/  MUFU.EX2 R162, R162 ;  /* 0x000000a200a27308 */ /* 0x000f620000000800 */
[----:B------:R-:W-:Y:S01]  /*2550*/  FMNMX.FTZ R25, R28, R21, !PT ;  /* 0x000000151c197209 */ /* 0x000fe20007810000 */
[--C-:B------:R-:W-:Y:S02]  /*2560*/  IMAD.MOV.U32 R98, RZ, RZ, R151.reuse ;  /* 0x000000ffff627224 */ /* 0x100fe400078e0097 */
[--C-:B---3--:R-:W-:Y:S01]  /*2570*/  IMAD.MOV.U32 R96, RZ, RZ, R151.reuse ;  /* 0x000000ffff607224 */ /* 0x108fe200078e0097 */
[----:B------:R-:W-:Y:S01]  /*2580*/  FMNMX.FTZ R25, R62, R25, !PT ;  /* 0x000000193e197209 */ /* 0x000fe20007810000 */
[--C-:B------:R-:W-:Y:S02]  /*2590*/  IMAD.MOV.U32 R94, RZ, RZ, R151.reuse ;  /* 0x000000ffff5e7224 */ /* 0x100fe400078e0097 */
[----:B------:R3:W5:Y:S01]  /*25a0*/  MUFU.EX2 R13, R100 ;  /* 0x00000064000d7308 */ /* 0x0007620000000800 */
[----:B------:R-:W-:Y:S01]  /*25b0*/  FMNMX.FTZ R25, R32, R25, !PT ;  /* 0x0000001920197209 */ /* 0x000fe20007810000 */
[----:B------:R-:W-:-:S02]  /*25c0*/  IMAD.MOV.U32 R92, RZ, RZ, R151 ;  /* 0x000000ffff5c7224 */ /* 0x000fc400078e0097 */
[--C-:B------:R-:W-:Y:S01]  /*25d0*/  IMAD.MOV.U32 R90, RZ, RZ, R151.reuse ;  /* 0x000000ffff5a7224 */ /* 0x100fe200078e0097 */
[----:B------:R-:W-:Y:S01]  /*25e0*/  FMNMX.FTZ R25, R66, R25, !PT ;  /* 0x0000001942197209 */ /* 0x000fe20007810000 */
[--C-:B------:R-:W-:Y:S02]  /*25f0*/  IMAD.MOV.U32 R88, RZ, RZ, R151.reuse ;  /* 0x000000ffff587224 */ /* 0x100fe400078e0097 */
[----:B------:R-:W-:Y:S01]  /*2600*/  MUFU.EX2 R164, R164 ;  /* 0x000000a400a47308 */ /* 0x000fe20000000800 */
[----:B------:R-:W-:Y:S01]  /*2610*/  FMNMX.FTZ R29, R36, R25, !PT ;  /* 0x00000019241d7209 */ /* 0x000fe20007810000 */
[----:B---3--:R-:W-:-:S03]  /*2620*/  IMAD.MOV.U32 R100, RZ, RZ, R151 ;  /* 0x000000ffff647224 */ /* 0x008fc600078e0097 */
[----:B------:R-:W-:-:S03]  /*2630*/  FMNMX.FTZ R29, R70, R29, !PT ;  /* 0x0000001d461d7209 */ /* 0x000fc60007810000 */
[----:B------:R3:W-:Y:S01]  /*2640*/  MUFU.EX2 R15, R104 ;  /* 0x00000068000f7308 */ /* 0x0007e20000000800 */
[----:B------:R-:W-:-:S04]  /*2650*/  FMNMX.FTZ R29, R40, R29, !PT ;  /* 0x0000001d281d7209 */ /* 0x000fc80007810000 */
[----:B------:R-:W-:-:S03]  /*2660*/  FMNMX.FTZ R29, R74, R29, !PT ;  /* 0x0000001d4a1d7209 */ /* 0x000fc60007810000 */
        /* <DEDUP_REMOVED lines=12> */
[----:B------:R-:W-:Y:S01]  /*2730*/  FMNMX.FTZ R4, R56, R33, !PT ;  /* 0x0000002138047209 */ /* 0x000fe20007810000 */
[-CC-:B------:R-:W-:Y:S01]  /*2740*/  FFMA.FTZ R33, R116, R3.reuse, -R37.reuse ;  /* 0x0000000374217223 */ /* 0x180fe20000010825 */
[----:B------:R-:W-:Y:S01]  /*2750*/  FFMA.FTZ R37, R128, R3, -R37 ;  /* 0x0000000380257223 */ /* 0x000fe20000010825 */
[--C-:B------:R-:W-:Y:S02]  /*2760*/  IMAD.MOV.U32 R128, RZ, RZ, R151.reuse ;  /* 0x000000ffff807224 */ /* 0x100fe400078e0097 */
[----:B------:R-:W1:Y:S01]  /*2770*/  SHFL.BFLY PT, R35, R4, 0x2, 0x1f ;  /* 0x0c401f0004237f89 */ /* 0x000e6200000e0000 */
[--C-:B------:R-:W-:Y:S01]  /*2780*/  IMAD.MOV.U32 R116, RZ, RZ, R151.reuse ;  /* 0x000000ffff747224 */ /* 0x100fe200078e0097 */
[----:B------:R-:W-:Y:S01]  /*2790*/  MUFU.EX2 R170, R170 ;  /* 0x000000aa00aa7308 */ /* 0x000fe20000000800 */
[----:B---3--:R-:W-:-:S07]  /*27a0*/  IMAD.MOV.U32 R110, RZ, RZ, R151 ;  /* 0x000000ffff6e7224 */ /* 0x008fce00078e0097 */
[----:B------:R3:W-:Y:S08]  /*27b0*/  MUFU.EX2 R29, R112 ;  /* 0x00000070001d7308 */ /* 0x0007f00000000800 */
[----:B------:R-:W-:Y:S01]  /*27c0*/  MUFU.EX2 R172, R172 ;  /* 0x000000ac00ac7308 */ /* 0x000fe20000000800 */
[----:B---3--:R-:W-:Y:S01]  /*27d0*/  IMAD.MOV.U32 R112, RZ, RZ, R151 ;  /* 0x000000ffff707224 */ /* 0x008fe200078e0097 */
[----:B-1----:R-:W-:-:S06]  /*27e0*/  FMNMX.FTZ R35, R4, R35, !PT ;  /* 0x0000002304237209 */ /* 0x002fcc0007810000 */
[----:B------:R1:W-:Y:S01]  /*27f0*/  MUFU.EX2 R31, R114 ;  /* 0x00000072001f7308 */ /* 0x0003e20000000800 */
[----:B------:R-:W3:Y:S07]  /*2800*/  SHFL.BFLY PT, R4, R35, 0x1, 0x1f ;  /* 0x0c201f0023047f89 */ /* 0x000eee00000e0000 */
[----:B------:R-:W-:Y:S01]  /*2810*/  MUFU.EX2 R174, R174 ;  /* 0x000000ae00ae7308 */ /* 0x000fe20000000800 */
[----:B-1----:R-:W-:-:S07]  /*2820*/  IMAD.MOV.U32 R114, RZ, RZ, R151 ;  /* 0x000000ffff727224 */ /* 0x002fce00078e0097 */
[----:B------:R-:W-:Y:S08]  /*2830*/  MUFU.EX2 R33, R33 ;  /* 0x0000002100217308 */ /* 0x000ff00000000800 */
[----:B------:R-:W-:Y:S01]  /*2840*/  MUFU.EX2 R64, R64 ;  /* 0x0000004000407308 */ /* 0x000fe20000000800 */
[----:B---3--:R-:W-:-:S04]  /*2850*/  FMNMX.FTZ R4, R35, R4, !PT ;  /* 0x0000000423047209 */ /* 0x008fc80007810000 */
[C---:B------:R-:W-:Y:S01]  /*2860*/  FSETP.NEU.FTZ.AND P1, PT, R4.reuse, -INF , PT ;  /* 0xff8000000400780b */ /* 0x040fe20003f3d000 */
[----:B------:R-:W-:Y:S02]  /*2870*/  FMUL.FTZ R47, R4, R3 ;  /* 0x00000003042f7220 */ /* 0x000fe40000410000 */
[----:B------:R-:W-:Y:S03]  /*2880*/  MUFU.EX2 R39, R118 ;  /* 0x0000007600277308 */ /* 0x000fe60000000800 */
[----:B------:R-:W-:Y:S02]  /*2890*/  FSEL R47, R47, RZ, P1 ;  /* 0x000000ff2f2f7208 */ /* 0x000fe40000800000 */
[----:B------:R-:W-:-:S03]  /*28a0*/  PLOP3.LUT P1, PT, PT, PT, UP0, 0x80, 0x0 ;  /* 0x000000000000781c */ /* 0x000fc60003f2f008 */
[----:B------:R-:W-:Y:S01]  /*28b0*/  MUFU.EX2 R68, R68 ;  /* 0x0000004400447308 */ /* 0x000fe20000000800 */
[-CC-:B------:R-:W-:Y:S01]  /*28c0*/  FFMA.FTZ R26, R26, R3.reuse, -R47.reuse ;  /* 0x000000031a1a7223 */ /* 0x180fe2000001082f */
[-CC-:B------:R-:W-:Y:S01]  /*28d0*/  FFMA.FTZ R27, R27, R3.reuse, -R47.reuse ;  /* 0x000000031b1b7223 */ /* 0x180fe2000001082f */
[-CC-:B------:R-:W-:Y:S01]  /*28e0*/  FFMA.FTZ R6, R6, R3.reuse, -R47.reuse ;  /* 0x0000000306067223 */ /* 0x180fe2000001082f */
[-CC-:B------:R-:W-:Y:S01]  /*28f0*/  FFMA.FTZ R30, R30, R3.reuse, -R47.reuse ;  /* 0x000000031e1e7223 */ /* 0x180fe2000001082f */
[-CC-:B------:R-:W-:Y:S01]  /*2900*/  FFMA.FTZ R34, R34, R3.reuse, -R47.reuse ;  /* 0x0000000322227223 */ /* 0x180fe2000001082f */
[-CC-:B------:R-:W-:Y:S01]  /*2910*/  FFMA.FTZ R8, R8, R3.reuse, -R47.reuse ;  /* 0x0000000308087223 */ /* 0x180fe2000001082f */
[-CC-:B------:R-:W-:Y:S01]  /*2920*/  FFMA.FTZ R38, R38, R3.reuse, -R47.reuse ;  /* 0x0000000326267223 */ /* 0x180fe2000001082f */
[----:B------:R1:W-:Y:S01]  /*2930*/  MUFU.EX2 R159, R6 ;  /* 0x00000006009f7308 */ /* 0x0003e20000000800 */
[-CC-:B------:R-:W-:Y:S01]  /*2940*/  FFMA.FTZ R10, R10, R3.reuse, -R47.reuse ;  /* 0x000000030a0a7223 */ /* 0x180fe2000001082f */
[-CC-:B------:R-:W-:Y:S01]  /*2950*/  FFMA.FTZ R42, R42, R3.reuse, -R47.reuse ;  /* 0x000000032a2a7223 */ /* 0x180fe2000001082f */
[-CC-:B------:R-:W-:Y:S01]  /*2960*/  FFMA.FTZ R12, R12, R3.reuse, -R47.reuse ;  /* 0x000000030c0c7223 */ /* 0x180fe2000001082f */
[-CC-:B------:R-:W-:Y:S01]  /*2970*/  FFMA.FTZ R46, R46, R3.reuse, -R47.reuse ;  /* 0x000000032e2e7223 */ /* 0x180fe2000001082f */
[-CC-:B------:R-:W-:Y:S01]  /*2980*/  FFMA.FTZ R14, R14, R3.reuse, -R47.reuse ;  /* 0x000000030e0e7223 */ /* 0x180fe2000001082f */
[-CC-:B------:R-:W-:Y:S01]  /*2990*/  FFMA.FTZ R50, R50, R3.reuse, -R47.reuse ;  /* 0x0000000332327223 */ /* 0x180fe2000001082f */
[-C--:B------:R-:W-:Y:S01]  /*29a0*/  FFMA.FTZ R20, R20, R3.reuse, -R47 ;  /* 0x0000000314147223 */ /* 0x080fe2000001082f */
[----:B------:R-:W-:Y:S01]  /*29b0*/  MUFU.EX2 R26, R26 ;  /* 0x0000001a001a7308 */ /* 0x000fe20000000800 */
[----:B-1----:R-:W-:Y:S01]  /*29c0*/  FADD.FTZ R6, R158, R49 ;  /* 0x000000319e067221 */ /* 0x002fe20000010000 */
[-CC-:B------:R-:W-:Y:S01]  /*29d0*/  FFMA.FTZ R54, R54, R3.reuse, -R47.reuse ;  /* 0x0000000336367223 */ /* 0x180fe2000001082f */
[-CC-:B------:R-:W-:Y:S01]  /*29e0*/  FFMA.FTZ R24, R24, R3.reuse, -R47.reuse ;  /* 0x0000000318187223 */ /* 0x180fe2000001082f */
[-CC-:B------:R-:W-:Y:S01]  /*29f0*/  FFMA.FTZ R58, R58, R3.reuse, -R47.reuse ;  /* 0x000000033a3a7223 */ /* 0x180fe2000001082f */
[----:B--2---:R-:W-:Y:S01]  /*2a00*/  FADD.FTZ R49, R9, R6 ;  /* 0x0000000609317221 */ /* 0x004fe20000010000 */
[-CC-:B------:R-:W-:Y:S01]  /*2a10*/  FFMA.FTZ R28, R28, R3.reuse, -R47.reuse ;  /* 0x000000031c1c7223 */ /* 0x180fe2000001082f */
[-C--:B------:R-:W-:Y:S01]  /*2a20*/  FFMA.FTZ R62, R62, R3.reuse, -R47 ;  /* 0x000000033e3e7223 */ /* 0x080fe2000001082f */
[----:B------:R-:W1:Y:S01]  /*2a30*/  MUFU.EX2 R27, R27 ;  /* 0x0000001b001b7308 */ /* 0x000e620000000800 */
[----:B0-----:R-:W-:Y:S01]  /*2a40*/  FADD.FTZ R6, R160, R49 ;  /* 0x00000031a0067221 */ /* 0x001fe20000010000 */
[-CC-:B------:R-:W-:Y:S01]  /*2a50*/  FFMA.FTZ R32, R32, R3.reuse, -R47.reuse ;  /* 0x0000000320207223 */ /* 0x180fe2000001082f */
[-CC-:B------:R-:W-:Y:S01]  /*2a60*/  FFMA.FTZ R66, R66, R3.reuse, -R47.reuse ;  /* 0x0000000342427223 */ /* 0x180fe2000001082f */
[-CC-:B------:R-:W-:Y:S01]  /*2a70*/  FFMA.FTZ R36, R36, R3.reuse, -R47.reuse ;  /* 0x0000000324247223 */ /* 0x180fe2000001082f */
[----:B----4-:R-:W-:Y:S01]  /*2a80*/  FADD.FTZ R49, R11, R6 ;  /* 0x000000060b317221 */ /* 0x010fe20000010000 */
[-CC-:B------:R-:W-:Y:S01]  /*2a90*/  FFMA.FTZ R70, R70, R3.reuse, -R47.reuse ;  /* 0x0000000346467223 */ /* 0x180fe2000001082f */
[-C--:B------:R-:W-:Y:S01]  /*2aa0*/  FFMA.FTZ R40, R40, R3.reuse, -R47 ;  /* 0x0000000328287223 */ /* 0x080fe2000001082f */
[----:B------:R-:W0:Y:S01]  /*2ab0*/  MUFU.EX2 R30, R30 ;  /* 0x0000001e001e7308 */ /* 0x000e220000000800 */
[----:B-----5:R-:W-:Y:S01]  /*2ac0*/  FADD.FTZ R6, R162, R49 ;  /* 0x00000031a2067221 */ /* 0x020fe20000010000 */
[-CC-:B------:R-:W-:Y:S01]  /*2ad0*/  FFMA.FTZ R74, R74, R3.reuse, -R47.reuse ;  /* 0x000000034a4a7223 */ /* 0x180fe2000001082f */
[-CC-:B------:R-:W-:Y:S01]  /*2ae0*/  FFMA.FTZ R44, R44, R3.reuse, -R47.reuse ;  /* 0x000000032c2c7223 */ /* 0x180fe2000001082f */
[-CC-:B------:R-:W-:Y:S01]  /*2af0*/  FFMA.FTZ R78, R78, R3.reuse, -R47.reuse ;  /* 0x000000034e4e7223 */ /* 0x180fe2000001082f */
[----:B------:R-:W-:Y:S01]  /*2b00*/  FADD.FTZ R51, R13, R6 ;  /* 0x000000060d337221 */ /* 0x000fe20000010000 */
[-CC-:B------:R-:W-:Y:S01]  /*2b10*/  FFMA.FTZ R48, R48, R3.reuse, -R47.reuse ;  /* 0x0000000330307223 */ /* 0x180fe2000001082f */
[-C--:B------:R-:W-:Y:S01]  /*2b20*/  FFMA.FTZ R82, R82, R3.reuse, -R47 ;  /* 0x0000000352527223 */ /* 0x080fe2000001082f */
[----:B------:R-:W2:Y:S01]  /*2b30*/  MUFU.EX2 R34, R34 ;  /* 0x0000002200227308 */ /* 0x000ea20000000800 */
[----:B-1----:R-:W-:Y:S01]  /*2b40*/  FADD.FTZ R49, R26, R27 ;  /* 0x0000001b1a317221 */ /* 0x002fe20000010000 */
[-CC-:B------:R-:W-:Y:S01]  /*2b50*/  FFMA.FTZ R52, R52, R3.reuse, -R47.reuse ;  /* 0x0000000334347223 */ /* 0x180fe2000001082f */
[-CC-:B------:R-:W-:Y:S01]  /*2b60*/  FFMA.FTZ R86, R86, R3.reuse, -R47.reuse ;  /* 0x0000000356567223 */ /* 0x180fe2000001082f */
[----:B------:R-:W-:Y:S01]  /*2b70*/  FFMA.FTZ R47, R56, R3, -R47 ;  /* 0x00000003382f7223 */ /* 0x000fe2000001082f */
[----:B------:R-:W-:Y:S01]  /*2b80*/  F2FP.BF16.F32.PACK_AB R158, R9, R158 ;  /* 0x0000009e099e723e */ /* 0x000fe200000010ff */
[----:B------:R-:W-:Y:S01]  /*2b90*/  IMAD.MOV.U32 R118, RZ, RZ, R151 ;  /* 0x000000ffff767224 */ /* 0x000fe200078e0097 */
[----:B------:R-:W-:Y:S01]  /*2ba0*/  F2FP.BF16.F32.PACK_AB R160, R11, R160 ;  /* 0x000000a00ba0723e */ /* 0x000fe200000010ff */
[----:B------:R1:W3:Y:S01]  /*2bb0*/  MUFU.EX2 R161, R8 ;  /* 0x0000000800a17308 */ /* 0x0002e20000000800 */
[----:B0-----:R-:W-:Y:S01]  /*2bc0*/  FADD.FTZ R6, R30, R49 ;  /* 0x000000311e067221 */ /* 0x001fe20000010000 */
[----:B------:R-:W-:-:S02]  /*2bd0*/  F2FP.BF16.F32.PACK_AB R162, R13, R162 ;  /* 0x000000a20da2723e */ /* 0x000fc400000010ff */
[----:B------:R-:W-:Y:S01]  /*2be0*/  F2FP.BF16.F32.PACK_AB R176, R39, R64 ;  /* 0x0000004027b0723e */ /* 0x000fe200000010ff */
[----:B------:R-:W-:Y:S01]  /*2bf0*/  FADD.FTZ R49, R159, R6 ;  /* 0x000000069f317221 */ /* 0x000fe20000010000 */
[----:B------:R-:W-:Y:S02]  /*2c00*/  F2FP.BF16.F32.PACK_AB R157, R27, R26 ;  /* 0x0000001a1b9d723e */ /* 0x000fe400000010ff */
[----:B------:R-:W0:Y:S01]  /*2c10*/  MUFU.EX2 R38, R38 ;  /* 0x0000002600267308 */ /* 0x000e220000000800 */
[----:B-1----:R-:W-:Y:S01]  /*2c20*/  FADD.FTZ R8, R164, R51 ;  /* 0x00000033a4087221 */ /* 0x002fe20000010000 */
[----:B--2---:R-:W-:Y:S01]  /*2c30*/  FADD.FTZ R6, R34, R49 ;  /* 0x0000003122067221 */ /* 0x004fe20000010000 */
[C---:B------:R-:W-:Y:S02]  /*2c40*/  F2FP.BF16.F32.PACK_AB R164, R15.reuse, R164 ;  /* 0x000000a40fa4723e */ /* 0x040fe400000010ff */
[----:B------:R-:W-:Y:S01]  /*2c50*/  FADD.FTZ R51, R15, R8 ;  /* 0x000000080f337221 */ /* 0x000fe20000010000 */
[----:B------:R-:W-:-:S02]  /*2c60*/  F2FP.BF16.F32.PACK_AB R159, R159, R30 ;  /* 0x0000001e9f9f723e */ /* 0x000fc400000010ff */
[----:B------:R-:W1:Y:S01]  /*2c70*/  MUFU.EX2 R163, R10 ;  /* 0x0000000a00a37308 */ /* 0x000e620000000800 */
[----:B------:R-:W-:Y:S01]  /*2c80*/  FADD.FTZ R8, R166, R51 ;  /* 0x00000033a6087221 */ /* 0x000fe20000010000 */
[----:B---3--:R-:W-:Y:S01]  /*2c90*/  FADD.FTZ R49, R161, R6 ;  /* 0x00000006a1317221 */ /* 0x008fe20000010000 */
[C---:B------:R-:W-:Y:S02]  /*2ca0*/  F2FP.BF16.F32.PACK_AB R166, R21.reuse, R166 ;  /* 0x000000a615a6723e */ /* 0x040fe400000010ff */
[----:B------:R-:W-:Y:S01]  /*2cb0*/  FADD.FTZ R51, R21, R8 ;  /* 0x0000000815337221 */ /* 0x000fe20000010000 */
[----:B------:R-:W-:Y:S02]  /*2cc0*/  F2FP.BF16.F32.PACK_AB R161, R161, R34 ;  /* 0x00000022a1a1723e */ /* 0x000fe400000010ff */
[----:B------:R-:W2:Y:S01]  /*2cd0*/  MUFU.EX2 R42, R42 ;  /* 0x0000002a002a7308 */ /* 0x000ea20000000800 */
[----:B0-----:R-:W-:Y:S01]  /*2ce0*/  FADD.FTZ R6, R38, R49 ;  /* 0x0000003126067221 */ /* 0x001fe20000010000 */
[----:B------:R-:W-:Y:S01]  /*2cf0*/  FADD.FTZ R8, R168, R51 ;  /* 0x00000033a8087221 */ /* 0x000fe20000010000 */
[----:B------:R-:W-:-:S03]  /*2d00*/  F2FP.BF16.F32.PACK_AB R168, R25, R168 ;  /* 0x000000a819a8723e */ /* 0x000fc600000010ff */
[----:B------:R-:W-:Y:S02]  /*2d10*/  FADD.FTZ R51, R25, R8 ;  /* 0x0000000819337221 */ /* 0x000fe40000010000 */
[----:B------:R-:W0:Y:S01]  /*2d20*/  MUFU.EX2 R165, R12 ;  /* 0x0000000c00a57308 */ /* 0x000e220000000800 */
[----:B-1----:R-:W-:Y:S01]  /*2d30*/  FADD.FTZ R49, R163, R6 ;  /* 0x00000006a3317221 */ /* 0x002fe20000010000 */
[----:B------:R-:W-:Y:S01]  /*2d40*/  FADD.FTZ R8, R170, R51 ;  /* 0x00000033aa087221 */ /* 0x000fe20000010000 */
[----:B------:R-:W-:Y:S02]  /*2d50*/  F2FP.BF16.F32.PACK_AB R170, R29, R170 ;  /* 0x000000aa1daa723e */ /* 0x000fe400000010ff */
[----:B------:R-:W-:-:S03]  /*2d60*/  F2FP.BF16.F32.PACK_AB R163, R163, R38 ;  /* 0x00000026a3a3723e */ /* 0x000fc600000010ff */
[----:B------:R-:W1:Y:S01]  /*2d70*/  MUFU.EX2 R46, R46 ;  /* 0x0000002e002e7308 */ /* 0x000e620000000800 */
[----:B--2---:R-:W-:Y:S01]  /*2d80*/  FADD.FTZ R6, R42, R49 ;  /* 0x000000312a067221 */ /* 0x004fe20000010000 */
[----:B------:R-:W-:-:S04]  /*2d90*/  FADD.FTZ R49, R29, R8 ;  /* 0x000000081d317221 */ /* 0x000fc80000010000 */
[----:B------:R-:W-:Y:S01]  /*2da0*/  FADD.FTZ R8, R172, R49 ;  /* 0x00000031ac087221 */ /* 0x000fe20000010000 */
[----:B------:R-:W-:Y:S01]  /*2db0*/  F2FP.BF16.F32.PACK_AB R172, R31, R172 ;  /* 0x000000ac1fac723e */ /* 0x000fe200000010ff */
[----:B------:R-:W2:Y:S01]  /*2dc0*/  MUFU.EX2 R167, R14 ;  /* 0x0000000e00a77308 */ /* 0x000ea20000000800 */
[----:B0-----:R-:W-:Y:S01]  /*2dd0*/  FADD.FTZ R5, R165, R6 ;  /* 0x00000006a5057221 */ /* 0x001fe20000010000 */
[----:B------:R-:W-:Y:S01]  /*2de0*/  FADD.FTZ R49, R31, R8 ;  /* 0x000000081f317221 */ /* 0x000fe20000010000 */
[----:B------:R-:W-:-:S03]  /*2df0*/  F2FP.BF16.F32.PACK_AB R165, R165, R42 ;  /* 0x0000002aa5a5723e */ /* 0x000fc600000010ff */
[----:B------:R-:W-:Y:S01]  /*2e00*/  FADD.FTZ R8, R174, R49 ;  /* 0x00000031ae087221 */ /* 0x000fe20000010000 */
[C---:B------:R-:W-:Y:S01]  /*2e10*/  F2FP.BF16.F32.PACK_AB R174, R33.reuse, R174 ;  /* 0x000000ae21ae723e */ /* 0x040fe200000010ff */
[----:B------:R-:W0:Y:S01]  /*2e20*/  MUFU.EX2 R50, R50 ;  /* 0x0000003200327308 */ /* 0x000e220000000800 */
[----:B-1----:R-:W-:Y:S01]  /*2e30*/  FADD.FTZ R6, R46, R5 ;  /* 0x000000052e067221 */ /* 0x002fe20000010000 */
[----:B------:R-:W-:-:S04]  /*2e40*/  FADD.FTZ R49, R33, R8 ;  /* 0x0000000821317221 */ /* 0x000fc80000010000 */
[----:B------:R-:W-:Y:S02]  /*2e50*/  FADD.FTZ R8, R64, R49 ;  /* 0x0000003140087221 */ /* 0x000fe40000010000 */
[----:B------:R-:W1:Y:S01]  /*2e60*/  MUFU.EX2 R169, R20 ;  /* 0x0000001400a97308 */ /* 0x000e620000000800 */
[----:B--2---:R-:W-:Y:S01]  /*2e70*/  FADD.FTZ R5, R167, R6 ;  /* 0x00000006a7057221 */ /* 0x004fe20000010000 */
[----:B------:R-:W-:Y:S01]  /*2e80*/  FADD.FTZ R49, R39, R8 ;  /* 0x0000000827317221 */ /* 0x000fe20000010000 */
[----:B------:R-:W-:-:S03]  /*2e90*/  F2FP.BF16.F32.PACK_AB R167, R167, R46 ;  /* 0x0000002ea7a7723e */ /* 0x000fc600000010ff */
[----:B------:R-:W-:Y:S02]  /*2ea0*/  FADD.FTZ R8, R68, R49 ;  /* 0x0000003144087221 */ /* 0x000fe40000010000 */
[----:B------:R-:W2:Y:S01]  /*2eb0*/  MUFU.EX2 R54, R54 ;  /* 0x0000003600367308 */ /* 0x000ea20000000800 */
[----:B0-----:R-:W-:-:S07]  /*2ec0*/  FADD.FTZ R6, R50, R5 ;  /* 0x0000000532067221 */ /* 0x001fce0000010000 */
[----:B------:R-:W0:Y:S01]  /*2ed0*/  MUFU.EX2 R171, R24 ;  /* 0x0000001800ab7308 */ /* 0x000e220000000800 */
[C---:B-1----:R-:W-:Y:S01]  /*2ee0*/  FADD.FTZ R5, R169.reuse, R6 ;  /* 0x00000006a9057221 */ /* 0x042fe20000010000 */
[----:B------:R-:W-:-:S06]  /*2ef0*/  F2FP.BF16.F32.PACK_AB R169, R169, R50 ;  /* 0x00000032a9a9723e */ /* 0x000fcc00000010ff */
[----:B------:R-:W1:Y:S01]  /*2f00*/  MUFU.EX2 R58, R58 ;  /* 0x0000003a003a7308 */ /* 0x000e620000000800 */
[----:B--2---:R-:W-:-:S07]  /*2f10*/  FADD.FTZ R6, R54, R5 ;  /* 0x0000000536067221 */ /* 0x004fce0000010000 */
[----:B------:R-:W2:Y:S01]  /*2f20*/  MUFU.EX2 R173, R28 ;  /* 0x0000001c00ad7308 */ /* 0x000ea20000000800 */
[C---:B0-----:R-:W-:Y:S01]  /*2f30*/  FADD.FTZ R5, R171.reuse, R6 ;  /* 0x00000006ab057221 */ /* 0x041fe20000010000 */
[----:B------:R-:W-:-:S06]  /*2f40*/  F2FP.BF16.F32.PACK_AB R171, R171, R54 ;  /* 0x00000036abab723e */ /* 0x000fcc00000010ff */
[----:B------:R0:W3:Y:S01]  /*2f50*/  MUFU.EX2 R41, R120 ;  /* 0x0000007800297308 */ /* 0x0000e20000000800 */
[----:B-1----:R-:W-:-:S07]  /*2f60*/  FADD.FTZ R6, R58, R5 ;  /* 0x000000053a067221 */ /* 0x002fce0000010000 */
[----:B------:R-:W1:Y:S01]  /*2f70*/  MUFU.EX2 R62, R62 ;  /* 0x0000003e003e7308 */ /* 0x000e620000000800 */
[C---:B--2---:R-:W-:Y:S01]  /*2f80*/  FADD.FTZ R5, R173.reuse, R6 ;  /* 0x00000006ad057221 */ /* 0x044fe20000010000 */
[----:B------:R-:W-:Y:S01]  /*2f90*/  F2FP.BF16.F32.PACK_AB R173, R173, R58 ;  /* 0x0000003aadad723e */ /* 0x000fe200000010ff */
[----:B0-----:R-:W-:-:S05]  /*2fa0*/  IMAD.MOV.U32 R120, RZ, RZ, R151 ;  /* 0x000000ffff787224 */ /* 0x001fca00078e0097 */
[----:B------:R-:W0:Y:S01]  /*2fb0*/  MUFU.EX2 R72, R72 ;  /* 0x0000004800487308 */ /* 0x000e220000000800 */
[C---:B---3--:R-:W-:Y:S01]  /*2fc0*/  FADD.FTZ R7, R41.reuse, R8 ;  /* 0x0000000829077221 */ /* 0x048fe20000010000 */
[----:B------:R-:W-:-:S06]  /*2fd0*/  F2FP.BF16.F32.PACK_AB R178, R41, R68 ;  /* 0x0000004429b2723e */ /* 0x000fcc00000010ff */
[----:B------:R-:W2:Y:S01]  /*2fe0*/  MUFU.EX2 R175, R32 ;  /* 0x0000002000af7308 */ /* 0x000ea20000000800 */
[----:B-1----:R-:W-:-:S07]  /*2ff0*/  FADD.FTZ R6, R62, R5 ;  /* 0x000000053e067221 */ /* 0x002fce0000010000 */
[----:B------:R1:W3:Y:S01]  /*3000*/  MUFU.EX2 R43, R122 ;  /* 0x0000007a002b7308 */ /* 0x0002e20000000800 */
[----:B0-----:R-:W-:-:S07]  /*3010*/  FADD.FTZ R8, R72, R7 ;  /* 0x0000000748087221 */ /* 0x001fce0000010000 */
[----:B------:R-:W0:Y:S01]  /*3020*/  MUFU.EX2 R66, R66 ;  /* 0x0000004200427308 */ /* 0x000e220000000800 */
[C---:B--2---:R-:W-:Y:S01]  /*3030*/  FADD.FTZ R5, R175.reuse, R6 ;  /* 0x00000006af057221 */ /* 0x044fe20000010000 */
[----:B------:R-:W-:Y:S01]  /*3040*/  F2FP.BF16.F32.PACK_AB R175, R175, R62 ;  /* 0x0000003eafaf723e */ /* 0x000fe200000010ff */
[----:B-1----:R-:W-:-:S05]  /*3050*/  IMAD.MOV.U32 R122, RZ, RZ, R151 ;  /* 0x000000ffff7a7224 */ /* 0x002fca00078e0097 */
[----:B------:R-:W1:Y:S01]  /*3060*/  MUFU.EX2 R76, R76 ;  /* 0x0000004c004c7308 */ /* 0x000e620000000800 */
[C---:B---3--:R-:W-:Y:S01]  /*3070*/  FADD.FTZ R7, R43.reuse, R8 ;  /* 0x000000082b077221 */ /* 0x048fe20000010000 */
[----:B------:R-:W-:-:S06]  /*3080*/  F2FP.BF16.F32.PACK_AB R180, R43, R72 ;  /* 0x000000482bb4723e */ /* 0x000fcc00000010ff */
[----:B------:R-:W2:Y:S01]  /*3090*/  MUFU.EX2 R177, R36 ;  /* 0x0000002400b17308 */ /* 0x000ea20000000800 */
[----:B0-----:R-:W-:-:S07]  /*30a0*/  FADD.FTZ R6, R66, R5 ;  /* 0x0000000542067221 */ /* 0x001fce0000010000 */
        /* <DEDUP_REMOVED lines=22> */
[----:B------:R-:W0:Y:S01]  /*3210*/  MUFU.EX2 R37, R37 ;  /* 0x0000002500257308 */ /* 0x000e220000000800 */
[----:B-1----:R-:W-:-:S07]  /*3220*/  FADD.FTZ R8, R84, R7 ;  /* 0x0000000754087221 */ /* 0x002fce0000010000 */
[----:B------:R-:W1:Y:S01]  /*3230*/  MUFU.EX2 R78, R78 ;  /* 0x0000004e004e7308 */ /* 0x000e620000000800 */
[C---:B--2---:R-:W-:Y:S01]  /*3240*/  FADD.FTZ R5, R181.reuse, R6 ;  /* 0x00000006b5057221 */ /* 0x044fe20000010000 */
[----:B------:R-:W-:-:S06]  /*3250*/  F2FP.BF16.F32.PACK_AB R181, R181, R74 ;  /* 0x0000004ab5b5723e */ /* 0x000fcc00000010ff */
[----:B------:R-:W2:Y:S01]  /*3260*/  MUFU.EX2 R183, R48 ;  /* 0x0000003000b77308 */ /* 0x000ea20000000800 */
[C---:B0-----:R-:W-:Y:S01]  /*3270*/  FADD.FTZ R6, R37.reuse, R8 ;  /* 0x0000000825067221 */ /* 0x041fe20000010000 */
[----:B------:R-:W-:-:S06]  /*3280*/  F2FP.BF16.F32.PACK_AB R186, R37, R84 ;  /* 0x0000005425ba723e */ /* 0x000fcc00000010ff */
[----:B------:R-:W0:Y:S01]  /*3290*/  MUFU.EX2 R82, R82 ;  /* 0x0000005200527308 */ /* 0x000e220000000800 */
[----:B-1----:R-:W-:-:S07]  /*32a0*/  FADD.FTZ R8, R78, R5 ;  /* 0x000000054e087221 */ /* 0x002fce0000010000 */
[----:B------:R-:W1:Y:S01]  /*32b0*/  MUFU.EX2 R185, R52 ;  /* 0x0000003400b97308 */ /* 0x000e620000000800 */
[C---:B--2---:R-:W-:Y:S01]  /*32c0*/  FADD.FTZ R5, R183.reuse, R8 ;  /* 0x00000008b7057221 */ /* 0x044fe20000010000 */
[----:B------:R-:W-:-:S06]  /*32d0*/  F2FP.BF16.F32.PACK_AB R183, R183, R78 ;  /* 0x0000004eb7b7723e */ /* 0x000fcc00000010ff */
[----:B------:R-:W2:Y:S01]  /*32e0*/  MUFU.EX2 R86, R86 ;  /* 0x0000005600567308 */ /* 0x000ea20000000800 */
[----:B0-----:R-:W-:-:S07]  /*32f0*/  FADD.FTZ R8, R82, R5 ;  /* 0x0000000552087221 */ /* 0x001fce0000010000 */
[----:B------:R-:W0:Y:S01]  /*3300*/  MUFU.EX2 R47, R47 ;  /* 0x0000002f002f7308 */ /* 0x000e220000000800 */
[C---:B-1----:R-:W-:Y:S01]  /*3310*/  FADD.FTZ R5, R185.reuse, R8 ;  /* 0x00000008b9057221 */ /* 0x042fe20000010000 */
[----:B------:R-:W-:-:S03]  /*3320*/  F2FP.BF16.F32.PACK_AB R185, R185, R82 ;  /* 0x00000052b9b9723e */ /* 0x000fc600000010ff */
[----:B--2---:R-:W-:-:S04]  /*3330*/  FADD.FTZ R8, R86, R5 ;  /* 0x0000000556087221 */ /* 0x004fc80000010000 */
[C---:B0-----:R-:W-:Y:S01]  /*3340*/  FADD.FTZ R5, R47.reuse, R8 ;  /* 0x000000082f057221 */ /* 0x041fe20000010000 */
[----:B------:R-:W-:Y:S01]  /*3350*/  F2FP.BF16.F32.PACK_AB R187, R47, R86 ;  /* 0x000000562fbb723e */ /* 0x000fe200000010ff */
[----:B------:R-:W-:Y:S06]  /*3360*/  @!P1 BRA `(.L_x_14) ;  /* 0x0000002000949947 */ /* 0x000fec0003800000 */
[----:B------:R-:W-:Y:S01]  /*3370*/  IMAD.MOV.U32 R9, RZ, RZ, R4 ;  /* 0x000000ffff097224 */ /* 0x000fe200078e0004 */
[----:B------:R-:W-:Y:S01]  /*3380*/  CS2R R150, SRZ ;  /* 0x0000000000967805 */ /* 0x000fe2000001ff00 */
[----:B------:R-:W-:Y:S01]  /*3390*/  IMAD.MOV.U32 R7, RZ, RZ, R0 ;  /* 0x000000ffff077224 */ /* 0x000fe200078e0000 */
[----:B------:R-:W-:Y:S02]  /*33a0*/  CS2R R148, SRZ ;  /* 0x0000000000947805 */ /* 0x000fe4000001ff00 */
[----:B------:R-:W-:Y:S02]  /*33b0*/  CS2R R146, SRZ ;  /* 0x0000000000927805 */ /* 0x000fe4000001ff00 */
[----:B------:R-:W-:Y:S02]  /*33c0*/  CS2R R144, SRZ ;  /* 0x0000000000907805 */ /* 0x000fe4000001ff00 */
[----:B------:R-:W-:Y:S02]  /*33d0*/  CS2R R142, SRZ ;  /* 0x00000000008e7805 */ /* 0x000fe4000001ff00 */
[----:B------:R-:W-:-:S02]  /*33e0*/  CS2R R140, SRZ ;  /* 0x00000000008c7805 */ /* 0x000fc4000001ff00 */
[----:B------:R-:W-:Y:S02]  /*33f0*/  CS2R R138, SRZ ;  /* 0x00000000008a7805 */ /* 0x000fe4000001ff00 */
        /* <DEDUP_REMOVED lines=24> */
[----:B------:R-:W-:Y:S01]  /*3580*/  CS2R R88, SRZ ;  /* 0x0000000000587805 */ /* 0x000fe2000001ff00 */
[----:B------:R-:W-:Y:S01]  /*3590*/  UIADD3 UR51, UR51, -0x2, URZ ;  /* 0xfffffffe33337890 */ /* 0x000fe2000fffe03f */
[----:B------:R-:W-:Y:S01]  /*35a0*/  UMOV UR52, UR44 ;  /* 0x0000002c00347c82 */ /* 0x000fe20008000000 */
[----:B------:R-:W-:-:S10]  /*35b0*/  UMOV UR50, UR43 ;  /* 0x0000002b00327c82 */ /* 0x000fd40008000000 */
.L_x_25:
[----:B------:R-:W-:Y:S01]  /*35c0*/  ISETP.NE.AND P2, PT, RZ, UR38, PT ;  /* 0x00000026ff007c0c */ /* 0x000fe2000bf45270 */
[----:B------:R-:W-:-:S04]  /*35d0*/  UISETP.NE.AND UP0, UPT, UR50, 0x1, UPT ;  /* 0x000000013200788c */ /* 0x000fc8000bf05270 */
[----:B------:R-:W-:-:S04]  /*35e0*/  USEL UR44, URZ, 0x1, UP0 ;  /* 0x000000013f2c7887 */ /* 0x000fc80008000000 */
[----:B------:R-:W-:-:S04]  /*35f0*/  ULOP3.LUT UR44, UR52, UR44, URZ, 0x3c, !UPT ;  /* 0x0000002c342c7292 */ /* 0x000fc8000f8e3c3f */
[----:B------:R-:W-:Y:S08]  /*3600*/  @P2 BRA `(.L_x_15) ;  /* 0x0000000000382947 */ /* 0x000ff00003800000 */
[----:B------:R-:W-:Y:S05]  /*3610*/  @!P0 BRA `(.L_x_16) ;  /* 0x0000000000048947 */ /* 0x000fea0003800000 */
[----:B------:R-:W-:Y:S01]  /*3620*/  BPT.TRAP 0x1 ;  /* 0x000000040000795c */ /* 0x000fe20000300000 */
.L_x_16:
[----:B------:R-:W-:Y:S01]  /*3630*/  UIADD3 UR6, UR50, 0x1, URZ ;  /* 0x0000000132067890 */ /* 0x000fe2000fffe03f */
[----:B------:R-:W-:-:S03]  /*3640*/  MOV R0, UR44 ;  /* 0x0000002c00007c02 */ /* 0x000fc60008000f00 */
[----:B------:R-:W-:Y:S01]  /*3650*/  UISETP.NE.AND UP0, UPT, UR6, 0x2, UPT ;  /* 0x000000020600788c */ /* 0x000fe2000bf05270 */
[----:B------:R-:W-:-:S03]  /*3660*/  SHF.L.U32 R0, R0, 0x1f, RZ ;  /* 0x0000001f00007819 */ /* 0x000fc600000006ff */
[----:B------:R-:W-:-:S04]  /*3670*/  USEL UR6, UR6, URZ, UP0 ;  /* 0x0000003f06067287 */ /* 0x000fc80008000000 */
[----:B------:R-:W-:-:S09]  /*3680*/  ULEA UR6, UR6, UR39, 0x3 ;  /* 0x0000002706067291 */ /* 0x000fd2000f8e183f */
[----:B------:R0:W1:Y:S01]  /*3690*/  SYNCS.PHASECHK.TRANS64.TRYWAIT P1, [UR6+0x28830], R0 ;  /* 0x02883000ff0075a7 */ /* 0x0000620008020146 */
[----:B------:R-:W-:Y:S05]  /*36a0*/  @!P0 BRA `(.L_x_17) ;  /* 0x0000000000048947 */ /* 0x000fea0003800000 */
[----:B------:R-:W-:Y:S01]  /*36b0*/  BPT.TRAP 0x1 ;  /* 0x000000040000795c */ /* 0x000fe20000300000 */
.L_x_17:
[----:B-1----:R-:W-:Y:S05]  /*36c0*/  @P1 BRA `(.L_x_15) ;  /* 0x0000000000081947 */ /* 0x002fea0003800000 */
[----:B------:R-:W1:Y:S02]  /*36d0*/  SYNCS.PHASECHK.TRANS64.TRYWAIT P1, [UR6+0x28830], R0 ;  /* 0x02883000ff0075a7 */ /* 0x000e640008020146 */
[----:B-1----:R-:W-:Y:S05]  /*36e0*/  @!P1 BRA `(.L_x_18) ;  /* 0x0000007400889947 */ /* 0x002fea0003800000 */
.L_x_15:
[----:B01----:R-:W-:Y:S01]  /*36f0*/  VIADD R0, R2, 0x8 ;  /* 0x0000000802007836 */ /* 0x003fe20000000000 */
[----:B------:R-:W-:Y:S01]  /*3700*/  UIADD3 UR43, UR50, 0x1, URZ ;  /* 0x00000001322b7890 */ /* 0x000fe2000fffe03f */
[----:B------:R-:W-:Y:S01]  /*3710*/  UMOV UR35, 0x40000040 ;  /* 0x4000004000237882 */ /* 0x000fe20000000000 */
[----:B------:R-:W-:Y:S02]  /*3720*/  UMOV UR7, 0x40000040 ;  /* 0x4000004000077882 */ /* 0x000fe40000000000 */
[----:B------:R0:W-:Y:S01]  /*3730*/  BAR.SYNC.DEFER_BLOCKING R0, 0x100 ;  /* 0x000400000000751d */ /* 0x0001e20000010000 */
[----:B------:R-:W-:-:S04]  /*3740*/  UISETP.NE.AND UP0, UPT, UR43, 0x2, UPT ;  /* 0x000000022b00788c */ /* 0x000fc8000bf05270 */
[----:B------:R-:W-:Y:S01]  /*3750*/  USEL UR43, UR43, URZ, UP0 ;  /* 0x0000003f2b2b7287 */ /* 0x000fe20008000000 */
[----:B------:R-:W-:Y:S01]  /*3760*/  UMOV UR11, 0x40000040 ;  /* 0x40000040000b7882 */ /* 0x000fe20000000000 */
[----:B------:R-:W-:Y:S02]  /*3770*/  UMOV UR15, 0x40000040 ;  /* 0x40000040000f7882 */ /* 0x000fe40000000000 */
[----:B------:R-:W-:Y:S01]  /*3780*/  ULEA UR34, UR43, UR47, 0xb ;  /* 0x0000002f2b227291 */ /* 0x000fe2000f8e583f */
[----:B------:R-:W-:Y:S01]  /*3790*/  UMOV UR19, 0x40000040 ;  /* 0x4000004000137882 */ /* 0x000fe20000000000 */
[----:B------:R-:W-:Y:S02]  /*37a0*/  UMOV UR23, 0x40000040 ;  /* 0x4000004000177882 */ /* 0x000fe40000000000 */
[----:B------:R-:W-:Y:S02]  /*37b0*/  UIADD3 UR6, UR34, 0x2, URZ ;  /* 0x0000000222067890 */ /* 0x000fe4000fffe03f */
[----:B------:R-:W-:-:S02]  /*37c0*/  UIADD3 UR10, UR34, 0x4, URZ ;  /* 0x00000004220a7890 */ /* 0x000fc4000fffe03f */
[----:B------:R-:W-:Y:S02]  /*37d0*/  UIADD3 UR14, UR34, 0x6, URZ ;  /* 0x00000006220e7890 */ /* 0x000fe4000fffe03f */
[----:B------:R-:W-:Y:S02]  /*37e0*/  UIADD3 UR18, UR34, 0x400, URZ ;  /* 0x0000040022127890 */ /* 0x000fe4000fffe03f */
[----:B------:R-:W-:Y:S02]  /*37f0*/  UIADD3 UR22, UR34, 0x402, URZ ;  /* 0x0000040222167890 */ /* 0x000fe4000fffe03f */
[----:B------:R-:W-:Y:S01]  /*3800*/  UIADD3 UR26, UR34, 0x404, URZ ;  /* 0x00000404221a7890 */ /* 0x000fe2000fffe03f */
[----:B------:R-:W-:Y:S01]  /*3810*/  WARPGROUP.ARRIVE ;  /* 0x00000000000079c5 */ /* 0x000fe20000000000 */
[----:B------:R-:W-:Y:S01]  /*3820*/  UMOV UR27, 0x40000040 ;  /* 0x40000040001b7882 */ /* 0x000fe20000000000 */
[----:B------:R-:W-:Y:S01]  /*3830*/  UIADD3 UR30, UR34, 0x406, URZ ;  /* 0x00000406221e7890 */ /* 0x000fe2000fffe03f */
[----:B------:R-:W-:-:S03]  /*3840*/  UMOV UR31, 0x40000040 ;  /* 0x40000040001f7882 */ /* 0x000fc60000000000 */
[----:B------:R-:W-:Y:S03]  /*3850*/  HGMMA.64x128x16.F32.BF16 R24, gdesc[UR32], RZ, !UPT, gsb0 ;  /* 0x01e00000201879f0 */ /* 0x000fe6000c0018ff */
        /* <DEDUP_REMOVED lines=22> */
[----:B0-----:R-:W-:Y:S05]  /*39c0*/  @P2 BRA `(.L_x_19) ;  /* 0x00000000002c2947 */ /* 0x001fea0003800000 */
[----:B------:R-:W-:Y:S05]  /*39d0*/  @!P0 BRA `(.L_x_20) ;  /* 0x0000000000048947 */ /* 0x000fea0003800000 */
[----:B------:R-:W-:Y:S01]  /*39e0*/  BPT.TRAP 0x1 ;  /* 0x000000040000795c */ /* 0x000fe20000300000 */
.L_x_20:
[----:B------:R-:W-:Y:S01]  /*39f0*/  ULEA UR6, UR50, UR39, 0x3 ;  /* 0x0000002732067291 */ /* 0x000fe2000f8e183f */
[----:B------:R-:W-:-:S05]  /*3a00*/  IMAD.U32 R0, RZ, RZ, UR52 ;  /* 0x00000034ff007e24 */ /* 0x000fca000f8e00ff */
[----:B------:R-:W-:-:S04]  /*3a10*/  SHF.L.U32 R0, R0, 0x1f, RZ ;  /* 0x0000001f00007819 */ /* 0x000fc800000006ff */
[----:B------:R0:W1:Y:S01]  /*3a20*/  SYNCS.PHASECHK.TRANS64.TRYWAIT P1, [UR6+0x28850], R0 ;  /* 0x02885000ff0075a7 */ /* 0x0000620008020146 */
[----:B------:R-:W-:Y:S05]  /*3a30*/  @!P0 BRA `(.L_x_21) ;  /* 0x0000000000048947 */ /* 0x000fea0003800000 */
[----:B------:R-:W-:Y:S01]  /*3a40*/  BPT.TRAP 0x1 ;  /* 0x000000040000795c */ /* 0x000fe20000300000 */
.L_x_21:
[----:B-1----:R-:W-:Y:S05]  /*3a50*/  @P1 BRA `(.L_x_19) ;  /* 0x0000000000081947 */ /* 0x002fea0003800000 */
[----:B------:R-:W1:Y:S02]  /*3a60*/  SYNCS.PHASECHK.TRANS64.TRYWAIT P1, [UR6+0x28850], R0 ;  /* 0x02885000ff0075a7 */ /* 0x000e640008020146 */
[----:B-1----:R-:W-:Y:S05]  /*3a70*/  @!P1 BRA `(.L_x_22) ;  /* 0x0000007000bc9947 */ /* 0x002fea0003800000 */
.L_x_19:
[----:B------:R-:W-:Y:S01]  /*3a80*/  UIADD3 UR6, UR39, 0x400, URZ ;  /* 0x0000040027067890 */ /* 0x000fe2000fffe03f */
[----:B------:R-:W-:Y:S01]  /*3a90*/  WARPGROUP.ARRIVE ;  /* 0x00000000000079c5 */ /* 0x000fe20000000000 */
[----:B------:R-:W-:Y:S01]  /*3aa0*/  UMOV UR7, 0x40000040 ;  /* 0x4000004000077882 */ /* 0x000fe20000000000 */
[----:B01----:R-:W-:Y:S01]  /*3ab0*/  IADD3 R0, -R2, 0xb, RZ ;  /* 0x0000000b02007810 */ /* 0x003fe20007ffe1ff */
[----:B------:R-:W-:-:S04]  /*3ac0*/  USHF.R.U32.HI UR6, URZ, 0x4, UR6 ;  /* 0x000000043f067899 */ /* 0x000fc80008011606 */
[----:B------:R-:W-:-:S04]  /*3ad0*/  ULOP3.LUT UR6, UR6, 0x3fff, URZ, 0xc0, !UPT ;  /* 0x00003fff06067892 */ /* 0x000fc8000f8ec03f */
[----:B------:R-:W-:-:S04]  /*3ae0*/  ULOP3.LUT UR6, UR6, 0x4000000, URZ, 0xfc, !UPT ;  /* 0x0400000006067892 */ /* 0x000fc8000f8efc3f */
[----:B------:R-:W-:-:S07]  /*3af0*/  ULEA UR10, UR50, UR6, 0xb ;  /* 0x00000006320a7291 */ /* 0x000fce000f8e583f */
[----:B------:R-:W-:Y:S02]  /*3b00*/  UMOV UR6, UR10 ;  /* 0x0000000a00067c82 */ /* 0x000fe40008000000 */
[----:B------:R-:W-:Y:S01]  /*3b10*/  HGMMA.64x128x16.F32.BF16 R88, R156, gdesc[UR4].tnspB, R88, gsb0 ;  /* 0x41e000049c587df0 */ /* 0x000fe20008001858 */
[----:B------:R-:W-:Y:S01]  /*3b20*/  UIADD3 UR6, UR10, 0x80, URZ ;  /* 0x000000800a067890 */ /* 0x000fe2000fffe03f */
[----:B------:R-:W-:Y:S01]  /*3b30*/  UMOV UR7, 0x40000040 ;  /* 0x4000004000077882 */ /* 0x000fe20000000000 */
[----:B------:R-:W-:Y:S02]  /*3b40*/  WARPGROUP.DEPBAR.LE gsb0, 0x0 ;  /* 0x00008000000079c5 */ /* 0x000fe40000010000 */
[----:B------:R-:W-:-:S07]  /*3b50*/  WARPGROUP.ARRIVE ;  /* 0x00000000000079c5 */ /* 0x000fce0000000000 */
        /* <DEDUP_REMOVED lines=30> */
[----:B------:R-:W-:Y:S03]  /*3d40*/  HGMMA.64x128x16.F32.BF16 R88, R184, gdesc[UR4].tnspB, R88, gsb0 ;  /* 0x41e00004b8587df0 */ /* 0x000fe60008001858 */
[----:B------:R-:W-:Y:S02]  /*3d50*/  WARPGROUP.DEPBAR.LE gsb0, 0x0 ;  /* 0x00008000000079c5 */ /* 0x000fe40000010000 */
[----:B------:R0:W-:Y:S06]  /*3d60*/  BAR.ARV R0, 0x100 ;  /* 0x000400000000751d */ /* 0x0001ec0000002000 */
[----:B------:R-:W-:Y:S05]  /*3d70*/  @!P0 BRA `(.L_x_23) ;  /* 0x0000000000048947 */ /* 0x000fea0003800000 */
[----:B------:R-:W-:Y:S01]  /*3d80*/  BPT.TRAP 0x1 ;  /* 0x000000040000795c */ /* 0x000fe20000300000 */
.L_x_23:
[----:B0-----:R-:W-:Y:S01]  /*3d90*/  FMNMX.FTZ R0, R24, R7, !PT ;  /* 0x0000000718007209 */ /* 0x001fe20007810000 */
[----:B------:R-:W-:Y:S01]  /*3da0*/  ULEA UR6, UR43, UR39, 0x3 ;  /* 0x000000272b067291 */ /* 0x000fe2000f8e183f */
[----:B------:R-:W-:Y:S02]  /*3db0*/  FMNMX.FTZ R4, R26, R9, !PT ;  /* 0x000000091a047209 */ /* 0x000fe40007810000 */
[----:B------:R-:W-:Y:S01]  /*3dc0*/  FMNMX.FTZ R3, R25, R0, !PT ;  /* 0x0000000019037209 */ /* 0x000fe20007810000 */
[----:B------:R-:W-:Y:S01]  /*3dd0*/  UIADD3 UR6, UR6, 0x28840, URZ ;  /* 0x0002884006067890 */ /* 0x000fe2000fffe03f */
[----:B------:R-:W-:Y:S02]  /*3de0*/  FMNMX.FTZ R11, R27, R4, !PT ;  /* 0x000000041b0b7209 */ /* 0x000fe40007810000 */
[----:B------:R-:W-:Y:S01]  /*3df0*/  FMNMX.FTZ R0, R28, R3, !PT ;  /* 0x000000031c007209 */ /* 0x000fe20007810000 */
[----:B------:R-:W-:Y:S01]  /*3e00*/  UPRMT UR6, UR37, 0x654, UR6 ;  /* 0x0000065425067896 */ /* 0x000fe20008000006 */
[----:B------:R-:W-:-:S02]  /*3e10*/  FMNMX.FTZ R4, R30, R11, !PT ;  /* 0x0000000b1e047209 */ /* 0x000fc40007810000 */
[----:B------:R-:W-:Y:S02]  /*3e20*/  FMNMX.FTZ R3, R29, R0, !PT ;  /* 0x000000001d037209 */ /* 0x000fe40007810000 */
[----:B------:R-:W-:Y:S02]  /*3e30*/  FMNMX.FTZ R11, R31, R4, !PT ;  /* 0x000000041f0b7209 */ /* 0x000fe40007810000 */
[----:B------:R-:W-:Y:S02]  /*3e40*/  FMNMX.FTZ R0, R32, R3, !PT ;  /* 0x0000000320007209 */ /* 0x000fe40007810000 */
[----:B------:R-:W-:Y:S01]  /*3e50*/  FMNMX.FTZ R4, R34, R11, !PT ;  /* 0x0000000b22047209 */ /* 0x000fe20007810000 */
[----:B------:R-:W-:Y:S01]  /*3e60*/  SYNCS.ARRIVE.TRANS64.RED.A1T0 RZ, [UR6], RZ ;  /* 0x000000ffffff79a7 */ /* 0x000fe20008100406 */
[----:B------:R-:W-:Y:S02]  /*3e70*/  FMNMX.FTZ R3, R33, R0, !PT ;  /* 0x0000000021037209 */ /* 0x000fe40007810000 */
[----:B------:R-:W-:-:S02]  /*3e80*/  FMNMX.FTZ R11, R35, R4, !PT ;  /* 0x00000004230b7209 */ /* 0x000fc40007810000 */
[----:B------:R-:W-:Y:S02]  /*3e90*/  FMNMX.FTZ R0, R36, R3, !PT ;  /* 0x0000000324007209 */ /* 0x000fe40007810000 */
[----:B------:R-:W-:Y:S02]  /*3ea0*/  FMNMX.FTZ R4, R38, R11, !PT ;  /* 0x0000000b26047209 */ /* 0x000fe40007810000 */
[----:B------:R-:W-:Y:S02]  /*3eb0*/  FMNMX.FTZ R3, R37, R0, !PT ;  /* 0x0000000025037209 */ /* 0x000fe40007810000 */
[----:B------:R-:W-:Y:S02]  /*3ec0*/  FMNMX.FTZ R11, R39, R4, !PT ;  /* 0x00000004270b7209 */ /* 0x000fe40007810000 */
        /* <DEDUP_REMOVED lines=47> */
[----:B------:R-:W-:-:S03]  /*41c0*/  FMNMX.FTZ R10, R87, R4, !PT ;  /* 0x00000004570a7209 */ /* 0x000fc60007810000 */
[----:B------:R-:W0:Y:S04]  /*41d0*/  SHFL.BFLY PT, R3, R8, 0x2, 0x1f ;  /* 0x0c401f0008037f89 */ /* 0x000e2800000e0000 */
[----:B------:R-:W1:Y:S01]  /*41e0*/  SHFL.BFLY PT, R13, R10, 0x2, 0x1f ;  /* 0x0c401f000a0d7f89 */ /* 0x000e6200000e0000 */
[----:B0-----:R-:W-:Y:S02]  /*41f0*/  FMNMX.FTZ R11, R8, R3, !PT ;  /* 0x00000003080b7209 */ /* 0x001fe40007810000 */
[----:B------:R-:W0:Y:S01]  /*4200*/  LDC R3, c[0x0][0x988] ;  /* 0x00026200ff037b82 */ /* 0x000e220000000800 */
[----:B-1----:R-:W-:Y:S02]  /*4210*/  FMNMX.FTZ R13, R10, R13, !PT ;  /* 0x0000000d0a0d7209 */ /* 0x002fe40007810000 */
[----:B------:R-:W1:Y:S04]  /*4220*/  SHFL.BFLY PT, R0, R11, 0x1, 0x1f ;  /* 0x0c201f000b007f89 */ /* 0x000e6800000e0000 */
[----:B------:R-:W2:Y:S01]  /*4230*/  SHFL.BFLY PT, R4, R13, 0x1, 0x1f ;  /* 0x0c201f000d047f89 */ /* 0x000ea200000e0000 */
[----:B-1----:R-:W-:-:S02]  /*4240*/  FMNMX.FTZ R0, R11, R0, !PT ;  /* 0x000000000b007209 */ /* 0x002fc40007810000 */
[----:B--2---:R-:W-:-:S03]  /*4250*/  FMNMX.FTZ R4, R13, R4, !PT ;  /* 0x000000040d047209 */ /* 0x004fc60007810000 */
[CC--:B0-----:R-:W-:Y:S01]  /*4260*/  FMUL.FTZ R10, R0.reuse, R3.reuse ;  /* 0x00000003000a7220 */ /* 0x0c1fe20000410000 */
[----:B------:R-:W-:Y:S01]  /*4270*/  FADD.FTZ R12, -R0, R7 ;  /* 0x00000007000c7221 */ /* 0x000fe20000010100 */
[----:B------:R-:W-:Y:S02]  /*4280*/  FADD.FTZ R8, -R4, R9 ;  /* 0x0000000904087221 */ /* 0x000fe40000010100 */
[-CC-:B------:R-:W-:Y:S01]  /*4290*/  FFMA.FTZ R9, R25, R3.reuse, -R10.reuse ;  /* 0x0000000319097223 */ /* 0x180fe2000001080a */
        /* <DEDUP_REMOVED lines=30> */
[-C--:B------:R-:W-:Y:S01]  /*4480*/  FFMA.FTZ R65, R85, R3.reuse, -R10 ;  /* 0x0000000355417223 */ /* 0x080fe2000001080a */
[-C--:B------:R-:W-:Y:S01]  /*4490*/  FMUL.FTZ R10, R4, R3.reuse ;  /* 0x00000003040a7220 */ /* 0x080fe20000410000 */
[-C--:B------:R-:W-:Y:S01]  /*44a0*/  FMUL.FTZ R7, R12, R3.reuse ;  /* 0x000000030c077220 */ /* 0x080fe20000410000 */
[-C--:B------:R-:W-:Y:S01]  /*44b0*/  FMUL.FTZ R8, R8, R3.reuse ;  /* 0x0000000308087220 */ /* 0x080fe20000410000 */
        /* <DEDUP_REMOVED lines=8> */
[----:B------:R-:W0:Y:S01]  /*4540*/  MUFU.EX2 R7, R7 ;  /* 0x0000000700077308 */ /* 0x000e220000000800 */
[-CC-:B------:R-:W-:Y:S01]  /*4550*/  FFMA.FTZ R24, R39, R3.reuse, -R10.reuse ;  /* 0x0000000327187223 */ /* 0x180fe2000001080a */
[-CC-:B------:R-:W-:Y:S01]  /*4560*/  FFMA.FTZ R165, R42, R3.reuse, -R10.reuse ;  /* 0x000000032aa57223 */ /* 0x180fe2000001080a */
[-CC-:B------:R-:W-:Y:S01]  /*4570*/  FFMA.FTZ R26, R43, R3.reuse, -R10.reuse ;  /* 0x000000032b1a7223 */ /* 0x180fe2000001080a */
[-CC-:B------:R-:W-:Y:S01]  /*4580*/  FFMA.FTZ R167, R46, R3.reuse, -R10.reuse ;  /* 0x000000032ea77223 */ /* 0x180fe2000001080a */
[-CC-:B------:R-:W-:Y:S01]  /*4590*/  FFMA.FTZ R28, R47, R3.reuse, -R10.reuse ;  /* 0x000000032f1c7223 */ /* 0x180fe2000001080a */
[-CC-:B------:R-:W-:Y:S01]  /*45a0*/  FFMA.FTZ R169, R50, R3.reuse, -R10.reuse ;  /* 0x0000000332a97223 */ /* 0x180fe2000001080a */
[-CC-:B------:R-:W-:Y:S01]  /*45b0*/  FFMA.FTZ R30, R51, R3.reuse, -R10.reuse ;  /* 0x00000003331e7223 */ /* 0x180fe2000001080a */
[----:B------:R-:W-:Y:S01]  /*45c0*/  MUFU.EX2 R8, R8 ;  /* 0x0000000800087308 */ /* 0x000fe20000000800 */
[-CC-:B------:R-:W-:Y:S01]  /*45d0*/  FFMA.FTZ R171, R54, R3.reuse, -R10.reuse ;  /* 0x0000000336ab7223 */ /* 0x180fe2000001080a */
[-CC-:B------:R-:W-:Y:S01]  /*45e0*/  FFMA.FTZ R32, R55, R3.reuse, -R10.reuse ;  /* 0x0000000337207223 */ /* 0x180fe2000001080a */
[-CC-:B------:R-:W-:Y:S01]  /*45f0*/  FFMA.FTZ R173, R58, R3.reuse, -R10.reuse ;  /* 0x000000033aad7223 */ /* 0x180fe2000001080a */
[-CC-:B------:R-:W-:Y:S01]  /*4600*/  FFMA.FTZ R34, R59, R3.reuse, -R10.reuse ;  /* 0x000000033b227223 */ /* 0x180fe2000001080a */
[-CC-:B------:R-:W-:Y:S01]  /*4610*/  FFMA.FTZ R175, R62, R3.reuse, -R10.reuse ;  /* 0x000000033eaf7223 */ /* 0x180fe2000001080a */
[-CC-:B------:R-:W-:Y:S01]  /*4620*/  FFMA.FTZ R36, R63, R3.reuse, -R10.reuse ;  /* 0x000000033f247223 */ /* 0x180fe2000001080a */
[-C--:B------:R-:W-:Y:S01]  /*4630*/  FFMA.FTZ R177, R66, R3.reuse, -R10 ;  /* 0x0000000342b17223 */ /* 0x080fe2000001080a */
[----:B------:R-:W1:Y:S01]  /*4640*/  MUFU.EX2 R157, R157 ;  /* 0x0000009d009d7308 */ /* 0x000e620000000800 */
[----:B0-----:R-:W-:Y:S01]  /*4650*/  FFMA.FTZ R6, R7, R6, R156 ;  /* 0x0000000607067223 */ /* 0x001fe2000001009c */
        /* <DEDUP_REMOVED lines=9> */
[----:B------:R-:W-:-:S05]  /*46f0*/  FFMA.FTZ R86, R86, R3, -R10 ;  /* 0x0000000356567223 */ /* 0x000fca000001080a */
[----:B------:R-:W2:Y:S01]  /*4700*/  MUFU.EX2 R12, R12 ;  /* 0x0000000c000c7308 */ /* 0x000ea20000000800 */
[----:B-1----:R-:W-:-:S07]  /*4710*/  FFMA.FTZ R5, R8, R5, R157 ;  /* 0x0000000508057223 */ /* 0x002fce000001009d */
[----:B------:R-:W1:Y:S01]  /*4720*/  MUFU.EX2 R158, R158 ;  /* 0x0000009e009e7308 */ /* 0x000e620000000800 */
[----:B0-----:R-:W-:-:S07]  /*4730*/  FADD.FTZ R27, R9, R6 ;  /* 0x00000006091b7221 */ /* 0x001fce0000010000 */
[----:B------:R-:W0:Y:S01]  /*4740*/  MUFU.EX2 R159, R159 ;  /* 0x0000009f009f7308 */ /* 0x000e220000000800 */
[----:B--2---:R-:W-:-:S07]  /*4750*/  FADD.FTZ R6, R12, R5 ;  /* 0x000000050c067221 */ /* 0x004fce0000010000 */
[----:B------:R-:W2:Y:S01]  /*4760*/  MUFU.EX2 R11, R11 ;  /* 0x0000000b000b7308 */ /* 0x000ea20000000800 */
[----:B-1----:R-:W-:-:S07]  /*4770*/  FADD.FTZ R38, R158, R27 ;  /* 0x0000001b9e267221 */ /* 0x002fce0000010000 */
        /* <DEDUP_REMOVED lines=11> */
[----:B-1----:R-:W-:Y:S01]  /*4830*/  FADD.FTZ R27, R13, R38 ;  /* 0x000000260d1b7221 */ /* 0x002fe20000010000 */
[-CC-:B------:R-:W-:Y:S01]  /*4840*/  FFMA.FTZ R38, R67, R3.reuse, -R10.reuse ;  /* 0x0000000343267223 */ /* 0x180fe2000001080a */
[----:B------:R-:W-:-:S05]  /*4850*/  FFMA.FTZ R10, R87, R3, -R10 ;  /* 0x00000003570a7223 */ /* 0x000fca000001080a */
        /* <DEDUP_REMOVED lines=102> */
[----:B0-----:R-:W-:-:S03]  /*4ec0*/  FADD.FTZ R6, R65, R40 ;  /* 0x0000002841067221 */ /* 0x001fc60000010000 */
[----:B--2---:R-:W-:Y:S01]  /*4ed0*/  FADD.FTZ R5, R10, R5 ;  /* 0x000000050a057221 */ /* 0x004fe20000010000 */
[----:B------:R-:W-:Y:S06]  /*4ee0*/  @!P0 BRA `(.L_x_24) ;  /* 0x0000000000048947 */ /* 0x000fec0003800000 */
[----:B------:R-:W-:Y:S01]  /*4ef0*/  BPT.TRAP 0x1 ;  /* 0x000000040000795c */ /* 0x000fe20000300000 */
.L_x_24:
[----:B------:R-:W-:Y:S01]  /*4f00*/  ULEA UR6, UR50, UR39, 0x3 ;  /* 0x0000002732067291 */ /* 0x000fe2000f8e183f */
[----:B------:R-:W-:Y:S01]  /*4f10*/  ISETP.LT.AND P1, PT, RZ, UR51, PT ;  /* 0x00000033ff007c0c */ /* 0x000fe2000bf21270 */
[----:B------:R-:W-:Y:S01]  /*4f20*/  UIADD3 UR7, UR51, -0x1, URZ ;  /* 0xffffffff33077890 */ /* 0x000fe2000fffe03f */
[----:B------:R-:W-:Y:S01]  /*4f30*/  F2FP.BF16.F32.PACK_AB R156, R9, R156 ;  /* 0x0000009c099c723e */ /* 0x000fe200000010ff */
[----:B------:R-:W-:Y:S01]  /*4f40*/  UIADD3 UR6, UR6, 0x28860, URZ ;  /* 0x0002886006067890 */ /* 0x000fe2000fffe03f */
[-C--:B------:R-:W-:Y:S01]  /*4f50*/  FMUL.FTZ R88, R88, R7.reuse ;  /* 0x0000000758587220 */ /* 0x080fe20000410000 */
[----:B------:R-:W-:Y:S01]  /*4f60*/  UMOV UR52, UR44 ;  /* 0x0000002c00347c82 */ /* 0x000fe20008000000 */
[----:B------:R-:W-:Y:S01]  /*4f70*/  UMOV UR50, UR43 ;  /* 0x0000002b00327c82 */ /* 0x000fe20008000000 */
[----:B------:R-:W-:Y:S01]  /*4f80*/  UPRMT UR6, UR37, 0x654, UR6 ;  /* 0x0000065425067896 */ /* 0x000fe20008000006 */
[-C--:B------:R-:W-:Y:S01]  /*4f90*/  FMUL.FTZ R89, R89, R7.reuse ;  /* 0x0000000759597220 */ /* 0x080fe20000410000 */
[----:B------:R-:W-:Y:S01]  /*4fa0*/  UMOV UR51, UR7 ;  /* 0x0000000700337c82 */ /* 0x000fe20008000000 */
[-C--:B------:R-:W-:Y:S01]  /*4fb0*/  FMUL.FTZ R92, R92, R7.reuse ;  /* 0x000000075c5c7220 */ /* 0x080fe20000410000 */
[-C--:B------:R-:W-:Y:S01]  /*4fc0*/  FMUL.FTZ R93, R93, R7.reuse ;  /* 0x000000075d5d7220 */ /* 0x080fe20000410000 */
[-C--:B------:R-:W-:Y:S01]  /*4fd0*/  FMUL.FTZ R96, R96, R7.reuse ;  /* 0x0000000760607220 */ /* 0x080fe20000410000 */
[-C--:B------:R-:W-:Y:S01]  /*4fe0*/  FMUL.FTZ R97, R97, R7.reuse ;  /* 0x0000000761617220 */ /* 0x080fe20000410000 */
[-C--:B------:R-:W-:Y:S01]  /*4ff0*/  FMUL.FTZ R100, R100, R7.reuse ;  /* 0x0000000764647220 */ /* 0x080fe20000410000 */
[-C--:B------:R-:W-:Y:S01]  /*5000*/  FMUL.FTZ R101, R101, R7.reuse ;  /* 0x0000000765657220 */ /* 0x080fe20000410000 */
[----:B------:R-:W-:Y:S01]  /*5010*/  SYNCS.ARRIVE.TRANS64.RED.A1T0 RZ, [UR6], RZ ;  /* 0x000000ffffff79a7 */ /* 0x000fe20008100406 */
[-C--:B------:R-:W-:Y:S01]  /*5020*/  FMUL.FTZ R104, R104, R7.reuse ;  /* 0x0000000768687220 */ /* 0x080fe20000410000 */
        /* <DEDUP_REMOVED lines=22> */
[----:B------:R-:W-:Y:S01]  /*5190*/  FMUL.FTZ R149, R149, R7 ;  /* 0x0000000795957220 */ /* 0x000fe20000410000 */
[----:B------:R-:W-:Y:S01]  /*51a0*/  F2FP.BF16.F32.PACK_AB R157, R12, R157 ;  /* 0x0000009d0c9d723e */ /* 0x000fe200000010ff */
[----:B------:R-:W-:Y:S01]  /*51b0*/  FMUL.FTZ R90, R90, R8 ;  /* 0x000000085a5a7220 */ /* 0x000fe20000410000 */
[----:B------:R-:W-:Y:S01]  /*51c0*/  F2FP.BF16.F32.PACK_AB R158, R11, R158 ;  /* 0x0000009e0b9e723e */ /* 0x000fe200000010ff */
[-C--:B------:R-:W-:Y:S01]  /*51d0*/  FMUL.FTZ R91, R91, R8.reuse ;  /* 0x000000085b5b7220 */ /* 0x080fe20000410000 */
        /* <DEDUP_REMOVED lines=57> */
[-C--:B------:R-:W-:Y:S01]  /*5570*/  FMUL.FTZ R150, R150, R8.reuse ;  /* 0x0000000896967220 */ /* 0x080fe20000410000 */
[----:B------:R-:W-:Y:S01]  /*5580*/  FMUL.FTZ R151, R151, R8 ;  /* 0x0000000897977220 */ /* 0x000fe20000410000 */
[----:B------:R-:W-:-:S02]  /*5590*/  IMAD.MOV.U32 R9, RZ, RZ, R4 ;  /* 0x000000ffff097224 */ /* 0x000fc400078e0004 */
[----:B------:R-:W-:Y:S01]  /*55a0*/  IMAD.MOV.U32 R7, RZ, RZ, R0 ;  /* 0x000000ffff077224 */ /* 0x000fe200078e0000 */
[----:B------:R-:W-:Y:S06]  /*55b0*/  @P1 BRA `(.L_x_25) ;  /* 0xffffffe000001947 */ /* 0x000fec000383ffff */
.L_x_14:
[----:B------:R-:W-:Y:S06]  /*55c0*/  BAR.ARV 0x8, 0x180 ;  /* 0x0206000000007b1d */ /* 0x000fec0000002000 */
[----:B------:R-:W-:Y:S05]  /*55d0*/  @!P0 BRA `(.L_x_26) ;  /* 0x0000000000048947 */ /* 0x000fea0003800000 */
[----:B------:R-:W-:Y:S01]  /*55e0*/  BPT.TRAP 0x1 ;  /* 0x000000040000795c */ /* 0x000fe20000300000 */
.L_x_26:
[----:B------:R-:W-:Y:S01]  /*55f0*/  ULEA UR10, UR43, UR39, 0x3 ;  /* 0x000000272b0a7291 */ /* 0x000fe2000f8e183f */
[----:B------:R-:W-:-:S05]  /*5600*/  IMAD.U32 R7, RZ, RZ, UR44 ;  /* 0x0000002cff077e24 */ /* 0x000fca000f8e00ff */
[----:B------:R-:W-:-:S04]  /*5610*/  SHF.L.U32 R7, R7, 0x1f, RZ ;  /* 0x0000001f07077819 */ /* 0x000fc800000006ff */
[----:B------:R0:W1:Y:S01]  /*5620*/  SYNCS.PHASECHK.TRANS64.TRYWAIT P1, [UR10+0x28850], R7 ;  /* 0x02885007ff0075a7 */ /* 0x000062000802014a */
[----:B------:R-:W-:Y:S05]  /*5630*/  @!P0 BRA `(.L_x_27) ;  /* 0x0000000000048947 */ /* 0x000fea0003800000 */
[----:B------:R-:W-:Y:S01]  /*5640*/  BPT.TRAP 0x1 ;  /* 0x000000040000795c */ /* 0x000fe20000300000 */
.L_x_27:
[----:B-1----:R-:W-:Y:S05]  /*5650*/  @P1 BRA `(.L_x_28) ;  /* 0x0000000000081947 */ /* 0x002fea0003800000 */
[----:B------:R-:W1:Y:S02]  /*5660*/  SYNCS.PHASECHK.TRANS64.TRYWAIT P1, [UR10+0x28850], R7 ;  /* 0x02885007ff0075a7 */ /* 0x000e64000802014a */
[----:B-1----:R-:W-:Y:S05]  /*5670*/  @!P1 BRA `(.L_x_29) ;  /* 0x0000005400d49947 */ /* 0x002fea0003800000 */
.L_x_28:
[----:B------:R-:W-:Y:S01]  /*5680*/  UIADD3 UR4, UR39, 0x400, URZ ;  /* 0x0000040027047890 */ /* 0x000fe2000fffe03f */
[----:B------:R-:W-:Y:S01]  /*5690*/  WARPGROUP.ARRIVE ;  /* 0x00000000000079c5 */ /* 0x000fe20000000000 */
[----:B------:R-:W-:Y:S01]  /*56a0*/  UMOV UR7, 0x40000040 ;  /* 0x4000004000077882 */ /* 0x000fe20000000000 */
[----:B01----:R-:W0:Y:S01]  /*56b0*/  SHFL.BFLY PT, R7, R6, 0x2, 0x1f ;  /* 0x0c401f0006077f89 */ /* 0x003e2200000e0000 */
[----:B------:R-:W-:Y:S01]  /*56c0*/  USHF.R.U32.HI UR4, URZ, 0x4, UR4 ;  /* 0x000000043f047899 */ /* 0x000fe20008011604 */
[----:B------:R-:W-:Y:S01]  /*56d0*/  MOV R61, RZ ;  /* 0x000000ff003d7202 */ /* 0x000fe20000000f00 */
[----:B------:R-:W-:Y:S01]  /*56e0*/  IMAD.MOV.U32 R37, RZ, RZ, -0x800000 ;  /* 0xff800000ff257424 */ /* 0x000fe200078e00ff */
[----:B------:R-:W1:Y:S01]  /*56f0*/  SHFL.BFLY PT, R8, R5, 0x2, 0x1f ;  /* 0x0c401f0005087f89 */ /* 0x000e6200000e0000 */
[----:B------:R-:W-:Y:S01]  /*5700*/  ULOP3.LUT UR4, UR4, 0x3fff, URZ, 0xc0, !UPT ;  /* 0x00003fff04047892 */ /* 0x000fe2000f8ec03f */
[----:B------:R-:W-:-:S03]  /*5710*/  IMAD.MOV.U32 R36, RZ, RZ, -0x800000 ;  /* 0xff800000ff247424 */ /* 0x000fc600078e00ff */
[----:B------:R-:W-:-:S04]  /*5720*/  ULOP3.LUT UR4, UR4, 0x4000000, URZ, 0xfc, !UPT ;  /* 0x0400000004047892 */ /* 0x000fc8000f8efc3f */
[----:B------:R-:W-:-:S07]  /*5730*/  ULEA UR4, UR43, UR4, 0xb ;  /* 0x000000042b047291 */ /* 0x000fce000f8e583f */
[----:B------:R-:W-:Y:S02]  /*5740*/  UMOV UR6, UR4 ;  /* 0x0000000400067c82 */ /* 0x000fe40008000000 */
[----:B------:R-:W-:Y:S01]  /*5750*/  HGMMA.64x128x16.F32.BF16 R88, R156, gdesc[UR4].tnspB, R88, gsb0 ;  /* 0x41e000049c587df0 */ /* 0x000fe20008001858 */
[----:B------:R-:W-:Y:S01]  /*5760*/  UIADD3 UR6, UR4, 0x80, URZ ;  /* 0x0000008004067890 */ /* 0x000fe2000fffe03f */
[----:B0-----:R-:W-:Y:S01]  /*5770*/  FADD.FTZ R7, R7, R6 ;  /* 0x0000000607077221 */ /* 0x001fe20000010000 */
[----:B------:R-:W-:Y:S01]  /*5780*/  UMOV UR7, 0x40000040 ;  /* 0x4000004000077882 */ /* 0x000fe20000000000 */
[----:B-1----:R-:W-:-:S03]  /*5790*/  FADD.FTZ R9, R8, R5 ;  /* 0x0000000508097221 */ /* 0x002fc60000010000 */
[----:B------:R-:W0:Y:S04]  /*57a0*/  SHFL.BFLY PT, R8, R7, 0x1, 0x1f ;  /* 0x0c201f0007087f89 */ /* 0x000e2800000e0000 */
[----:B------:R-:W1:Y:S01]  /*57b0*/  SHFL.BFLY PT, R10, R9, 0x1, 0x1f ;  /* 0x0c201f00090a7f89 */ /* 0x000e6200000e0000 */
[----:B0-----:R-:W-:Y:S01]  /*57c0*/  FADD.FTZ R11, R7, R8 ;  /* 0x00000008070b7221 */ /* 0x001fe20000010000 */
[----:B------:R-:W-:Y:S02]  /*57d0*/  IMAD.MOV.U32 R8, RZ, RZ, RZ ;  /* 0x000000ffff087224 */ /* 0x000fe400078e00ff */
[----:B-1----:R-:W-:Y:S02]  /*57e0*/  FADD.FTZ R12, R9, R10 ;  /* 0x0000000a090c7221 */ /* 0x002fe40000010000 */
[----:B------:R-:W-:-:S03]  /*57f0*/  FSETP.NE.FTZ.AND P1, PT, R11, RZ, PT ;  /* 0x000000ff0b00720b */ /* 0x000fc60003f35000 */
[----:B------:R-:W-:-:S10]  /*5800*/  FSETP.NE.FTZ.AND P2, PT, R12, RZ, PT ;  /* 0x000000ff0c00720b */ /* 0x000fd40003f55000 */
[----:B------:R-:W0:Y:S01]  /*5810*/  @P1 MUFU.LG2 R6, R11 ;  /* 0x0000000b00061308 */ /* 0x000e220000000c00 */
[C---:B------:R-:W-:Y:S02]  /*5820*/  @P1 FMUL.FTZ R5, R3.reuse, 0.69314718246459960938 ;  /* 0x3f31721803051820 */ /* 0x040fe40000410000 */
[----:B------:R-:W-:-:S05]  /*5830*/  @P2 FMUL.FTZ R14, R3, 0.69314718246459960938 ;  /* 0x3f317218030e2820 */ /* 0x000fca0000410000 */
[----:B------:R-:W1:Y:S08]  /*5840*/  @P2 MUFU.LG2 R10, R12 ;  /* 0x0000000c000a2308 */ /* 0x000e700000000c00 */
[----:B------:R2:W3:Y:S01]  /*5850*/  @P1 MUFU.RCP R61, R11 ;  /* 0x0000000b003d1308 */ /* 0x0004e20000001000 */
[----:B0-----:R-:W-:-:S04]  /*5860*/  @P1 FMUL.FTZ R6, R6, 0.69314718246459960938 ;  /* 0x3f31721806061820 */ /* 0x001fc80000410000 */
[----:B------:R-:W-:-:S03]  /*5870*/  @P1 FFMA.FTZ R37, R5, R0, R6 ;  /* 0x0000000005251223 */ /* 0x000fc60000010006 */
[----:B------:R2:W0:Y:S01]  /*5880*/  @P2 MUFU.RCP R8, R12 ;  /* 0x0000000c00082308 */ /* 0x0004220000001000 */
[----:B-1----:R-:W-:-:S04]  /*5890*/  @P2 FMUL.FTZ R3, R10, 0.69314718246459960938 ;  /* 0x3f3172180a032820 */ /* 0x002fc80000410000 */
[----:B------:R-:W-:Y:S01]  /*58a0*/  @P2 FFMA.FTZ R36, R14, R4, R3 ;  /* 0x000000040e242223 */ /* 0x000fe20000010003 */
[----:B------:R-:W-:Y:S02]  /*58b0*/  WARPGROUP.DEPBAR.LE gsb0, 0x0 ;  /* 0x00008000000079c5 */ /* 0x000fe40000010000 */
[----:B------:R-:W-:-:S06]  /*58c0*/  WARPGROUP.ARRIVE ;  /* 0x00000000000079c5 */ /* 0x000fcc0000000000 */
        /* <DEDUP_REMOVED lines=23> */
[----:B------:R-:W-:Y:S01]  /*5a40*/  UIADD3 UR4, UR4, 0x380, URZ ;  /* 0x0000038004047890 */ /* 0x000fe2000fffe03f */
[----:B------:R-:W-:Y:S02]  /*5a50*/  WARPGROUP.DEPBAR.LE gsb0, 0x0 ;  /* 0x00008000000079c5 */ /* 0x000fe40000010000 */
[----:B------:R-:W-:-:S06]  /*5a60*/  WARPGROUP.ARRIVE ;  /* 0x00000000000079c5 */ /* 0x000fcc0000000000 */
[----:B------:R-:W-:Y:S01]  /*5a70*/  HGMMA.64x128x16.F32.BF16 R88, R180, gdesc[UR4].tnspB, R88, gsb0 ;  /* 0x41e00004b4587df0 */ /* 0x000fe20008001858 */
[----:B------:R-:W-:Y:S01]  /*5a80*/  UMOV UR6, UR4 ;  /* 0x0000000400067c82 */ /* 0x000fe20008000000 */
[----:B------:R-:W-:Y:S01]  /*5a90*/  UMOV UR7, 0x40000040 ;  /* 0x4000004000077882 */ /* 0x000fe20000000000 */
[----:B------:R-:W-:Y:S02]  /*5aa0*/  WARPGROUP.DEPBAR.LE gsb0, 0x0 ;  /* 0x00008000000079c5 */ /* 0x000fe40000010000 */
[----:B------:R-:W-:-:S07]  /*5ab0*/  WARPGROUP.ARRIVE ;  /* 0x00000000000079c5 */ /* 0x000fce0000000000 */
[----:B------:R-:W-:Y:S03]  /*5ac0*/  HGMMA.64x128x16.F32.BF16 R88, R184, gdesc[UR4].tnspB, R88, gsb0 ;  /* 0x41e00004b8587df0 */ /* 0x000fe60008001858 */
[----:B------:R-:W-:Y:S02]  /*5ad0*/  WARPGROUP.DEPBAR.LE gsb0, 0x0 ;  /* 0x00008000000079c5 */ /* 0x000fe40000010000 */
[----:B0-23--:R-:W-:Y:S05]  /*5ae0*/  @!P0 BRA `(.L_x_30) ;  /* 0x0000000000048947 */ /* 0x00dfea0003800000 */
[----:B------:R-:W-:Y:S01]  /*5af0*/  BPT.TRAP 0x1 ;  /* 0x000000040000795c */ /* 0x000fe20000300000 */
.L_x_30:
[----:B------:R-:W0:Y:S01]  /*5b00*/  S2UR UR6, SR_SWINHI ;  /* 0x00000000000679c3 */ /* 0x000e220000002f00 */
[----:B------:R-:W-:Y:S01]  /*5b10*/  LEA R9, R17, R22, 0x6 ;  /* 0x0000001611097211 */ /* 0x000fe200078e30ff */
[----:B------:R-:W-:Y:S01]  /*5b20*/  ULDC UR7, c[0x0][0xc44] ;  /* 0x0003110000077ab9 */ /* 0x000fe20000000800 */
[-C--:B------:R-:W-:Y:S01]  /*5b30*/  FMUL.FTZ R62, R113, R61.reuse ;  /* 0x0000003d713e7220 */ /* 0x080fe20000410000 */
[-C--:B------:R-:W-:Y:S01]  /*5b40*/  FMUL.FTZ R113, R98, R8.reuse ;  /* 0x0000000862717220 */ /* 0x080fe20000410000 */
[-C--:B------:R-:W-:Y:S01]  /*5b50*/  FMUL.FTZ R98, R103, R8.reuse ;  /* 0x0000000867627220 */ /* 0x080fe20000410000 */
[----:B------:R-:W-:Y:S01]  /*5b60*/  ULDC.64 UR8, c[0x0][0xb90] ;  /* 0x0002e40000087ab9 */ /* 0x000fe20000000a00 */
[-C--:B------:R-:W-:Y:S01]  /*5b70*/  FMUL.FTZ R69, R108, R61.reuse ;  /* 0x0000003d6c457220 */ /* 0x080fe20000410000 */
[----:B------:R-:W1:Y:S01]  /*5b80*/  LDC R59, c[0x0][0xbe8] ;  /* 0x0002fa00ff3b7b82 */ /* 0x000e620000000800 */
[-C--:B------:R-:W-:Y:S01]  /*5b90*/  FMUL.FTZ R108, R99, R8.reuse ;  /* 0x00000008636c7220 */ /* 0x080fe20000410000 */
[-C--:B------:R-:W-:Y:S01]  /*5ba0*/  FMUL.FTZ R99, R110, R8.reuse ;  /* 0x000000086e637220 */ /* 0x080fe20000410000 */
[-C--:B------:R-:W-:Y:S01]  /*5bb0*/  FMUL.FTZ R7, R92, R61.reuse ;  /* 0x0000003d5c077220 */ /* 0x080fe20000410000 */
[-C--:B------:R-:W-:Y:S01]  /*5bc0*/  FMUL.FTZ R68, R109, R61.reuse ;  /* 0x0000003d6d447220 */ /* 0x080fe20000410000 */
[-C--:B------:R-:W-:Y:S01]  /*5bd0*/  FMUL.FTZ R92, R111, R8.reuse ;  /* 0x000000086f5c7220 */ /* 0x080fe20000410000 */
[-C--:B------:R-:W-:Y:S01]  /*5be0*/  FMUL.FTZ R109, R94, R8.reuse ;  /* 0x000000085e6d7220 */ /* 0x080fe20000410000 */
[-C--:B------:R-:W-:Y:S01]  /*5bf0*/  FMUL.FTZ R94, R107, R8.reuse ;  /* 0x000000086b5e7220 */ /* 0x080fe20000410000 */
[----:B------:R-:W2:Y:S01]  /*5c00*/  LDC R103, c[0x0][0xc38] ;  /* 0x00030e00ff677b82 */ /* 0x000ea20000000800 */
[-C--:B------:R-:W-:Y:S01]  /*5c10*/  FMUL.FTZ R75, R96, R61.reuse ;  /* 0x0000003d604b7220 */ /* 0x080fe20000410000 */
[-C--:B------:R-:W-:Y:S01]  /*5c20*/  FMUL.FTZ R70, R101, R61.reuse ;  /* 0x0000003d65467220 */ /* 0x080fe20000410000 */
[----:B------:R-:W-:Y:S01]  /*5c30*/  IADD3 R96, RZ, -UR42, RZ ;  /* 0x8000002aff607c10 */ /* 0x000fe2000fffe0ff */
[-C--:B------:R-:W-:Y:S01]  /*5c40*/  FMUL.FTZ R20, R89, R61.reuse ;  /* 0x0000003d59147220 */ /* 0x080fe20000410000 */
[-C--:B------:R-:W-:Y:S01]  /*5c50*/  FMUL.FTZ R77, R88, R61.reuse ;  /* 0x0000003d584d7220 */ /* 0x080fe20000410000 */
[----:B------:R-:W-:Y:S01]  /*5c60*/  FMUL.FTZ R101, R106, R8 ;  /* 0x000000086a657220 */ /* 0x000fe20000410000 */
[-C--:B------:R-:W-:Y:S01]  /*5c70*/  FMUL.FTZ R73, R100, R61.reuse ;  /* 0x0000003d64497220 */ /* 0x080fe20000410000 */
[----:B------:R-:W-:Y:S01]  /*5c80*/  UMOV UR4, UR39 ;  /* 0x0000002700047c82 */ /* 0x000fe20008000000 */
[----:B0-----:R-:W-:Y:S01]  /*5c90*/  UMOV UR5, UR6 ;  /* 0x0000000600057c82 */ /* 0x001fe20008000000 */
[----:B------:R-:W-:Y:S01]  /*5ca0*/  FMUL.FTZ R66, R105, R61 ;  /* 0x0000003d69427220 */ /* 0x000fe20000410000 */
[----:B------:R-:W-:Y:S01]  /*5cb0*/  IMAD.U32 R38, RZ, RZ, UR4 ;  /* 0x00000004ff267e24 */ /* 0x000fe2000f8e00ff */
[----:B------:R-:W-:Y:S01]  /*5cc0*/  UIADD3 UR4, -UR40, URZ, URZ ;  /* 0x0000003f28047290 */ /* 0x000fe2000fffe13f */
[----:B------:R-:W-:-:S02]  /*5cd0*/  IMAD.U32 R39, RZ, RZ, UR5 ;  /* 0x00000005ff277e24 */ /* 0x000fc4000f8e00ff */
[-C--:B------:R-:W-:Y:S01]  /*5ce0*/  FMUL.FTZ R71, R104, R61.reuse ;  /* 0x0000003d68477220 */ /* 0x080fe20000410000 */
[----:B------:R-:W-:Y:S01]  /*5cf0*/  FMUL.FTZ R64, R117, R61 ;  /* 0x0000003d75407220 */ /* 0x000fe20000410000 */
[----:B------:R-:W-:Y:S01]  /*5d00*/  UIMAD UR7, UR7, UR4, UR42 ;  /* 0x00000004070772a4 */ /* 0x000fe2000f8e022a */
[----:B------:R-:W-:-:S04]  /*5d10*/  IMAD.WIDE R4, R152, 0x2, R38 ;  /* 0x0000000298047825 */ /* 0x000fc800078e0226 */
[-C--:B------:R-:W-:Y:S01]  /*5d20*/  FMUL.FTZ R6, R93, R61.reuse ;  /* 0x0000003d5d067220 */ /* 0x080fe20000410000 */
[----:B------:R-:W-:Y:S01]  /*5d30*/  FMUL.FTZ R72, R97, R61 ;  /* 0x0000003d61487220 */ /* 0x000fe20000410000 */
[----:B------:R-:W-:Y:S01]  /*5d40*/  UIMAD.WIDE.U32 UR4, UR7, UR8, URZ ;  /* 0x00000008070472a5 */ /* 0x000fe2000f8e003f */
[----:B------:R-:W-:Y:S01]  /*5d50*/  IMAD.WIDE R38, R9, 0x2, R38 ;  /* 0x0000000209267825 */ /* 0x000fe200078e0226 */
[----:B------:R-:W-:-:S03]  /*5d60*/  IADD3 R31, P1, R4, 0x4040, RZ ;  /* 0x00004040041f7810 */ /* 0x000fc60007f3e0ff */
[-C--:B------:R-:W-:Y:S01]  /*5d70*/  FMUL.FTZ R100, R91, R8.reuse ;  /* 0x000000085b647220 */ /* 0x080fe20000410000 */
[----:B------:R-:W-:Y:S01]  /*5d80*/  IADD3 R13, P6, R4, 0x20, RZ ;  /* 0x00000020040d7810 */ /* 0x000fe20007fde0ff */
[-C--:B------:R-:W-:Y:S01]  /*5d90*/  FMUL.FTZ R105, R90, R8.reuse ;  /* 0x000000085a697220 */ /* 0x080fe20000410000 */
[----:B------:R-:W-:Y:S01]  /*5da0*/  LOP3.LUT R12, R31, 0x380, RZ, 0xc0, !PT ;  /* 0x000003801f0c7812 */ /* 0x000fe200078ec0ff */
[--C-:B------:R-:W-:Y:S01]  /*5db0*/  IMAD.X R45, RZ, RZ, R5.reuse, P1 ;  /* 0x000000ffff2d7224 */ /* 0x100fe200008e0605 */
[----:B-1----:R-:W-:Y:S01]  /*5dc0*/  ISETP.NE.AND P1, PT, R59, 0x1, PT ;  /* 0x000000013b00780c */ /* 0x002fe20003f25270 */
[--C-:B------:R-:W-:Y:S01]  /*5dd0*/  IMAD.X R15, RZ, RZ, R5.reuse, P6 ;  /* 0x000000ffff0f7224 */ /* 0x100fe200030e0605 */
[----:B------:R-:W-:Y:S01]  /*5de0*/  SHF.R.U64 R12, R12, 0x3, RZ ;  /* 0x000000030c0c7819 */ /* 0x000fe200000012ff */
[-C--:B------:R-:W-:Y:S01]  /*5df0*/  FMUL.FTZ R104, R95, R8.reuse ;  /* 0x000000085f687220 */ /* 0x080fe20000410000 */
[----:B------:R-:W-:Y:S01]  /*5e00*/  IADD3 R35, P6, R38, 0x1000, RZ ;  /* 0x0000100026237810 */ /* 0x000fe20007fde0ff */
[----:B------:R-:W-:Y:S01]  /*5e10*/  FMUL.FTZ R117, R102, R8 ;  /* 0x0000000866757220 */ /* 0x000fe20000410000 */
[----:B------:R-:W-:Y:S01]  /*5e20*/  LOP3.LUT R44, R12, R31, RZ, 0x3c, !PT ;  /* 0x0000001f0c2c7212 */ /* 0x000fe200078e3cff */
[----:B------:R-:W-:Y:S01]  /*5e30*/  IMAD.U32 R12, RZ, RZ, UR4 ;  /* 0x00000004ff0c7e24 */ /* 0x000fe2000f8e00ff */
[C---:B------:R-:W-:Y:S01]  /*5e40*/  IADD3 R47, P0, R4.reuse, 0x4060, RZ ;  /* 0x00004060042f7810 */ /* 0x040fe20007f1e0ff */
[----:B------:R-:W-:Y:S01]  /*5e50*/  UIADD3 UR4, UR10, 0x28860, URZ ;  /* 0x000288600a047890 */ /* 0x000fe2000fffe03f */
[----:B------:R-:W-:Y:S01]  /*5e60*/  LOP3.LUT R34, R35, 0x380, RZ, 0xc0, !PT ;  /* 0x0000038023227812 */ /* 0x000fe200078ec0ff */
[----:B--2---:R-:W-:Y:S01]  /*5e70*/  IMAD R96, R103, R96, UR41 ;  /* 0x0000002967607e24 */ /* 0x004fe2000f8e0260 */
[----:B------:R-:W-:Y:S01]  /*5e80*/  LOP3.LUT R9, R4, 0x380, RZ, 0xc0, !PT ;  /* 0x0000038004097812 */ /* 0x000fe200078ec0ff */
[----:B------:R-:W0:Y:S01]  /*5e90*/  @P1 LDC R110, c[0x0][0xbec] ;  /* 0x0002fb00ff6e1b82 */ /* 0x000e220000000800 */
[----:B------:R-:W-:Y:S01]  /*5ea0*/  LOP3.LUT R46, R47, 0x380, RZ, 0xc0, !PT ;  /* 0x000003802f2e7812 */ /* 0x000fe200078ec0ff */
[----:B------:R-:W-:Y:S01]  /*5eb0*/  UPRMT UR4, UR37, 0x654, UR4 ;  /* 0x0000065425047896 */ /* 0x000fe20008000004 */
[----:B------:R-:W-:Y:S01]  /*5ec0*/  SHF.R.U64 R34, R34, 0x3, RZ ;  /* 0x0000000322227819 */ /* 0x000fe200000012ff */
[-C--:B------:R-:W-:Y:S01]  /*5ed0*/  FMUL.FTZ R88, R115, R8.reuse ;  /* 0x0000000873587220 */ /* 0x080fe20000410000 */
[----:B------:R-:W-:Y:S01]  /*5ee0*/  SHF.R.U64 R9, R9, 0x3, RZ ;  /* 0x0000000309097819 */ /* 0x000fe200000012ff */
[-C--:B------:R-:W-:Y:S01]  /*5ef0*/  FMUL.FTZ R97, R114, R8.reuse ;  /* 0x0000000872617220 */ /* 0x080fe20000410000 */
[----:B------:R-:W-:Y:S01]  /*5f00*/  SHF.R.U64 R46, R46, 0x3, RZ ;  /* 0x000000032e2e7819 */ /* 0x000fe200000012ff */
[----:B------:R-:W1:Y:S01]  /*5f10*/  @P1 LDC R111, c[0x0][0xbf0] ;  /* 0x0002fc00ff6f1b82 */ /* 0x000e620000000800 */
[C---:B------:R-:W-:Y:S01]  /*5f20*/  IADD3 R29, P2, R4.reuse, 0x4020, RZ ;  /* 0x00004020041d7810 */ /* 0x040fe20007f5e0ff */
[-C--:B------:R-:W-:Y:S01]  /*5f30*/  FMUL.FTZ R90, R119, R8.reuse ;  /* 0x00000008775a7220 */ /* 0x080fe20000410000 */
[----:B------:R-:W-:Y:S01]  /*5f40*/  IADD3 R27, P3, R4, 0x4000, RZ ;  /* 0x00004000041b7810 */ /* 0x000fe20007f7e0ff */
[----:B------:R-:W-:Y:S01]  /*5f50*/  FMUL.FTZ R95, R118, R8 ;  /* 0x00000008765f7220 */ /* 0x000fe20000410000 */
[C---:B------:R-:W-:Y:S01]  /*5f60*/  IADD3 R25, P4, R4.reuse, 0x60, RZ ;  /* 0x0000006004197810 */ /* 0x040fe20007f9e0ff */
[--C-:B------:R-:W-:Y:S01]  /*5f70*/  IMAD.X R43, RZ, RZ, R5.reuse, P2 ;  /* 0x000000ffff2b7224 */ /* 0x100fe200010e0605 */
[----:B------:R-:W-:Y:S01]  /*5f80*/  IADD3 R21, P5, R4, 0x40, RZ ;  /* 0x0000004004157810 */ /* 0x000fe20007fbe0ff */
[----:B------:R-:W-:Y:S01]  /*5f90*/  IMAD.X R41, RZ, RZ, R5, P3 ;  /* 0x000000ffff297224 */ /* 0x000fe200018e0605 */
[----:B------:R-:W-:Y:S01]  /*5fa0*/  LOP3.LUT R34, R34, R35, RZ, 0x3c, !PT ;  /* 0x0000002322227212 */ /* 0x000fe200078e3cff */
[----:B------:R-:W-:Y:S01]  /*5fb0*/  IMAD.X R35, RZ, RZ, R39, P6 ;  /* 0x000000ffff237224 */ /* 0x000fe200030e0627 */
[----:B------:R-:W-:Y:S01]  /*5fc0*/  LOP3.LUT R4, R9, R4, RZ, 0x3c, !PT ;  /* 0x0000000409047212 */ /* 0x000fe200078e3cff */
[--C-:B------:R-:W-:Y:S01]  /*5fd0*/  IMAD.X R9, RZ, RZ, R5.reuse, P5 ;  /* 0x000000ffff097224 */ /* 0x100fe200028e0605 */
[----:B------:R-:W-:Y:S01]  /*5fe0*/  IADD3 R107, P6, R38, 0x7000, RZ ;  /* 0x00007000266b7810 */ /* 0x000fe20007fde0ff */
[----:B------:R-:W-:Y:S01]  /*5ff0*/  SYNCS.ARRIVE.TRANS64.RED.A1T0 RZ, [UR4], RZ ;  /* 0x000000ffffff79a7 */ /* 0x000fe20008100404 */
[----:B------:R-:W-:Y:S01]  /*6000*/  LOP3.LUT R46, R46, R47, RZ, 0x3c, !PT ;  /* 0x0000002f2e2e7212 */ /* 0x000fe200078e3cff */
[----:B------:R-:W-:Y:S01]  /*6010*/  IMAD.X R47, RZ, RZ, R5, P0 ;  /* 0x000000ffff2f7224 */ /* 0x000fe200000e0605 */
[-C--:B------:R-:W-:Y:S01]  /*6020*/  IADD3.X R11, RZ, R5.reuse, RZ, P4, !PT ;  /* 0x00000005ff0b7210 */ /* 0x080fe200027fe4ff */
[----:B------:R-:W-:Y:S01]  /*6030*/  FMUL.FTZ R80, R123, R8 ;  /* 0x000000087b507220 */ /* 0x000fe20000410000 */
[----:B------:R-:W-:Y:S01]  /*6040*/  MOV R106, R4 ;  /* 0x00000004006a7202 */ /* 0x000fe20000000f00 */
[-C--:B------:R-:W-:Y:S01]  /*6050*/  FMUL.FTZ R93, R122, R8.reuse ;  /* 0x000000087a5d7220 */ /* 0x080fe20000410000 */
[----:B------:R-:W-:Y:S01]  /*6060*/  LOP3.LUT R10, R29, 0x380, RZ, 0xc0, !PT ;  /* 0x000003801d0a7812 */ /* 0x000fe200078ec0ff */
[-C--:B------:R-:W-:Y:S01]  /*6070*/  FMUL.FTZ R79, R127, R8.reuse ;  /* 0x000000087f4f7220 */ /* 0x080fe20000410000 */
[----:B------:R-:W-:Y:S01]  /*6080*/  LOP3.LUT R5, R107, 0x380, RZ, 0xc0, !PT ;  /* 0x000003806b057812 */ /* 0x000fe200078ec0ff */
        /* <DEDUP_REMOVED lines=14> */
[----:B------:R-:W2:Y:S01]  /*6170*/  LDC.64 R102, c[0x0][0xb98] ;  /* 0x0002e600ff667b82 */ /* 0x000ea20000000a00 */
[----:B------:R-:W-:Y:S01]  /*6180*/  LOP3.LUT R8, R27, 0x380, RZ, 0xc0, !PT ;  /* 0x000003801b087812 */ /* 0x000fe200078ec0ff */
[----:B------:R-:W-:Y:S01]  /*6190*/  USHF.R.S32.HI UR11, URZ, 0x1f, UR7 ;  /* 0x0000001f3f0b7899 */ /* 0x000fe20008011407 */
[----:B------:R-:W-:Y:S01]  /*61a0*/  SHF.R.U64 R10, R10, 0x3, RZ ;  /* 0x000000030a0a7819 */ /* 0x000fe200000012ff */
[----:B------:R-:W-:Y:S01]  /*61b0*/  USHF.R.S32.HI UR10, URZ, 0x1f, UR40 ;  /* 0x0000001f3f0a7899 */ /* 0x000fe20008011428 */
[----:B------:R-:W-:Y:S01]  /*61c0*/  SHF.R.U64 R20, R5, 0x3, RZ ;  /* 0x0000000305147819 */ /* 0x000fe200000012ff */
[----:B------:R-:W-:Y:S01]  /*61d0*/  UIMAD UR6, UR11, UR8, URZ ;  /* 0x000000080b0672a4 */ /* 0x000fe2000f8e023f */
[----:B------:R-:W-:Y:S01]  /*61e0*/  SHF.R.U64 R8, R8, 0x3, RZ ;  /* 0x0000000308087819 */ /* 0x000fe200000012ff */
[----:B------:R-:W-:Y:S01]  /*61f0*/  FMUL.FTZ R67, R112, R61 ;  /* 0x0000003d70437220 */ /* 0x000fe20000410000 */
[----:B------:R-:W-:Y:S01]  /*6200*/  LOP3.LUT R42, R10, R29, RZ, 0x3c, !PT ;  /* 0x0000001d0a2a7212 */ /* 0x000fe200078e3cff */
[----:B------:R-:W-:Y:S01]  /*6210*/  UIMAD UR6, UR7, UR9, UR6 ;  /* 0x00000009070672a4 */ /* 0x000fe2000f8e0206 */
[----:B------:R-:W-:Y:S01]  /*6220*/  LOP3.LUT R20, R20, R107, RZ, 0x3c, !PT ;  /* 0x0000006b14147212 */ /* 0x000fe200078e3cff */
[----:B------:R-:W-:Y:S01]  /*6230*/  IMAD R107, R96, 0x80, R16 ;  /* 0x00000080606b7824 */ /* 0x000fe200078e0210 */
[----:B------:R-:W-:Y:S01]  /*6240*/  LOP3.LUT R10, R25, 0x380, RZ, 0xc0, !PT ;  /* 0x00000380190a7812 */ /* 0x000fe200078ec0ff */
[----:B------:R-:W-:Y:S01]  /*6250*/  UIADD3 UR6, UR5, UR6, URZ ;  /* 0x0000000605067290 */ /* 0x000fe2000fffe03f */
[----:B------:R-:W-:Y:S01]  /*6260*/  LOP3.LUT R40, R8, R27, RZ, 0x3c, !PT ;  /* 0x0000001b08287212 */ /* 0x000fe200078e3cff */
[----:B------:R-:W-:Y:S01]  /*6270*/  FMUL.FTZ R65, R116, R61 ;  /* 0x0000003d74417220 */ /* 0x000fe20000410000 */
[----:B------:R-:W-:Y:S01]  /*6280*/  MOV R77, R46 ;  /* 0x0000002e004d7202 */ /* 0x000fe20000000f00 */
[----:B0-----:R-:W-:Y:S01]  /*6290*/  @P1 IMAD.HI.U32 R46, R107, R110, RZ ;  /* 0x0000006e6b2e1227 */ /* 0x001fe200078e00ff */
[----:B------:R-:W-:-:S03]  /*62a0*/  LOP3.LUT R8, R13, 0x380, RZ, 0xc0, !PT ;  /* 0x000003800d087812 */ /* 0x000fc600078ec0ff */
[-C--:B------:R-:W-:Y:S01]  /*62b0*/  FMUL.FTZ R60, R121, R61.reuse ;  /* 0x0000003d793c7220 */ /* 0x080fe20000410000 */
[----:B------:R-:W-:Y:S01]  /*62c0*/  SHF.R.U64 R10, R10, 0x3, RZ ;  /* 0x000000030a0a7819 */ /* 0x000fe200000012ff */
[----:B------:R-:W-:Y:S01]  /*62d0*/  IMAD.MOV.U32 R47, RZ, RZ, R107 ;  /* 0x000000ffff2f7224 */ /* 0x000fe200078e006b */
[----:B------:R-:W-:Y:S01]  /*62e0*/  SHF.R.U64 R8, R8, 0x3, RZ ;  /* 0x0000000308087819 */ /* 0x000fe200000012ff */
[----:B------:R-:W-:Y:S01]  /*62f0*/  FMUL.FTZ R63, R120, R61 ;  /* 0x0000003d783f7220 */ /* 0x000fe20000410000 */
[----:B------:R-:W-:Y:S01]  /*6300*/  LOP3.LUT R10, R10, R25, RZ, 0x3c, !PT ;  /* 0x000000190a0a7212 */ /* 0x000fe200078e3cff */
[-C--:B------:R-:W-:Y:S01]  /*6310*/  FMUL.FTZ R51, R125, R61.reuse ;  /* 0x0000003d7d337220 */ /* 0x080fe20000410000 */
[----:B------:R-:W-:Y:S01]  /*6320*/  IADD3 R25, P0, R38, 0x6000, RZ ;  /* 0x0000600026197810 */ /* 0x000fe20007f1e0ff */
[----:B------:R-:W-:Y:S01]  /*6330*/  FMUL.FTZ R58, R124, R61 ;  /* 0x0000003d7c3a7220 */ /* 0x000fe20000410000 */
[----:B-1----:R-:W-:Y:S01]  /*6340*/  @P1 SHF.R.U32.HI R47, RZ, R111, R46 ;  /* 0x0000006fff2f1219 */ /* 0x002fe2000001162e */
[----:B------:R-:W-:Y:S01]  /*6350*/  FMUL.FTZ R52, R129, R61 ;  /* 0x0000003d81347220 */ /* 0x000fe20000410000 */
[----:B------:R-:W-:Y:S01]  /*6360*/  F2FP.BF16.F32.PACK_AB R6, R6, R7 ;  /* 0x000000070606723e */ /* 0x000fe200000010ff */
[----:B------:R-:W-:Y:S01]  /*6370*/  FMUL.FTZ R57, R128, R61 ;  /* 0x0000003d80397220 */ /* 0x000fe20000410000 */
[----:B------:R-:W-:Y:S01]  /*6380*/  F2FP.BF16.F32.PACK_AB R5, R100, R105 ;  /* 0x000000696405723e */ /* 0x000fe200000010ff */
[----:B------:R-:W-:Y:S01]  /*6390*/  FMUL.FTZ R49, R133, R61 ;  /* 0x0000003d85317220 */ /* 0x000fe20000410000 */
[----:B------:R-:W-:Y:S01]  /*63a0*/  F2FP.BF16.F32.PACK_AB R7, R104, R109 ;  /* 0x0000006d6807723e */ /* 0x000fe200000010ff */
[----:B------:R-:W-:Y:S01]  /*63b0*/  BAR.SYNC.DEFER_BLOCKING 0x1, 0x100 ;  /* 0x0044000000007b1d */ /* 0x000fe20000010000 */
[----:B------:R-:W-:Y:S01]  /*63c0*/  LOP3.LUT R14, R8, R13, RZ, 0x3c, !PT ;  /* 0x0000000d080e7212 */ /* 0x000fe200078e3cff */
[----:B------:R-:W-:Y:S01]  /*63d0*/  IMAD.U32 R13, RZ, RZ, UR5 ;  /* 0x00000005ff0d7e24 */ /* 0x000fe2000f8e00ff */
[----:B------:R-:W-:Y:S01]  /*63e0*/  LOP3.LUT R24, R25, 0x380, RZ, 0xc0, !PT ;  /* 0x0000038019187812 */ /* 0x000fe200078ec0ff */
[----:B------:R-:W-:Y:S01]  /*63f0*/  IMAD.U32 R13, RZ, RZ, UR6 ;  /* 0x00000006ff0d7e24 */ /* 0x000fe2000f8e00ff */
[----:B------:R-:W-:Y:S01]  /*6400*/  MOV R105, R40 ;  /* 0x0000002800697202 */ /* 0x000fe20000000f00 */
[----:B------:R-:W-:Y:S01]  /*6410*/  IMAD.MOV R40, RZ, RZ, -R47 ;  /* 0x000000ffff287224 */ /* 0x000fe200078e0a2f */
[----:B------:R-:W-:Y:S01]  /*6420*/  SHF.R.U64 R24, R24, 0x3, RZ ;  /* 0x0000000318187819 */ /* 0x000fe200000012ff */
[----:B--2---:R-:W-:Y:S01]  /*6430*/  IMAD.WIDE.U32 R12, R102, UR40, R12 ;  /* 0x00000028660c7c25 */ /* 0x004fe2000f8e000c */
[----:B------:R-:W-:Y:S01]  /*6440*/  IADD3 R29, P3, R38, 0x4000, RZ ;  /* 0x00004000261d7810 */ /* 0x000fe20007f7e0ff */
[----:B------:R-:W-:Y:S01]  /*6450*/  ULDC.64 UR4, c[0x0][0xb88] ;  /* 0x0002e20000047ab9 */ /* 0x000fe20000000a00 */
[----:B------:R-:W-:Y:S01]  /*6460*/  LOP3.LUT R24, R24, R25, RZ, 0x3c, !PT ;  /* 0x0000001918187212 */ /* 0x000fe200078e3cff */
[----:B------:R-:W-:Y:S01]  /*6470*/  IMAD.X R25, RZ, RZ, R39, P0 ;  /* 0x000000ffff197224 */ /* 0x000fe200000e0627 */
[----:B------:R-:W-:Y:S01]  /*6480*/  SHF.R.S32.HI R41, RZ, 0x1f, R47 ;  /* 0x0000001fff297819 */ /* 0x000fe2000001142f */
[----:B------:R-:W-:Y:S01]  /*6490*/  ULDC UR6, c[0x0][0xa88] ;  /* 0x0002a20000067ab9 */ /* 0x000fe20000000800 */
[----:B------:R-:W-:Y:S01]  /*64a0*/  IADD3 R12, P0, R47, R12, RZ ;  /* 0x0000000c2f0c7210 */ /* 0x000fe20007f1e0ff */
[-C--:B------:R-:W-:Y:S01]  /*64b0*/  FMUL.FTZ R56, R132, R61.reuse ;  /* 0x0000003d84387220 */ /* 0x080fe20000410000 */
[----:B------:R-:W-:Y:S01]  /*64c0*/  LOP3.LUT R8, R21, 0x380, RZ, 0xc0, !PT ;  /* 0x0000038015087812 */ /* 0x000fe200078ec0ff */
[-C--:B------:R-:W-:Y:S01]  /*64d0*/  FMUL.FTZ R50, R137, R61.reuse ;  /* 0x0000003d89327220 */ /* 0x080fe20000410000 */
[----:B------:R-:W-:Y:S01]  /*64e0*/  IADD3 R27, P2, R38, 0x5000, RZ ;  /* 0x00005000261b7810 */ /* 0x000fe20007f5e0ff */
[-C--:B------:R-:W-:Y:S01]  /*64f0*/  FMUL.FTZ R55, R136, R61.reuse ;  /* 0x0000003d88377220 */ /* 0x080fe20000410000 */
[----:B------:R-:W-:Y:S01]  /*6500*/  LOP3.LUT R28, R29, 0x380, RZ, 0xc0, !PT ;  /* 0x000003801d1c7812 */ /* 0x000fe200078ec0ff */
[-C--:B------:R-:W-:Y:S01]  /*6510*/  FMUL.FTZ R3, R141, R61.reuse ;  /* 0x0000003d8d037220 */ /* 0x080fe20000410000 */
[----:B------:R-:W-:Y:S01]  /*6520*/  SHF.R.U64 R8, R8, 0x3, RZ ;  /* 0x0000000308087819 */ /* 0x000fe200000012ff */
[----:B------:R0:W-:Y:S01]  /*6530*/  STSM.16.M88.4 [R106], R4 ;  /* 0x000000046a007844 */ /* 0x0001e20000000200 */
[----:B------:R-:W-:Y:S01]  /*6540*/  LOP3.LUT R26, R27, 0x380, RZ, 0xc0, !PT ;  /* 0x000003801b1a7812 */ /* 0x000fe200078ec0ff */
[----:B------:R-:W-:Y:S01]  /*6550*/  FMUL.FTZ R54, R140, R61 ;  /* 0x0000003d8c367220 */ /* 0x000fe20000410000 */
[----:B------:R-:W-:Y:S01]  /*6560*/  MOV R15, R14 ;  /* 0x0000000e000f7202 */ /* 0x000fe20000000f00 */
[-C--:B------:R-:W-:Y:S01]  /*6570*/  FMUL.FTZ R48, R145, R61.reuse ;  /* 0x0000003d91307220 */ /* 0x080fe20000410000 */
[----:B------:R-:W-:Y:S01]  /*6580*/  SHF.R.U64 R28, R28, 0x3, RZ ;  /* 0x000000031c1c7819 */ /* 0x000fe200000012ff */
[----:B------:R-:W-:Y:S01]  /*6590*/  FMUL.FTZ R53, R144, R61 ;  /* 0x0000003d90357220 */ /* 0x000fe20000410000 */
[----:B------:R-:W-:Y:S01]  /*65a0*/  MOV R104, R42 ;  /* 0x0000002a00687202 */ /* 0x000fe20000000f00 */
[----:B------:R-:W-:Y:S01]  /*65b0*/  IMAD R43, R96, 0x80, R19 ;  /* 0x00000080602b7824 */ /* 0x000fe200078e0213 */
[----:B------:R-:W-:Y:S01]  /*65c0*/  LOP3.LUT R8, R8, R21, RZ, 0x3c, !PT ;  /* 0x0000001508087212 */ /* 0x000fe200078e3cff */
[-C--:B------:R-:W-:Y:S01]  /*65d0*/  FMUL.FTZ R0, R149, R61.reuse ;  /* 0x0000003d95007220 */ /* 0x080fe20000410000 */
[----:B------:R-:W-:Y:S01]  /*65e0*/  SHF.R.U64 R26, R26, 0x3, RZ ;  /* 0x000000031a1a7819 */ /* 0x000fe200000012ff */
[----:B------:R-:W-:Y:S01]  /*65f0*/  FMUL.FTZ R61, R148, R61 ;  /* 0x0000003d943d7220 */ /* 0x000fe20000410000 */
[----:B------:R-:W-:Y:S01]  /*6600*/  LOP3.LUT R28, R28, R29, RZ, 0x3c, !PT ;  /* 0x0000001d1c1c7212 */ /* 0x000fe200078e3cff */
[----:B------:R-:W-:Y:S01]  /*6610*/  IMAD.X R29, RZ, RZ, R39, P3 ;  /* 0x000000ffff1d7224 */ /* 0x000fe200018e0627 */
[----:B------:R-:W-:Y:S01]  /*6620*/  MOV R14, R8 ;  /* 0x00000008000e7202 */ /* 0x000fe20000000f00 */
[----:B0-----:R-:W-:Y:S01]  /*6630*/  IMAD R4, R102, UR10, RZ ;  /* 0x0000000a66047c24 */ /* 0x001fe2000f8e02ff */
[----:B------:R-:W-:Y:S01]  /*6640*/  MOV R106, R10 ;  /* 0x0000000a006a7202 */ /* 0x000fe20000000f00 */
[----:B------:R-:W-:Y:S01]  /*6650*/  IMAD R11, R59, R40, R107 ;  /* 0x000000283b0b7224 */ /* 0x000fe200078e026b */
[----:B------:R-:W-:Y:S01]  /*6660*/  F2FP.BF16.F32.PACK_AB R5, R108, R113 ;  /* 0x000000716c05723e */ /* 0x000fe200000010ff */
[----:B------:R-:W-:Y:S01]  /*6670*/  IMAD R103, R103, UR40, R4 ;  /* 0x0000002867677c24 */ /* 0x000fe2000f8e0204 */
[----:B------:R-:W-:Y:S01]  /*6680*/  F2FP.BF16.F32.PACK_AB R4, R72, R75 ;  /* 0x0000004b4804723e */ /* 0x000fe200000010ff */
[----:B------:R-:W-:Y:S01]  /*6690*/  IMAD R72, R59, UR6, RZ ;  /* 0x000000063b487c24 */ /* 0x000fe2000f8e02ff */
[----:B------:R-:W-:Y:S01]  /*66a0*/  SHF.R.S32.HI R10, RZ, 0x1f, R11 ;  /* 0x0000001fff0a7819 */ /* 0x000fe2000001140b */
[----:B------:R-:W-:Y:S01]  /*66b0*/  ULDC.64 UR8, c[0x0][0xae8] ;  /* 0x0002ba0000087ab9 */ /* 0x000fe20000000a00 */
[----:B------:R-:W-:-:S02]  /*66c0*/  IADD3.X R13, R41, R13, R103, P0, !PT ;  /* 0x0000000d290d7210 */ /* 0x000fc400007fe467 */
[----:B------:R-:W-:Y:S01]  /*66d0*/  F2FP.BF16.F32.PACK_AB R6, R70, R73 ;  /* 0x000000494606723e */ /* 0x000fe200000010ff */
[----:B------:R-:W-:Y:S01]  /*66e0*/  IMAD R10, R10, UR4, RZ ;  /* 0x000000040a0a7c24 */ /* 0x000fe2000f8e02ff */
[----:B------:R-:W-:Y:S01]  /*66f0*/  F2FP.BF16.F32.PACK_AB R7, R98, R117 ;  /* 0x000000756207723e */ /* 0x000fe200000010ff */
[C---:B------:R-:W-:Y:S01]  /*6700*/  IMAD.WIDE.U32 R12, R11.reuse, UR4, R12 ;  /* 0x000000040b0c7c25 */ /* 0x040fe2000f8e000c */
[----:B------:R-:W-:Y:S02]  /*6710*/  LOP3.LUT P0, RZ, R154, 0x3, RZ, 0xc0, !PT ;  /* 0x000000039aff7812 */ /* 0x000fe4000780c0ff */
[----:B------:R-:W-:Y:S01]  /*6720*/  F2FP.BF16.F32.PACK_AB R8, R66, R71 ;  /* 0x000000474208723e */ /* 0x000fe200000010ff */
[----:B------:R-:W-:Y:S01]  /*6730*/  IMAD R41, R11, UR5, R10 ;  /* 0x000000050b297c24 */ /* 0x000fe2000f8e020a */
[----:B------:R0:W-:Y:S01]  /*6740*/  STSM.16.M88.4 [R15], R4 ;  /* 0x000000040f007844 */ /* 0x0001e20000000200 */
[----:B------:R-:W-:Y:S01]  /*6750*/  ULDC.64 UR4, c[0x0][0xb50] ;  /* 0x0002d40000047ab9 */ /* 0x000fe20000000a00 */
[----:B------:R-:W-:-:S02]  /*6760*/  F2FP.BF16.F32.PACK_AB R9, R94, R101 ;  /* 0x000000655e09723e */ /* 0x000fc400000010ff */
[----:B------:R-:W-:Y:S02]  /*6770*/  F2FP.BF16.F32.PACK_AB R10, R68, R69 ;  /* 0x00000045440a723e */ /* 0x000fe400000010ff */
[----:B------:R-:W-:Y:S02]  /*6780*/  F2FP.BF16.F32.PACK_AB R11, R92, R99 ;  /* 0x000000635c0b723e */ /* 0x000fe400000010ff */
[----:B------:R-:W-:Y:S02]  /*6790*/  LEA R40, P3, R12, UR4, 0x2 ;  /* 0x000000040c287c11 */ /* 0x000fe4000f8610ff */
[----:B------:R-:W-:Y:S01]  /*67a0*/  LOP3.LUT R26, R26, R27, RZ, 0x3c, !PT ;  /* 0x0000001b1a1a7212 */ /* 0x000fe200078e3cff */
[----:B------:R-:W-:Y:S01]  /*67b0*/  IMAD.X R27, RZ, RZ, R39, P2 ;  /* 0x000000ffff1b7224 */ /* 0x000fe200010e0627 */
[----:B------:R-:W-:Y:S01]  /*67c0*/  ISETP.GE.OR P2, PT, R43, R72, P0 ;  /* 0x000000482b00720c */ /* 0x000fe20000746670 */
[----:B------:R1:W-:Y:S01]  /*67d0*/  STSM.16.M88.4 [R14], R8 ;  /* 0x000000080e007844 */ /* 0x0003e20000000200 */
[----:B------:R-:W-:Y:S01]  /*67e0*/  F2FP.BF16.F32.PACK_AB R71, R81, R84 ;  /* 0x000000545147723e */ /* 0x000fe200000010ff */
[----:B0-----:R-:W-:Y:S01]  /*67f0*/  VIADD R5, R43, 0x8 ;  /* 0x000000082b057836 */ /* 0x001fe20000000000 */
[----:B------:R-:W-:Y:S01]  /*6800*/  IADD3 R7, R13, R41, RZ ;  /* 0x000000290d077210 */ /* 0x000fe20007ffe0ff */
[----:B------:R-:W-:Y:S01]  /*6810*/  SHFL.IDX PT, R66, R40, 0x1, 0x1c1f ;  /* 0x003c1f0028427f89 */ /* 0x000fe200000e0000 */
[----:B------:R-:W-:-:S02]  /*6820*/  F2FP.BF16.F32.PACK_AB R4, R62, R67 ;  /* 0x000000433e04723e */ /* 0x000fc400000010ff */
[----:B------:R-:W-:Y:S02]  /*6830*/  ISETP.GE.OR P0, PT, R5, R72, P0 ;  /* 0x000000480500720c */ /* 0x000fe40000706670 */
[----:B------:R-:W-:Y:S02]  /*6840*/  LEA.HI.X R41, R12, UR5, R7, 0x2, P3 ;  /* 0x000000050c297c11 */ /* 0x000fe400098f1407 */
[----:B------:R-:W-:Y:S02]  /*6850*/  F2FP.BF16.F32.PACK_AB R5, R88, R97 ;  /* 0x000000615805723e */ /* 0x000fe400000010ff */
[----:B------:R-:W-:Y:S01]  /*6860*/  F2FP.BF16.F32.PACK_AB R6, R64, R65 ;  /* 0x000000414006723e */ /* 0x000fe200000010ff */
[----:B------:R-:W-:Y:S01]  /*6870*/  SHFL.IDX PT, R67, R41, 0x1, 0x1c1f ;  /* 0x003c1f0029437f89 */ /* 0x000fe200000e0000 */
[----:B------:R-:W-:Y:S02]  /*6880*/  F2FP.BF16.F32.PACK_AB R7, R90, R95 ;  /* 0x0000005f5a07723e */ /* 0x000fe400000010ff */
[----:B------:R-:W-:Y:S01]  /*6890*/  F2FP.BF16.F32.PACK_AB R12, R60, R63 ;  /* 0x0000003f3c0c723e */ /* 0x000fe200000010ff */
[----:B------:R-:W-:Y:S01]  /*68a0*/  SHFL.IDX PT, R64, R40, RZ, 0x1c1f ;  /* 0x001c1fff28407589 */ /* 0x000fe200000e0000 */
[----:B------:R-:W-:-:S02]  /*68b0*/  F2FP.BF16.F32.PACK_AB R13, R80, R93 ;  /* 0x0000005d500d723e */ /* 0x000fc400000010ff */
[----:B-1----:R-:W-:Y:S01]  /*68c0*/  F2FP.BF16.F32.PACK_AB R14, R51, R58 ;  /* 0x0000003a330e723e */ /* 0x002fe200000010ff */
[----:B------:R-:W-:Y:S01]  /*68d0*/  STSM.16.M88.4 [R106], R4 ;  /* 0x000000046a007844 */ /* 0x000fe20000000200 */
[----:B------:R-:W-:Y:S02]  /*68e0*/  F2FP.BF16.F32.PACK_AB R15, R79, R86 ;  /* 0x000000564f0f723e */ /* 0x000fe400000010ff */
[----:B------:R-:W-:Y:S01]  /*68f0*/  F2FP.BF16.F32.PACK_AB R8, R52, R57 ;  /* 0x000000393408723e */ /* 0x000fe200000010ff */
[----:B------:R-:W0:Y:S01]  /*6900*/  SHFL.IDX PT, R65, R41, RZ, 0x1c1f ;  /* 0x001c1fff29417589 */ /* 0x000e2200000e0000 */
[----:B------:R-:W-:Y:S01]  /*6910*/  F2FP.BF16.F32.PACK_AB R9, R76, R91 ;  /* 0x0000005b4c09723e */ /* 0x000fe200000010ff */
[----:B------:R-:W1:Y:S01]  /*6920*/  @P1 LDC R57, c[0x0][0xbec] ;  /* 0x0002fb00ff391b82 */ /* 0x000e620000000800 */
[----:B------:R-:W-:Y:S01]  /*6930*/  F2FP.BF16.F32.PACK_AB R10, R49, R56 ;  /* 0x00000038310a723e */ /* 0x000fe200000010ff */
[----:B------:R-:W-:Y:S01]  /*6940*/  STSM.16.M88.4 [R105], R12 ;  /* 0x0000000c69007844 */ /* 0x000fe20000000200 */
[----:B------:R-:W-:-:S02]  /*6950*/  F2FP.BF16.F32.PACK_AB R11, R78, R89 ;  /* 0x000000594e0b723e */ /* 0x000fc400000010ff */
[----:B------:R-:W-:Y:S02]  /*6960*/  MOV R100, R44 ;  /* 0x0000002c00647202 */ /* 0x000fe40000000f00 */
[----:B------:R-:W-:Y:S01]  /*6970*/  F2FP.BF16.F32.PACK_AB R68, R50, R55 ;  /* 0x000000373244723e */ /* 0x000fe200000010ff */
[----:B------:R-:W-:Y:S01]  /*6980*/  STSM.16.M88.4 [R104], R8 ;  /* 0x0000000868007844 */ /* 0x000fe20000000200 */
[----:B------:R-:W-:Y:S02]  /*6990*/  F2FP.BF16.F32.PACK_AB R69, R74, R87 ;  /* 0x000000574a45723e */ /* 0x000fe400000010ff */
[----:B------:R-:W-:Y:S02]  /*69a0*/  F2FP.BF16.F32.PACK_AB R70, R3, R54 ;  /* 0x000000360346723e */ /* 0x000fe400000010ff */
[----:B------:R-:W-:Y:S02]  /*69b0*/  F2FP.BF16.F32.PACK_AB R81, R82, R85 ;  /* 0x000000555251723e */ /* 0x000fe400000010ff */
[----:B------:R-:W-:Y:S01]  /*69c0*/  F2FP.BF16.F32.PACK_AB R80, R48, R53 ;  /* 0x000000353050723e */ /* 0x000fe200000010ff */
[----:B------:R-:W-:Y:S01]  /*69d0*/  STSM.16.M88.4 [R100], R68 ;  /* 0x0000004464007844 */ /* 0x000fe20000000200 */
[----:B------:R-:W-:-:S02]  /*69e0*/  F2FP.BF16.F32.PACK_AB R82, R0, R61 ;  /* 0x0000003d0052723e */ /* 0x000fc400000010ff */
[----:B------:R-:W-:Y:S02]  /*69f0*/  F2FP.BF16.F32.PACK_AB R83, R83, R150 ;  /* 0x000000965353723e */ /* 0x000fe400000010ff */
[C---:B------:R-:W-:Y:S02]  /*6a00*/  LOP3.LUT R21, R38.reuse, 0x380, RZ, 0xc0, !PT ;  /* 0x0000038026157812 */ /* 0x040fe400078ec0ff */
[C---:B------:R-:W-:Y:S01]  /*6a10*/  IADD3 R33, P5, R38.reuse, 0x2000, RZ ;  /* 0x0000200026217810 */ /* 0x040fe20007fbe0ff */
[----:B------:R-:W-:Y:S01]  /*6a20*/  STSM.16.M88.4 [R77], R80 ;  /* 0x000000504d007844 */ /* 0x000fe20000000200 */
[----:B------:R-:W-:Y:S01]  /*6a30*/  IMAD R3, R153, 0x20, R17 ;  /* 0x0000002099037824 */ /* 0x000fe200078e0211 */
[----:B------:R-:W-:Y:S01]  /*6a40*/  SHF.R.U64 R21, R21, 0x3, RZ ;  /* 0x0000000315157819 */ /* 0x000fe200000012ff */
[----:B------:R-:W-:Y:S01]  /*6a50*/  BAR.SYNC.DEFER_BLOCKING 0x1, 0x100 ;  /* 0x0044000000007b1d */ /* 0x000fe20000010000 */
[----:B------:R-:W-:Y:S01]  /*6a60*/  IADD3 R31, P4, R38, 0x3000, RZ ;  /* 0x00003000261f7810 */ /* 0x000fe20007f9e0ff */
[----:B------:R-:W-:Y:S01]  /*6a70*/  UIMAD UR6, UR11, UR8, URZ ;  /* 0x000000080b0672a4 */ /* 0x000fe2000f8e023f */
[----:B------:R-:W-:Y:S01]  /*6a80*/  LOP3.LUT R38, R21, R38, RZ, 0x3c, !PT ;  /* 0x0000002615267212 */ /* 0x000fe200078e3cff */
[----:B------:R-:W-:Y:S01]  /*6a90*/  IMAD.X R21, RZ, RZ, R39, P6 ;  /* 0x000000ffff157224 */ /* 0x000fe200030e0627 */
[----:B------:R-:W-:Y:S01]  /*6aa0*/  UIMAD.WIDE.U32 UR4, UR7, UR8, URZ ;  /* 0x00000008070472a5 */ /* 0x000fe2000f8e003f */
[----:B------:R-:W-:Y:S01]  /*6ab0*/  LOP3.LUT R32, R33, 0x380, RZ, 0xc0, !PT ;  /* 0x0000038021207812 */ /* 0x000fe200078ec0ff */
[----:B0-----:R0:W-:Y:S01]  /*6ac0*/  @!P2 ST.E desc[UR48][R64.64], R37 ;  /* 0x000000254000a985 */ /* 0x0011e2000c101930 */
[----:B------:R-:W-:Y:S01]  /*6ad0*/  UIMAD UR6, UR7, UR9, UR6 ;  /* 0x00000009070672a4 */ /* 0x000fe2000f8e0206 */
[----:B------:R-:W-:-:S02]  /*6ae0*/  LOP3.LUT R30, R31, 0x380, RZ, 0xc0, !PT ;  /* 0x000003801f1e7812 */ /* 0x000fc400078ec0ff */
[----:B------:R2:W-:Y:S01]  /*6af0*/  @!P0 ST.E desc[UR48][R66.64], R36 ;  /* 0x0000002442008985 */ /* 0x0005e2000c101930 */
[----:B------:R-:W-:Y:S01]  /*6b00*/  ULDC.64 UR8, c[0x0][0xaf0] ;  /* 0x0002bc0000087ab9 */ /* 0x000fe20000000a00 */
[----:B------:R-:W-:Y:S02]  /*6b10*/  SHF.R.U64 R32, R32, 0x3, RZ ;  /* 0x0000000320207819 */ /* 0x000fe400000012ff */
[----:B------:R3:W5:Y:S01]  /*6b20*/  LD.E.128 R44, desc[UR48][R34.64] ;  /* 0x00000030222c7980 */ /* 0x000762000c101d00 */
[----:B0-----:R-:W0:Y:S03]  /*6b30*/  @P1 LDC R37, c[0x0][0xbf0] ;  /* 0x0002fc00ff251b82 */ /* 0x001e260000000800 */
[----:B------:R4:W5:Y:S01]  /*6b40*/  LD.E.128 R52, desc[UR48][R28.64] ;  /* 0x000000301c347980 */ /* 0x000962000c101d00 */
[----:B------:R-:W-:Y:S01]  /*6b50*/  UIADD3 UR5, UR5, UR6, URZ ;  /* 0x0000000605057290 */ /* 0x000fe2000fffe03f */
[----:B------:R-:W-:-:S02]  /*6b60*/  SHF.R.U64 R30, R30, 0x3, RZ ;  /* 0x000000031e1e7819 */ /* 0x000fc400000012ff */
[----:B------:R2:W5:Y:S01]  /*6b70*/  LD.E.128 R8, desc[UR48][R20.64] ;  /* 0x0000003014087980 */ /* 0x000562000c101d00 */
[----:B------:R-:W-:Y:S01]  /*6b80*/  LOP3.LUT R32, R32, R33, RZ, 0x3c, !PT ;  /* 0x0000002120207212 */ /* 0x000fe200078e3cff */
[----:B---3--:R-:W3:Y:S02]  /*6b90*/  LDC.64 R34, c[0x0][0xae0] ;  /* 0x0002b800ff227b82 */ /* 0x008ee40000000a00 */
[----:B------:R-:W5:Y:S01]  /*6ba0*/  LD.E.128 R48, desc[UR48][R38.64] ;  /* 0x0000003026307980 */ /* 0x000f62000c101d00 */
[----:B----4-:R-:W-:Y:S01]  /*6bb0*/  IMAD R28, R96, 0x80, R3 ;  /* 0x00000080601c7824 */ /* 0x010fe200078e0203 */
[----:B------:R-:W-:Y:S01]  /*6bc0*/  UIMAD UR6, UR10, UR8, URZ ;  /* 0x000000080a0672a4 */ /* 0x000fe2000f8e023f */
[----:B------:R-:W-:Y:S01]  /*6bd0*/  LOP3.LUT R30, R30, R31, RZ, 0x3c, !PT ;  /* 0x0000001f1e1e7212 */ /* 0x000fe200078e3cff */
[----:B------:R-:W-:Y:S01]  /*6be0*/  UIMAD.WIDE.U32 UR4, UR40, UR8, UR4 ;  /* 0x00000008280472a5 */ /* 0x000fe2000f8e0004 */
[----:B-1----:R-:W-:Y:S01]  /*6bf0*/  @P1 IMAD.HI.U32 R0, R28, R57, RZ ;  /* 0x000000391c001227 */ /* 0x002fe200078e00ff */
[----:B------:R-:W-:Y:S01]  /*6c00*/  IADD3.X R33, RZ, R39, RZ, P5, !PT ;  /* 0x00000027ff217210 */ /* 0x000fe20002ffe4ff */
[----:B------:R-:W5:Y:S02]  /*6c10*/  LD.E.128 R60, desc[UR48][R26.64] ;  /* 0x000000301a3c7980 */ /* 0x000f64000c101d00 */
[----:B--2---:R-:W-:Y:S01]  /*6c20*/  IMAD.MOV.U32 R20, RZ, RZ, R28 ;  /* 0x000000ffff147224 */ /* 0x004fe200078e001c */
[----:B------:R-:W-:Y:S01]  /*6c30*/  UIMAD UR6, UR40, UR9, UR6 ;  /* 0x00000009280672a4 */ /* 0x000fe2000f8e0206 */
[----:B------:R-:W-:Y:S01]  /*6c40*/  IMAD.X R31, RZ, RZ, R39, P4 ;  /* 0x000000ffff1f7224 */ /* 0x000fe200020e0627 */
[----:B------:R-:W5:Y:S01]  /*6c50*/  LD.E.128 R40, desc[UR48][R32.64] ;  /* 0x0000003020287980 */ /* 0x000f62000c101d00 */
[----:B0-----:R-:W-:Y:S01]  /*6c60*/  @P1 SHF.R.U32.HI R20, RZ, R37, R0 ;  /* 0x00000025ff141219 */ /* 0x001fe20000011600 */
[----:B------:R-:W-:-:S02]  /*6c70*/  UIADD3 UR5, UR5, UR6, URZ ;  /* 0x0000000605057290 */ /* 0x000fc4000fffe03f */
[----:B------:R-:W5:Y:S01]  /*6c80*/  LD.E.128 R4, desc[UR48][R30.64] ;  /* 0x000000301e047980 */ /* 0x000f62000c101d00 */
[--C-:B------:R-:W-:Y:S01]  /*6c90*/  SHF.R.S32.HI R3, RZ, 0x1f, R20.reuse ;  /* 0x0000001fff037819 */ /* 0x100fe20000011414 */
[----:B------:R-:W-:Y:S02]  /*6ca0*/  IMAD.MOV R0, RZ, RZ, -R20 ;  /* 0x000000ffff007224 */ /* 0x000fe400078e0a14 */
[----:B------:R0:W5:Y:S01]  /*6cb0*/  LD.E.128 R12, desc[UR48][R24.64] ;  /* 0x00000030180c7980 */ /* 0x000162000c101d00 */
[----:B------:R-:W-:Y:S01]  /*6cc0*/  ULDC.64 UR6, c[0x0][0xad8] ;  /* 0x0002b60000067ab9 */ /* 0x000fe20000000a00 */
[----:B------:R-:W-:Y:S01]  /*6cd0*/  IMAD R59, R59, R0, R28 ;  /* 0x000000003b3b7224 */ /* 0x000fe200078e021c */
[----:B------:R-:W-:Y:S01]  /*6ce0*/  @!PT LDS RZ, [RZ] ;  /* 0x00000000fffff984 */ /* 0x000fe20000000800 */
[----:B------:R-:W-:Y:S01]  /*6cf0*/  @!PT LDS RZ, [RZ] ;  /* 0x00000000fffff984 */ /* 0x000fe20000000800 */
[----:B------:R-:W-:Y:S01]  /*6d00*/  @!PT LDS RZ, [RZ] ;  /* 0x00000000fffff984 */ /* 0x000fe20000000800 */
[----:B------:R-:W-:Y:S01]  /*6d10*/  @!PT LDS RZ, [RZ] ;  /* 0x00000000fffff984 */ /* 0x000fe20000000800 */
[----:B------:R1:W-:Y:S06]  /*6d20*/  MEMBAR.ALL.CTA ;  /* 0x0000000000007992 */ /* 0x0003ec0000008000 */
[----:B-1----:R-:W1:Y:S01]  /*6d30*/  FENCE.VIEW.ASYNC.S ;  /* 0x00000000000073c6 */ /* 0x002e620000000000 */
[----:B---3--:R-:W-:Y:S01]  /*6d40*/  IMAD R3, R3, R34, RZ ;  /* 0x0000002203037224 */ /* 0x008fe200078e02ff */
[----:B------:R-:W-:-:S03]  /*6d50*/  SHF.R.S32.HI R0, RZ, 0x1f, R59 ;  /* 0x0000001fff007819 */ /* 0x000fc6000001143b */
[C---:B------:R-:W-:Y:S02]  /*6d60*/  IMAD R3, R20.reuse, R35, R3 ;  /* 0x0000002314037224 */ /* 0x040fe400078e0203 */
[----:B------:R-:W-:Y:S01]  /*6d70*/  IMAD.WIDE.U32 R20, R20, R34, UR4 ;  /* 0x0000000414147e25 */ /* 0x000fe2000f8e0022 */
[----:B------:R-:W-:-:S03]  /*6d80*/  LEA R29, R96, R17, 0x7 ;  /* 0x00000011601d7211 */ /* 0x000fc600078e38ff */
[----:B------:R-:W-:Y:S02]  /*6d90*/  IMAD.IADD R21, R21, 0x1, R3 ;  /* 0x0000000115157824 */ /* 0x000fe400078e0203 */
[----:B------:R-:W-:Y:S01]  /*6da0*/  IMAD R0, R0, UR6, RZ ;  /* 0x0000000600007c24 */ /* 0x000fe2000f8e02ff */
[----:B------:R-:W-:Y:S01]  /*6db0*/  UIADD3 UR39, UR39, 0x28820, URZ ;  /* 0x0002882027277890 */ /* 0x000fe2000fffe03f */
[----:B------:R-:W-:Y:S01]  /*6dc0*/  IMAD.WIDE.U32 R20, R59, UR6, R20 ;  /* 0x000000063b147c25 */ /* 0x000fe2000f8e0014 */
[----:B------:R-:W-:Y:S01]  /*6dd0*/  UIADD3 UR43, UR43, 0x1, URZ ;  /* 0x000000012b2b7890 */ /* 0x000fe2000fffe03f */
[----:B------:R-:W-:Y:S02]  /*6de0*/  ISETP.GE.AND P1, PT, R29, R72, PT ;  /* 0x000000481d00720c */ /* 0x000fe40003f26270 */
[----:B0-----:R-:W-:Y:S01]  /*6df0*/  IMAD R25, R59, UR7, R0 ;  /* 0x000000073b197c24 */ /* 0x001fe2000f8e0200 */
[----:B------:R-:W-:Y:S01]  /*6e00*/  ULDC.64 UR6, c[0x0][0xa80] ;  /* 0x0002a00000067ab9 */ /* 0x000fe20000000a00 */
[----:B------:R-:W-:Y:S01]  /*6e10*/  UPRMT UR39, URZ, 0x654, UR39 ;  /* 0x000006543f277896 */ /* 0x000fe20008000027 */
[----:B------:R-:W-:Y:S01]  /*6e20*/  LEA R0, P2, R20, UR6, 0x1 ;  /* 0x0000000614007c11 */ /* 0x000fe2000f8408ff */
[----:B------:R-:W-:Y:S01]  /*6e30*/  IMAD.IADD R21, R21, 0x1, R25 ;  /* 0x0000000115157824 */ /* 0x000fe200078e0219 */
[----:B------:R-:W-:Y:S01]  /*6e40*/  UISETP.NE.AND UP0, UPT, UR43, 0x2, UPT ;  /* 0x000000022b00788c */ /* 0x000fe2000bf05270 */
[----:B------:R-:W-:-:S03]  /*6e50*/  VIADD R3, R29, 0x20 ;  /* 0x000000201d037836 */ /* 0x000fc60000000000 */
[----:B------:R-:W-:Y:S01]  /*6e60*/  LEA.HI.X R28, R20, UR7, R21, 0x1, P2 ;  /* 0x00000007141c7c11 */ /* 0x000fe200090f0c15 */
[----:B------:R-:W-:Y:S01]  /*6e70*/  USEL UR5, URZ, 0x1, UP0 ;  /* 0x000000013f057887 */ /* 0x000fe20008000000 */
[-C--:B------:R-:W-:Y:S01]  /*6e80*/  ISETP.GE.AND P3, PT, R3, R72.reuse, PT ;  /* 0x000000480300720c */ /* 0x080fe20003f66270 */
[----:B------:R-:W-:Y:S01]  /*6e90*/  ULDC UR4, c[0x0][0xc] ;  /* 0x0000030000047ab9 */ /* 0x000fe20000000800 */
[----:B------:R-:W-:Y:S01]  /*6ea0*/  VIADD R3, R29, 0x40 ;  /* 0x000000401d037836 */ /* 0x000fe20000000000 */
[----:B------:R-:W-:Y:S01]  /*6eb0*/  UIADD3 UR41, UR4, UR41, URZ ;  /* 0x0000002904297290 */ /* 0x000fe2000fffe03f */
[----:B-1----:R0:W1:Y:S01]  /*6ec0*/  SHFL.IDX PT, R26, R0, RZ, 0x181f ;  /* 0x00181fff001a7589 */ /* 0x00206200000e0000 */
[----:B------:R-:W-:Y:S01]  /*6ed0*/  USEL UR43, UR43, URZ, UP0 ;  /* 0x0000003f2b2b7287 */ /* 0x000fe20008000000 */
[----:B------:R-:W-:Y:S01]  /*6ee0*/  SYNCS.ARRIVE.TRANS64.RED.A1T0 RZ, [UR39], RZ ;  /* 0x000000ffffff79a7 */ /* 0x000fe20008100427 */
[----:B------:R-:W-:Y:S01]  /*6ef0*/  ULOP3.LUT UR44, UR44, UR5, URZ, 0x3c, !UPT ;  /* 0x000000052c2c7292 */ /* 0x000fe2000f8e3c3f */
[----:B------:R0:W2:Y:S01]  /*6f00*/  SHFL.IDX PT, R27, R28, RZ, 0x181f ;  /* 0x00181fff1c1b7589 */ /* 0x0000a200000e0000 */
[----:B------:R-:W-:Y:S01]  /*6f10*/  BSSY B0, `(.L_x_31) ;  /* 0x000000b000007945 */ /* 0x000fe20003800000 */
[----:B------:R-:W-:-:S03]  /*6f20*/  ISETP.GE.AND P0, PT, R3, R72, PT ;  /* 0x000000480300720c */ /* 0x000fc60003f06270 */
[----:B------:R-:W-:Y:S10]  /*6f30*/  @P1 BRA `(.L_x_32) ;  /* 0x0000000000201947 */ /* 0x000ff40003800000 */
[----:B------:R-:W-:Y:S02]  /*6f40*/  ULDC UR4, c[0x0][0xac8] ;  /* 0x0002b20000047ab9 */ /* 0x000fe40000000800 */
[----:B------:R-:W-:Y:S02]  /*6f50*/  ISETP.GE.AND P2, PT, R18, UR4, PT ;  /* 0x0000000412007c0c */ /* 0x000fe4000bf46270 */
[----:B------:R-:W-:-:S11]  /*6f60*/  ISETP.GE.AND P1, PT, R22, UR4, PT ;  /* 0x0000000416007c0c */ /* 0x000fd6000bf26270 */
[----:B-1----:R-:W-:Y:S02]  /*6f70*/  @!P2 LEA R24, P4, R18, R26, 0x1 ;  /* 0x0000001a1218a211 */ /* 0x002fe400078808ff */
[----:B--2---:R-:W-:Y:S02]  /*6f80*/  @!P1 IMAD.WIDE R20, R22, 0x2, R26 ;  /* 0x0000000216149825 */ /* 0x004fe400078e021a */
[----:B------:R-:W-:-:S03]  /*6f90*/  @!P2 LEA.HI.X R25, R18, R27, R188, 0x1, P4 ;  /* 0x0000001b1219a211 */ /* 0x000fc600020f0cbc */
[----:B-----5:R3:W-:Y:S04]  /*6fa0*/  @!P1 ST.E.128 desc[UR48][R20.64], R48 ;  /* 0x0000003014009985 */ /* 0x0207e8000c101d30 */
[----:B------:R3:W-:Y:S02]  /*6fb0*/  @!P2 ST.E.128 desc[UR48][R24.64], R52 ;  /* 0x000000341800a985 */ /* 0x0007e4000c101d30 */
.L_x_32:
[----:B------:R-:W-:Y:S05]  /*6fc0*/  BSYNC B0 ;  /* 0x0000000000007941 */ /* 0x000fea0003800000 */
.L_x_31:
[----:B--2---:R2:W4:Y:S01]  /*6fd0*/  SHFL.IDX PT, R27, R28, 0x1, 0x181f ;  /* 0x00381f001c1b7f89 */ /* 0x00452200000e0000 */
[----:B------:R-:W-:Y:S03]  /*6fe0*/  BSSY B0, `(.L_x_33) ;  /* 0x000000b000007945 */ /* 0x000fe60003800000 */
[----:B-1----:R2:W1:Y:S01]  /*6ff0*/  SHFL.IDX PT, R26, R0, 0x1, 0x181f ;  /* 0x00381f00001a7f89 */ /* 0x00246200000e0000 */
[----:B------:R-:W-:Y:S05]  /*7000*/  @P3 BRA `(.L_x_34) ;  /* 0x0000000000203947 */ /* 0x000fea0003800000 */
[----:B------:R-:W-:Y:S02]  /*7010*/  ULDC UR4, c[0x0][0xac8] ;  /* 0x0002b20000047ab9 */ /* 0x000fe40000000800 */
[----:B------:R-:W-:Y:S02]  /*7020*/  ISETP.GE.AND P3, PT, R18, UR4, PT ;  /* 0x0000000412007c0c */ /* 0x000fe4000bf66270 */
[----:B------:R-:W-:-:S11]  /*7030*/  ISETP.GE.AND P2, PT, R22, UR4, PT ;  /* 0x0000000416007c0c */ /* 0x000fd6000bf46270 */
[----:B-1-3--:R-:W-:Y:S02]  /*7040*/  @!P3 LEA R24, P1, R18, R26, 0x1 ;  /* 0x0000001a1218b211 */ /* 0x00afe400078208ff */
[----:B----4-:R-:W-:Y:S02]  /*7050*/  @!P2 IMAD.WIDE R20, R22, 0x2, R26 ;  /* 0x000000021614a825 */ /* 0x010fe400078e021a */
[----:B------:R-:W-:-:S03]  /*7060*/  @!P3 LEA.HI.X R25, R18, R27, R188, 0x1, P1 ;  /* 0x0000001b1219b211 */ /* 0x000fc600008f0cbc */
[----:B-----5:R1:W-:Y:S04]  /*7070*/  @!P2 ST.E.128 desc[UR48][R20.64], R44 ;  /* 0x0000002c1400a985 */ /* 0x0203e8000c101d30 */
[----:B------:R1:W-:Y:S02]  /*7080*/  @!P3 ST.E.128 desc[UR48][R24.64], R60 ;  /* 0x0000003c1800b985 */ /* 0x0003e4000c101d30 */
.L_x_34:
[----:B------:R-:W-:Y:S05]  /*7090*/  BSYNC B0 ;  /* 0x0000000000007941 */ /* 0x000fea0003800000 */
.L_x_33:
[----:B----4-:R4:W0:Y:S01]  /*70a0*/  SHFL.IDX PT, R27, R28, 0x2, 0x181f ;  /* 0x00581f001c1b7f89 */ /* 0x01082200000e0000 */
[----:B------:R-:W-:Y:S03]  /*70b0*/  BSSY B0, `(.L_x_35) ;  /* 0x000000b000007945 */ /* 0x000fe60003800000 */
[----:B-1----:R4:W1:Y:S01]  /*70c0*/  SHFL.IDX PT, R26, R0, 0x2, 0x181f ;  /* 0x00581f00001a7f89 */ /* 0x00286200000e0000 */
[----:B------:R-:W-:Y:S05]  /*70d0*/  @P0 BRA `(.L_x_36) ;  /* 0x0000000000200947 */ /* 0x000fea0003800000 */
[----:B------:R-:W-:Y:S02]  /*70e0*/  ULDC UR4, c[0x0][0xac8] ;  /* 0x0002b20000047ab9 */ /* 0x000fe40000000800 */
[----:B------:R-:W-:Y:S02]  /*70f0*/  ISETP.GE.AND P2, PT, R18, UR4, PT ;  /* 0x0000000412007c0c */ /* 0x000fe4000bf46270 */
[----:B------:R-:W-:-:S11]  /*7100*/  ISETP.GE.AND P1, PT, R22, UR4, PT ;  /* 0x0000000416007c0c */ /* 0x000fd6000bf26270 */
[----:B-1-3--:R-:W-:Y:S02]  /*7110*/  @!P2 LEA R24, P0, R18, R26, 0x1 ;  /* 0x0000001a1218a211 */ /* 0x00afe400078008ff */
[----:B0-----:R-:W-:Y:S02]  /*7120*/  @!P1 IMAD.WIDE R20, R22, 0x2, R26 ;  /* 0x0000000216149825 */ /* 0x001fe400078e021a */
[----:B------:R-:W-:-:S03]  /*7130*/  @!P2 LEA.HI.X R25, R18, R27, R188, 0x1, P0 ;  /* 0x0000001b1219a211 */ /* 0x000fc600000f0cbc */
[----:B-----5:R0:W-:Y:S04]  /*7140*/  @!P1 ST.E.128 desc[UR48][R20.64], R40 ;  /* 0x0000002814009985 */ /* 0x0201e8000c101d30 */
[----:B------:R0:W-:Y:S02]  /*7150*/  @!P2 ST.E.128 desc[UR48][R24.64], R12 ;  /* 0x0000000c1800a985 */ /* 0x0001e4000c101d30 */
.L_x_36:
[----:B------:R-:W-:Y:S05]  /*7160*/  BSYNC B0 ;  /* 0x0000000000007941 */ /* 0x000fea0003800000 */
.L_x_35:
[----:B------:R-:W-:Y:S01]  /*7170*/  VIADD R3, R29, 0x60 ;  /* 0x000000601d037836 */ /* 0x000fe20000000000 */
[----:B0--3--:R0:W3:Y:S01]  /*7180*/  SHFL.IDX PT, R21, R28, 0x3, 0x181f ;  /* 0x00781f001c157f89 */ /* 0x0090e200000e0000 */
[----:B------:R-:W-:Y:S01]  /*7190*/  UIADD3 UR45, UR45, 0x1, URZ ;  /* 0x000000012d2d7890 */ /* 0x000fe2000fffe03f */
[----:B------:R-:W-:Y:S02]  /*71a0*/  BSSY B0, `(.L_x_37) ;  /* 0x000000c000007945 */ /* 0x000fe40003800000 */
[----:B------:R-:W-:Y:S01]  /*71b0*/  ISETP.GE.AND P0, PT, R3, R72, PT ;  /* 0x000000480300720c */ /* 0x000fe20003f06270 */
[----:B------:R0:W0:-:S12]  /*71c0*/  SHFL.IDX PT, R20, R0, 0x3, 0x181f ;  /* 0x00781f0000147f89 */ /* 0x00001800000e0000 */
[----:B------:R-:W-:Y:S05]  /*71d0*/  @P0 BRA `(.L_x_38) ;  /* 0x0000000000200947 */ /* 0x000fea0003800000 */
[----:B------:R-:W-:Y:S02]  /*71e0*/  ULDC UR4, c[0x0][0xac8] ;  /* 0x0002b20000047ab9 */ /* 0x000fe40000000800 */
[----:B------:R-:W-:Y:S02]  /*71f0*/  ISETP.GE.AND P2, PT, R18, UR4, PT ;  /* 0x0000000412007c0c */ /* 0x000fe4000bf46270 */
[----:B------:R-:W-:-:S11]  /*7200*/  ISETP.GE.AND P1, PT, R22, UR4, PT ;  /* 0x0000000416007c0c */ /* 0x000fd6000bf26270 */
[----:B0----5:R-:W-:Y:S02]  /*7210*/  @!P2 LEA R14, P0, R18, R20, 0x1 ;  /* 0x00000014120ea211 */ /* 0x021fe400078008ff */
[----:B---3--:R-:W-:Y:S02]  /*7220*/  @!P1 IMAD.WIDE R12, R22, 0x2, R20 ;  /* 0x00000002160c9825 */ /* 0x008fe400078e0214 */
[----:B------:R-:W-:-:S03]  /*7230*/  @!P2 LEA.HI.X R15, R18, R21, R188, 0x1, P0 ;  /* 0x00000015120fa211 */ /* 0x000fc600000f0cbc */
[----:B------:R0:W-:Y:S04]  /*7240*/  @!P1 ST.E.128 desc[UR48][R12.64], R4 ;  /* 0x000000040c009985 */ /* 0x0001e8000c101d30 */
[----:B------:R0:W-:Y:S02]  /*7250*/  @!P2 ST.E.128 desc[UR48][R14.64], R8 ;  /* 0x000000080e00a985 */ /* 0x0001e4000c101d30 */
.L_x_38:
[----:B------:R-:W-:Y:S05]  /*7260*/  BSYNC B0 ;  /* 0x0000000000007941 */ /* 0x000fea0003800000 */
.L_x_37:
[----:B0-2-4-:R-:W0:Y:S02]  /*7270*/  LDC R0, c[0x0][0xc34] ;  /* 0x00030d00ff007b82 */ /* 0x015e240000000800 */
[----:B0-----:R-:W-:-:S13]  /*7280*/  ISETP.LE.AND P0, PT, R0, UR41, PT ;  /* 0x0000002900007c0c */ /* 0x001fda000bf03270 */
[----:B------:R-:W-:Y:S05]  /*7290*/  @!P0 BRA `(.L_x_39) ;  /* 0xffffff9800848947 */ /* 0x000fea000383ffff */
[----:B------:R-:W-:Y:S05]  /*72a0*/  EXIT ;  /* 0x000000000000794d */ /* 0x000fea0003800000 */
.L_x_5:
[----:B------:R-:W-:-:S08]  /*72b0*/  NOP ;  /* 0x0000000000007918 */ /* 0x000fd00000000000 */
[----:B------:R-:W0:-:S00]  /*72c0*/  USETMAXREG.DEALLOC.CTAPOOL 0x28 ;  /* 0x00000028000079c8 */ /* 0x000e0000080e0500 */
[----:B------:R-:W1:Y:S01]  /*72d0*/  S2UR UR10, SR_CTAID.X ;  /* 0x00000000000a79c3 */ /* 0x000e620000002500 */
[----:B0-----:R-:W-:Y:S01]  /*72e0*/  IMAD.MOV.U32 R37, RZ, RZ, 0x1 ;  /* 0x00000001ff257424 */ /* 0x001fe200078e00ff */
[----:B------:R-:W-:Y:S01]  /*72f0*/  MOV R22, RZ ;  /* 0x000000ff00167202 */ /* 0x000fe20000000f00 */
[----:B------:R-:W-:-:S05]  /*7300*/  IMAD.MOV.U32 R25, RZ, RZ, 0x1 ;  /* 0x00000001ff197424 */ /* 0x000fca00078e00ff */
[----:B------:R-:W1:Y:S02]  /*7310*/  LDC R2, c[0x0][0xc34] ;  /* 0x00030d00ff027b82 */ /* 0x000e640000000800 */
[----:B-1----:R-:W-:-:S13]  /*7320*/  ISETP.LE.AND P0, PT, R2, UR10, PT ;  /* 0x0000000a02007c0c */ /* 0x002fda000bf03270 */
[----:B------:R-:W-:Y:S05]  /*7330*/  @P0 BRA `(.L_x_40) ;  /* 0x0000003400740947 */ /* 0x000fea0003800000 */
[C---:B------:R-:W-:Y:S01]  /*7340*/  IMAD.SHL.U32 R28, R5.reuse, 0x8, RZ ;  /* 0x00000008051c7824 */ /* 0x040fe200078e00ff */
[----:B------:R-:W-:Y:S01]  /*7350*/  ULDC.64 UR6, c[0x0][0x2f0] ;  /* 0x0000bc0000067ab9 */ /* 0x000fe20000000a00 */
[----:B------:R-:W-:Y:S01]  /*7360*/  ULDC UR9, c[0x0][0x2b8] ;  /* 0x0000ae0000097ab9 */ /* 0x000fe20000000800 */
[----:B------:R-:W-:Y:S01]  /*7370*/  LOP3.LUT R18, R18, 0xfffffffe, RZ, 0xc0, !PT ;  /* 0xfffffffe12127812 */ /* 0x000fe200078ec0ff */
[----:B------:R-:W-:Y:S01]  /*7380*/  ULDC.64 UR4, c[0x0][0x418] ;  /* 0x0001060000047ab9 */ /* 0x000fe20000000a00 */
[C---:B------:R-:W-:Y:S01]  /*7390*/  LOP3.LUT R0, R28.reuse, 0x1f8, RZ, 0xc0, !PT ;  /* 0x000001f81c007812 */ /* 0x040fe200078ec0ff */
[----:B------:R-:W-:Y:S01]  /*73a0*/  UISETP.NE.U32.AND UP0, UPT, UR4, URZ, UPT ;  /* 0x0000003f0400728c */ /* 0x000fe2000bf05070 */
[----:B------:R-:W-:Y:S01]  /*73b0*/  LOP3.LUT R34, R28, 0x38, RZ, 0xc0, !PT ;  /* 0x000000381c227812 */ /* 0x000fe200078ec0ff */
[----:B------:R-:W0:Y:S01]  /*73c0*/  S2UR UR8, SR_CgaCtaId ;  /* 0x00000000000879c3 */ /* 0x000e220000008800 */
[--C-:B------:R-:W-:Y:S01]  /*73d0*/  LOP3.LUT R3, R0, 0x38, R5.reuse, 0x78, !PT ;  /* 0x0000003800037812 */ /* 0x100fe200078e7805 */
[----:B------:R-:W-:Y:S01]  /*73e0*/  UISETP.NE.AND.EX UP0, UPT, UR5, URZ, UPT, UP0 ;  /* 0x0000003f0500728c */ /* 0x000fe2000bf05300 */
[----:B------:R-:W-:Y:S01]  /*73f0*/  LOP3.LUT R0, R34, 0x40, RZ, 0xfc, !PT ;  /* 0x0000004022007812 */ /* 0x000fe200078efcff */
[----:B------:R-:W-:Y:S01]  /*7400*/  ULDC UR4, c[0x0][0x424] ;  /* 0x0001090000047ab9 */ /* 0x000fe20000000800 */
[----:B------:R-:W-:Y:S01]  /*7410*/  ULDC UR38, c[0x0][0x448] ;  /* 0x0001120000267ab9 */ /* 0x000fe20000000800 */
[----:B------:R-:W-:Y:S01]  /*7420*/  USEL UR4, UR4, 0x1, UP0 ;  /* 0x0000000104047887 */ /* 0x000fe20008000000 */
[C---:B------:R-:W-:Y:S01]  /*7430*/  ISETP.GE.AND P2, PT, R0.reuse, UR7, PT ;  /* 0x0000000700007c0c */ /* 0x040fe2000bf46270 */
[----:B------:R-:W-:Y:S01]  /*7440*/  UMOV UR39, 0x400 ;  /* 0x0000040000277882 */ /* 0x000fe20000000000 */
[C---:B------:R-:W-:Y:S01]  /*7450*/  ISETP.GE.AND P1, PT, R0.reuse, UR9, PT ;  /* 0x0000000900007c0c */ /* 0x040fe2000bf26270 */
[----:B------:R-:W-:Y:S01]  /*7460*/  UIMAD UR37, UR4, UR6, URZ ;  /* 0x00000006042572a4 */ /* 0x000fe2000f8e023f */
[----:B------:R-:W-:Y:S01]  /*7470*/  ISETP.GE.AND P0, PT, R0, UR7, PT ;  /* 0x0000000700007c0c */ /* 0x000fe2000bf06270 */
[----:B------:R-:W-:Y:S01]  /*7480*/  IMAD.SHL.U32 R0, R5, 0x10, RZ ;  /* 0x0000001005007824 */ /* 0x000fe200078e00ff */
[----:B------:R-:W-:Y:S01]  /*7490*/  ULDC UR4, c[0x0][0x288] ;  /* 0x0000a20000047ab9 */ /* 0x000fe20000000800 */
[----:B------:R-:W-:Y:S01]  /*74a0*/  UIADD3 UR5, UR37, 0x7f, URZ ;  /* 0x0000007f25057890 */ /* 0x000fe2000fffe03f */
[----:B------:R-:W-:Y:S01]  /*74b0*/  SHF.R.U32.HI R35, RZ, 0x3, R5 ;  /* 0x00000003ff237819 */ /* 0x000fe20000011605 */
[----:B------:R-:W-:Y:S01]  /*74c0*/  UIMAD UR38, UR38, UR4, URZ ;  /* 0x00000004262672a4 */ /* 0x000fe2000f8e023f */
[----:B------:R-:W-:Y:S01]  /*74d0*/  LOP3.LUT R28, R3, 0x200, R28, 0xf8, !PT ;  /* 0x00000200031c7812 */ /* 0x000fe200078ef81c */
[----:B------:R-:W-:Y:S01]  /*74e0*/  USHF.R.S32.HI UR6, URZ, 0x1f, UR5 ;  /* 0x0000001f3f067899 */ /* 0x000fe20008011405 */
[----:B------:R-:W-:Y:S01]  /*74f0*/  LOP3.LUT R35, R35, 0xf, RZ, 0xc0, !PT ;  /* 0x0000000f23237812 */ /* 0x000fe200078ec0ff */
[----:B------:R-:W-:Y:S01]  /*7500*/  IMAD.U32 R33, RZ, RZ, UR10 ;  /* 0x0000000aff217e24 */ /* 0x000fe2000f8e00ff */
[----:B------:R-:W-:Y:S01]  /*7510*/  @P2 LOP3.LUT R18, R18, 0x1, RZ, 0xfc, !PT ;  /* 0x0000000112122812 */ /* 0x000fe200078efcff */
[----:B------:R-:W-:Y:S01]  /*7520*/  ULEA.HI UR6, UR6, UR5, URZ, 0x7 ;  /* 0x0000000506067291 */ /* 0x000fe2000f8f383f */
[----:B------:R-:W-:Y:S01]  /*7530*/  LOP3.LUT R2, R0, 0x70, RZ, 0xc0, !PT ;  /* 0x0000007000027812 */ /* 0x000fe200078ec0ff */
[----:B0-----:R-:W-:Y:S01]  /*7540*/  ULEA UR39, UR8, UR39, 0x18 ;  /* 0x0000002708277291 */ /* 0x001fe2000f8ec03f */
[----:B------:R-:W-:Y:S01]  /*7550*/  LOP3.LUT R18, R18, 0xffffffbf, RZ, 0xc0, !PT ;  /* 0xffffffbf12127812 */ /* 0x000fe200078ec0ff */
[----:B------:R-:W-:Y:S01]  /*7560*/  ULEA.HI.SX32 UR42, UR6, 0xffffffff, 0x19 ;  /* 0xffffffff062a7891 */ /* 0x000fe2000f8fca3f */
[----:B------:R-:W-:Y:S01]  /*7570*/  IMAD.MOV.U32 R25, RZ, RZ, 0x1 ;  /* 0x00000001ff197424 */ /* 0x000fe200078e00ff */
[----:B------:R-:W-:Y:S01]  /*7580*/  MOV R22, RZ ;  /* 0x000000ff00167202 */ /* 0x000fe20000000f00 */
[----:B------:R-:W-:Y:S01]  /*7590*/  IMAD.MOV.U32 R37, RZ, RZ, RZ ;  /* 0x000000ffff257224 */ /* 0x000fe200078e00ff */
[----:B------:R-:W-:Y:S01]  /*75a0*/  @P1 LOP3.LUT R18, R18, 0x40, RZ, 0xfc, !PT ;  /* 0x0000004012121812 */ /* 0x000fe200078efcff */
[----:B------:R-:W-:Y:S01]  /*75b0*/  USHF.L.U32 UR4, UR42, 0x7, URZ ;  /* 0x000000072a047899 */ /* 0x000fe2000800063f */
[----:B------:R-:W-:Y:S01]  /*75c0*/  ISETP.GE.AND P1, PT, R34, UR7, PT ;  /* 0x0000000722007c0c */ /* 0x000fe2000bf26270 */
[----:B------:R-:W-:Y:S01]  /*75d0*/  ULOP3.LUT UR41, UR36, 0x2, URZ, 0xfc, !UPT ;  /* 0x0000000224297892 */ /* 0x000fe2000f8efc3f */
[----:B------:R-:W-:Y:S01]  /*75e0*/  LOP3.LUT R18, R18, 0xfffffffb, RZ, 0xc0, !PT ;  /* 0xfffffffb12127812 */ /* 0x000fe200078ec0ff */
[----:B------:R-:W-:Y:S01]  /*75f0*/  ULEA.HI.SX32 UR40, UR6, 0xfffffffe, 0x19 ;  /* 0xfffffffe06287891 */ /* 0x000fe2000f8fca3f */
[----:B------:R-:W-:Y:S01]  /*7600*/  LEA R0, R28, UR39, 0x1 ;  /* 0x000000271c007c11 */ /* 0x000fe2000f8e08ff */
[----:B------:R-:W-:Y:S01]  /*7610*/  IMAD.U32 R30, RZ, RZ, UR4 ;  /* 0x00000004ff1e7e24 */ /* 0x000fe2000f8e00ff */
[----:B------:R-:W-:Y:S01]  /*7620*/  @P0 LOP3.LUT R18, R18, 0x4, RZ, 0xfc, !PT ;  /* 0x0000000412120812 */ /* 0x000fe200078efcff */
[----:B------:R-:W-:Y:S01]  /*7630*/  ULDC UR43, c[0x0][0xc] ;  /* 0x00000300002b7ab9 */ /* 0x000fe20000000800 */
[----:B------:R-:W-:-:S02]  /*7640*/  ISETP.GE.AND P0, PT, R34, UR7, PT ;  /* 0x0000000722007c0c */ /* 0x000fc4000bf06270 */
[----:B------:R-:W-:Y:S02]  /*7650*/  LOP3.LUT R18, R18, 0xfffffffd, RZ, 0xc0, !PT ;  /* 0xfffffffd12127812 */ /* 0x000fe400078ec0ff */
[C---:B------:R-:W-:Y:S02]  /*7660*/  LOP3.LUT R36, R35.reuse, UR4, R2, 0xfe, !PT ;  /* 0x0000000423247c12 */ /* 0x040fe4000f8efe02 */
[----:B------:R-:W-:Y:S02]  /*7670*/  @P1 LOP3.LUT R18, R18, 0x2, RZ, 0xfc, !PT ;  /* 0x0000000212121812 */ /* 0x000fe400078efcff */
[----:B------:R-:W-:Y:S02]  /*7680*/  IADD3 R30, -R35, UR37, -R30 ;  /* 0x00000025231e7c10 */ /* 0x000fe4000fffe91e */
[----:B------:R-:W-:-:S04]  /*7690*/  LOP3.LUT R18, R18, 0xfffffff7, RZ, 0xc0, !PT ;  /* 0xfffffff712127812 */ /* 0x000fc800078ec0ff */
[----:B------:R-:W-:Y:S02]  /*76a0*/  @P0 LOP3.LUT R18, R18, 0x8, RZ, 0xfc, !PT ;  /* 0x0000000812120812 */ /* 0x000fe400078efcff */
[----:B------:R-:W-:Y:S02]  /*76b0*/  ISETP.GE.AND P0, PT, R34, UR9, PT ;  /* 0x0000000922007c0c */ /* 0x000fe4000bf06270 */
[----:B------:R-:W-:-:S11]  /*76c0*/  LOP3.LUT R18, R18, 0xffffff7f, RZ, 0xc0, !PT ;  /* 0xffffff7f12127812 */ /* 0x000fd600078ec0ff */
[----:B------:R-:W-:-:S07]  /*76d0*/  @P0 LOP3.LUT R18, R18, 0x80, RZ, 0xfc, !PT ;  /* 0x0000008012120812 */ /* 0x000fce00078efcff */
.L_x_75:
[----:B------:R-:W0:Y:S01]  /*76e0*/  LDC R0, c[0x0][0xc38] ;  /* 0x00030e00ff007b82 */ /* 0x000e220000000800 */
[----:B------:R-:W-:Y:S01]  /*76f0*/  IMAD.MOV.U32 R24, RZ, RZ, R33 ;  /* 0x000000ffff187224 */ /* 0x000fe200078e0021 */
[----:B------:R-:W-:Y:S05]  /*7700*/  YIELD ;  /* 0x0000000000007946 */ /* 0x000fea0003800000 */
[----:B------:R-:W-:Y:S01]  /*7710*/  ULDC.64 UR4, c[0x0][0xa28] ;  /* 0x00028a0000047ab9 */ /* 0x000fe20000000a00 */
[----:B------:R-:W1:Y:S01]  /*7720*/  LDC R2, c[0x0][0xc44] ;  /* 0x00031100ff027b82 */ /* 0x000e620000000800 */
[----:B------:R-:W-:Y:S01]  /*7730*/  IMAD.MOV.U32 R32, RZ, RZ, RZ ;  /* 0x000000ffff207224 */ /* 0x000fe200078e00ff */
[----:B0-----:R-:W-:-:S13]  /*7740*/  ISETP.NE.AND P0, PT, R0, 0x1, PT ;  /* 0x000000010000780c */ /* 0x001fda0003f05270 */
[----:B------:R-:W0:Y:S08]  /*7750*/  @P0 LDC R0, c[0x0][0xc3c] ;  /* 0x00030f00ff000b82 */ /* 0x000e300000000800 */
[----:B------:R-:W2:Y:S01]  /*7760*/  @P0 LDC R3, c[0x0][0xc40] ;  /* 0x00031000ff030b82 */ /* 0x000ea20000000800 */
[----:B0-----:R-:W-:-:S05]  /*7770*/  @P0 IMAD.HI.U32 R0, R33, R0, RZ ;  /* 0x0000000021000227 */ /* 0x001fca00078e00ff */
[----:B--2---:R-:W-:Y:S02]  /*7780*/  @P0 SHF.R.U32.HI R24, RZ, R3, R0 ;  /* 0x00000003ff180219 */ /* 0x004fe40000011600 */
[----:B-1----:R-:W-:-:S03]  /*7790*/  ISETP.NE.AND P0, PT, R2, 0x1, PT ;  /* 0x000000010200780c */ /* 0x002fc60003f05270 */
[----:B------:R-:W-:-:S10]  /*77a0*/  IMAD.MOV.U32 R23, RZ, RZ, R24 ;  /* 0x000000ffff177224 */ /* 0x000fd400078e0018 */
[----:B------:R-:W0:Y:S02]  /*77b0*/  @P0 LDC.64 R2, c[0x0][0xc48] ;  /* 0x00031200ff020b82 */ /* 0x000e240000000a00 */
[----:B0-----:R-:W-:-:S05]  /*77c0*/  @P0 IMAD.HI.U32 R0, R24, R2, RZ ;  /* 0x0000000218000227 */ /* 0x001fca00078e00ff */
[----:B------:R-:W-:Y:S02]  /*77d0*/  @P0 SHF.R.U32.HI R23, RZ, R3, R0 ;  /* 0x00000003ff170219 */ /* 0x000fe40000011600 */
[----:B------:R-:W-:-:S04]  /*77e0*/  ISETP.NE.U32.AND P0, PT, RZ, UR4, PT ;  /* 0x00000004ff007c0c */ /* 0x000fc8000bf05070 */
[----:B------:R-:W-:-:S13]  /*77f0*/  ISETP.NE.AND.EX P0, PT, RZ, UR5, PT, P0 ;  /* 0x00000005ff007c0c */ /* 0x000fda000bf05300 */
[----:B------:R-:W0:Y:S01]  /*7800*/  @P0 LDC.64 R2, c[0x0][0xa28] ;  /* 0x00028a00ff020b82 */ /* 0x000e220000000a00 */
[----:B------:R-:W-:-:S04]  /*7810*/  UIADD3 UR4, UR39, 0x18400, URZ ;  /* 0x0001840027047890 */ /* 0x000fc8000fffe03f */
[----:B------:R-:W-:Y:S01]  /*7820*/  ULOP3.LUT UP0, URZ, UR4, 0x3ff, URZ, 0xc0, !UPT ;  /* 0x000003ff043f7892 */ /* 0x000fe2000f80c03f */
[----:B0-----:R-:W-:-:S05]  /*7830*/  @P0 IMAD.WIDE R2, R23, 0x4, R2 ;  /* 0x0000000417020825 */ /* 0x001fca00078e0202 */
[----:B------:R0:W5:Y:S01]  /*7840*/  @P0 LDG.E R32, desc[UR48][R2.64] ;  /* 0x0000003002200981 */ /* 0x000162000c1e1900 */
[----:B------:R-:W-:-:S13]  /*7850*/  PLOP3.LUT P0, PT, PT, PT, UP0, 0x80, 0x0 ;  /* 0x000000000000781c */ /* 0x000fda0003f0f008 */
[----:B0-----:R-:W-:Y:S05]  /*7860*/  @!P0 BRA `(.L_x_41) ;  /* 0x0000000000408947 */ /* 0x001fea0003800000 */
[----:B------:R-:W-:Y:S01]  /*7870*/  MOV R2, 0x0 ;  /* 0x0000000000027802 */ /* 0x000fe20000000f00 */
[----:B------:R-:W-:Y:S01]  /*7880*/  ULDC.64 UR4, c[0x4][0x80] ;  /* 0x0100200000047ab9 */ /* 0x000fe20000000a00 */
[----:B------:R-:W-:Y:S01]  /*7890*/  ULDC.64 UR6, c[0x4][0x88] ;  /* 0x0100220000067ab9 */ /* 0x000fe20000000a00 */
[----:B------:R-:W-:Y:S01]  /*78a0*/  MOV R4, UR4 ;  /* 0x0000000400047c02 */ /* 0x000fe20008000f00 */
[----:B------:R-:W-:Y:S01]  /*78b0*/  IMAD.U32 R5, RZ, RZ, UR5 ;  /* 0x00000005ff057e24 */ /* 0x000fe2000f8e00ff */
[----:B------:R-:W-:Y:S01]  /*78c0*/  ULDC.64 UR4, c[0x4][0x8] ;  /* 0x0100020000047ab9 */ /* 0x000fe20000000a00 */
[----:B------:R-:W0:Y:S01]  /*78d0*/  LDC.64 R2, c[0x4][R2] ;  /* 0x0100000002027b82 */ /* 0x000e220000000a00 */
[----:B------:R-:W-:Y:S01]  /*78e0*/  IMAD.U32 R6, RZ, RZ, UR6 ;  /* 0x00000006ff067e24 */ /* 0x000fe2000f8e00ff */
[----:B------:R-:W-:Y:S01]  /*78f0*/  MOV R8, 0x70 ;  /* 0x0000007000087802 */ /* 0x000fe20000000f00 */
[----:B------:R-:W-:Y:S02]  /*7900*/  IMAD.U32 R7, RZ, RZ, UR7 ;  /* 0x00000007ff077e24 */ /* 0x000fe4000f8e00ff */
[----:B------:R-:W-:-:S02]  /*7910*/  IMAD.U32 R10, RZ, RZ, UR4 ;  /* 0x00000004ff0a7e24 */ /* 0x000fc4000f8e00ff */
[----:B------:R-:W-:Y:S02]  /*7920*/  IMAD.U32 R11, RZ, RZ, UR5 ;  /* 0x00000005ff0b7e24 */ /* 0x000fe4000f8e00ff */
[----:B------:R-:W-:Y:S02]  /*7930*/  IMAD.MOV.U32 R12, RZ, RZ, 0x1 ;  /* 0x00000001ff0c7424 */ /* 0x000fe400078e00ff */
[----:B------:R-:W-:-:S07]  /*7940*/  IMAD.MOV.U32 R13, RZ, RZ, RZ ;  /* 0x000000ffff0d7224 */ /* 0x000fce00078e00ff */
[----:B------:R-:W-:-:S07]  /*7950*/  LEPC R20, `(.L_x_41) ;  /* 0x000000001014794e */ /* 0x000fce0000000000 */
[----:B0----5:R-:W-:Y:S05]  /*7960*/  CALL.ABS.NOINC R2 ;  /* 0x0000000002007343 */ /* 0x021fea0003c00000 */
.L_x_41:
[----:B------:R-:W-:-:S04]  /*7970*/  UIADD3 UR4, UR39, 0x400, URZ ;  /* 0x0000040027047890 */ /* 0x000fc8000fffe03f */
[----:B------:R-:W-:-:S06]  /*7980*/  ULOP3.LUT UP0, URZ, UR4, 0x3ff, URZ, 0xc0, !UPT ;  /* 0x000003ff043f7892 */ /* 0x000fcc000f80c03f */
[----:B------:R-:W-:-:S13]  /*7990*/  PLOP3.LUT P0, PT, PT, PT, UP0, 0x80, 0x0 ;  /* 0x000000000000781c */ /* 0x000fda0003f0f008 */
[----:B------:R-:W-:Y:S05]  /*79a0*/  @!P0 BRA `(.L_x_42) ;  /* 0x00000000007c8947 */ /* 0x000fea0003800000 */
[----:B------:R-:W-:Y:S01]  /*79b0*/  MOV R16, 0x0 ;  /* 0x0000000000107802 */ /* 0x000fe20000000f00 */
[----:B------:R-:W-:Y:S01]  /*79c0*/  ULDC.64 UR6, c[0x4][0x80] ;  /* 0x0100200000067ab9 */ /* 0x000fe20000000a00 */
[----:B------:R-:W-:Y:S01]  /*79d0*/  ULDC.64 UR8, c[0x4][0x88] ;  /* 0x0100220000087ab9 */ /* 0x000fe20000000a00 */
[----:B------:R-:W-:Y:S01]  /*79e0*/  ULDC.64 UR4, c[0x4][0x10] ;  /* 0x0100040000047ab9 */ /* 0x000fe20000000a00 */
[----:B------:R0:W1:Y:S01]  /*79f0*/  LDC.64 R2, c[0x4][R16] ;  /* 0x0100000010027b82 */ /* 0x0000620000000a00 */
[----:B------:R-:W-:Y:S01]  /*7a00*/  IMAD.U32 R4, RZ, RZ, UR6 ;  /* 0x00000006ff047e24 */ /* 0x000fe2000f8e00ff */
[----:B------:R-:W-:Y:S01]  /*7a10*/  MOV R7, UR9 ;  /* 0x0000000900077c02 */ /* 0x000fe20008000f00 */
[----:B------:R-:W-:Y:S02]  /*7a20*/  IMAD.U32 R5, RZ, RZ, UR7 ;  /* 0x00000007ff057e24 */ /* 0x000fe4000f8e00ff */
[----:B------:R-:W-:Y:S02]  /*7a30*/  IMAD.U32 R6, RZ, RZ, UR8 ;  /* 0x00000008ff067e24 */ /* 0x000fe4000f8e00ff */
[----:B------:R-:W-:-:S02]  /*7a40*/  IMAD.U32 R10, RZ, RZ, UR4 ;  /* 0x00000004ff0a7e24 */ /* 0x000fc4000f8e00ff */
[----:B------:R-:W-:Y:S02]  /*7a50*/  IMAD.U32 R11, RZ, RZ, UR5 ;  /* 0x00000005ff0b7e24 */ /* 0x000fe4000f8e00ff */
[----:B------:R-:W-:Y:S02]  /*7a60*/  IMAD.MOV.U32 R8, RZ, RZ, 0x70 ;  /* 0x00000070ff087424 */ /* 0x000fe400078e00ff */
[----:B------:R-:W-:Y:S02]  /*7a70*/  IMAD.MOV.U32 R12, RZ, RZ, 0x1 ;  /* 0x00000001ff0c7424 */ /* 0x000fe400078e00ff */
[----:B0-----:R-:W-:-:S07]  /*7a80*/  IMAD.MOV.U32 R13, RZ, RZ, RZ ;  /* 0x000000ffff0d7224 */ /* 0x001fce00078e00ff */
[----:B------:R-:W-:-:S07]  /*7a90*/  LEPC R20, `(.L_x_43) ;  /* 0x000000001014794e */ /* 0x000fce0000000000 */
[----:B-1---5:R-:W-:Y:S05]  /*7aa0*/  CALL.ABS.NOINC R2 ;  /* 0x0000000002007343 */ /* 0x022fea0003c00000 */
.L_x_43:
[----:B------:R0:W1:Y:S01]  /*7ab0*/  LDC.64 R2, c[0x4][R16] ;  /* 0x0100000010027b82 */ /* 0x0000620000000a00 */
[----:B------:R-:W-:Y:S01]  /*7ac0*/  ULDC.64 UR4, c[0x4][0x80] ;  /* 0x0100200000047ab9 */ /* 0x000fe20000000a00 */
[----:B------:R-:W-:Y:S01]  /*7ad0*/  ULDC.64 UR6, c[0x4][0x88] ;  /* 0x0100220000067ab9 */ /* 0x000fe20000000a00 */
[----:B------:R-:W-:Y:S01]  /*7ae0*/  MOV R4, UR4 ;  /* 0x0000000400047c02 */ /* 0x000fe20008000f00 */
[----:B------:R-:W-:Y:S01]  /*7af0*/  IMAD.U32 R5, RZ, RZ, UR5 ;  /* 0x00000005ff057e24 */ /* 0x000fe2000f8e00ff */
[----:B------:R-:W-:Y:S01]  /*7b00*/  ULDC.64 UR4, c[0x4][0x18] ;  /* 0x0100060000047ab9 */ /* 0x000fe20000000a00 */
[----:B------:R-:W-:Y:S01]  /*7b10*/  IMAD.U32 R6, RZ, RZ, UR6 ;  /* 0x00000006ff067e24 */ /* 0x000fe2000f8e00ff */
[----:B------:R-:W-:Y:S01]  /*7b20*/  MOV R8, 0x70 ;  /* 0x0000007000087802 */ /* 0x000fe20000000f00 */
[----:B------:R-:W-:Y:S02]  /*7b30*/  IMAD.U32 R7, RZ, RZ, UR7 ;  /* 0x00000007ff077e24 */ /* 0x000fe4000f8e00ff */
[----:B------:R-:W-:-:S02]  /*7b40*/  IMAD.U32 R10, RZ, RZ, UR4 ;  /* 0x00000004ff0a7e24 */ /* 0x000fc4000f8e00ff */
[----:B------:R-:W-:Y:S02]  /*7b50*/  IMAD.U32 R11, RZ, RZ, UR5 ;  /* 0x00000005ff0b7e24 */ /* 0x000fe4000f8e00ff */
[----:B------:R-:W-:Y:S02]  /*7b60*/  IMAD.MOV.U32 R12, RZ, RZ, 0x1 ;  /* 0x00000001ff0c7424 */ /* 0x000fe400078e00ff */
[----:B0-----:R-:W-:-:S07]  /*7b70*/  IMAD.MOV.U32 R13, RZ, RZ, RZ ;  /* 0x000000ffff0d7224 */ /* 0x001fce00078e00ff */
[----:B------:R-:W-:-:S07]  /*7b80*/  LEPC R20, `(.L_x_42) ;  /* 0x000000001014794e */ /* 0x000fce0000000000 */
[----:B-1----:R-:W-:Y:S05]  /*7b90*/  CALL.ABS.NOINC R2 ;  /* 0x0000000002007343 */ /* 0x002fea0003c00000 */
.L_x_42:
[----:B------:R-:W-:Y:S01]  /*7ba0*/  ULDC.64 UR4, c[0x0][0x9f8] ;  /* 0x00027e0000047ab9 */ /* 0x000fe20000000a00 */
[--C-:B------:R-:W-:Y:S01]  /*7bb0*/  IMAD.MOV.U32 R29, RZ, RZ, R23.reuse ;  /* 0x000000ffff1d7224 */ /* 0x100fe200078e0017 */
[----:B------:R-:W-:Y:S01]  /*7bc0*/  ISETP.NE.U32.AND P0, PT, RZ, UR4, PT ;  /* 0x00000004ff007c0c */ /* 0x000fe2000bf05070 */
[----:B------:R-:W0:Y:S01]  /*7bd0*/  LDC R8, c[0x0][0x430] ;  /* 0x00010c00ff087b82 */ /* 0x000e220000000800 */
[----:B-----5:R-:W-:Y:S01]  /*7be0*/  IMAD.IADD R0, R36, 0x1, R32 ;  /* 0x0000000124007824 */ /* 0x020fe200078e0220 */
[----:B------:R-:W-:Y:S01]  /*7bf0*/  LOP3.LUT R18, R18, 0xffffffdf, RZ, 0xc0, !PT ;  /* 0xffffffdf12127812 */ /* 0x000fe200078ec0ff */
[----:B------:R-:W-:Y:S01]  /*7c00*/  IMAD.MOV R19, RZ, RZ, -R23 ;  /* 0x000000ffff137224 */ /* 0x000fe200078e0a17 */
[----:B------:R-:W-:Y:S01]  /*7c10*/  ISETP.NE.AND.EX P0, PT, RZ, UR5, PT, P0 ;  /* 0x00000005ff007c0c */ /* 0x000fe2000bf05300 */
[----:B------:R-:W-:-:S12]  /*7c20*/  ULDC UR4, c[0x0][0xc44] ;  /* 0x0003110000047ab9 */ /* 0x000fd80000000800 */
[----:B------:R-:W1:Y:S02]  /*7c30*/  @P0 LDC.64 R2, c[0x0][0x9f8] ;  /* 0x00027e00ff020b82 */ /* 0x000e640000000a00 */
[----:B-1----:R-:W-:-:S05]  /*7c40*/  @P0 IMAD.WIDE R2, R23, 0x4, R2 ;  /* 0x0000000417020825 */ /* 0x002fca00078e0202 */
[----:B------:R1:W2:Y:S01]  /*7c50*/  @P0 LDG.E R29, desc[UR48][R2.64] ;  /* 0x00000030021d0981 */ /* 0x0002a2000c1e1900 */
[----:B0-----:R-:W-:Y:S01]  /*7c60*/  ISETP.NE.AND P1, PT, R8, 0x1, PT ;  /* 0x000000010800780c */ /* 0x001fe20003f25270 */
[----:B------:R-:W-:Y:S01]  /*7c70*/  IMAD.MOV.U32 R9, RZ, RZ, R0 ;  /* 0x000000ffff097224 */ /* 0x000fe200078e0000 */
[----:B------:R-:W-:-:S11]  /*7c80*/  ISETP.GE.AND P0, PT, R36, UR37, PT ;  /* 0x0000002524007c0c */ /* 0x000fd6000bf06270 */
[----:B------:R-:W0:Y:S01]  /*7c90*/  @P1 LDC R5, c[0x0][0x434] ;  /* 0x00010d00ff051b82 */ /* 0x000e220000000800 */
[----:B------:R-:W-:-:S07]  /*7ca0*/  @P1 LOP3.LUT R18, R18, 0x20, RZ, 0xfc, !PT ;  /* 0x0000002012121812 */ /* 0x000fce00078efcff */
[----:B------:R-:W3:Y:S08]  /*7cb0*/  @P1 LDC R11, c[0x0][0x438] ;  /* 0x00010e00ff0b1b82 */ /* 0x000ef00000000800 */
[----:B------:R-:W4:Y:S01]  /*7cc0*/  @!P0 LDC.64 R6, c[0x0][0x428] ;  /* 0x00010a00ff068b82 */ /* 0x000f220000000a00 */
[----:B0-----:R-:W-:-:S05]  /*7cd0*/  @P1 IMAD.HI.U32 R4, R0, R5, RZ ;  /* 0x0000000500041227 */ /* 0x001fca00078e00ff */
[----:B---3--:R-:W-:Y:S02]  /*7ce0*/  @P1 SHF.R.U32.HI R9, RZ, R11, R4 ;  /* 0x0000000bff091219 */ /* 0x008fe40000011604 */
[----:B------:R-:W0:Y:S02]  /*7cf0*/  @!P0 LDC.64 R4, c[0x0][0x418] ;  /* 0x00010600ff048b82 */ /* 0x000e240000000a00 */
[----:B-1----:R-:W-:Y:S01]  /*7d00*/  @!P0 SHF.R.S32.HI R3, RZ, 0x1f, R9 ;  /* 0x0000001fff038819 */ /* 0x002fe20000011409 */
[----:B------:R-:W-:Y:S01]  /*7d10*/  UMOV UR5, 0xffffffff ;  /* 0xffffffff00057882 */ /* 0x000fe20000000000 */
[----:B------:R-:W-:Y:S01]  /*7d20*/  IMAD R19, R19, UR4, R24 ;  /* 0x0000000413137c24 */ /* 0x000fe2000f8e0218 */
[----:B--2---:R-:W-:-:S05]  /*7d30*/  SHF.R.S32.HI R31, RZ, 0x1f, R29 ;  /* 0x0000001fff1f7819 */ /* 0x004fca000001141d */
[----:B----4-:R-:W-:-:S04]  /*7d40*/  @!P0 IMAD R2, R31, R6, RZ ;  /* 0x000000061f028224 */ /* 0x010fc800078e02ff */
[----:B------:R-:W-:Y:S01]  /*7d50*/  @!P0 IMAD R7, R29, R7, R2 ;  /* 0x000000071d078224 */ /* 0x000fe200078e0202 */
[----:B------:R-:W-:-:S05]  /*7d60*/  @!P0 MOV R2, R9 ;  /* 0x0000000900028202 */ /* 0x000fca0000000f00 */
[----:B------:R-:W-:-:S04]  /*7d70*/  @!P0 IMAD.WIDE.U32 R2, R29, R6, R2 ;  /* 0x000000061d028225 */ /* 0x000fc800078e0002 */
[----:B------:R-:W-:Y:S01]  /*7d80*/  @!P0 IMAD.IADD R3, R3, 0x1, R7 ;  /* 0x0000000103038824 */ /* 0x000fe200078e0207 */
[----:B0-----:R-:W-:Y:S01]  /*7d90*/  @!P0 LEA R4, P1, R2, R4, 0x2 ;  /* 0x0000000402048211 */ /* 0x001fe200078210ff */
[----:B------:R-:W-:-:S03]  /*7da0*/  IMAD.MOV.U32 R6, RZ, RZ, RZ ;  /* 0x000000ffff067224 */ /* 0x000fc600078e00ff */
[----:B------:R-:W-:Y:S01]  /*7db0*/  @!P0 LEA.HI.X R5, R2, R5, R3, 0x2, P1 ;  /* 0x0000000502058211 */ /* 0x000fe200008f1403 */
[----:B------:R-:W-:Y:S02]  /*7dc0*/  IMAD.MOV R3, RZ, RZ, -R9 ;  /* 0x000000ffff037224 */ /* 0x000fe400078e0a09 */
[----:B------:R-:W-:Y:S02]  /*7dd0*/  IMAD.U32 R2, RZ, RZ, UR41 ;  /* 0x00000029ff027e24 */ /* 0x000fe4000f8e00ff */
[----:B------:R0:W5:Y:S02]  /*7de0*/  @!P0 LDG.E R6, desc[UR48][R4.64] ;  /* 0x0000003004068981 */ /* 0x000164000c1e1900 */
[----:B0-----:R-:W-:Y:S01]  /*7df0*/  IMAD R4, R8, R3, R0 ;  /* 0x0000000308047224 */ /* 0x001fe200078e0200 */
[----:B------:R-:W-:Y:S06]  /*7e00*/  BRA.DIV UR5, `(.L_x_44) ;  /* 0x0000003205087947 */ /* 0x000fec000b800000 */
.L_x_92:
[----:B------:R-:W-:Y:S02]  /*7e10*/  ISETP.NE.AND P0, PT, R2, 0x3, PT ;  /* 0x000000030200780c */ /* 0x000fe40003f05270 */
[----:B------:R-:W-:Y:S02]  /*7e20*/  LOP3.LUT R18, R18, 0xffffffef, RZ, 0xc0, !PT ;  /* 0xffffffef12127812 */ /* 0x000fe400078ec0ff */
[----:B------:R-:W-:-:S09]  /*7e30*/  SHF.R.S32.HI R27, RZ, 0x1f, R19 ;  /* 0x0000001fff1b7819 */ /* 0x000fd20000011413 */
[----:B------:R-:W-:Y:S01]  /*7e40*/  @P0 LOP3.LUT R18, R18, 0x10, RZ, 0xfc, !PT ;  /* 0x0000001012120812 */ /* 0x000fe200078efcff */
[----:B------:R-:W-:Y:S06]  /*7e50*/  @!P0 BRA `(.L_x_45) ;  /* 0x0000000000048947 */ /* 0x000fec0003800000 */
[----:B------:R-:W-:Y:S01]  /*7e60*/  BPT.TRAP 0x1 ;  /* 0x000000040000795c */ /* 0x000fe20000300000 */
.L_x_45:
[----:B------:R-:W-:Y:S01]  /*7e70*/  SHF.R.S32.HI R7, RZ, 0x1f, R4 ;  /* 0x0000001fff077819 */ /* 0x000fe20000011404 */
[----:B------:R-:W-:Y:S01]  /*7e80*/  ULDC.64 UR4, c[0x0][0x328] ;  /* 0x0000ca0000047ab9 */ /* 0x000fe20000000a00 */
[----:B------:R-:W-:Y:S03]  /*7e90*/  BSSY B0, `(.L_x_46) ;  /* 0x0000017000007945 */ /* 0x000fe60003800000 */
[----:B------:R-:W-:-:S04]  /*7ea0*/  IMAD R3, R7, UR4, RZ ;  /* 0x0000000407037c24 */ /* 0x000fc8000f8e02ff */
[C---:B------:R-:W-:Y:S02]  /*7eb0*/  IMAD R5, R4.reuse, UR5, R3 ;  /* 0x0000000504057c24 */ /* 0x040fe4000f8e0203 */
[----:B------:R-:W-:Y:S01]  /*7ec0*/  IMAD.WIDE.U32 R2, R4, UR4, RZ ;  /* 0x0000000404027c25 */ /* 0x000fe2000f8e00ff */
[----:B------:R-:W-:-:S04]  /*7ed0*/  ULDC.64 UR4, c[0x0][0x338] ;  /* 0x0000ce0000047ab9 */ /* 0x000fc80000000a00 */
[----:B------:R-:W-:Y:S02]  /*7ee0*/  IADD3 R3, R3, R5, RZ ;  /* 0x0000000503037210 */ /* 0x000fe40007ffe0ff */
[----:B-----5:R-:W-:Y:S01]  /*7ef0*/  SHF.R.S32.HI R5, RZ, 0x1f, R6 ;  /* 0x0000001fff057819 */ /* 0x020fe20000011406 */
[----:B------:R-:W-:-:S04]  /*7f00*/  IMAD.WIDE.U32 R2, R6, UR4, R2 ;  /* 0x0000000406027c25 */ /* 0x000fc8000f8e0002 */
[----:B------:R-:W-:-:S04]  /*7f10*/  IMAD R9, R5, UR4, RZ ;  /* 0x0000000405097c24 */ /* 0x000fc8000f8e02ff */
[----:B------:R-:W-:Y:S01]  /*7f20*/  IMAD R9, R6, UR5, R9 ;  /* 0x0000000506097c24 */ /* 0x000fe2000f8e0209 */
[----:B------:R-:W-:Y:S02]  /*7f30*/  ULDC.64 UR4, c[0x0][0x330] ;  /* 0x0000cc0000047ab9 */ /* 0x000fe40000000a00 */
[----:B------:R-:W-:Y:S02]  /*7f40*/  IMAD R0, R27, UR4, RZ ;  /* 0x000000041b007c24 */ /* 0x000fe4000f8e02ff */
[----:B------:R-:W-:Y:S02]  /*7f50*/  IMAD.IADD R3, R3, 0x1, R9 ;  /* 0x0000000103037824 */ /* 0x000fe400078e0209 */
[C---:B------:R-:W-:Y:S01]  /*7f60*/  IMAD R17, R19.reuse, UR5, R0 ;  /* 0x0000000513117c24 */ /* 0x040fe2000f8e0200 */
[----:B------:R-:W-:Y:S01]  /*7f70*/  LEA R0, R22, UR39, 0x3 ;  /* 0x0000002716007c11 */ /* 0x000fe2000f8e18ff */
[----:B------:R-:W-:Y:S01]  /*7f80*/  IMAD.WIDE.U32 R2, R19, UR4, R2 ;  /* 0x0000000413027c25 */ /* 0x000fe2000f8e0002 */
[----:B------:R-:W-:-:S03]  /*7f90*/  ULDC.64 UR4, c[0x0][0x318] ;  /* 0x0000c60000047ab9 */ /* 0x000fc60000000a00 */
[----:B------:R-:W-:Y:S01]  /*7fa0*/  IMAD.IADD R17, R3, 0x1, R17 ;  /* 0x0000000103117824 */ /* 0x000fe200078e0211 */
[C---:B------:R-:W-:Y:S02]  /*7fb0*/  LEA R16, P0, R2.reuse, UR4, 0x1 ;  /* 0x0000000402107c11 */ /* 0x040fe4000f8008ff */
[----:B------:R-:W-:Y:S02]  /*7fc0*/  SHF.L.U32 R3, R25, 0x1f, RZ ;  /* 0x0000001f19037819 */ /* 0x000fe400000006ff */
[----:B------:R-:W-:-:S08]  /*7fd0*/  LEA.HI.X R17, R2, UR5, R17, 0x1, P0 ;  /* 0x0000000502117c11 */ /* 0x000fd000080f0c11 */
[----:B------:R-:W0:Y:S02]  /*7fe0*/  SYNCS.PHASECHK.TRANS64.TRYWAIT P0, [R0+URZ+0x28840], R3 ;  /* 0x02884003000075a7 */ /* 0x000e24000800017f */
[----:B0-----:R-:W-:Y:S05]  /*7ff0*/  @!P0 BRA `(.L_x_47) ;  /* 0x0000002c00c08947 */ /* 0x001fea0003800000 */
.L_x_93:
[----:B------:R-:W-:Y:S05]  /*8000*/  BSYNC B0 ;  /* 0x0000000000007941 */ /* 0x000fea0003800000 */
.L_x_46:
[----:B------:R-:W-:Y:S01]  /*8010*/  ULDC.64 UR4, c[0x0][0x300] ;  /* 0x0000c00000047ab9 */ /* 0x000fe20000000a00 */
[C---:B------:R-:W-:Y:S01]  /*8020*/  LOP3.LUT P3, RZ, R18.reuse, 0x2, RZ, 0xc0, !PT ;  /* 0x0000000212ff7812 */ /* 0x040fe2000786c0ff */
[----:B------:R-:W-:Y:S01]  /*8030*/  IMAD R7, R7, UR4, RZ ;  /* 0x0000000407077c24 */ /* 0x000fe2000f8e02ff */
[----:B------:R-:W-:Y:S01]  /*8040*/  LOP3.LUT P2, RZ, R18, 0x1, RZ, 0xc0, !PT ;  /* 0x0000000112ff7812 */ /* 0x000fe2000784c0ff */
[----:B0-----:R-:W-:-:S04]  /*8050*/  IMAD.WIDE.U32 R2, R4, UR4, RZ ;  /* 0x0000000404027c25 */ /* 0x001fc8000f8e00ff */
[----:B------:R-:W-:Y:S01]  /*8060*/  IMAD R7, R4, UR5, R7 ;  /* 0x0000000504077c24 */ /* 0x000fe2000f8e0207 */
[----:B------:R-:W-:Y:S02]  /*8070*/  ULDC.64 UR4, c[0x0][0x310] ;  /* 0x0000c40000047ab9 */ /* 0x000fe40000000a00 */
[----:B------:R-:W-:Y:S02]  /*8080*/  IMAD R5, R5, UR4, RZ ;  /* 0x0000000405057c24 */ /* 0x000fe4000f8e02ff */
[----:B------:R-:W-:Y:S02]  /*8090*/  IMAD.IADD R3, R3, 0x1, R7 ;  /* 0x0000000103037824 */ /* 0x000fe400078e0207 */
[C---:B------:R-:W-:Y:S02]  /*80a0*/  IMAD R5, R6.reuse, UR5, R5 ;  /* 0x0000000506057c24 */ /* 0x040fe4000f8e0205 */
[----:B------:R-:W-:Y:S01]  /*80b0*/  IMAD.WIDE.U32 R2, R6, UR4, R2 ;  /* 0x0000000406027c25 */ /* 0x000fe2000f8e0002 */
[----:B------:R-:W-:-:S03]  /*80c0*/  ULDC.64 UR4, c[0x0][0x308] ;  /* 0x0000c20000047ab9 */ /* 0x000fc60000000a00 */
[----:B------:R-:W-:Y:S02]  /*80d0*/  IMAD.IADD R3, R3, 0x1, R5 ;  /* 0x0000000103037824 */ /* 0x000fe400078e0205 */
[----:B------:R-:W-:Y:S02]  /*80e0*/  IMAD R4, R27, UR4, RZ ;  /* 0x000000041b047c24 */ /* 0x000fe4000f8e02ff */
[----:B------:R-:W-:-:S04]  /*80f0*/  IMAD.WIDE.U32 R2, R19, UR4, R2 ;  /* 0x0000000413027c25 */ /* 0x000fc8000f8e0002 */
[----:B------:R-:W-:Y:S01]  /*8100*/  IMAD R5, R19, UR5, R4 ;  /* 0x0000000513057c24 */ /* 0x000fe2000f8e0204 */
[----:B------:R-:W-:Y:S02]  /*8110*/  ULDC.64 UR4, c[0x0][0x2e8] ;  /* 0x0000ba0000047ab9 */ /* 0x000fe40000000a00 */
[----:B------:R-:W-:Y:S01]  /*8120*/  LEA R4, P0, R2, UR4, 0x1 ;  /* 0x0000000402047c11 */ /* 0x000fe2000f8008ff */
[----:B------:R-:W-:Y:S01]  /*8130*/  IMAD.IADD R3, R3, 0x1, R5 ;  /* 0x0000000103037824 */ /* 0x000fe200078e0205 */
[----:B------:R-:W-:Y:S01]  /*8140*/  UMOV UR4, 0xffffffff ;  /* 0xffffffff00047882 */ /* 0x000fe20000000000 */
[----:B------:R-:W-:-:S03]  /*8150*/  LEA R5, R22, R28, 0xe ;  /* 0x0000001c16057211 */ /* 0x000fc600078e70ff */
[----:B------:R-:W-:Y:S01]  /*8160*/  LEA.HI.X R6, R2, UR5, R3, 0x1, P0 ;  /* 0x0000000502067c11 */ /* 0x000fe200080f0c03 */
[----:B------:R-:W-:Y:S06]  /*8170*/  BRA.DIV UR4, `(.L_x_48) ;  /* 0x0000002e04747947 */ /* 0x000fec000b800000 */
[----:B------:R-:W0:Y:S01]  /*8180*/  SHFL.IDX PT, R14, R4, RZ, 0x181f ;  /* 0x00181fff040e7589 */ /* 0x000e2200000e0000 */
[----:B------:R-:W-:-:S03]  /*8190*/  ISETP.GE.AND P0, PT, R30, 0x1, PT ;  /* 0x000000011e00780c */ /* 0x000fc60003f06270 */
[----:B------:R-:W1:Y:S04]  /*81a0*/  SHFL.IDX PT, R2, R6, RZ, 0x181f ;  /* 0x00181fff06027589 */ /* 0x000e6800000e0000 */
[----:B------:R-:W-:Y:S06]  /*81b0*/  SHFL.IDX PT, R8, R6, 0x1, 0x181f ;  /* 0x00381f0006087f89 */ /* 0x000fec00000e0000 */
[----:B------:R-:W-:-:S02]  /*81c0*/  @P0 LEA R7, R5, UR39, 0x1 ;  /* 0x0000002705070c11 */ /* 0x000fc4000f8e08ff */
[----:B0-----:R-:W-:-:S05]  /*81d0*/  @P0 LEA R14, P1, R34, R14, 0x1 ;  /* 0x0000000e220e0211 */ /* 0x001fca00078208ff */
[----:B-1----:R-:W-:Y:S02]  /*81e0*/  @P0 IMAD.X R3, RZ, RZ, R2, P1 ;  /* 0x000000ffff030224 */ /* 0x002fe400008e0602 */
[----:B------:R-:W-:Y:S02]  /*81f0*/  @P0 IMAD.MOV.U32 R2, RZ, RZ, R14 ;  /* 0x000000ffff020224 */ /* 0x000fe400078e000e */
[----:B------:R-:W0:Y:S04]  /*8200*/  SHFL.IDX PT, R14, R4, 0x1, 0x181f ;  /* 0x00381f00040e7f89 */ /* 0x000e2800000e0000 */
[----:B------:R-:W-:Y:S04]  /*8210*/  @P0 LDGSTS.E.BYPASS.LTC128B.128 [R7+0x18400], desc[UR48][R2.64], !P3 ;  /* 0x1840000002070fae */ /* 0x000fe8000d901d70 */
[----:B------:R1:W-:Y:S01]  /*8220*/  @P0 LDGSTS.E.BYPASS.LTC128B.128 [R7+0x1c400], desc[UR48][R2.64+0x80], !P2 ;  /* 0x1c40008002070fae */ /* 0x0003e2000d101d70 */
[----:B------:R-:W-:-:S03]  /*8230*/  ISETP.GE.AND P0, PT, R30, 0x11, PT ;  /* 0x000000111e00780c */ /* 0x000fc60003f06270 */
[----:B-1----:R-:W-:Y:S10]  /*8240*/  SHFL.IDX PT, R7, R6, 0x2, 0x181f ;  /* 0x00581f0006077f89 */ /* 0x002ff400000e0000 */
[----:B------:R-:W-:-:S02]  /*8250*/  @P0 LEA R21, R5, UR39, 0x1 ;  /* 0x0000002705150c11 */ /* 0x000fc4000f8e08ff */
[----:B0-----:R-:W-:-:S05]  /*8260*/  @P0 LEA R14, P1, R34, R14, 0x1 ;  /* 0x0000000e220e0211 */ /* 0x001fca00078208ff */
[----:B------:R-:W-:Y:S02]  /*8270*/  @P0 IMAD.MOV.U32 R2, RZ, RZ, R14 ;  /* 0x000000ffff020224 */ /* 0x000fe400078e000e */
[----:B------:R-:W-:Y:S01]  /*8280*/  @P0 IMAD.X R9, RZ, RZ, R8, P1 ;  /* 0x000000ffff090224 */ /* 0x000fe200008e0608 */
[----:B------:R-:W0:Y:S03]  /*8290*/  SHFL.IDX PT, R14, R4, 0x2, 0x181f ;  /* 0x00581f00040e7f89 */ /* 0x000e2600000e0000 */
[----:B------:R-:W-:-:S05]  /*82a0*/  @P0 IMAD.MOV.U32 R3, RZ, RZ, R9 ;  /* 0x000000ffff030224 */ /* 0x000fca00078e0009 */
[----:B------:R-:W-:Y:S04]  /*82b0*/  @P0 LDGSTS.E.BYPASS.LTC128B.128 [R21+0x18c00], desc[UR48][R2.64], !P3 ;  /* 0x18c0000002150fae */ /* 0x000fe8000d901d70 */
[----:B------:R1:W-:Y:S01]  /*82c0*/  @P0 LDGSTS.E.BYPASS.LTC128B.128 [R21+0x1cc00], desc[UR48][R2.64+0x80], !P2 ;  /* 0x1cc0008002150fae */ /* 0x0003e2000d101d70 */
[----:B------:R-:W-:-:S13]  /*82d0*/  ISETP.GE.AND P0, PT, R30, 0x21, PT ;  /* 0x000000211e00780c */ /* 0x000fda0003f06270 */
[----:B0-----:R-:W-:Y:S02]  /*82e0*/  @P0 LEA R14, P1, R34, R14, 0x1 ;  /* 0x0000000e220e0211 */ /* 0x001fe400078208ff */
[----:B------:R-:W-:Y:S02]  /*82f0*/  @P0 LEA R9, R5, UR39, 0x1 ;  /* 0x0000002705090c11 */ /* 0x000fe4000f8e08ff */
[----:B------:R-:W-:Y:S01]  /*8300*/  @P0 IADD3.X R7, RZ, R7, RZ, P1, !PT ;  /* 0x00000007ff070210 */ /* 0x000fe20000ffe4ff */
[----:B-1----:R-:W-:Y:S02]  /*8310*/  @P0 IMAD.MOV.U32 R2, RZ, RZ, R14 ;  /* 0x000000ffff020224 */ /* 0x002fe400078e000e */
[----:B------:R-:W0:Y:S02]  /*8320*/  SHFL.IDX PT, R14, R4, 0x3, 0x181f ;  /* 0x00781f00040e7f89 */ /* 0x000e2400000e0000 */
[----:B------:R-:W-:Y:S02]  /*8330*/  @P0 IMAD.MOV.U32 R3, RZ, RZ, R7 ;  /* 0x000000ffff030224 */ /* 0x000fe400078e0007 */
[----:B------:R-:W1:Y:S04]  /*8340*/  SHFL.IDX PT, R7, R6, 0x3, 0x181f ;  /* 0x00781f0006077f89 */ /* 0x000e6800000e0000 */
[----:B------:R-:W-:Y:S04]  /*8350*/  @P0 LDGSTS.E.BYPASS.LTC128B.128 [R9+0x19400], desc[UR48][R2.64], !P3 ;  /* 0x1940000002090fae */ /* 0x000fe8000d901d70 */
[----:B------:R2:W-:Y:S01]  /*8360*/  @P0 LDGSTS.E.BYPASS.LTC128B.128 [R9+0x1d400], desc[UR48][R2.64+0x80], !P2 ;  /* 0x1d40008002090fae */ /* 0x0005e2000d101d70 */
[----:B------:R-:W-:-:S13]  /*8370*/  ISETP.GE.AND P0, PT, R30, 0x31, PT ;  /* 0x000000311e00780c */ /* 0x000fda0003f06270 */
[----:B0-----:R-:W-:Y:S02]  /*8380*/  @P0 LEA R14, P1, R34, R14, 0x1 ;  /* 0x0000000e220e0211 */ /* 0x001fe400078208ff */
[----:B------:R-:W-:-:S03]  /*8390*/  @P0 LEA R21, R5, UR39, 0x1 ;  /* 0x0000002705150c11 */ /* 0x000fc6000f8e08ff */
[----:B-1----:R-:W-:Y:S02]  /*83a0*/  @P0 IMAD.X R7, RZ, RZ, R7, P1 ;  /* 0x000000ffff070224 */ /* 0x002fe400008e0607 */
[----:B--2---:R-:W-:Y:S02]  /*83b0*/  @P0 IMAD.MOV.U32 R2, RZ, RZ, R14 ;  /* 0x000000ffff020224 */ /* 0x004fe400078e000e */
[----:B------:R-:W0:Y:S01]  /*83c0*/  SHFL.IDX PT, R14, R4, 0x4, 0x181f ;  /* 0x00981f00040e7f89 */ /* 0x000e2200000e0000 */
[----:B------:R-:W-:-:S03]  /*83d0*/  @P0 IMAD.MOV.U32 R3, RZ, RZ, R7 ;  /* 0x000000ffff030224 */ /* 0x000fc600078e0007 */
[----:B------:R-:W1:Y:S04]  /*83e0*/  SHFL.IDX PT, R7, R6, 0x4, 0x181f ;  /* 0x00981f0006077f89 */ /* 0x000e6800000e0000 */
[----:B------:R-:W-:Y:S04]  /*83f0*/  @P0 LDGSTS.E.BYPASS.LTC128B.128 [R21+0x19c00], desc[UR48][R2.64], !P3 ;  /* 0x19c0000002150fae */ /* 0x000fe8000d901d70 */
[----:B------:R2:W-:Y:S01]  /*8400*/  @P0 LDGSTS.E.BYPASS.LTC128B.128 [R21+0x1dc00], desc[UR48][R2.64+0x80], !P2 ;  /* 0x1dc0008002150fae */ /* 0x0005e2000d101d70 */
[----:B------:R-:W-:-:S13]  /*8410*/  ISETP.GE.AND P0, PT, R30, 0x41, PT ;  /* 0x000000411e00780c */ /* 0x000fda0003f06270 */
[----:B0-----:R-:W-:Y:S02]  /*8420*/  @P0 LEA R14, P1, R34, R14, 0x1 ;  /* 0x0000000e220e0211 */ /* 0x001fe400078208ff */
[----:B------:R-:W-:Y:S02]  /*8430*/  @P0 LEA R9, R5, UR39, 0x1 ;  /* 0x0000002705090c11 */ /* 0x000fe4000f8e08ff */
[----:B-1----:R-:W-:Y:S01]  /*8440*/  @P0 IADD3.X R7, RZ, R7, RZ, P1, !PT ;  /* 0x00000007ff070210 */ /* 0x002fe20000ffe4ff */
[----:B--2---:R-:W-:Y:S02]  /*8450*/  @P0 IMAD.MOV.U32 R2, RZ, RZ, R14 ;  /* 0x000000ffff020224 */ /* 0x004fe400078e000e */
        /* <DEDUP_REMOVED lines=20> */
[----:B------:R0:W1:Y:S02]  /*85a0*/  SHFL.IDX PT, R14, R4, 0x7, 0x181f ;  /* 0x00f81f00040e7f89 */ /* 0x00006400000e0000 */
[----:B------:R-:W-:Y:S02]  /*85b0*/  @P0 IMAD.MOV.U32 R3, RZ, RZ, R7 ;  /* 0x000000ffff030224 */ /* 0x000fe400078e0007 */
[----:B------:R0:W2:Y:S04]  /*85c0*/  SHFL.IDX PT, R7, R6, 0x7, 0x181f ;  /* 0x00f81f0006077f89 */ /* 0x0000a800000e0000 */
[----:B------:R0:W-:Y:S04]  /*85d0*/  @P0 LDGSTS.E.BYPASS.LTC128B.128 [R9+0x1b400], desc[UR48][R2.64], !P3 ;  /* 0x1b40000002090fae */ /* 0x0001e8000d901d70 */
[----:B------:R0:W-:Y:S02]  /*85e0*/  @P0 LDGSTS.E.BYPASS.LTC128B.128 [R9+0x1f400], desc[UR48][R2.64+0x80], !P2 ;  /* 0x1f40008002090fae */ /* 0x0001e4000d101d70 */
.L_x_111:
[----:B------:R-:W-:-:S13]  /*85f0*/  ISETP.GE.AND P0, PT, R30, 0x71, PT ;  /* 0x000000711e00780c */ /* 0x000fda0003f06270 */
[----:B01----:R-:W-:Y:S02]  /*8600*/  @P0 LEA R2, P1, R34, R14, 0x1 ;  /* 0x0000000e22020211 */ /* 0x003fe400078208ff */
[----:B------:R-:W-:-:S03]  /*8610*/  @P0 LEA R5, R5, UR39, 0x1 ;  /* 0x0000002705050c11 */ /* 0x000fc6000f8e08ff */
[----:B--2---:R-:W-:-:S05]  /*8620*/  @P0 IMAD.X R3, RZ, RZ, R7, P1 ;  /* 0x000000ffff030224 */ /* 0x004fca00008e0607 */
[----:B------:R-:W-:Y:S01]  /*8630*/  @!PT LDS RZ, [RZ] ;  /* 0x00000000fffff984 */ /* 0x000fe20000000800 */
[----:B------:R-:W-:Y:S01]  /*8640*/  @!PT LDS RZ, [RZ] ;  /* 0x00000000fffff984 */ /* 0x000fe20000000800 */
[----:B------:R-:W-:Y:S01]  /*8650*/  @!PT LDS RZ, [RZ] ;  /* 0x00000000fffff984 */ /* 0x000fe20000000800 */
[----:B------:R0:W-:Y:S04]  /*8660*/  @P0 LDGSTS.E.BYPASS.LTC128B.128 [R5+0x1bc00], desc[UR48][R2.64], !P3 ;  /* 0x1bc0000002050fae */ /* 0x0001e8000d901d70 */
[----:B------:R0:W-:Y:S01]  /*8670*/  @P0 LDGSTS.E.BYPASS.LTC128B.128 [R5+0x1fc00], desc[UR48][R2.64+0x80], !P2 ;  /* 0x1fc0008002050fae */ /* 0x0001e2000d101d70 */
[----:B------:R-:W-:Y:S01]  /*8680*/  PLOP3.LUT P0, PT, PT, PT, PT, 0x80, 0x0 ;  /* 0x000000000000781c */ /* 0x000fe20003f0f070 */
[----:B------:R-:W-:-:S12]  /*8690*/  NOP ;  /* 0x0000000000007918 */ /* 0x000fd80000000000 */
.L_x_49:
[----:B------:R-:W-:Y:S02]  /*86a0*/  PLOP3.LUT P1, PT, P1, P0, PT, 0xa2, 0x0 ;  /* 0x000000000000781c */ /* 0x000fe40000f21472 */
[----:B------:R-:W-:-:S08]  /*86b0*/  @P0 R2UR P1, UR4, R0 ;  /* 0x00000000000402ca */ /* 0x000fd00000020000 */
[----:B------:R-:W-:-:S05]  /*86c0*/  @P0 PLOP3.LUT P0, PT, P1, PT, PT, 0x80, 0x0 ;  /* 0x000000000000081c */ /* 0x000fca0000f0f070 */
[----:B------:R-:W-:Y:S01]  /*86d0*/  @!P1 SYNCS.ARRIVE.TRANS64.RED.A0T1 RZ, [UR4+0x28830], RZ ;  /* 0x028830ffffff99a7 */ /* 0x000fe20008200404 */
[----:B------:R-:W-:Y:S07]  /*86e0*/  @!P1 ARRIVES.LDGSTSBAR.64.TRANSCNT [UR4+0x28830] ;  /* 0x02883000ff0099b0 */ /* 0x000fee0008000a84 */
[----:B------:R-:W-:Y:S05]  /*86f0*/  @P0 BRA.U.ANY `(.L_x_49) ;  /* 0xfffffffd00e80947 */ /* 0x000fea000393ffff */
[----:B------:R-:W-:Y:S01]  /*8700*/  NOP ;  /* 0x0000000000007918 */ /* 0x000fe20000000000 */
[----:B0-----:R-:W-:-:S05]  /*8710*/  IMAD.U32 R2, RZ, RZ, UR41 ;  /* 0x00000029ff027e24 */ /* 0x001fca000f8e00ff */
[----:B------:R-:W-:-:S13]  /*8720*/  ISETP.NE.AND P2, PT, R2, 0x3, PT ;  /* 0x000000030200780c */ /* 0x000fda0003f45270 */
[----:B------:R-:W-:Y:S05]  /*8730*/  @!P2 BRA `(.L_x_50) ;  /* 0x000000000004a947 */ /* 0x000fea0003800000 */
[----:B------:R-:W-:Y:S01]  /*8740*/  BPT.TRAP 0x1 ;  /* 0x000000040000795c */ /* 0x000fe20000300000 */
.L_x_50:
[----:B------:R0:W-:Y:S02]  /*8750*/  SYNCS.ARRIVE.TRANS64.A1T0 RZ, [R0+URZ+0x28830], RZ ;  /* 0x028830ff00ff79a7 */ /* 0x0001e4000810003f */
[----:B------:R-:W-:Y:S05]  /*8760*/  WARPSYNC.ALL ;  /* 0x0000000000007948 */ /* 0x000fea0003800000 */
[----:B------:R-:W-:-:S04]  /*8770*/  UIADD3 UR4, UR39, 0x10400, URZ ;  /* 0x0001040027047890 */ /* 0x000fc8000fffe03f */
[----:B------:R-:W-:Y:S01]  /*8780*/  ULOP3.LUT UP0, URZ, UR4, 0x3ff, URZ, 0xc0, !UPT ;  /* 0x000003ff043f7892 */ /* 0x000fe2000f80c03f */
[----:B------:R-:W-:Y:S05]  /*8790*/  BAR.SYNC.DEFER_BLOCKING 0x8, 0x180 ;  /* 0x0206000000007b1d */ /* 0x000fea0000010000 */
[----:B------:R-:W-:-:S13]  /*87a0*/  PLOP3.LUT P0, PT, PT, PT, UP0, 0x80, 0x0 ;  /* 0x000000000000781c */ /* 0x000fda0003f0f008 */
[----:B------:R-:W-:Y:S05]  /*87b0*/  @!P0 BRA `(.L_x_51) ;  /* 0x0000000000408947 */ /* 0x000fea0003800000 */
[----:B------:R-:W-:Y:S01]  /*87c0*/  MOV R2, 0x0 ;  /* 0x0000000000027802 */ /* 0x000fe20000000f00 */
[----:B------:R-:W-:Y:S01]  /*87d0*/  ULDC.64 UR4, c[0x4][0x80] ;  /* 0x0100200000047ab9 */ /* 0x000fe20000000a00 */
[----:B------:R-:W-:Y:S01]  /*87e0*/  ULDC.64 UR6, c[0x4][0x88] ;  /* 0x0100220000067ab9 */ /* 0x000fe20000000a00 */
[----:B------:R-:W-:Y:S01]  /*87f0*/  ULDC.64 UR8, c[0x4][0x20] ;  /* 0x0100080000087ab9 */ /* 0x000fe20000000a00 */
[----:B------:R-:W-:Y:S01]  /*8800*/  IMAD.U32 R4, RZ, RZ, UR4 ;  /* 0x00000004ff047e24 */ /* 0x000fe2000f8e00ff */
[----:B------:R-:W-:Y:S01]  /*8810*/  MOV R5, UR5 ;  /* 0x0000000500057c02 */ /* 0x000fe20008000f00 */
[----:B------:R-:W1:Y:S01]  /*8820*/  LDC.64 R2, c[0x4][R2] ;  /* 0x0100000002027b82 */ /* 0x000e620000000a00 */
        /* <DEDUP_REMOVED lines=8> */
[----:B01----:R-:W-:Y:S05]  /*88b0*/  CALL.ABS.NOINC R2 ;  /* 0x0000000002007343 */ /* 0x003fea0003c00000 */
.L_x_51:
[----:B0-----:R-:W0:Y:S01]  /*88c0*/  LDC R0, c[0x0][0x448] ;  /* 0x00011200ff007b82 */ /* 0x001e220000000800 */
[----:B------:R-:W1:Y:S01]  /*88d0*/  S2R R20, SR_TID.X ;  /* 0x0000000000147919 */ /* 0x000e620000002100 */
[----:B------:R-:W-:Y:S01]  /*88e0*/  IMAD.MOV R4, RZ, RZ, -R24 ;  /* 0x000000ffff047224 */ /* 0x000fe200078e0a18 */
[----:B------:R-:W-:Y:S01]  /*88f0*/  ULDC UR4, c[0x0][0xc38] ;  /* 0x00030e0000047ab9 */ /* 0x000fe20000000800 */
[----:B------:R-:W-:Y:S02]  /*8900*/  SHF.R.S32.HI R6, RZ, 0x1f, R23 ;  /* 0x0000001fff067819 */ /* 0x000fe40000011417 */
[----:B------:R-:W-:Y:S01]  /*8910*/  IMAD R4, R4, UR4, R33 ;  /* 0x0000000404047c24 */ /* 0x000fe2000f8e0221 */
[----:B------:R-:W-:Y:S01]  /*8920*/  ULDC.64 UR4, c[0x0][0x2d8] ;  /* 0x0000b60000047ab9 */ /* 0x000fe20000000a00 */
[----:B------:R-:W-:Y:S02]  /*8930*/  LOP3.LUT P4, RZ, R18, 0x80, RZ, 0xc0, !PT ;  /* 0x0000008012ff7812 */ /* 0x000fe4000788c0ff */
[----:B------:R-:W-:Y:S01]  /*8940*/  IMAD.SHL.U32 R4, R4, 0x80, RZ ;  /* 0x0000008004047824 */ /* 0x000fe200078e00ff */
[----:B------:R-:W-:-:S02]  /*8950*/  LOP3.LUT P5, RZ, R18, 0x40, RZ, 0xc0, !PT ;  /* 0x0000004012ff7812 */ /* 0x000fc400078ac0ff */
[----:B------:R-:W-:Y:S02]  /*8960*/  LEA R8, R28, UR39, 0x1 ;  /* 0x000000271c087c11 */ /* 0x000fe4000f8e08ff */
[----:B0-----:R-:W-:Y:S01]  /*8970*/  ISETP.NE.AND P0, PT, R0, 0x1, PT ;  /* 0x000000010000780c */ /* 0x001fe20003f05270 */
[----:B-1----:R-:W-:-:S12]  /*8980*/  IMAD.SHL.U32 R20, R20, 0x10, RZ ;  /* 0x0000001014147824 */ /* 0x002fd800078e00ff */
[----:B------:R-:W0:Y:S01]  /*8990*/  @P0 LDC R2, c[0x0][0x44c] ;  /* 0x00011300ff020b82 */ /* 0x000e220000000800 */
[----:B------:R-:W-:-:S04]  /*89a0*/  LOP3.LUT R20, R20, 0x70, RZ, 0xc0, !PT ;  /* 0x0000007014147812 */ /* 0x000fc800078ec0ff */
[----:B------:R-:W-:-:S03]  /*89b0*/  LOP3.LUT R7, R4, R35, R20, 0xfe, !PT ;  /* 0x0000002304077212 */ /* 0x000fc600078efe14 */
[----:B------:R-:W1:Y:S02]  /*89c0*/  @P0 LDC R3, c[0x0][0x450] ;  /* 0x00011400ff030b82 */ /* 0x000e640000000800 */
[----:B------:R-:W-:Y:S02]  /*89d0*/  IMAD.MOV.U32 R5, RZ, RZ, R7 ;  /* 0x000000ffff057224 */ /* 0x000fe400078e0007 */
[----:B0-----:R-:W-:-:S05]  /*89e0*/  @P0 IMAD.HI.U32 R2, R7, R2, RZ ;  /* 0x0000000207020227 */ /* 0x001fca00078e00ff */
[----:B-1----:R-:W-:Y:S01]  /*89f0*/  @P0 SHF.R.U32.HI R5, RZ, R3, R2 ;  /* 0x00000003ff050219 */ /* 0x002fe20000011602 */
[----:B------:R-:W-:-:S04]  /*8a00*/  IMAD R2, R27, UR4, RZ ;  /* 0x000000041b027c24 */ /* 0x000fc8000f8e02ff */
[C---:B------:R-:W-:Y:S02]  /*8a10*/  IMAD R9, R19.reuse, UR5, R2 ;  /* 0x0000000513097c24 */ /* 0x040fe4000f8e0202 */
[----:B------:R-:W-:Y:S01]  /*8a20*/  IMAD.WIDE.U32 R2, R19, UR4, RZ ;  /* 0x0000000413027c25 */ /* 0x000fe2000f8e00ff */
[----:B------:R-:W-:-:S03]  /*8a30*/  ULDC.64 UR4, c[0x0][0x2e0] ;  /* 0x0000b80000047ab9 */ /* 0x000fc60000000a00 */
[----:B------:R-:W-:Y:S01]  /*8a40*/  IMAD R6, R6, UR4, RZ ;  /* 0x0000000406067c24 */ /* 0x000fe2000f8e02ff */
[----:B------:R-:W-:-:S03]  /*8a50*/  IADD3 R3, R3, R9, RZ ;  /* 0x0000000903037210 */ /* 0x000fc60007ffe0ff */
[C---:B------:R-:W-:Y:S02]  /*8a60*/  IMAD R9, R23.reuse, UR5, R6 ;  /* 0x0000000517097c24 */ /* 0x040fe4000f8e0206 */
[----:B------:R-:W-:Y:S02]  /*8a70*/  IMAD.MOV R6, RZ, RZ, -R5 ;  /* 0x000000ffff067224 */ /* 0x000fe400078e0a05 */
[----:B------:R-:W-:Y:S01]  /*8a80*/  IMAD.WIDE.U32 R2, R23, UR4, R2 ;  /* 0x0000000417027c25 */ /* 0x000fe2000f8e0002 */
[----:B------:R-:W-:-:S03]  /*8a90*/  ULDC.64 UR4, c[0x0][0x2d0] ;  /* 0x0000b40000047ab9 */ /* 0x000fc60000000a00 */
[----:B------:R-:W-:Y:S01]  /*8aa0*/  IMAD R7, R0, R6, R7 ;  /* 0x0000000600077224 */ /* 0x000fe200078e0207 */
[----:B------:R-:W-:Y:S01]  /*8ab0*/  SHF.R.S32.HI R0, RZ, 0x1f, R5 ;  /* 0x0000001fff007819 */ /* 0x000fe20000011405 */
[----:B------:R-:W-:-:S04]  /*8ac0*/  IMAD.IADD R3, R3, 0x1, R9 ;  /* 0x0000000103037824 */ /* 0x000fc800078e0209 */
[----:B------:R-:W-:Y:S02]  /*8ad0*/  IMAD R0, R0, UR4, RZ ;  /* 0x0000000400007c24 */ /* 0x000fe4000f8e02ff */
[----:B------:R-:W-:-:S04]  /*8ae0*/  IMAD.WIDE.U32 R2, R5, UR4, R2 ;  /* 0x0000000405027c25 */ /* 0x000fc8000f8e0002 */
[----:B------:R-:W-:Y:S01]  /*8af0*/  IMAD R5, R5, UR5, R0 ;  /* 0x0000000505057c24 */ /* 0x000fe2000f8e0200 */
[----:B------:R-:W-:Y:S01]  /*8b00*/  SHF.R.S32.HI R0, RZ, 0x1f, R7 ;  /* 0x0000001fff007819 */ /* 0x000fe20000011407 */
[----:B------:R-:W-:Y:S02]  /*8b10*/  ULDC.64 UR4, c[0x0][0x2c8] ;  /* 0x0000b20000047ab9 */ /* 0x000fe40000000a00 */
[----:B------:R-:W-:Y:S02]  /*8b20*/  IMAD.IADD R3, R3, 0x1, R5 ;  /* 0x0000000103037824 */ /* 0x000fe400078e0205 */
[----:B------:R-:W-:Y:S02]  /*8b30*/  IMAD R0, R0, UR4, RZ ;  /* 0x0000000400007c24 */ /* 0x000fe4000f8e02ff */
[----:B------:R-:W-:-:S04]  /*8b40*/  IMAD.WIDE.U32 R2, R7, UR4, R2 ;  /* 0x0000000407027c25 */ /* 0x000fc8000f8e0002 */
[----:B------:R-:W-:Y:S01]  /*8b50*/  IMAD R5, R7, UR5, R0 ;  /* 0x0000000507057c24 */ /* 0x000fe2000f8e0200 */
[----:B------:R-:W-:Y:S02]  /*8b60*/  ULDC.64 UR4, c[0x0][0x280] ;  /* 0x0000a00000047ab9 */ /* 0x000fe40000000a00 */
[----:B------:R-:W-:Y:S01]  /*8b70*/  LEA R0, P0, R2, UR4, 0x1 ;  /* 0x0000000402007c11 */ /* 0x000fe2000f8008ff */
[----:B------:R-:W-:Y:S01]  /*8b80*/  IMAD.IADD R5, R3, 0x1, R5 ;  /* 0x0000000103057824 */ /* 0x000fe200078e0205 */
[----:B------:R-:W-:-:S04]  /*8b90*/  UMOV UR4, 0xffffffff ;  /* 0xffffffff00047882 */ /* 0x000fc80000000000 */
[----:B------:R-:W-:Y:S01]  /*8ba0*/  LEA.HI.X R5, R2, UR5, R5, 0x1, P0 ;  /* 0x0000000502057c11 */ /* 0x000fe200080f0c05 */
[----:B------:R-:W-:Y:S06]  /*8bb0*/  BRA.DIV UR4, `(.L_x_52) ;  /* 0x0000002e04747947 */ /* 0x000fec000b800000 */
[----:B------:R-:W0:Y:S01]  /*8bc0*/  SHFL.IDX PT, R14, R0, RZ, 0x181f ;  /* 0x00181fff000e7589 */ /* 0x000e2200000e0000 */
[----:B------:R-:W-:-:S03]  /*8bd0*/  IMAD.IADD R4, R35, 0x1, R4 ;  /* 0x0000000123047824 */ /* 0x000fc600078e0204 */
[----:B------:R-:W1:Y:S01]  /*8be0*/  SHFL.IDX PT, R2, R5, RZ, 0x181f ;  /* 0x00181fff05027589 */ /* 0x000e6200000e0000 */
[C---:B------:R-:W-:Y:S01]  /*8bf0*/  VIADD R7, R4.reuse, 0x10 ;  /* 0x0000001004077836 */ /* 0x040fe20000000000 */
[----:B------:R-:W-:Y:S02]  /*8c00*/  ISETP.GE.AND P0, PT, R4, UR38, PT ;  /* 0x0000002604007c0c */ /* 0x000fe4000bf06270 */
[----:B------:R-:W-:Y:S11]  /*8c10*/  SHFL.IDX PT, R6, R5, 0x1, 0x181f ;  /* 0x00381f0005067f89 */ /* 0x000ff600000e0000 */
[----:B0-----:R-:W-:-:S04]  /*8c20*/  @!P0 LEA R14, P1, R34, R14, 0x1 ;  /* 0x0000000e220e8211 */ /* 0x001fc800078208ff */
[----:B-1----:R-:W-:Y:S01]  /*8c30*/  @!P0 IADD3.X R3, RZ, R2, RZ, P1, !PT ;  /* 0x00000002ff038210 */ /* 0x002fe20000ffe4ff */
[----:B------:R-:W-:Y:S02]  /*8c40*/  @!P0 IMAD.MOV.U32 R2, RZ, RZ, R14 ;  /* 0x000000ffff028224 */ /* 0x000fe400078e000e */
[----:B------:R-:W0:Y:S04]  /*8c50*/  SHFL.IDX PT, R14, R0, 0x1, 0x181f ;  /* 0x00381f00000e7f89 */ /* 0x000e2800000e0000 */
[----:B------:R-:W-:Y:S04]  /*8c60*/  @!P0 LDGSTS.E.BYPASS.LTC128B.128 [R8+0x10400], desc[UR48][R2.64], !P4 ;  /* 0x1040000002088fae */ /* 0x000fe8000e101d70 */
[----:B------:R1:W-:Y:S01]  /*8c70*/  @!P0 LDGSTS.E.BYPASS.LTC128B.128 [R8+0x14400], desc[UR48][R2.64+0x80], !P5 ;  /* 0x1440008002088fae */ /* 0x0003e2000e901d70 */
[----:B------:R-:W-:-:S13]  /*8c80*/  ISETP.GE.AND P0, PT, R7, UR38, PT ;  /* 0x0000002607007c0c */ /* 0x000fda000bf06270 */
[----:B0-----:R-:W-:-:S05]  /*8c90*/  @!P0 LEA R14, P1, R34, R14, 0x1 ;  /* 0x0000000e220e8211 */ /* 0x001fca00078208ff */
[----:B-1----:R-:W-:Y:S02]  /*8ca0*/  @!P0 IMAD.MOV.U32 R2, RZ, RZ, R14 ;  /* 0x000000ffff028224 */ /* 0x002fe400078e000e */
[----:B------:R-:W-:Y:S01]  /*8cb0*/  @!P0 IMAD.X R7, RZ, RZ, R6, P1 ;  /* 0x000000ffff078224 */ /* 0x000fe200008e0606 */
[----:B------:R-:W0:Y:S03]  /*8cc0*/  SHFL.IDX PT, R14, R0, 0x2, 0x181f ;  /* 0x00581f00000e7f89 */ /* 0x000e2600000e0000 */
[----:B------:R-:W-:Y:S01]  /*8cd0*/  @!P0 IMAD.MOV.U32 R3, RZ, RZ, R7 ;  /* 0x000000ffff038224 */ /* 0x000fe200078e0007 */
[----:B------:R-:W1:Y:S01]  /*8ce0*/  SHFL.IDX PT, R6, R5, 0x2, 0x181f ;  /* 0x00581f0005067f89 */ /* 0x000e6200000e0000 */
[----:B------:R-:W-:-:S03]  /*8cf0*/  IADD3 R7, R4, 0x20, RZ ;  /* 0x0000002004077810 */ /* 0x000fc60007ffe0ff */
[----:B------:R-:W-:Y:S04]  /*8d00*/  @!P0 LDGSTS.E.BYPASS.LTC128B.128 [R8+0x10c00], desc[UR48][R2.64], !P4 ;  /* 0x10c0000002088fae */ /* 0x000fe8000e101d70 */
[----:B------:R2:W-:Y:S01]  /*8d10*/  @!P0 LDGSTS.E.BYPASS.LTC128B.128 [R8+0x14c00], desc[UR48][R2.64+0x80], !P5 ;  /* 0x14c0008002088fae */ /* 0x0005e2000e901d70 */
[----:B------:R-:W-:-:S13]  /*8d20*/  ISETP.GE.AND P0, PT, R7, UR38, PT ;  /* 0x0000002607007c0c */ /* 0x000fda000bf06270 */
[----:B0-----:R-:W-:-:S05]  /*8d30*/  @!P0 LEA R14, P1, R34, R14, 0x1 ;  /* 0x0000000e220e8211 */ /* 0x001fca00078208ff */
[----:B--2---:R-:W-:Y:S02]  /*8d40*/  @!P0 IMAD.MOV.U32 R2, RZ, RZ, R14 ;  /* 0x000000ffff028224 */ /* 0x004fe400078e000e */
[----:B-1----:R-:W-:Y:S01]  /*8d50*/  @!P0 IMAD.X R7, RZ, RZ, R6, P1 ;  /* 0x000000ffff078224 */ /* 0x002fe200008e0606 */
[----:B------:R-:W0:Y:S03]  /*8d60*/  SHFL.IDX PT, R14, R0, 0x3, 0x181f ;  /* 0x00781f00000e7f89 */ /* 0x000e2600000e0000 */
[----:B------:R-:W-:Y:S01]  /*8d70*/  @!P0 IMAD.MOV.U32 R3, RZ, RZ, R7 ;  /* 0x000000ffff038224 */ /* 0x000fe200078e0007 */
[----:B------:R-:W1:Y:S01]  /*8d80*/  SHFL.IDX PT, R6, R5, 0x3, 0x181f ;  /* 0x00781f0005067f89 */ /* 0x000e6200000e0000 */
[----:B------:R-:W-:-:S03]  /*8d90*/  VIADD R7, R4, 0x30 ;  /* 0x0000003004077836 */ /* 0x000fc60000000000 */
[----:B------:R-:W-:Y:S04]  /*8da0*/  @!P0 LDGSTS.E.BYPASS.LTC128B.128 [R8+0x11400], desc[UR48][R2.64], !P4 ;  /* 0x1140000002088fae */ /* 0x000fe8000e101d70 */
[----:B------:R2:W-:Y:S01]  /*8db0*/  @!P0 LDGSTS.E.BYPASS.LTC128B.128 [R8+0x15400], desc[UR48][R2.64+0x80], !P5 ;  /* 0x1540008002088fae */ /* 0x0005e2000e901d70 */
[----:B------:R-:W-:-:S13]  /*8dc0*/  ISETP.GE.AND P0, PT, R7, UR38, PT ;  /* 0x0000002607007c0c */ /* 0x000fda000bf06270 */
[----:B0-----:R-:W-:-:S04]  /*8dd0*/  @!P0 LEA R14, P1, R34, R14, 0x1 ;  /* 0x0000000e220e8211 */ /* 0x001fc800078208ff */
[----:B--2---:R-:W-:Y:S01]  /*8de0*/  @!P0 MOV R2, R14 ;  /* 0x0000000e00028202 */ /* 0x004fe20000000f00 */
        /* <DEDUP_REMOVED lines=31> */
[----:B------:R0:W1:Y:S03]  /*8fe0*/  SHFL.IDX PT, R14, R0, 0x7, 0x181f ;  /* 0x00f81f00000e7f89 */ /* 0x00006600000e0000 */
[----:B------:R-:W-:Y:S01]  /*8ff0*/  @!P0 IMAD.MOV.U32 R3, RZ, RZ, R7 ;  /* 0x000000ffff038224 */ /* 0x000fe200078e0007 */
[----:B------:R0:W2:Y:S04]  /*9000*/  SHFL.IDX PT, R6, R5, 0x7, 0x181f ;  /* 0x00f81f0005067f89 */ /* 0x0000a800000e0000 */
[----:B------:R0:W-:Y:S04]  /*9010*/  @!P0 LDGSTS.E.BYPASS.LTC128B.128 [R8+0x13400], desc[UR48][R2.64], !P4 ;  /* 0x1340000002088fae */ /* 0x0001e8000e101d70 */
[----:B------:R0:W-:Y:S02]  /*9020*/  @!P0 LDGSTS.E.BYPASS.LTC128B.128 [R8+0x17400], desc[UR48][R2.64+0x80], !P5 ;  /* 0x1740008002088fae */ /* 0x0001e4000e901d70 */
.L_x_128:
[----:B------:R-:W-:Y:S01]  /*9030*/  VIADD R4, R4, 0x70 ;  /* 0x0000007004047836 */ /* 0x000fe20000000000 */
[----:B0-----:R-:W-:-:S04]  /*9040*/  LOP3.LUT R0, R37, 0x1, RZ, 0xc, !PT ;  /* 0x0000000125007812 */ /* 0x001fc800078e0cff */
[----:B------:R-:W-:Y:S02]  /*9050*/  ISETP.GE.AND P0, PT, R4, UR38, PT ;  /* 0x0000002604007c0c */ /* 0x000fe4000bf06270 */
[----:B------:R-:W-:-:S11]  /*9060*/  SHF.L.U32 R0, R0, 0x1f, RZ ;  /* 0x0000001f00007819 */ /* 0x000fd600000006ff */
[----:B-1----:R-:W-:-:S05]  /*9070*/  @!P0 LEA R2, P1, R34, R14, 0x1 ;  /* 0x0000000e22028211 */ /* 0x002fca00078208ff */
[----:B--2---:R-:W-:-:S05]  /*9080*/  @!P0 IMAD.X R3, RZ, RZ, R6, P1 ;  /* 0x000000ffff038224 */ /* 0x004fca00008e0606 */
[----:B------:R-:W-:Y:S01]  /*9090*/  @!PT LDS RZ, [RZ] ;  /* 0x00000000fffff984 */ /* 0x000fe20000000800 */
[----:B------:R-:W-:Y:S01]  /*90a0*/  @!PT LDS RZ, [RZ] ;  /* 0x00000000fffff984 */ /* 0x000fe20000000800 */
[----:B------:R-:W-:Y:S01]  /*90b0*/  @!PT LDS RZ, [RZ] ;  /* 0x00000000fffff984 */ /* 0x000fe20000000800 */
[----:B------:R0:W-:Y:S04]  /*90c0*/  @!P0 LDGSTS.E.BYPASS.LTC128B.128 [R8+0x13c00], desc[UR48][R2.64], !P4 ;  /* 0x13c0000002088fae */ /* 0x0001e8000e101d70 */
[----:B------:R0:W-:Y:S01]  /*90d0*/  @!P0 LDGSTS.E.BYPASS.LTC128B.128 [R8+0x17c00], desc[UR48][R2.64+0x80], !P5 ;  /* 0x17c0008002088fae */ /* 0x0001e2000e901d70 */
[----:B------:R-:W-:Y:S01]  /*90e0*/  NOP ;  /* 0x0000000000007918 */ /* 0x000fe20000000000 */
[----:B------:R-:W-:Y:S02]  /*90f0*/  SYNCS.ARRIVE.TRANS64.RED.A0T1 RZ, [UR39+0x28800], RZ ;  /* 0x028800ffffff79a7 */ /* 0x000fe40008200427 */
[----:B------:R-:W-:Y:S01]  /*9100*/  ARRIVES.LDGSTSBAR.64.TRANSCNT [UR39+0x28800] ;  /* 0x02880000ff0079b0 */ /* 0x000fe20008000aa7 */
[----:B------:R-:W-:Y:S01]  /*9110*/  NOP ;  /* 0x0000000000007918 */ /* 0x000fe20000000000 */
[----:B------:R-:W-:Y:S01]  /*9120*/  SYNCS.ARRIVE.TRANS64.A1T0 RZ, [UR39+0x28800], RZ ;  /* 0x028800ffffff79a7 */ /* 0x000fe20008100027 */
[----:B------:R-:W-:Y:S01]  /*9130*/  BSSY B0, `(.L_x_53) ;  /* 0x0000003000007945 */ /* 0x000fe20003800000 */
[----:B------:R-:W1:Y:S03]  /*9140*/  SYNCS.PHASECHK.TRANS64.TRYWAIT P0, [UR39+0x28820], R0 ;  /* 0x02882000ff0075a7 */ /* 0x000e660008000167 */
[----:B01----:R-:W-:Y:S05]  /*9150*/  @!P0 BRA `(.L_x_54) ;  /* 0x0000003000888947 */ /* 0x003fea0003800000 */
.L_x_129:
[----:B------:R-:W-:Y:S05]  /*9160*/  BSYNC B0 ;  /* 0x0000000000007941 */ /* 0x000fea0003800000 */
.L_x_53:
[----:B------:R-:W-:Y:S01]  /*9170*/  UISETP.GE.AND UP0, UPT, UR37, 0x81, UPT ;  /* 0x000000812500788c */ /* 0x000fe2000bf06270 */
[----:B------:R-:W-:-:S05]  /*9180*/  IMAD.U32 R20, RZ, RZ, UR42 ;  /* 0x0000002aff147e24 */ /* 0x000fca000f8e00ff */
[----:B------:R-:W-:-:S13]  /*9190*/  PLOP3.LUT P0, PT, PT, PT, UP0, 0x40, 0x0 ;  /* 0x000000000000781c */ /* 0x000fda0003f0e808 */
[----:B------:R-:W-:Y:S05]  /*91a0*/  @P0 BRA `(.L_x_55) ;  /* 0x0000001000180947 */ /* 0x000fea0003800000 */
[----:B------:R-:W-:Y:S01]  /*91b0*/  BSSY B0, `(.L_x_55) ;  /* 0x0000105000007945 */ /* 0x000fe20003800000 */
[----:B------:R-:W-:Y:S01]  /*91c0*/  IMAD.MOV.U32 R21, RZ, RZ, R25 ;  /* 0x000000ffff157224 */ /* 0x000fe200078e0019 */
[----:B------:R-:W-:Y:S01]  /*91d0*/  MOV R10, R22 ;  /* 0x00000016000a7202 */ /* 0x000fe20000000f00 */
[----:B------:R-:W-:Y:S02]  /*91e0*/  IMAD.U32 R6, RZ, RZ, UR40 ;  /* 0x00000028ff067e24 */ /* 0x000fe4000f8e00ff */
[----:B------:R-:W-:-:S07]  /*91f0*/  IMAD.U32 R26, RZ, RZ, UR42 ;  /* 0x0000002aff1a7e24 */ /* 0x000fce000f8e00ff */
.L_x_68:
[----:B0-----:R-:W0:Y:S01]  /*9200*/  LDC R0, c[0x0][0x430] ;  /* 0x00010c00ff007b82 */ /* 0x001e220000000800 */
[----:B------:R-:W1:Y:S01]  /*9210*/  S2R R4, SR_TID.X ;  /* 0x0000000000047919 */ /* 0x000e620000002100 */
[----:B------:R-:W-:Y:S01]  /*9220*/  IMAD R7, R6, 0x80, R35 ;  /* 0x0000008006077824 */ /* 0x000fe200078e0223 */
[----:B------:R-:W-:Y:S01]  /*9230*/  ULDC.64 UR4, c[0x0][0x428] ;  /* 0x00010a0000047ab9 */ /* 0x000fe20000000a00 */
[----:B------:R-:W-:Y:S01]  /*9240*/  VIADD R22, R10, 0x1 ;  /* 0x000000010a167836 */ /* 0x000fe20000000000 */
[----:B0-----:R-:W-:Y:S01]  /*9250*/  ISETP.NE.AND P0, PT, R0, 0x1, PT ;  /* 0x000000010000780c */ /* 0x001fe20003f05270 */
[----:B-1----:R-:W-:-:S12]  /*9260*/  IMAD.SHL.U32 R4, R4, 0x10, RZ ;  /* 0x0000001004047824 */ /* 0x002fd800078e00ff */
[----:B------:R-:W0:Y:S01]  /*9270*/  @P0 LDC R0, c[0x0][0x434] ;  /* 0x00010d00ff000b82 */ /* 0x000e220000000800 */
[----:B------:R-:W-:-:S04]  /*9280*/  LOP3.LUT R4, R4, 0x70, RZ, 0xc0, !PT ;  /* 0x0000007004047812 */ /* 0x000fc800078ec0ff */
[----:B------:R-:W-:-:S03]  /*9290*/  IADD3 R7, R4, R7, R32 ;  /* 0x0000000704077210 */ /* 0x000fc60007ffe020 */
[----:B------:R-:W1:Y:S02]  /*92a0*/  @P0 LDC R3, c[0x0][0x438] ;  /* 0x00010e00ff030b82 */ /* 0x000e640000000800 */
[----:B------:R-:W-:Y:S02]  /*92b0*/  IMAD.MOV.U32 R9, RZ, RZ, R7 ;  /* 0x000000ffff097224 */ /* 0x000fe400078e0007 */
[----:B0-----:R-:W-:-:S05]  /*92c0*/  @P0 IMAD.HI.U32 R0, R7, R0, RZ ;  /* 0x0000000007000227 */ /* 0x001fca00078e00ff */
[----:B-1----:R-:W-:Y:S01]  /*92d0*/  @P0 SHF.R.U32.HI R9, RZ, R3, R0 ;  /* 0x00000003ff090219 */ /* 0x002fe20000011600 */
[----:B------:R-:W-:-:S03]  /*92e0*/  IMAD R0, R31, UR4, RZ ;  /* 0x000000041f007c24 */ /* 0x000fc6000f8e02ff */
[----:B------:R-:W-:Y:S01]  /*92f0*/  SHF.R.S32.HI R3, RZ, 0x1f, R9 ;  /* 0x0000001fff037819 */ /* 0x000fe20000011409 */
[----:B------:R-:W-:Y:S01]  /*9300*/  IMAD R5, R29, UR5, R0 ;  /* 0x000000051d057c24 */ /* 0x000fe2000f8e0200 */
[----:B------:R-:W-:-:S05]  /*9310*/  MOV R2, R9 ;  /* 0x0000000900027202 */ /* 0x000fca0000000f00 */
[----:B------:R-:W-:Y:S01]  /*9320*/  IMAD.WIDE.U32 R2, R29, UR4, R2 ;  /* 0x000000041d027c25 */ /* 0x000fe2000f8e0002 */
[----:B------:R-:W-:-:S03]  /*9330*/  ULDC.64 UR4, c[0x0][0x418] ;  /* 0x0001060000047ab9 */ /* 0x000fc60000000a00 */
[----:B------:R-:W-:Y:S01]  /*9340*/  IMAD.IADD R3, R5, 0x1, R3 ;  /* 0x0000000105037824 */ /* 0x000fe200078e0203 */
[C---:B------:R-:W-:Y:S01]  /*9350*/  LEA R4, P0, R2.reuse, UR4, 0x2 ;  /* 0x0000000402047c11 */ /* 0x040fe2000f8010ff */
[----:B------:R-:W-:Y:S01]  /*9360*/  IMAD.U32 R11, RZ, RZ, UR41 ;  /* 0x00000029ff0b7e24 */ /* 0x000fe2000f8e00ff */
[----:B------:R-:W-:Y:S02]  /*9370*/  ULDC UR4, c[0x0][0x430] ;  /* 0x00010c0000047ab9 */ /* 0x000fe40000000800 */
[----:B------:R-:W-:Y:S02]  /*9380*/  LEA.HI.X R5, R2, UR5, R3, 0x2, P0 ;  /* 0x0000000502057c11 */ /* 0x000fe400080f1403 */
[----:B------:R-:W-:Y:S01]  /*9390*/  ISETP.NE.AND P1, PT, R11, 0x3, PT ;  /* 0x000000030b00780c */ /* 0x000fe20003f25270 */
[----:B------:R-:W-:Y:S01]  /*93a0*/  IMAD.MOV R8, RZ, RZ, -R9 ;  /* 0x000000ffff087224 */ /* 0x000fe200078e0a09 */
[C---:B------:R-:W-:Y:S01]  /*93b0*/  ISETP.NE.AND P0, PT, R22.reuse, 0x2, PT ;  /* 0x000000021600780c */ /* 0x040fe20003f05270 */
[----:B------:R0:W2:Y:S03]  /*93c0*/  LDG.E R0, desc[UR48][R4.64] ;  /* 0x0000003004007981 */ /* 0x0000a6000c1e1900 */
[----:B------:R-:W-:Y:S01]  /*93d0*/  SEL R2, RZ, 0x1, P0 ;  /* 0x00000001ff027807 */ /* 0x000fe20000000000 */
[----:B------:R-:W-:Y:S01]  /*93e0*/  IMAD.MOV.U32 R20, RZ, RZ, R6 ;  /* 0x000000ffff147224 */ /* 0x000fe200078e0006 */
[----:B------:R-:W-:-:S02]  /*93f0*/  SEL R22, R22, RZ, P0 ;  /* 0x000000ff16167207 */ /* 0x000fc40000000000 */
[----:B------:R-:W-:Y:S01]  /*9400*/  LOP3.LUT R25, R21, R2, RZ, 0x3c, !PT ;  /* 0x0000000215197212 */ /* 0x000fe200078e3cff */
[----:B0-----:R-:W-:Y:S01]  /*9410*/  IMAD R4, R8, UR4, R7 ;  /* 0x0000000408047c24 */ /* 0x001fe2000f8e0207 */
[----:B--2---:R-:W-:Y:S01]  /*9420*/  SHF.R.S32.HI R24, RZ, 0x1f, R0 ;  /* 0x0000001fff187819 */ /* 0x004fe20000011400 */
[----:B------:R-:W-:Y:S06]  /*9430*/  @!P1 BRA `(.L_x_56) ;  /* 0x0000000000049947 */ /* 0x000fec0003800000 */
[----:B------:R-:W-:Y:S01]  /*9440*/  BPT.TRAP 0x1 ;  /* 0x000000040000795c */ /* 0x000fe20000300000 */
.L_x_56:
[----:B------:R-:W-:Y:S01]  /*9450*/  LEA R6, R22, UR39, 0x3 ;  /* 0x0000002716067c11 */ /* 0x000fe2000f8e18ff */
[----:B------:R-:W-:Y:S01]  /*9460*/  BSSY B1, `(.L_x_57) ;  /* 0x0000004000017945 */ /* 0x000fe20003800000 */
[----:B------:R-:W-:-:S04]  /*9470*/  SHF.L.U32 R3, R25, 0x1f, RZ ;  /* 0x0000001f19037819 */ /* 0x000fc800000006ff */
[----:B------:R-:W0:Y:S02]  /*9480*/  SYNCS.PHASECHK.TRANS64.TRYWAIT P0, [R6+URZ+0x28840], R3 ;  /* 0x02884003060075a7 */ /* 0x000e24000800017f */
[----:B0-----:R-:W-:Y:S05]  /*9490*/  @!P0 BRA `(.L_x_58) ;  /* 0x0000002c00d08947 */ /* 0x001fea0003800000 */
.L_x_130:
[----:B------:R-:W-:Y:S05]  /*94a0*/  BSYNC B1 ;  /* 0x0000000000017941 */ /* 0x000fea0003800000 */
.L_x_57:
[----:B------:R-:W-:Y:S01]  /*94b0*/  SHF.R.S32.HI R23, RZ, 0x1f, R4 ;  /* 0x0000001fff177819 */ /* 0x000fe20000011404 */
[----:B------:R-:W-:Y:S01]  /*94c0*/  ULDC.64 UR4, c[0x0][0x300] ;  /* 0x0000c00000047ab9 */ /* 0x000fe20000000a00 */
[C---:B------:R-:W-:Y:S02]  /*94d0*/  LOP3.LUT P2, RZ, R18.reuse, 0x2, RZ, 0xc0, !PT ;  /* 0x0000000212ff7812 */ /* 0x040fe4000784c0ff */
[----:B------:R-:W-:Y:S01]  /*94e0*/  LOP3.LUT P1, RZ, R18, 0x1, RZ, 0xc0, !PT ;  /* 0x0000000112ff7812 */ /* 0x000fe2000782c0ff */
[----:B0-----:R-:W-:-:S04]  /*94f0*/  IMAD R3, R23, UR4, RZ ;  /* 0x0000000417037c24 */ /* 0x001fc8000f8e02ff */
[C---:B------:R-:W-:Y:S02]  /*9500*/  IMAD R5, R4.reuse, UR5, R3 ;  /* 0x0000000504057c24 */ /* 0x040fe4000f8e0203 */
[----:B------:R-:W-:Y:S01]  /*9510*/  IMAD.WIDE.U32 R2, R4, UR4, RZ ;  /* 0x0000000404027c25 */ /* 0x000fe2000f8e00ff */
[----:B------:R-:W-:-:S04]  /*9520*/  ULDC.64 UR4, c[0x0][0x310] ;  /* 0x0000c40000047ab9 */ /* 0x000fc80000000a00 */
[----:B------:R-:W-:Y:S01]  /*9530*/  IADD3 R3, R3, R5, RZ ;  /* 0x0000000503037210 */ /* 0x000fe20007ffe0ff */
[----:B------:R-:W-:-:S04]  /*9540*/  IMAD R5, R24, UR4, RZ ;  /* 0x0000000418057c24 */ /* 0x000fc8000f8e02ff */
[C---:B------:R-:W-:Y:S02]  /*9550*/  IMAD R5, R0.reuse, UR5, R5 ;  /* 0x0000000500057c24 */ /* 0x040fe4000f8e0205 */
[----:B------:R-:W-:Y:S01]  /*9560*/  IMAD.WIDE.U32 R2, R0, UR4, R2 ;  /* 0x0000000400027c25 */ /* 0x000fe2000f8e0002 */
[----:B------:R-:W-:-:S03]  /*9570*/  ULDC.64 UR4, c[0x0][0x308] ;  /* 0x0000c20000047ab9 */ /* 0x000fc60000000a00 */
[----:B------:R-:W-:Y:S02]  /*9580*/  IMAD.IADD R3, R3, 0x1, R5 ;  /* 0x0000000103037824 */ /* 0x000fe400078e0205 */
[----:B------:R-:W-:Y:S02]  /*9590*/  IMAD R8, R27, UR4, RZ ;  /* 0x000000041b087c24 */ /* 0x000fe4000f8e02ff */
[----:B------:R-:W-:-:S04]  /*95a0*/  IMAD.WIDE.U32 R2, R19, UR4, R2 ;  /* 0x0000000413027c25 */ /* 0x000fc8000f8e0002 */
[----:B------:R-:W-:Y:S01]  /*95b0*/  IMAD R9, R19, UR5, R8 ;  /* 0x0000000513097c24 */ /* 0x000fe2000f8e0208 */
[----:B------:R-:W-:Y:S01]  /*95c0*/  ULDC.64 UR4, c[0x0][0x2e8] ;  /* 0x0000ba0000047ab9 */ /* 0x000fe20000000a00 */
[----:B------:R-:W-:Y:S01]  /*95d0*/  IMAD R8, R22, 0x4000, R28 ;  /* 0x0000400016087824 */ /* 0x000fe200078e021c */
[----:B------:R-:W-:Y:S01]  /*95e0*/  LEA R7, P0, R2, UR4, 0x1 ;  /* 0x0000000402077c11 */ /* 0x000fe2000f8008ff */
[----:B------:R-:W-:Y:S01]  /*95f0*/  IMAD.IADD R9, R9, 0x1, R3 ;  /* 0x0000000109097824 */ /* 0x000fe200078e0203 */
[----:B------:R-:W-:-:S04]  /*9600*/  UMOV UR4, 0xffffffff ;  /* 0xffffffff00047882 */ /* 0x000fc80000000000 */
[----:B------:R-:W-:Y:S01]  /*9610*/  LEA.HI.X R9, R2, UR5, R9, 0x1, P0 ;  /* 0x0000000502097c11 */ /* 0x000fe200080f0c09 */
[----:B------:R-:W-:Y:S06]  /*9620*/  BRA.DIV UR4, `(.L_x_59) ;  /* 0x0000002e04807947 */ /* 0x000fec000b800000 */
[----:B------:R-:W0:Y:S01]  /*9630*/  SHFL.IDX PT, R14, R7, RZ, 0x181f ;  /* 0x00181fff070e7589 */ /* 0x000e2200000e0000 */
[----:B------:R-:W-:Y:S01]  /*9640*/  IMAD.SHL.U32 R5, R34, 0x2, RZ ;  /* 0x0000000222057824 */ /* 0x000fe200078e00ff */
[----:B------:R-:W-:Y:S02]  /*9650*/  LEA R8, R8, UR39, 0x1 ;  /* 0x0000002708087c11 */ /* 0x000fe4000f8e08ff */
[----:B------:R-:W1:Y:S02]  /*9660*/  SHFL.IDX PT, R3, R9, RZ, 0x181f ;  /* 0x00181fff09037589 */ /* 0x000e6400000e0000 */
[----:B0-----:R-:W-:Y:S02]  /*9670*/  IADD3 R2, P0, R14, R5, RZ ;  /* 0x000000050e027210 */ /* 0x001fe40007f1e0ff */
[----:B------:R-:W0:Y:S03]  /*9680*/  SHFL.IDX PT, R14, R7, 0x1, 0x181f ;  /* 0x00381f00070e7f89 */ /* 0x000e2600000e0000 */
[----:B-1----:R-:W-:-:S05]  /*9690*/  IMAD.X R3, RZ, RZ, R3, P0 ;  /* 0x000000ffff037224 */ /* 0x002fca00000e0603 */
[----:B------:R-:W-:Y:S04]  /*96a0*/  LDGSTS.E.BYPASS.LTC128B.128 [R8+0x18400], desc[UR48][R2.64], !P2 ;  /* 0x1840000002087fae */ /* 0x000fe8000d101d70 */
[----:B------:R1:W-:Y:S04]  /*96b0*/  LDGSTS.E.BYPASS.LTC128B.128 [R8+0x1c400], desc[UR48][R2.64+0x80], !P1 ;  /* 0x1c40008002087fae */ /* 0x0003e8000c901d70 */
[----:B-1----:R-:W1:Y:S01]  /*96c0*/  SHFL.IDX PT, R3, R9, 0x1, 0x181f ;  /* 0x00381f0009037f89 */ /* 0x002e6200000e0000 */
[----:B0-----:R-:W-:-:S03]  /*96d0*/  IADD3 R2, P0, R14, R5, RZ ;  /* 0x000000050e027210 */ /* 0x001fc60007f1e0ff */
[----:B------:R-:W0:Y:S01]  /*96e0*/  SHFL.IDX PT, R14, R7, 0x2, 0x181f ;  /* 0x00581f00070e7f89 */ /* 0x000e2200000e0000 */
[----:B-1----:R-:W-:-:S05]  /*96f0*/  IADD3.X R3, RZ, R3, RZ, P0, !PT ;  /* 0x00000003ff037210 */ /* 0x002fca00007fe4ff */
[----:B------:R-:W-:Y:S04]  /*9700*/  LDGSTS.E.BYPASS.LTC128B.128 [R8+0x18c00], desc[UR48][R2.64], !P2 ;  /* 0x18c0000002087fae */ /* 0x000fe8000d101d70 */
[----:B------:R1:W-:Y:S04]  /*9710*/  LDGSTS.E.BYPASS.LTC128B.128 [R8+0x1cc00], desc[UR48][R2.64+0x80], !P1 ;  /* 0x1cc0008002087fae */ /* 0x0003e8000c901d70 */
[----:B-1----:R-:W1:Y:S01]  /*9720*/  SHFL.IDX PT, R3, R9, 0x2, 0x181f ;  /* 0x00581f0009037f89 */ /* 0x002e6200000e0000 */
[----:B0-----:R-:W-:-:S03]  /*9730*/  IADD3 R2, P0, R14, R5, RZ ;  /* 0x000000050e027210 */ /* 0x001fc60007f1e0ff */
[----:B------:R-:W0:Y:S02]  /*9740*/  SHFL.IDX PT, R14, R7, 0x3, 0x181f ;  /* 0x00781f00070e7f89 */ /* 0x000e2400000e0000 */
[----:B-1----:R-:W-:-:S05]  /*9750*/  IMAD.X R3, RZ, RZ, R3, P0 ;  /* 0x000000ffff037224 */ /* 0x002fca00000e0603 */
        /* <DEDUP_REMOVED lines=22> */
[----:B------:R0:W2:Y:S04]  /*98c0*/  SHFL.IDX PT, R14, R7, 0x7, 0x181f ;  /* 0x00f81f00070e7f89 */ /* 0x0000a800000e0000 */
[----:B------:R-:W3:Y:S01]  /*98d0*/  SHFL.IDX PT, R9, R9, 0x7, 0x181f ;  /* 0x00f81f0009097f89 */ /* 0x000ee200000e0000 */
[----:B-1----:R-:W-:-:S05]  /*98e0*/  IMAD.X R3, RZ, RZ, R3, P0 ;  /* 0x000000ffff037224 */ /* 0x002fca00000e0603 */
[----:B------:R0:W-:Y:S04]  /*98f0*/  LDGSTS.E.BYPASS.LTC128B.128 [R8+0x1b400], desc[UR48][R2.64], !P2 ;  /* 0x1b40000002087fae */ /* 0x0001e8000d101d70 */
[----:B--23--:R0:W-:Y:S02]  /*9900*/  LDGSTS.E.BYPASS.LTC128B.128 [R8+0x1f400], desc[UR48][R2.64+0x80], !P1 ;  /* 0x1f40008002087fae */ /* 0x00c1e4000c901d70 */
.L_x_148:
[----:B0-----:R-:W-:-:S04]  /*9910*/  IADD3 R2, P0, R14, R5, RZ ;  /* 0x000000050e027210 */ /* 0x001fc80007f1e0ff */
[----:B------:R-:W-:Y:S02]  /*9920*/  IADD3.X R3, RZ, R9, RZ, P0, !PT ;  /* 0x00000009ff037210 */ /* 0x000fe400007fe4ff */
[----:B------:R-:W-:-:S03]  /*9930*/  PLOP3.LUT P0, PT, PT, PT, PT, 0x80, 0x0 ;  /* 0x000000000000781c */ /* 0x000fc60003f0f070 */
[----:B------:R-:W-:Y:S01]  /*9940*/  @!PT LDS RZ, [RZ] ;  /* 0x00000000fffff984 */ /* 0x000fe20000000800 */
[----:B------:R-:W-:Y:S01]  /*9950*/  @!PT LDS RZ, [RZ] ;  /* 0x00000000fffff984 */ /* 0x000fe20000000800 */
[----:B------:R-:W-:Y:S01]  /*9960*/  @!PT LDS RZ, [RZ] ;  /* 0x00000000fffff984 */ /* 0x000fe20000000800 */
[----:B------:R0:W-:Y:S04]  /*9970*/  LDGSTS.E.BYPASS.LTC128B.128 [R8+0x1bc00], desc[UR48][R2.64], !P2 ;  /* 0x1bc0000002087fae */ /* 0x0001e8000d101d70 */
[----:B------:R0:W-:Y:S01]  /*9980*/  LDGSTS.E.BYPASS.LTC128B.128 [R8+0x1fc00], desc[UR48][R2.64+0x80], !P1 ;  /* 0x1fc0008002087fae */ /* 0x0001e2000c901d70 */
[----:B------:R-:W-:-:S05]  /*9990*/  NOP ;  /* 0x0000000000007918 */ /* 0x000fca0000000000 */
.L_x_60:
        /* <DEDUP_REMOVED lines=11> */
.L_x_61:
[----:B------:R0:W-:Y:S01]  /*9a50*/  SYNCS.ARRIVE.TRANS64.A1T0 RZ, [R6+URZ+0x28830], RZ ;  /* 0x028830ff06ff79a7 */ /* 0x0001e2000810003f */
[----:B------:R-:W-:Y:S05]  /*9a60*/  @!P2 BRA `(.L_x_62) ;  /* 0x000000000004a947 */ /* 0x000fea0003800000 */
[----:B------:R-:W-:Y:S01]  /*9a70*/  BPT.TRAP 0x1 ;  /* 0x000000040000795c */ /* 0x000fe20000300000 */
.L_x_62:
[----:B------:R-:W-:Y:S01]  /*9a80*/  IMAD.MOV.U32 R3, RZ, RZ, -0x80 ;  /* 0xffffff80ff037424 */ /* 0x000fe200078e00ff */
[----:B0-----:R-:W-:Y:S01]  /*9a90*/  LEA R6, R10, UR39, 0x3 ;  /* 0x000000270a067c11 */ /* 0x001fe2000f8e18ff */
[----:B------:R-:W-:Y:S02]  /*9aa0*/  BSSY B1, `(.L_x_63) ;  /* 0x0000005000017945 */ /* 0x000fe40003800000 */
[----:B------:R-:W-:Y:S01]  /*9ab0*/  IMAD R8, R26, R3, UR37 ;  /* 0x000000251a087e24 */ /* 0x000fe2000f8e0203 */
[----:B------:R-:W-:-:S04]  /*9ac0*/  SHF.L.U32 R3, R21, 0x1f, RZ ;  /* 0x0000001f15037819 */ /* 0x000fc800000006ff */
[----:B------:R-:W0:Y:S02]  /*9ad0*/  SYNCS.PHASECHK.TRANS64.TRYWAIT P0, [R6+URZ+0x28860], R3 ;  /* 0x02886003060075a7 */ /* 0x000e24000800017f */
[----:B0-----:R-:W-:Y:S05]  /*9ae0*/  @!P0 BRA `(.L_x_64) ;  /* 0x00000030007c8947 */ /* 0x001fea0003800000 */
.L_x_149:
[----:B------:R-:W-:Y:S05]  /*9af0*/  BSYNC B1 ;  /* 0x0000000000017941 */ /* 0x000fea0003800000 */
.L_x_63:
[----:B------:R-:W-:Y:S01]  /*9b00*/  UMOV UR4, 0xffffffff ;  /* 0xffffffff00047882 */ /* 0x000fe20000000000 */
[----:B------:R-:W-:Y:S01]  /*9b10*/  LOP3.LUT P2, RZ, R18, 0x8, RZ, 0xc0, !PT ;  /* 0x0000000812ff7812 */ /* 0x000fe2000784c0ff */
[----:B------:R-:W-:Y:S01]  /*9b20*/  IMAD R7, R10, 0x4000, R28 ;  /* 0x000040000a077824 */ /* 0x000fe200078e021c */
[----:B------:R-:W-:Y:S01]  /*9b30*/  LOP3.LUT P1, RZ, R18, 0x4, RZ, 0xc0, !PT ;  /* 0x0000000412ff7812 */ /* 0x000fe2000782c0ff */
[----:B------:R-:W-:Y:S01]  /*9b40*/  IMAD.IADD R8, R8, 0x1, -R35 ;  /* 0x0000000108087824 */ /* 0x000fe200078e0a23 */
[----:B------:R-:W-:Y:S11]  /*9b50*/  BRA.DIV UR4, `(.L_x_65) ;  /* 0x0000003204747947 */ /* 0x000ff6000b800000 */
[----:B------:R-:W1:Y:S01]  /*9b60*/  SHFL.IDX PT, R14, R16, RZ, 0x181f ;  /* 0x00181fff100e7589 */ /* 0x000e6200000e0000 */
[----:B------:R-:W-:-:S03]  /*9b70*/  LEA R7, R7, UR39, 0x1 ;  /* 0x0000002707077c11 */ /* 0x000fc6000f8e08ff */
[----:B0-----:R-:W0:Y:S01]  /*9b80*/  SHFL.IDX PT, R3, R17, RZ, 0x181f ;  /* 0x00181fff11037589 */ /* 0x001e2200000e0000 */
[----:B-1----:R-:W-:-:S03]  /*9b90*/  IADD3 R2, P0, R14, R5, RZ ;  /* 0x000000050e027210 */ /* 0x002fc60007f1e0ff */
[----:B------:R-:W1:Y:S02]  /*9ba0*/  SHFL.IDX PT, R14, R16, 0x1, 0x181f ;  /* 0x00381f00100e7f89 */ /* 0x000e6400000e0000 */
[----:B0-----:R-:W-:Y:S01]  /*9bb0*/  IMAD.X R3, RZ, RZ, R3, P0 ;  /* 0x000000ffff037224 */ /* 0x001fe200000e0603 */
[----:B------:R-:W-:-:S13]  /*9bc0*/  ISETP.LT.OR P0, PT, R8, 0x1, P2 ;  /* 0x000000010800780c */ /* 0x000fda0001701670 */
[----:B------:R-:W-:Y:S01]  /*9bd0*/  LDGSTS.E.BYPASS.LTC128B.128 [R7+0x400], desc[UR48][R2.64], !P0 ;  /* 0x0040000002077fae */ /* 0x000fe2000c101d70 */
[----:B------:R-:W-:-:S13]  /*9be0*/  ISETP.LT.OR P0, PT, R8, 0x1, P1 ;  /* 0x000000010800780c */ /* 0x000fda0000f01670 */
[----:B------:R0:W-:Y:S04]  /*9bf0*/  LDGSTS.E.BYPASS.LTC128B.128 [R7+0x4400], desc[UR48][R2.64+0x80], !P0 ;  /* 0x0440008002077fae */ /* 0x0001e8000c101d70 */
[----:B0-----:R-:W0:Y:S01]  /*9c00*/  SHFL.IDX PT, R3, R17, 0x1, 0x181f ;  /* 0x00381f0011037f89 */ /* 0x001e2200000e0000 */
[----:B-1----:R-:W-:-:S03]  /*9c10*/  IADD3 R2, P0, R14, R5, RZ ;  /* 0x000000050e027210 */ /* 0x002fc60007f1e0ff */
[----:B------:R-:W1:Y:S01]  /*9c20*/  SHFL.IDX PT, R14, R16, 0x2, 0x181f ;  /* 0x00581f00100e7f89 */ /* 0x000e6200000e0000 */
[----:B0-----:R-:W-:Y:S02]  /*9c30*/  IADD3.X R3, RZ, R3, RZ, P0, !PT ;  /* 0x00000003ff037210 */ /* 0x001fe400007fe4ff */
[----:B------:R-:W-:-:S13]  /*9c40*/  ISETP.LT.OR P0, PT, R8, 0x11, P2 ;  /* 0x000000110800780c */ /* 0x000fda0001701670 */
[----:B------:R-:W-:Y:S01]  /*9c50*/  LDGSTS.E.BYPASS.LTC128B.128 [R7+0xc00], desc[UR48][R2.64], !P0 ;  /* 0x00c0000002077fae */ /* 0x000fe2000c101d70 */
[----:B------:R-:W-:-:S13]  /*9c60*/  ISETP.LT.OR P0, PT, R8, 0x11, P1 ;  /* 0x000000110800780c */ /* 0x000fda0000f01670 */
[----:B------:R0:W-:Y:S04]  /*9c70*/  LDGSTS.E.BYPASS.LTC128B.128 [R7+0x4c00], desc[UR48][R2.64+0x80], !P0 ;  /* 0x04c0008002077fae */ /* 0x0001e8000c101d70 */
[----:B0-----:R-:W0:Y:S01]  /*9c80*/  SHFL.IDX PT, R3, R17, 0x2, 0x181f ;  /* 0x00581f0011037f89 */ /* 0x001e2200000e0000 */
        /* <DEDUP_REMOVED lines=33> */
[----:B------:R-:W1:Y:S04]  /*9ea0*/  SHFL.IDX PT, R17, R17, 0x7, 0x181f ;  /* 0x00f81f0011117f89 */ /* 0x000e6800000e0000 */
[----:B------:R2:W3:Y:S01]  /*9eb0*/  SHFL.IDX PT, R14, R16, 0x7, 0x181f ;  /* 0x00f81f00100e7f89 */ /* 0x0004e200000e0000 */
[----:B0-----:R-:W-:Y:S01]  /*9ec0*/  IMAD.X R3, RZ, RZ, R3, P0 ;  /* 0x000000ffff037224 */ /* 0x001fe200000e0603 */
[----:B------:R-:W-:-:S13]  /*9ed0*/  ISETP.LT.OR P0, PT, R8, 0x61, P2 ;  /* 0x000000610800780c */ /* 0x000fda0001701670 */
[----:B------:R2:W-:Y:S01]  /*9ee0*/  LDGSTS.E.BYPASS.LTC128B.128 [R7+0x3400], desc[UR48][R2.64], !P0 ;  /* 0x0340000002077fae */ /* 0x0005e2000c101d70 */
[----:B------:R-:W-:-:S13]  /*9ef0*/  ISETP.LT.OR P0, PT, R8, 0x61, P1 ;  /* 0x000000610800780c */ /* 0x000fda0000f01670 */
[----:B-1-3--:R2:W-:Y:S02]  /*9f00*/  LDGSTS.E.BYPASS.LTC128B.128 [R7+0x7400], desc[UR48][R2.64+0x80], !P0 ;  /* 0x0740008002077fae */ /* 0x00a5e4000c101d70 */
.L_x_167:
[----:B0-2---:R-:W-:Y:S01]  /*9f10*/  IADD3 R2, P0, R14, R5, RZ ;  /* 0x000000050e027210 */ /* 0x005fe20007f1e0ff */
[----:B------:R-:W-:Y:S02]  /*9f20*/  ULDC.64 UR4, c[0x0][0x328] ;  /* 0x0000ca0000047ab9 */ /* 0x000fe40000000a00 */
[----:B------:R-:W-:Y:S01]  /*9f30*/  IMAD R23, R23, UR4, RZ ;  /* 0x0000000417177c24 */ /* 0x000fe2000f8e02ff */
[----:B------:R-:W-:Y:S02]  /*9f40*/  IADD3.X R3, RZ, R17, RZ, P0, !PT ;  /* 0x00000011ff037210 */ /* 0x000fe400007fe4ff */
[----:B------:R-:W-:Y:S01]  /*9f50*/  ISETP.LT.OR P0, PT, R8, 0x71, P2 ;  /* 0x000000710800780c */ /* 0x000fe20001701670 */
[----:B------:R-:W-:-:S12]  /*9f60*/  IMAD R23, R4, UR5, R23 ;  /* 0x0000000504177c24 */ /* 0x000fd8000f8e0217 */
[----:B------:R-:W-:Y:S01]  /*9f70*/  @!PT LDS RZ, [RZ] ;  /* 0x00000000fffff984 */ /* 0x000fe20000000800 */
[----:B------:R-:W-:Y:S01]  /*9f80*/  @!PT LDS RZ, [RZ] ;  /* 0x00000000fffff984 */ /* 0x000fe20000000800 */
[----:B------:R-:W-:Y:S01]  /*9f90*/  @!PT LDS RZ, [RZ] ;  /* 0x00000000fffff984 */ /* 0x000fe20000000800 */
[----:B------:R-:W-:Y:S01]  /*9fa0*/  LDGSTS.E.BYPASS.LTC128B.128 [R7+0x3c00], desc[UR48][R2.64], !P0 ;  /* 0x03c0000002077fae */ /* 0x000fe2000c101d70 */
[----:B------:R-:W-:-:S13]  /*9fb0*/  ISETP.LT.OR P0, PT, R8, 0x71, P1 ;  /* 0x000000710800780c */ /* 0x000fda0000f01670 */
[----:B------:R0:W-:Y:S02]  /*9fc0*/  LDGSTS.E.BYPASS.LTC128B.128 [R7+0x7c00], desc[UR48][R2.64+0x80], !P0 ;  /* 0x07c0008002077fae */ /* 0x0001e4000c101d70 */
[----:B0-----:R-:W-:Y:S01]  /*9fd0*/  IMAD.WIDE.U32 R2, R4, UR4, RZ ;  /* 0x0000000404027c25 */ /* 0x001fe2000f8e00ff */
[----:B------:R-:W-:-:S03]  /*9fe0*/  ULDC.64 UR4, c[0x0][0x338] ;  /* 0x0000ce0000047ab9 */ /* 0x000fc60000000a00 */
[----:B------:R-:W-:Y:S02]  /*9ff0*/  IMAD.IADD R3, R3, 0x1, R23 ;  /* 0x0000000103037824 */ /* 0x000fe400078e0217 */
[----:B------:R-:W-:Y:S02]  /*a000*/  IMAD R5, R24, UR4, RZ ;  /* 0x0000000418057c24 */ /* 0x000fe4000f8e02ff */
[----:B------:R-:W-:-:S04]  /*a010*/  IMAD.WIDE.U32 R2, R0, UR4, R2 ;  /* 0x0000000400027c25 */ /* 0x000fc8000f8e0002 */
[----:B------:R-:W-:Y:S01]  /*a020*/  IMAD R5, R0, UR5, R5 ;  /* 0x0000000500057c24 */ /* 0x000fe2000f8e0205 */
[----:B------:R-:W-:Y:S02]  /*a030*/  ULDC.64 UR4, c[0x0][0x330] ;  /* 0x0000cc0000047ab9 */ /* 0x000fe40000000a00 */
[----:B------:R-:W-:Y:S02]  /*a040*/  IMAD R0, R27, UR4, RZ ;  /* 0x000000041b007c24 */ /* 0x000fe4000f8e02ff */
[----:B------:R-:W-:Y:S02]  /*a050*/  IMAD.IADD R3, R3, 0x1, R5 ;  /* 0x0000000103037824 */ /* 0x000fe400078e0205 */
[C---:B------:R-:W-:Y:S01]  /*a060*/  IMAD R5, R19.reuse, UR5, R0 ;  /* 0x0000000513057c24 */ /* 0x040fe2000f8e0200 */
[----:B------:R-:W-:Y:S01]  /*a070*/  NOP ;  /* 0x0000000000007918 */ /* 0x000fe20000000000 */
[----:B------:R-:W-:Y:S01]  /*a080*/  IMAD.WIDE.U32 R2, R19, UR4, R2 ;  /* 0x0000000413027c25 */ /* 0x000fe2000f8e0002 */
[----:B------:R-:W-:-:S03]  /*a090*/  ULDC.64 UR4, c[0x0][0x318] ;  /* 0x0000c60000047ab9 */ /* 0x000fc60000000a00 */
[----:B------:R-:W-:Y:S01]  /*a0a0*/  IMAD.IADD R3, R5, 0x1, R3 ;  /* 0x0000000105037824 */ /* 0x000fe200078e0203 */
[----:B------:R-:W-:-:S04]  /*a0b0*/  LEA R16, P0, R2, UR4, 0x1 ;  /* 0x0000000402107c11 */ /* 0x000fc8000f8008ff */
[----:B------:R-:W-:Y:S02]  /*a0c0*/  LEA.HI.X R17, R2, UR5, R3, 0x1, P0 ;  /* 0x0000000502117c11 */ /* 0x000fe400080f0c03 */
[----:B------:R-:W-:-:S13]  /*a0d0*/  PLOP3.LUT P0, PT, PT, PT, PT, 0x80, 0x0 ;  /* 0x000000000000781c */ /* 0x000fda0003f0f070 */
.L_x_66:
[----:B------:R-:W-:Y:S02]  /*a0e0*/  PLOP3.LUT P1, PT, P1, P0, PT, 0xa2, 0x0 ;  /* 0x000000000000781c */ /* 0x000fe40000f21472 */
[----:B------:R-:W-:-:S08]  /*a0f0*/  @P0 R2UR P1, UR4, R6 ;  /* 0x00000000060402ca */ /* 0x000fd00000020000 */
[----:B------:R-:W-:-:S05]  /*a100*/  @P0 PLOP3.LUT P0, PT, P1, PT, PT, 0x80, 0x0 ;  /* 0x000000000000081c */ /* 0x000fca0000f0f070 */
[----:B------:R-:W-:Y:S01]  /*a110*/  @!P1 SYNCS.ARRIVE.TRANS64.RED.A0T1 RZ, [UR4+0x28850], RZ ;  /* 0x028850ffffff99a7 */ /* 0x000fe20008200404 */
[----:B------:R-:W-:Y:S07]  /*a120*/  @!P1 ARRIVES.LDGSTSBAR.64.TRANSCNT [UR4+0x28850] ;  /* 0x02885000ff0099b0 */ /* 0x000fee0008000a84 */
[----:B------:R-:W-:Y:S05]  /*a130*/  @P0 BRA.U.ANY `(.L_x_66) ;  /* 0xfffffffd00e80947 */ /* 0x000fea000393ffff */
[----:B------:R-:W-:Y:S01]  /*a140*/  NOP ;  /* 0x0000000000007918 */ /* 0x000fe20000000000 */
[----:B------:R-:W-:-:S05]  /*a150*/  IMAD.U32 R0, RZ, RZ, UR41 ;  /* 0x00000029ff007e24 */ /* 0x000fca000f8e00ff */
[----:B------:R-:W-:-:S13]  /*a160*/  ISETP.NE.AND P2, PT, R0, 0x3, PT ;  /* 0x000000030000780c */ /* 0x000fda0003f45270 */
[----:B------:R-:W-:Y:S05]  /*a170*/  @!P2 BRA `(.L_x_67) ;  /* 0x000000000004a947 */ /* 0x000fea0003800000 */
[----:B------:R-:W-:Y:S01]  /*a180*/  BPT.TRAP 0x1 ;  /* 0x000000040000795c */ /* 0x000fe20000300000 */
.L_x_67:
[C---:B------:R-:W-:Y:S01]  /*a190*/  ISETP.GT.AND P0, PT, R20.reuse, RZ, PT ;  /* 0x000000ff1400720c */ /* 0x040fe20003f04270 */
[----:B------:R0:W-:Y:S01]  /*a1a0*/  SYNCS.ARRIVE.TRANS64.A1T0 RZ, [R6+URZ+0x28850], RZ ;  /* 0x028850ff06ff79a7 */ /* 0x0001e2000810003f */
[----:B------:R-:W-:Y:S01]  /*a1b0*/  MOV R21, R25 ;  /* 0x0000001900157202 */ /* 0x000fe20000000f00 */
[----:B------:R-:W-:Y:S02]  /*a1c0*/  IMAD.MOV.U32 R10, RZ, RZ, R22 ;  /* 0x000000ffff0a7224 */ /* 0x000fe400078e0016 */
[----:B------:R-:W-:Y:S02]  /*a1d0*/  IMAD.MOV.U32 R26, RZ, RZ, R20 ;  /* 0x000000ffff1a7224 */ /* 0x000fe400078e0014 */
[----:B0-----:R-:W-:-:S06]  /*a1e0*/  VIADD R6, R20, 0xffffffff ;  /* 0xffffffff14067836 */ /* 0x001fcc0000000000 */
[----:B------:R-:W-:Y:S05]  /*a1f0*/  @P0 BRA `(.L_x_68) ;  /* 0xfffffff000000947 */ /* 0x000fea000383ffff */
[----:B------:R-:W-:Y:S05]  /*a200*/  BSYNC B0 ;  /* 0x0000000000007941 */ /* 0x000fea0003800000 */
.L_x_55:
[----:B0-----:R-:W-:-:S05]  /*a210*/  IMAD.U32 R0, RZ, RZ, UR41 ;  /* 0x00000029ff007e24 */ /* 0x001fca000f8e00ff */
[----:B------:R-:W-:-:S13]  /*a220*/  ISETP.NE.AND P0, PT, R0, 0x3, PT ;  /* 0x000000030000780c */ /* 0x000fda0003f05270 */
[----:B------:R-:W-:Y:S05]  /*a230*/  @!P0 BRA `(.L_x_69) ;  /* 0x0000000000048947 */ /* 0x000fea0003800000 */
[----:B------:R-:W-:Y:S01]  /*a240*/  BPT.TRAP 0x1 ;  /* 0x000000040000795c */ /* 0x000fe20000300000 */
.L_x_69:
[----:B------:R-:W-:Y:S01]  /*a250*/  LEA R4, R22, UR39, 0x3 ;  /* 0x0000002716047c11 */ /* 0x000fe2000f8e18ff */
[----:B------:R-:W-:Y:S01]  /*a260*/  IMAD.MOV.U32 R5, RZ, RZ, -0x80 ;  /* 0xffffff80ff057424 */ /* 0x000fe200078e00ff */
[----:B------:R-:W-:Y:S01]  /*a270*/  SHF.L.U32 R3, R25, 0x1f, RZ ;  /* 0x0000001f19037819 */ /* 0x000fe200000006ff */
[----:B------:R-:W-:Y:S02]  /*a280*/  BSSY B0, `(.L_x_70) ;  /* 0x0000004000007945 */ /* 0x000fe40003800000 */
[----:B------:R-:W-:Y:S01]  /*a290*/  IMAD R20, R20, R5, UR37 ;  /* 0x0000002514147e24 */ /* 0x000fe2000f8e0205 */
[----:B------:R-:W0:Y:S02]  /*a2a0*/  SYNCS.PHASECHK.TRANS64.TRYWAIT P0, [R4+URZ+0x28860], R3 ;  /* 0x02886003040075a7 */ /* 0x000e24000800017f */
[----:B0-----:R-:W-:Y:S05]  /*a2b0*/  @!P0 BRA `(.L_x_71) ;  /* 0x0000003400088947 */ /* 0x001fea0003800000 */
.L_x_168:
[----:B------:R-:W-:Y:S05]  /*a2c0*/  BSYNC B0 ;  /* 0x0000000000007941 */ /* 0x000fea0003800000 */
.L_x_70:
[----:B------:R-:W-:Y:S01]  /*a2d0*/  UMOV UR4, 0xffffffff ;  /* 0xffffffff00047882 */ /* 0x000fe20000000000 */
[----:B------:R-:W-:Y:S01]  /*a2e0*/  LOP3.LUT P2, RZ, R18, 0x8, RZ, 0xc0, !PT ;  /* 0x0000000812ff7812 */ /* 0x000fe2000784c0ff */
[----:B------:R-:W-:Y:S01]  /*a2f0*/  IMAD R7, R22, 0x4000, R28 ;  /* 0x0000400016077824 */ /* 0x000fe200078e021c */
[----:B------:R-:W-:Y:S02]  /*a300*/  LOP3.LUT P1, RZ, R18, 0x4, RZ, 0xc0, !PT ;  /* 0x0000000412ff7812 */ /* 0x000fe4000782c0ff */
[----:B------:R-:W-:Y:S01]  /*a310*/  IADD3 R5, -R35, R20, RZ ;  /* 0x0000001423057210 */ /* 0x000fe20007ffe1ff */
[----:B------:R-:W-:Y:S10]  /*a320*/  BRA.DIV UR4, `(.L_x_72) ;  /* 0x0000003604007947 */ /* 0x000ff4000b800000 */
[----:B------:R-:W1:Y:S01]  /*a330*/  SHFL.IDX PT, R14, R16, RZ, 0x181f ;  /* 0x00181fff100e7589 */ /* 0x000e6200000e0000 */
[----:B------:R-:W-:-:S03]  /*a340*/  IMAD.SHL.U32 R6, R34, 0x2, RZ ;  /* 0x0000000222067824 */ /* 0x000fc600078e00ff */
[----:B------:R-:W0:Y:S02]  /*a350*/  SHFL.IDX PT, R0, R17, RZ, 0x181f ;  /* 0x00181fff11007589 */ /* 0x000e2400000e0000 */
[----:B-1----:R-:W-:Y:S02]  /*a360*/  IADD3 R2, P0, R14, R6, RZ ;  /* 0x000000060e027210 */ /* 0x002fe40007f1e0ff */
[----:B------:R-:W1:Y:S03]  /*a370*/  SHFL.IDX PT, R14, R16, 0x1, 0x181f ;  /* 0x00381f00100e7f89 */ /* 0x000e6600000e0000 */
[----:B0-----:R-:W-:Y:S01]  /*a380*/  IMAD.X R3, RZ, RZ, R0, P0 ;  /* 0x000000ffff037224 */ /* 0x001fe200000e0600 */
[----:B------:R-:W-:Y:S02]  /*a390*/  ISETP.LT.OR P0, PT, R5, 0x1, P2 ;  /* 0x000000010500780c */ /* 0x000fe40001701670 */
[----:B------:R-:W-:-:S02]  /*a3a0*/  LEA R0, R7, UR39, 0x1 ;  /* 0x0000002707007c11 */ /* 0x000fc4000f8e08ff */
[----:B------:R-:W0:Y:S09]  /*a3b0*/  SHFL.IDX PT, R7, R17, 0x1, 0x181f ;  /* 0x00381f0011077f89 */ /* 0x000e3200000e0000 */
[----:B------:R-:W-:Y:S01]  /*a3c0*/  LDGSTS.E.BYPASS.LTC128B.128 [R0+0x400], desc[UR48][R2.64], !P0 ;  /* 0x0040000002007fae */ /* 0x000fe2000c101d70 */
[----:B------:R-:W-:-:S13]  /*a3d0*/  ISETP.LT.OR P0, PT, R5, 0x1, P1 ;  /* 0x000000010500780c */ /* 0x000fda0000f01670 */
[----:B------:R1:W-:Y:S02]  /*a3e0*/  LDGSTS.E.BYPASS.LTC128B.128 [R0+0x4400], desc[UR48][R2.64+0x80], !P0 ;  /* 0x0440008002007fae */ /* 0x0003e4000c101d70 */
[----:B-1----:R-:W-:Y:S02]  /*a3f0*/  IADD3 R2, P0, R14, R6, RZ ;  /* 0x000000060e027210 */ /* 0x002fe40007f1e0ff */
[----:B------:R-:W1:Y:S03]  /*a400*/  SHFL.IDX PT, R14, R16, 0x2, 0x181f ;  /* 0x00581f00100e7f89 */ /* 0x000e6600000e0000 */
[----:B0-----:R-:W-:Y:S01]  /*a410*/  IMAD.X R3, RZ, RZ, R7, P0 ;  /* 0x000000ffff037224 */ /* 0x001fe200000e0607 */
[----:B------:R-:W-:Y:S01]  /*a420*/  ISETP.LT.OR P0, PT, R5, 0x11, P2 ;  /* 0x000000110500780c */ /* 0x000fe20001701670 */
[----:B------:R-:W0:-:S12]  /*a430*/  SHFL.IDX PT, R7, R17, 0x2, 0x181f ;  /* 0x00581f0011077f89 */ /* 0x000e1800000e0000 */
        /* <DEDUP_REMOVED lines=20> */
[----:B------:R-:W1:Y:S02]  /*a580*/  SHFL.IDX PT, R14, R16, 0x5, 0x181f ;  /* 0x00b81f00100e7f89 */ /* 0x000e6400000e0000 */
[----:B0-----:R-:W-:Y:S02]  /*a590*/  IADD3.X R3, RZ, R7, RZ, P0, !PT ;  /* 0x00000007ff037210 */ /* 0x001fe400007fe4ff */
        /* <DEDUP_REMOVED lines=14> */
[----:B------:R1:W2:Y:S03]  /*a680*/  SHFL.IDX PT, R14, R16, 0x7, 0x181f ;  /* 0x00f81f00100e7f89 */ /* 0x0002a600000e0000 */
[----:B0-----:R-:W-:Y:S01]  /*a690*/  IMAD.X R3, RZ, RZ, R7, P0 ;  /* 0x000000ffff037224 */ /* 0x001fe200000e0607 */
[----:B------:R-:W-:Y:S01]  /*a6a0*/  ISETP.LT.OR P0, PT, R5, 0x61, P2 ;  /* 0x000000610500780c */ /* 0x000fe20001701670 */
[----:B------:R1:W3:-:S12]  /*a6b0*/  SHFL.IDX PT, R7, R17, 0x7, 0x181f ;  /* 0x00f81f0011077f89 */ /* 0x0002d800000e0000 */
[----:B------:R1:W-:Y:S01]  /*a6c0*/  LDGSTS.E.BYPASS.LTC128B.128 [R0+0x3400], desc[UR48][R2.64], !P0 ;  /* 0x0340000002007fae */ /* 0x0003e2000c101d70 */
[----:B------:R-:W-:-:S13]  /*a6d0*/  ISETP.LT.OR P0, PT, R5, 0x61, P1 ;  /* 0x000000610500780c */ /* 0x000fda0000f01670 */
[----:B--23--:R1:W-:Y:S02]  /*a6e0*/  LDGSTS.E.BYPASS.LTC128B.128 [R0+0x7400], desc[UR48][R2.64+0x80], !P0 ;  /* 0x0740008002007fae */ /* 0x00c3e4000c101d70 */
.L_x_186:
[----:B01----:R-:W-:-:S05]  /*a6f0*/  IADD3 R2, P0, R14, R6, RZ ;  /* 0x000000060e027210 */ /* 0x003fca0007f1e0ff */
[----:B------:R-:W-:Y:S01]  /*a700*/  IMAD.X R3, RZ, RZ, R7, P0 ;  /* 0x000000ffff037224 */ /* 0x000fe200000e0607 */
[----:B------:R-:W-:-:S13]  /*a710*/  ISETP.LT.OR P0, PT, R5, 0x71, P2 ;  /* 0x000000710500780c */ /* 0x000fda0001701670 */
[----:B------:R-:W-:Y:S01]  /*a720*/  @!PT LDS RZ, [RZ] ;  /* 0x00000000fffff984 */ /* 0x000fe20000000800 */
[----:B------:R-:W-:Y:S01]  /*a730*/  @!PT LDS RZ, [RZ] ;  /* 0x00000000fffff984 */ /* 0x000fe20000000800 */
[----:B------:R-:W-:Y:S01]  /*a740*/  @!PT LDS RZ, [RZ] ;  /* 0x00000000fffff984 */ /* 0x000fe20000000800 */
[----:B------:R0:W-:Y:S01]  /*a750*/  LDGSTS.E.BYPASS.LTC128B.128 [R0+0x3c00], desc[UR48][R2.64], !P0 ;  /* 0x03c0000002007fae */ /* 0x0001e2000c101d70 */
[----:B------:R-:W-:-:S13]  /*a760*/  ISETP.LT.OR P0, PT, R5, 0x71, P1 ;  /* 0x000000710500780c */ /* 0x000fda0000f01670 */
[----:B------:R0:W-:Y:S01]  /*a770*/  LDGSTS.E.BYPASS.LTC128B.128 [R0+0x7c00], desc[UR48][R2.64+0x80], !P0 ;  /* 0x07c0008002007fae */ /* 0x0001e2000c101d70 */
[----:B------:R-:W-:Y:S01]  /*a780*/  PLOP3.LUT P0, PT, PT, PT, PT, 0x80, 0x0 ;  /* 0x000000000000781c */ /* 0x000fe20003f0f070 */
[----:B------:R-:W-:-:S12]  /*a790*/  NOP ;  /* 0x0000000000007918 */ /* 0x000fd80000000000 */
.L_x_73:
        /* <DEDUP_REMOVED lines=11> */
.L_x_74:
[----:B------:R-:W-:Y:S01]  /*a850*/  VIADD R22, R22, 0x1 ;  /* 0x0000000116167836 */ /* 0x000fe20000000000 */
[----:B------:R-:W-:Y:S01]  /*a860*/  IADD3 R33, R33, UR43, RZ ;  /* 0x0000002b21217c10 */ /* 0x000fe2000fffe0ff */
[----:B------:R-:W-:Y:S01]  /*a870*/  ULDC UR4, c[0x0][0xc34] ;  /* 0x00030d0000047ab9 */ /* 0x000fe20000000800 */
[----:B------:R0:W-:Y:S01]  /*a880*/  SYNCS.ARRIVE.TRANS64.A1T0 RZ, [R4+URZ+0x28850], RZ ;  /* 0x028850ff04ff79a7 */ /* 0x0001e2000810003f */
[----:B------:R-:W-:Y:S01]  /*a890*/  VIADD R37, R37, 0x1 ;  /* 0x0000000125257836 */ /* 0x000fe20000000000 */
[----:B------:R-:W-:-:S04]  /*a8a0*/  ISETP.NE.AND P0, PT, R22, 0x2, PT ;  /* 0x000000021600780c */ /* 0x000fc80003f05270 */
[----:B------:R-:W-:Y:S02]  /*a8b0*/  SEL R22, R22, RZ, P0 ;  /* 0x000000ff16167207 */ /* 0x000fe40000000000 */
[----:B------:R-:W-:Y:S02]  /*a8c0*/  SEL R0, RZ, 0x1, P0 ;  /* 0x00000001ff007807 */ /* 0x000fe40000000000 */
[----:B------:R-:W-:Y:S02]  /*a8d0*/  ISETP.GE.AND P0, PT, R33, UR4, PT ;  /* 0x0000000421007c0c */ /* 0x000fe4000bf06270 */
[----:B------:R-:W-:-:S11]  /*a8e0*/  LOP3.LUT R25, R25, R0, RZ, 0x3c, !PT ;  /* 0x0000000019197212 */ /* 0x000fd600078e3cff */
[----:B0-----:R-:W-:Y:S05]  /*a8f0*/  @!P0 BRA `(.L_x_75) ;  /* 0xffffffcc00788947 */ /* 0x001fea000383ffff */
[----:B------:R-:W-:-:S07]  /*a900*/  LOP3.LUT R37, R37, 0x1, RZ, 0xc, !PT ;  /* 0x0000000125257812 */ /* 0x000fce00078e0cff */
.L_x_40:
[----:B------:R-:W0:Y:S01]  /*a910*/  S2R R3, SR_CgaCtaId ;  /* 0x0000000000037919 */ /* 0x000e220000008800 */
[----:B------:R-:W-:Y:S01]  /*a920*/  MOV R0, 0x400 ;  /* 0x0000040000007802 */ /* 0x000fe20000000f00 */
[----:B------:R-:W-:Y:S01]  /*a930*/  BSSY B0, `(.L_x_76) ;  /* 0x0000005000007945 */ /* 0x000fe20003800000 */
[----:B------:R-:W-:Y:S02]  /*a940*/  SHF.L.U32 R37, R37, 0x1f, RZ ;  /* 0x0000001f25257819 */ /* 0x000fe400000006ff */
[----:B0-----:R-:W-:-:S04]  /*a950*/  LEA R5, R3, R0, 0x18 ;  /* 0x0000000003057211 */ /* 0x001fc800078ec0ff */
[----:B------:R-:W0:Y:S02]  /*a960*/  SYNCS.PHASECHK.TRANS64.TRYWAIT P0, [R5+URZ+0x28820], R37 ;  /* 0x02882025050075a7 */ /* 0x000e24000800017f */
[----:B0-----:R-:W-:Y:S05]  /*a970*/  @!P0 BRA `(.L_x_77) ;  /* 0x0000003800248947 */ /* 0x001fea0003800000 */
.L_x_187:
[----:B------:R-:W-:Y:S05]  /*a980*/  BSYNC B0 ;  /* 0x0000000000007941 */ /* 0x000fea0003800000 */
.L_x_76:
[----:B------:R-:W-:-:S03]  /*a990*/  UMOV UR4, 0xffffffff ;  /* 0xffffffff00047882 */ /* 0x000fc60000000000 */
[----:B------:R-:W-:Y:S05]  /*a9a0*/  BRA.DIV UR4, `(.L_x_78) ;  /* 0x0000003a042c7947 */ /* 0x000fea000b800000 */
[----:B------:R-:W1:Y:S02]  /*a9b0*/  S2R R0, SR_TID.X ;  /* 0x0000000000007919 */ /* 0x000e640000002100 */
[----:B-1----:R-:W-:-:S04]  /*a9c0*/  SHF.R.U32.HI R0, RZ, 0x5, R0 ;  /* 0x00000005ff007819 */ /* 0x002fc80000011600 */
[----:B------:R-:W-:-:S05]  /*a9d0*/  LOP3.LUT R0, R0, 0x3, RZ, 0xc0, !PT ;  /* 0x0000000300007812 */ /* 0x000fca00078ec0ff */
[----:B------:R1:W2:Y:S02]  /*a9e0*/  SHFL.IDX PT, R14, R0, RZ, 0x1f ;  /* 0x00001fff000e7589 */ /* 0x0002a400000e0000 */
.L_x_190:
[----:B--2---:R-:W-:Y:S01]  /*a9f0*/  ISETP.NE.AND P0, PT, R14, RZ, PT ;  /* 0x000000ff0e00720c */ /* 0x004fe20003f05270 */
[----:B------:R-:W-:-:S12]  /*aa00*/  BSSY B0, `(.L_x_79) ;  /* 0x0000024000007945 */ /* 0x000fd80003800000 */
[----:B------:R-:W-:Y:S05]  /*aa10*/  @P0 BRA `(.L_x_80) ;  /* 0x0000000000880947 */ /* 0x000fea0003800000 */
[----:B------:R-:W-:-:S03]  /*aa20*/  UMOV UR4, 0xffffffff ;  /* 0xffffffff00047882 */ /* 0x000fc60000000000 */
[----:B------:R-:W-:Y:S05]  /*aa30*/  BRA.DIV UR4, `(.L_x_81) ;  /* 0x0000003a043c7947 */ /* 0x000fea000b800000 */
[----:B------:R-:W-:-:S13]  /*aa40*/  ELECT P6, URZ, PT ;  /* 0x00000000003f782f */ /* 0x000fda00038c0000 */
.L_x_193:
[----:B------:R-:W-:Y:S05]  /*aa50*/  @!P6 BRA `(.L_x_80) ;  /* 0x000000000078e947 */ /* 0x000fea0003800000 */
[----:B------:R-:W-:-:S06]  /*aa60*/  ULOP3.LUT UR4, UR36, 0x2, URZ, 0xfc, !UPT ;  /* 0x0000000224047892 */ /* 0x000fcc000f8efc3f */
[----:B-1----:R-:W-:-:S05]  /*aa70*/  IMAD.U32 R0, RZ, RZ, UR4 ;  /* 0x00000004ff007e24 */ /* 0x002fca000f8e00ff */
[----:B------:R-:W-:-:S13]  /*aa80*/  ISETP.NE.AND P0, PT, R0, 0x3, PT ;  /* 0x000000030000780c */ /* 0x000fda0003f05270 */
[----:B------:R-:W-:Y:S05]  /*aa90*/  @!P0 BRA `(.L_x_82) ;  /* 0x0000000000048947 */ /* 0x000fea0003800000 */
[----:B------:R-:W-:Y:S01]  /*aaa0*/  BPT.TRAP 0x1 ;  /* 0x000000040000795c */ /* 0x000fe20000300000 */
.L_x_82:
[C---:B------:R-:W-:Y:S01]  /*aab0*/  IMAD R3, R22.reuse, 0x8, R5 ;  /* 0x0000000816037824 */ /* 0x040fe200078e0205 */
[----:B------:R-:W-:Y:S01]  /*aac0*/  SHF.L.U32 R2, R25, 0x1f, RZ ;  /* 0x0000001f19027819 */ /* 0x000fe200000006ff */
[----:B------:R-:W-:-:S03]  /*aad0*/  VIADD R22, R22, 0x1 ;  /* 0x0000000116167836 */ /* 0x000fc60000000000 */
[----:B------:R-:W1:Y:S02]  /*aae0*/  SYNCS.PHASECHK.TRANS64.TRYWAIT P1, [R3+URZ+0x28840], R2 ;  /* 0x02884002030075a7 */ /* 0x000e64000802017f */
[----:B------:R-:W-:-:S04]  /*aaf0*/  ISETP.NE.AND P2, PT, R22, 0x2, PT ;  /* 0x000000021600780c */ /* 0x000fc80003f45270 */
[----:B------:R-:W-:Y:S01]  /*ab00*/  SEL R0, RZ, 0x1, P2 ;  /* 0x00000001ff007807 */ /* 0x000fe20001000000 */
[----:B-1----:R-:W-:Y:S08]  /*ab10*/  @!P1 BRA `(.L_x_83) ;  /* 0x0000003800249947 */ /* 0x002ff00003800000 */
.L_x_194:
[----:B------:R-:W-:Y:S02]  /*ab20*/  SEL R22, R22, RZ, P2 ;  /* 0x000000ff16167207 */ /* 0x000fe40001000000 */
[----:B------:R-:W-:Y:S01]  /*ab30*/  LOP3.LUT R0, R25, R0, RZ, 0x3c, !PT ;  /* 0x0000000019007212 */ /* 0x000fe200078e3cff */
[----:B------:R-:W-:Y:S06]  /*ab40*/  @!P0 BRA `(.L_x_84) ;  /* 0x0000000000048947 */ /* 0x000fec0003800000 */
[----:B------:R-:W-:Y:S01]  /*ab50*/  BPT.TRAP 0x1 ;  /* 0x000000040000795c */ /* 0x000fe20000300000 */
.L_x_84:
[----:B0-----:R-:W-:Y:S01]  /*ab60*/  IMAD R5, R22, 0x8, R5 ;  /* 0x0000000816057824 */ /* 0x001fe200078e0205 */
[----:B------:R-:W-:-:S04]  /*ab70*/  SHF.L.U32 R0, R0, 0x1f, RZ ;  /* 0x0000001f00007819 */ /* 0x000fc800000006ff */
[----:B------:R-:W0:Y:S02]  /*ab80*/  SYNCS.PHASECHK.TRANS64.TRYWAIT P1, [R5+URZ+0x28840], R0 ;  /* 0x02884000050075a7 */ /* 0x000e24000802017f */
[----:B0-----:R-:W-:Y:S05]  /*ab90*/  @!P1 BRA `(.L_x_85) ;  /* 0x0000003800189947 */ /* 0x001fea0003800000 */
.L_x_195:
[----:B------:R-:W-:Y:S05]  /*aba0*/  @!P0 BRA `(.L_x_86) ;  /* 0x0000000000048947 */ /* 0x000fea0003800000 */
[----:B------:R-:W-:Y:S01]  /*abb0*/  BPT.TRAP 0x1 ;  /* 0x000000040000795c */ /* 0x000fe20000300000 */
.L_x_86:
[----:B------:R-:W2:Y:S02]  /*abc0*/  SYNCS.PHASECHK.TRANS64.TRYWAIT P1, [R3+URZ+0x28860], R2 ;  /* 0x02886002030075a7 */ /* 0x000ea4000802017f */
[----:B--2---:R-:W-:Y:S05]  /*abd0*/  @!P1 BRA `(.L_x_87) ;  /* 0x00000038001c9947 */ /* 0x004fea0003800000 */
.L_x_196:
[----:B------:R-:W-:Y:S05]  /*abe0*/  @!P0 BRA `(.L_x_88) ;  /* 0x0000000000048947 */ /* 0x000fea0003800000 */
[----:B------:R-:W-:Y:S01]  /*abf0*/  BPT.TRAP 0x1 ;  /* 0x000000040000795c */ /* 0x000fe20000300000 */
.L_x_88:
[----:B---3--:R3:W4:Y:S02]  /*ac00*/  SYNCS.PHASECHK.TRANS64.TRYWAIT P0, [R5+URZ+0x28860], R0 ;  /* 0x02886000050075a7 */ /* 0x008724000800017f */
[----:B----4-:R-:W-:Y:S05]  /*ac10*/  @!P0 NANOSLEEP.SYNCS 0x989680 ;  /* 0x009896800000895d */ /* 0x010fea0003900000 */
[----:B------:R-:W4:Y:S02]  /*ac20*/  @!P0 SYNCS.PHASECHK.TRANS64 P0, [R5+URZ+0x28860], R0 ;  /* 0x02886000050085a7 */ /* 0x000f24000800007f */
[----:B----4-:R-:W-:Y:S05]  /*ac30*/  @!P0 BRA `(.L_x_88) ;  /* 0xfffffffc00f08947 */ /* 0x010fea000383ffff */
.L_x_80:
[----:B------:R-:W-:Y:S05]  /*ac40*/  BSYNC B0 ;  /* 0x0000000000007941 */ /* 0x000fea0003800000 */
.L_x_79:
[----:B------:R-:W-:Y:S05]  /*ac50*/  EXIT ;  /* 0x000000000000794d */ /* 0x000fea0003800000 */
.L_x_8:
[----:B0-----:R-:W-:-:S04]  /*ac60*/  MOV R3, UR39 ;  /* 0x0000002700037c02 */ /* 0x001fc80008000f00 */
[----:B------:R0:W1:Y:S03]  /*ac70*/  SYNCS.PHASECHK.TRANS64.TRYWAIT P1, [R3+URZ+0x28800], R0 ;  /* 0x02880000030075a7 */ /* 0x000066000802017f */
[----:B-1----:R-:W-:Y:S05]  /*ac80*/  @!P1 NANOSLEEP.SYNCS 0x989680 ;  /* 0x009896800000995d */ /* 0x002fea0003900000 */
[----:B------:R-:W1:Y:S02]  /*ac90*/  @!P1 SYNCS.PHASECHK.TRANS64 P1, [R3+URZ+0x28800], R0 ;  /* 0x02880000030095a7 */ /* 0x000e64000802007f */
[----:B-1----:R-:W-:Y:S05]  /*aca0*/  @!P1 BRA `(.L_x_8) ;  /* 0xfffffffc00ec9947 */ /* 0x002fea000383ffff */
[----:B------:R-:W-:Y:S05]  /*acb0*/  BRA `(.L_x_89) ;  /* 0xffffff6000f47947 */ /* 0x000fea000383ffff */
.L_x_12:
[----:B-1----:R1:W2:Y:S02]  /*acc0*/  SYNCS.PHASECHK.TRANS64.TRYWAIT P1, [R5+URZ+0x28830], R0 ;  /* 0x02883000050075a7 */ /* 0x0022a4000802017f */
[----:B--2---:R-:W-:Y:S05]  /*acd0*/  @!P1 NANOSLEEP.SYNCS 0x989680 ;  /* 0x009896800000995d */ /* 0x004fea0003900000 */
[----:B------:R-:W2:Y:S02]  /*ace0*/  @!P1 SYNCS.PHASECHK.TRANS64 P1, [R5+URZ+0x28830], R0 ;  /* 0x02883000050095a7 */ /* 0x000ea4000802007f */
[----:B--2---:R-:W-:Y:S05]  /*acf0*/  @!P1 BRA `(.L_x_12) ;  /* 0xfffffffc00f09947 */ /* 0x004fea000383ffff */
[----:B------:R-:W-:Y:S05]  /*ad00*/  BRA `(.L_x_11) ;  /* 0xffffff6400147947 */ /* 0x000fea000383ffff */
.L_x_18:
[----:B-1----:R-:W-:-:S04]  /*ad10*/  IMAD.U32 R3, RZ, RZ, UR6 ;  /* 0x00000006ff037e24 */ /* 0x002fc8000f8e00ff */
[----:B------:R1:W2:Y:S03]  /*ad20*/  SYNCS.PHASECHK.TRANS64.TRYWAIT P1, [R3+URZ+0x28830], R0 ;  /* 0x02883000030075a7 */ /* 0x0002a6000802017f */
[----:B--2---:R-:W-:Y:S05]  /*ad30*/  @!P1 NANOSLEEP.SYNCS 0x989680 ;  /* 0x009896800000995d */ /* 0x004fea0003900000 */
[----:B------:R-:W2:Y:S02]  /*ad40*/  @!P1 SYNCS.PHASECHK.TRANS64 P1, [R3+URZ+0x28830], R0 ;  /* 0x02883000030095a7 */ /* 0x000ea4000802007f */
[----:B--2---:R-:W-:Y:S05]  /*ad50*/  @!P1 BRA `(.L_x_18) ;  /* 0xfffffffc00ec9947 */ /* 0x004fea000383ffff */
[----:B------:R-:W-:Y:S05]  /*ad60*/  BRA `(.L_x_15) ;  /* 0xffffff8800607947 */ /* 0x000fea000383ffff */
.L_x_22:
[----:B-1----:R-:W-:-:S04]  /*ad70*/  IMAD.U32 R3, RZ, RZ, UR6 ;  /* 0x00000006ff037e24 */ /* 0x002fc8000f8e00ff */
[----:B------:R1:W2:Y:S03]  /*ad80*/  SYNCS.PHASECHK.TRANS64.TRYWAIT P1, [R3+URZ+0x28850], R0 ;  /* 0x02885000030075a7 */ /* 0x0002a6000802017f */
[----:B--2---:R-:W-:Y:S05]  /*ad90*/  @!P1 NANOSLEEP.SYNCS 0x989680 ;  /* 0x009896800000995d */ /* 0x004fea0003900000 */
[----:B------:R-:W2:Y:S02]  /*ada0*/  @!P1 SYNCS.PHASECHK.TRANS64 P1, [R3+URZ+0x28850], R0 ;  /* 0x02885000030095a7 */ /* 0x000ea4000802007f */
[----:B--2---:R-:W-:Y:S05]  /*adb0*/  @!P1 BRA `(.L_x_22) ;  /* 0xfffffffc00ec9947 */ /* 0x004fea000383ffff */
[----:B------:R-:W-:Y:S05]  /*adc0*/  BRA `(.L_x_19) ;  /* 0xffffff8c002c7947 */ /* 0x000fea000383ffff */
.L_x_29:
[----:B-1----:R-:W-:-:S04]  /*add0*/  IMAD.U32 R8, RZ, RZ, UR10 ;  /* 0x0000000aff087e24 */ /* 0x002fc8000f8e00ff */
[----:B------:R1:W2:Y:S03]  /*ade0*/  SYNCS.PHASECHK.TRANS64.TRYWAIT P1, [R8+URZ+0x28850], R7 ;  /* 0x02885007080075a7 */ /* 0x0002a6000802017f */
[----:B--2---:R-:W-:Y:S05]  /*adf0*/  @!P1 NANOSLEEP.SYNCS 0x989680 ;  /* 0x009896800000995d */ /* 0x004fea0003900000 */
[----:B------:R-:W2:Y:S02]  /*ae00*/  @!P1 SYNCS.PHASECHK.TRANS64 P1, [R8+URZ+0x28850], R7 ;  /* 0x02885007080095a7 */ /* 0x000ea4000802007f */
[----:B--2---:R-:W-:Y:S05]  /*ae10*/  @!P1 BRA `(.L_x_29) ;  /* 0xfffffffc00ec9947 */ /* 0x004fea000383ffff */
[----:B------:R-:W-:Y:S05]  /*ae20*/  BRA `(.L_x_28) ;  /* 0xffffffa800147947 */ /* 0x000fea000383ffff */
.L_x_44:
[----:B------:R-:W0:Y:S01]  /*ae30*/  S2R R16, SR_TID.X ;  /* 0x0000000000107919 */ /* 0x000e220000002100 */
[----:B------:R-:W-:Y:S01]  /*ae40*/  BSSY B0, `(.L_x_90) ;  /* 0x000000a000007945 */ /* 0x000fe20003800000 */
[----:B------:R-:W-:Y:S01]  /*ae50*/  IMAD.MOV.U32 R12, RZ, RZ, RZ ;  /* 0x000000ffff0c7224 */ /* 0x000fe200078e00ff */
[----:B------:R-:W-:Y:S01]  /*ae60*/  MOV R11, 0x1f ;  /* 0x0000001f000b7802 */ /* 0x000fe20000000f00 */
[----:B------:R-:W-:Y:S01]  /*ae70*/  IMAD.MOV.U32 R15, RZ, RZ, -0x1 ;  /* 0xffffffffff0f7424 */ /* 0x000fe200078e00ff */
[----:B0-----:R-:W-:-:S04]  /*ae80*/  SHF.R.U32.HI R16, RZ, 0x5, R16 ;  /* 0x00000005ff107819 */ /* 0x001fc80000011610 */
[----:B------:R-:W-:-:S05]  /*ae90*/  LOP3.LUT R16, R16, 0x3, RZ, 0xc0, !PT ;  /* 0x0000000310107812 */ /* 0x000fca00078ec0ff */
[----:B------:R-:W-:-:S07]  /*aea0*/  IMAD.MOV.U32 R13, RZ, RZ, R16 ;  /* 0x000000ffff0d7224 */ /* 0x000fce00078e0010 */
[----:B-----5:R-:W-:Y:S05]  /*aeb0*/  WARPSYNC.COLLECTIVE R15, `(.L_x_91) ;  /* 0x000000000f087348 */ /* 0x020fea0003c00000 */
[----:B------:R0:W1:Y:S02]  /*aec0*/  SHFL.IDX P6, R14, R13, R12, R11 ;  /* 0x0000000c0d0e7389 */ /* 0x00006400000c000b */
[----:B01---5:R-:W-:Y:S01]  /*aed0*/  ENDCOLLECTIVE ;  /* 0x000000000000791b */ /* 0x023fe20003800000 */
.L_x_91:
[----:B------:R-:W-:Y:S05]  /*aee0*/  BSYNC B0 ;  /* 0x0000000000007941 */ /* 0x000fea0003800000 */
.L_x_90:
[----:B------:R-:W-:Y:S05]  /*aef0*/  BRA `(.L_x_92) ;  /* 0xffffffcc00c47947 */ /* 0x000fea000383ffff */
.L_x_47:
[----:B0-----:R0:W1:Y:S02]  /*af00*/  SYNCS.PHASECHK.TRANS64.TRYWAIT P0, [R0+URZ+0x28840], R3 ;  /* 0x02884003000075a7 */ /* 0x001064000800017f */
[----:B-1----:R-:W-:Y:S05]  /*af10*/  @!P0 NANOSLEEP.SYNCS 0x989680 ;  /* 0x009896800000895d */ /* 0x002fea0003900000 */
[----:B------:R-:W1:Y:S02]  /*af20*/  @!P0 SYNCS.PHASECHK.TRANS64 P0, [R0+URZ+0x28840], R3 ;  /* 0x02884003000085a7 */ /* 0x000e64000800007f */
[----:B-1----:R-:W-:Y:S05]  /*af30*/  @!P0 BRA `(.L_x_47) ;  /* 0xfffffffc00f08947 */ /* 0x002fea000383ffff */
[----:B------:R-:W-:Y:S05]  /*af40*/  BRA `(.L_x_93) ;  /* 0xffffffd0002c7947 */ /* 0x000fea000383ffff */
.L_x_48:
[----:B------:R-:W-:Y:S01]  /*af50*/  BSSY B0, `(.L_x_94) ;  /* 0x0000008000007945 */ /* 0x000fe20003800000 */
[----:B------:R-:W-:Y:S02]  /*af60*/  IMAD.MOV.U32 R13, RZ, RZ, R6 ;  /* 0x000000ffff0d7224 */ /* 0x000fe400078e0006 */
[----:B------:R-:W-:Y:S02]  /*af70*/  IMAD.MOV.U32 R12, RZ, RZ, RZ ;  /* 0x000000ffff0c7224 */ /* 0x000fe400078e00ff */
[----:B------:R-:W-:Y:S02]  /*af80*/  IMAD.MOV.U32 R11, RZ, RZ, 0x181f ;  /* 0x0000181fff0b7424 */ /* 0x000fe400078e00ff */
[----:B------:R-:W-:-:S07]  /*af90*/  IMAD.MOV.U32 R15, RZ, RZ, -0x1 ;  /* 0xffffffffff0f7424 */ /* 0x000fce00078e00ff */
[----:B------:R-:W-:Y:S05]  /*afa0*/  WARPSYNC.COLLECTIVE R15, `(.L_x_95) ;  /* 0x000000000f087348 */ /* 0x000fea0003c00000 */
[----:B------:R0:W1:Y:S02]  /*afb0*/  SHFL.IDX P6, R14, R13, R12, R11 ;  /* 0x0000000c0d0e7389 */ /* 0x00006400000c000b */
[----:B01----:R-:W-:Y:S01]  /*afc0*/  ENDCOLLECTIVE ;  /* 0x000000000000791b */ /* 0x003fe20003800000 */
.L_x_95:
[----:B------:R-:W-:Y:S05]  /*afd0*/  BSYNC B0 ;  /* 0x0000000000007941 */ /* 0x000fea0003800000 */
.L_x_94:
[----:B------:R-:W-:Y:S01]  /*afe0*/  IMAD.MOV.U32 R13, RZ, RZ, R4 ;  /* 0x000000ffff0d7224 */ /* 0x000fe200078e0004 */
[----:B------:R-:W-:Y:S01]  /*aff0*/  MOV R2, R14 ;  /* 0x0000000e00027202 */ /* 0x000fe20000000f00 */
[----:B------:R-:W-:Y:S01]  /*b000*/  IMAD.MOV.U32 R12, RZ, RZ, RZ ;  /* 0x000000ffff0c7224 */ /* 0x000fe200078e00ff */
[----:B------:R-:W-:Y:S01]  /*b010*/  ISETP.GE.AND P0, PT, R30, 0x1, PT ;  /* 0x000000011e00780c */ /* 0x000fe20003f06270 */
[----:B------:R-:W-:Y:S02]  /*b020*/  IMAD.MOV.U32 R11, RZ, RZ, 0x181f ;  /* 0x0000181fff0b7424 */ /* 0x000fe400078e00ff */
[----:B------:R-:W-:-:S10]  /*b030*/  IMAD.MOV.U32 R15, RZ, RZ, -0x1 ;  /* 0xffffffffff0f7424 */ /* 0x000fd400078e00ff */
[----:B------:R-:W-:Y:S05]  /*b040*/  WARPSYNC.COLLECTIVE R15, `(.L_x_96) ;  /* 0x000000000f087348 */ /* 0x000fea0003c00000 */
[----:B------:R0:W1:Y:S02]  /*b050*/  SHFL.IDX P6, R14, R13, R12, R11 ;  /* 0x0000000c0d0e7389 */ /* 0x00006400000c000b */
[----:B01----:R-:W-:Y:S01]  /*b060*/  ENDCOLLECTIVE ;  /* 0x000000000000791b */ /* 0x003fe20003800000 */
.L_x_96:
[----:B------:R-:W-:Y:S01]  /*b070*/  @P0 LEA R7, R5, UR39, 0x1 ;  /* 0x0000002705070c11 */ /* 0x000fe2000f8e08ff */
[----:B------:R-:W-:Y:S02]  /*b080*/  IMAD.MOV.U32 R13, RZ, RZ, R6 ;  /* 0x000000ffff0d7224 */ /* 0x000fe400078e0006 */
[----:B------:R-:W-:Y:S01]  /*b090*/  IMAD.MOV.U32 R12, RZ, RZ, 0x1 ;  /* 0x00000001ff0c7424 */ /* 0x000fe200078e00ff */
[----:B------:R-:W-:-:S05]  /*b0a0*/  @P0 LEA R14, P1, R34, R14, 0x1 ;  /* 0x0000000e220e0211 */ /* 0x000fca00078208ff */
[----:B------:R-:W-:Y:S01]  /*b0b0*/  @P0 IMAD.X R3, RZ, RZ, R2, P1 ;  /* 0x000000ffff030224 */ /* 0x000fe200008e0602 */
[----:B------:R-:W-:-:S07]  /*b0c0*/  @P0 MOV R2, R14 ;  /* 0x0000000e00020202 */ /* 0x000fce0000000f00 */
[----:B------:R-:W-:Y:S05]  /*b0d0*/  WARPSYNC.COLLECTIVE R15, `(.L_x_97) ;  /* 0x000000000f087348 */ /* 0x000fea0003c00000 */
[----:B------:R0:W1:Y:S02]  /*b0e0*/  SHFL.IDX P6, R14, R13, R12, R11 ;  /* 0x0000000c0d0e7389 */ /* 0x00006400000c000b */
[----:B01----:R-:W-:Y:S01]  /*b0f0*/  ENDCOLLECTIVE ;  /* 0x000000000000791b */ /* 0x003fe20003800000 */
.L_x_97:
[----:B------:R-:W-:Y:S01]  /*b100*/  @!PT LDS RZ, [RZ] ;  /* 0x00000000fffff984 */ /* 0x000fe20000000800 */
[----:B------:R-:W-:Y:S01]  /*b110*/  @!PT LDS RZ, [RZ] ;  /* 0x00000000fffff984 */ /* 0x000fe20000000800 */
[----:B------:R-:W-:Y:S01]  /*b120*/  @!PT LDS RZ, [RZ] ;  /* 0x00000000fffff984 */ /* 0x000fe20000000800 */
[----:B------:R0:W-:Y:S04]  /*b130*/  @P0 LDGSTS.E.BYPASS.LTC128B.128 [R7+0x18400], desc[UR48][R2.64], !P3 ;  /* 0x1840000002070fae */ /* 0x0001e8000d901d70 */
[----:B------:R0:W-:Y:S01]  /*b140*/  @P0 LDGSTS.E.BYPASS.LTC128B.128 [R7+0x1c400], desc[UR48][R2.64+0x80], !P2 ;  /* 0x1c40008002070fae */ /* 0x0001e2000d101d70 */
[----:B------:R-:W-:Y:S01]  /*b150*/  ISETP.GE.AND P0, PT, R30, 0x11, PT ;  /* 0x000000111e00780c */ /* 0x000fe20003f06270 */
[----:B------:R-:W-:-:S12]  /*b160*/  IMAD.MOV.U32 R13, RZ, RZ, R4 ;  /* 0x000000ffff0d7224 */ /* 0x000fd800078e0004 */
[----:B------:R-:W-:Y:S01]  /*b170*/  @P0 LEA R21, R5, UR39, 0x1 ;  /* 0x0000002705150c11 */ /* 0x000fe2000f8e08ff */
[----:B0-----:R-:W-:-:S07]  /*b180*/  IMAD.MOV.U32 R8, RZ, RZ, R14 ;  /* 0x000000ffff087224 */ /* 0x001fce00078e000e */
[----:B------:R-:W-:Y:S05]  /*b190*/  WARPSYNC.COLLECTIVE R15, `(.L_x_98) ;  /* 0x000000000f087348 */ /* 0x000fea0003c00000 */
[----:B------:R0:W1:Y:S02]  /*b1a0*/  SHFL.IDX P6, R14, R13, R12, R11 ;  /* 0x0000000c0d0e7389 */ /* 0x00006400000c000b */
[----:B01----:R-:W-:Y:S01]  /*b1b0*/  ENDCOLLECTIVE ;  /* 0x000000000000791b */ /* 0x003fe20003800000 */
.L_x_98:
[----:B------:R-:W-:Y:S02]  /*b1c0*/  IMAD.MOV.U32 R13, RZ, RZ, R6 ;  /* 0x000000ffff0d7224 */ /* 0x000fe400078e0006 */
[----:B------:R-:W-:Y:S01]  /*b1d0*/  IMAD.MOV.U32 R12, RZ, RZ, 0x2 ;  /* 0x00000002ff0c7424 */ /* 0x000fe200078e00ff */
[----:B------:R-:W-:-:S04]  /*b1e0*/  @P0 LEA R14, P1, R34, R14, 0x1 ;  /* 0x0000000e220e0211 */ /* 0x000fc800078208ff */
[----:B------:R-:W-:Y:S01]  /*b1f0*/  @P0 MOV R2, R14 ;  /* 0x0000000e00020202 */ /* 0x000fe20000000f00 */
[----:B------:R-:W-:-:S08]  /*b200*/  @P0 IMAD.X R9, RZ, RZ, R8, P1 ;  /* 0x000000ffff090224 */ /* 0x000fd000008e0608 */
[----:B------:R-:W-:Y:S05]  /*b210*/  WARPSYNC.COLLECTIVE R15, `(.L_x_99) ;  /* 0x000000000f087348 */ /* 0x000fea0003c00000 */
[----:B------:R0:W1:Y:S02]  /*b220*/  SHFL.IDX P6, R14, R13, R12, R11 ;  /* 0x0000000c0d0e7389 */ /* 0x00006400000c000b */
[----:B01----:R-:W-:Y:S01]  /*b230*/  ENDCOLLECTIVE ;  /* 0x000000000000791b */ /* 0x003fe20003800000 */
.L_x_99:
[----:B------:R-:W-:-:S05]  /*b240*/  @P0 IMAD.MOV.U32 R3, RZ, RZ, R9 ;  /* 0x000000ffff030224 */ /* 0x000fca00078e0009 */
[----:B------:R-:W-:Y:S01]  /*b250*/  @!PT LDS RZ, [RZ] ;  /* 0x00000000fffff984 */ /* 0x000fe20000000800 */
[----:B------:R-:W-:Y:S01]  /*b260*/  @!PT LDS RZ, [RZ] ;  /* 0x00000000fffff984 */ /* 0x000fe20000000800 */
[----:B------:R-:W-:Y:S01]  /*b270*/  @!PT LDS RZ, [RZ] ;  /* 0x00000000fffff984 */ /* 0x000fe20000000800 */
[----:B------:R0:W-:Y:S04]  /*b280*/  @P0 LDGSTS.E.BYPASS.LTC128B.128 [R21+0x18c00], desc[UR48][R2.64], !P3 ;  /* 0x18c0000002150fae */ /* 0x0001e8000d901d70 */
[----:B------:R0:W-:Y:S01]  /*b290*/  @P0 LDGSTS.E.BYPASS.LTC128B.128 [R21+0x1cc00], desc[UR48][R2.64+0x80], !P2 ;  /* 0x1cc0008002150fae */ /* 0x0001e2000d101d70 */
[----:B------:R-:W-:Y:S01]  /*b2a0*/  ISETP.GE.AND P0, PT, R30, 0x21, PT ;  /* 0x000000211e00780c */ /* 0x000fe20003f06270 */
[----:B------:R-:W-:Y:S02]  /*b2b0*/  IMAD.MOV.U32 R13, RZ, RZ, R4 ;  /* 0x000000ffff0d7224 */ /* 0x000fe400078e0004 */
[----:B------:R-:W-:-:S10]  /*b2c0*/  IMAD.MOV.U32 R7, RZ, RZ, R14 ;  /* 0x000000ffff077224 */ /* 0x000fd400078e000e */
[----:B0-----:R-:W-:Y:S05]  /*b2d0*/  WARPSYNC.COLLECTIVE R15, `(.L_x_100) ;  /* 0x000000000f087348 */ /* 0x001fea0003c00000 */
[----:B------:R1:W2:Y:S02]  /*b2e0*/  SHFL.IDX P6, R14, R13, R12, R11 ;  /* 0x0000000c0d0e7389 */ /* 0x0002a400000c000b */
[----:B012---:R-:W-:Y:S01]  /*b2f0*/  ENDCOLLECTIVE ;  /* 0x000000000000791b */ /* 0x007fe20003800000 */
.L_x_100:
[----:B------:R-:W-:Y:S01]  /*b300*/  @P0 LEA R9, R5, UR39, 0x1 ;  /* 0x0000002705090c11 */ /* 0x000fe2000f8e08ff */
[----:B------:R-:W-:Y:S02]  /*b310*/  IMAD.MOV.U32 R13, RZ, RZ, R6 ;  /* 0x000000ffff0d7224 */ /* 0x000fe400078e0006 */
[----:B------:R-:W-:Y:S01]  /*b320*/  IMAD.MOV.U32 R12, RZ, RZ, 0x3 ;  /* 0x00000003ff0c7424 */ /* 0x000fe200078e00ff */
[----:B------:R-:W-:-:S04]  /*b330*/  @P0 LEA R14, P1, R34, R14, 0x1 ;  /* 0x0000000e220e0211 */ /* 0x000fc800078208ff */
[----:B------:R-:W-:Y:S01]  /*b340*/  @P0 IADD3.X R7, RZ, R7, RZ, P1, !PT ;  /* 0x00000007ff070210 */ /* 0x000fe20000ffe4ff */
[----:B------:R-:W-:-:S08]  /*b350*/  @P0 IMAD.MOV.U32 R2, RZ, RZ, R14 ;  /* 0x000000ffff020224 */ /* 0x000fd000078e000e */
[----:B------:R-:W-:Y:S05]  /*b360*/  WARPSYNC.COLLECTIVE R15, `(.L_x_101) ;  /* 0x000000000f087348 */ /* 0x000fea0003c00000 */
[----:B------:R0:W1:Y:S02]  /*b370*/  SHFL.IDX P6, R14, R13, R12, R11 ;  /* 0x0000000c0d0e7389 */ /* 0x00006400000c000b */
[----:B01----:R-:W-:Y:S01]  /*b380*/  ENDCOLLECTIVE ;  /* 0x000000000000791b */ /* 0x003fe20003800000 */
.L_x_101:
[----:B------:R-:W-:-:S05]  /*b390*/  @P0 IMAD.MOV.U32 R3, RZ, RZ, R7 ;  /* 0x000000ffff030224 */ /* 0x000fca00078e0007 */
[----:B------:R-:W-:Y:S01]  /*b3a0*/  @!PT LDS RZ, [RZ] ;  /* 0x00000000fffff984 */ /* 0x000fe20000000800 */
[----:B------:R-:W-:Y:S01]  /*b3b0*/  @!PT LDS RZ, [RZ] ;  /* 0x00000000fffff984 */ /* 0x000fe20000000800 */
[----:B------:R-:W-:Y:S01]  /*b3c0*/  @!PT LDS RZ, [RZ] ;  /* 0x00000000fffff984 */ /* 0x000fe20000000800 */
[----:B------:R0:W-:Y:S04]  /*b3d0*/  @P0 LDGSTS.E.BYPASS.LTC128B.128 [R9+0x19400], desc[UR48][R2.64], !P3 ;  /* 0x1940000002090fae */ /* 0x0001e8000d901d70 */
[----:B------:R0:W-:Y:S01]  /*b3e0*/  @P0 LDGSTS.E.BYPASS.LTC128B.128 [R9+0x1d400], desc[UR48][R2.64+0x80], !P2 ;  /* 0x1d40008002090fae */ /* 0x0001e2000d101d70 */
[----:B------:R-:W-:Y:S02]  /*b3f0*/  ISETP.GE.AND P0, PT, R30, 0x31, PT ;  /* 0x000000311e00780c */ /* 0x000fe40003f06270 */
[----:B------:R-:W-:Y:S01]  /*b400*/  MOV R13, R4 ;  /* 0x00000004000d7202 */ /* 0x000fe20000000f00 */
[----:B------:R-:W-:-:S10]  /*b410*/  IMAD.MOV.U32 R7, RZ, RZ, R14 ;  /* 0x000000ffff077224 */ /* 0x000fd400078e000e */
[----:B0-----:R-:W-:-:S07]  /*b420*/  @P0 LEA R21, R5, UR39, 0x1 ;  /* 0x0000002705150c11 */ /* 0x001fce000f8e08ff */
[----:B------:R-:W-:Y:S05]  /*b430*/  WARPSYNC.COLLECTIVE R15, `(.L_x_102) ;  /* 0x000000000f087348 */ /* 0x000fea0003c00000 */
[----:B------:R0:W1:Y:S02]  /*b440*/  SHFL.IDX P6, R14, R13, R12, R11 ;  /* 0x0000000c0d0e7389 */ /* 0x00006400000c000b */
[----:B01----:R-:W-:Y:S01]  /*b450*/  ENDCOLLECTIVE ;  /* 0x000000000000791b */ /* 0x003fe20003800000 */
.L_x_102:
[----:B------:R-:W-:Y:S02]  /*b460*/  IMAD.MOV.U32 R13, RZ, RZ, R6 ;  /* 0x000000ffff0d7224 */ /* 0x000fe400078e0006 */
[----:B------:R-:W-:Y:S01]  /*b470*/  IMAD.MOV.U32 R12, RZ, RZ, 0x4 ;  /* 0x00000004ff0c7424 */ /* 0x000fe200078e00ff */
[----:B------:R-:W-:-:S05]  /*b480*/  @P0 LEA R14, P1, R34, R14, 0x1 ;  /* 0x0000000e220e0211 */ /* 0x000fca00078208ff */
[----:B------:R-:W-:-:S08]  /*b490*/  @P0 IMAD.MOV.U32 R2, RZ, RZ, R14 ;  /* 0x000000ffff020224 */ /* 0x000fd000078e000e */
[----:B------:R-:W-:Y:S05]  /*b4a0*/  WARPSYNC.COLLECTIVE R15, `(.L_x_103) ;  /* 0x000000000f087348 */ /* 0x000fea0003c00000 */
[----:B------:R0:W1:Y:S02]  /*b4b0*/  SHFL.IDX P6, R14, R13, R12, R11 ;  /* 0x0000000c0d0e7389 */ /* 0x00006400000c000b */
[----:B01----:R-:W-:Y:S01]  /*b4c0*/  ENDCOLLECTIVE ;  /* 0x000000000000791b */ /* 0x003fe20003800000 */
.L_x_103:
[----:B------:R-:W-:-:S04]  /*b4d0*/  @P0 IMAD.X R7, RZ, RZ, R7, P1 ;  /* 0x000000ffff070224 */ /* 0x000fc800008e0607 */
[----:B------:R-:W-:-:S05]  /*b4e0*/  @P0 IMAD.MOV.U32 R3, RZ, RZ, R7 ;  /* 0x000000ffff030224 */ /* 0x000fca00078e0007 */
[----:B------:R-:W-:Y:S01]  /*b4f0*/  @!PT LDS RZ, [RZ] ;  /* 0x00000000fffff984 */ /* 0x000fe20000000800 */
[----:B------:R-:W-:Y:S01]  /*b500*/  @!PT LDS RZ, [RZ] ;  /* 0x00000000fffff984 */ /* 0x000fe20000000800 */
[----:B------:R-:W-:Y:S01]  /*b510*/  @!PT LDS RZ, [RZ] ;  /* 0x00000000fffff984 */ /* 0x000fe20000000800 */
[----:B------:R0:W-:Y:S01]  /*b520*/  @P0 LDGSTS.E.BYPASS.LTC128B.128 [R21+0x19c00], desc[UR48][R2.64], !P3 ;  /* 0x19c0000002150fae */ /* 0x0001e2000d901d70 */
[----:B------:R-:W-:-:S03]  /*b530*/  IMAD.MOV.U32 R13, RZ, RZ, R4 ;  /* 0x000000ffff0d7224 */ /* 0x000fc600078e0004 */
[----:B------:R0:W-:Y:S01]  /*b540*/  @P0 LDGSTS.E.BYPASS.LTC128B.128 [R21+0x1dc00], desc[UR48][R2.64+0x80], !P2 ;  /* 0x1dc0008002150fae */ /* 0x0001e2000d101d70 */
[----:B------:R-:W-:Y:S02]  /*b550*/  ISETP.GE.AND P0, PT, R30, 0x41, PT ;  /* 0x000000411e00780c */ /* 0x000fe40003f06270 */
[----:B------:R-:W-:-:S11]  /*b560*/  MOV R7, R14 ;  /* 0x0000000e00077202 */ /* 0x000fd60000000f00 */
[----:B0-----:R-:W-:Y:S05]  /*b570*/  WARPSYNC.COLLECTIVE R15, `(.L_x_104) ;  /* 0x000000000f087348 */ /* 0x001fea0003c00000 */
[----:B------:R1:W2:Y:S02]  /*b580*/  SHFL.IDX P6, R14, R13, R12, R11 ;  /* 0x0000000c0d0e7389 */ /* 0x0002a400000c000b */
[----:B012---:R-:W-:Y:S01]  /*b590*/  ENDCOLLECTIVE ;  /* 0x000000000000791b */ /* 0x007fe20003800000 */
.L_x_104:
[----:B------:R-:W-:Y:S01]  /*b5a0*/  @P0 LEA R9, R5, UR39, 0x1 ;  /* 0x0000002705090c11 */ /* 0x000fe2000f8e08ff */
[----:B------:R-:W-:Y:S01]  /*b5b0*/  IMAD.MOV.U32 R13, RZ, RZ, R6 ;  /* 0x000000ffff0d7224 */ /* 0x000fe200078e0006 */
[----:B------:R-:W-:Y:S02]  /*b5c0*/  MOV R12, 0x5 ;  /* 0x00000005000c7802 */ /* 0x000fe40000000f00 */
[----:B------:R-:W-:-:S05]  /*b5d0*/  @P0 LEA R14, P1, R34, R14, 0x1 ;  /* 0x0000000e220e0211 */ /* 0x000fca00078208ff */
[----:B------:R-:W-:-:S08]  /*b5e0*/  @P0 IMAD.MOV.U32 R2, RZ, RZ, R14 ;  /* 0x000000ffff020224 */ /* 0x000fd000078e000e */
[----:B------:R-:W-:Y:S05]  /*b5f0*/  WARPSYNC.COLLECTIVE R15, `(.L_x_105) ;  /* 0x000000000f087348 */ /* 0x000fea0003c00000 */
[----:B------:R0:W1:Y:S02]  /*b600*/  SHFL.IDX P6, R14, R13, R12, R11 ;  /* 0x0000000c0d0e7389 */ /* 0x00006400000c000b */
[----:B01----:R-:W-:Y:S01]  /*b610*/  ENDCOLLECTIVE ;  /* 0x000000000000791b */ /* 0x003fe20003800000 */
.L_x_105:
        /* <DEDUP_REMOVED lines=8> */
[----:B------:R-:W-:Y:S01]  /*b6a0*/  ISETP.GE.AND P0, PT, R30, 0x51, PT ;  /* 0x000000511e00780c */ /* 0x000fe20003f06270 */
[----:B------:R-:W-:-:S12]  /*b6b0*/  IMAD.MOV.U32 R7, RZ, RZ, R14 ;  /* 0x000000ffff077224 */ /* 0x000fd800078e000e */
[----:B0-----:R-:W-:Y:S05]  /*b6c0*/  WARPSYNC.COLLECTIVE R15, `(.L_x_106) ;  /* 0x000000000f087348 */ /* 0x001fea0003c00000 */
[----:B------:R1:W2:Y:S02]  /*b6d0*/  SHFL.IDX P6, R14, R13, R12, R11 ;  /* 0x0000000c0d0e7389 */ /* 0x0002a400000c000b */
[----:B012---:R-:W-:Y:S01]  /*b6e0*/  ENDCOLLECTIVE ;  /* 0x000000000000791b */ /* 0x007fe20003800000 */
.L_x_106:
[----:B------:R-:W-:Y:S02]  /*b6f0*/  @P0 LEA R21, R5, UR39, 0x1 ;  /* 0x0000002705150c11 */ /* 0x000fe4000f8e08ff */
[----:B------:R-:W-:Y:S01]  /*b700*/  MOV R13, R6 ;  /* 0x00000006000d7202 */ /* 0x000fe20000000f00 */
[----:B------:R-:W-:Y:S01]  /*b710*/  IMAD.MOV.U32 R12, RZ, RZ, 0x6 ;  /* 0x00000006ff0c7424 */ /* 0x000fe200078e00ff */
[----:B------:R-:W-:-:S05]  /*b720*/  @P0 LEA R14, P1, R34, R14, 0x1 ;  /* 0x0000000e220e0211 */ /* 0x000fca00078208ff */
[----:B------:R-:W-:-:S08]  /*b730*/  @P0 IMAD.MOV.U32 R2, RZ, RZ, R14 ;  /* 0x000000ffff020224 */ /* 0x000fd000078e000e */
[----:B------:R-:W-:Y:S05]  /*b740*/  WARPSYNC.COLLECTIVE R15, `(.L_x_107) ;  /* 0x000000000f087348 */ /* 0x000fea0003c00000 */
[----:B------:R0:W1:Y:S02]  /*b750*/  SHFL.IDX P6, R14, R13, R12, R11 ;  /* 0x0000000c0d0e7389 */ /* 0x00006400000c000b */
[----:B01----:R-:W-:Y:S01]  /*b760*/  ENDCOLLECTIVE ;  /* 0x000000000000791b */ /* 0x003fe20003800000 */
.L_x_107:
        /* <DEDUP_REMOVED lines=13> */
.L_x_108:
[----:B------:R-:W-:Y:S01]  /*b840*/  @P0 LEA R9, R5, UR39, 0x1 ;  /* 0x0000002705090c11 */ /* 0x000fe2000f8e08ff */
[----:B------:R-:W-:Y:S02]  /*b850*/  IMAD.MOV.U32 R13, RZ, RZ, R6 ;  /* 0x000000ffff0d7224 */ /* 0x000fe400078e0006 */
[----:B------:R-:W-:Y:S01]  /*b860*/  IMAD.MOV.U32 R12, RZ, RZ, 0x7 ;  /* 0x00000007ff0c7424 */ /* 0x000fe200078e00ff */
[----:B------:R-:W-:-:S05]  /*b870*/  @P0 LEA R14, P1, R34, R14, 0x1 ;  /* 0x0000000e220e0211 */ /* 0x000fca00078208ff */
[----:B------:R-:W-:-:S08]  /*b880*/  @P0 IMAD.MOV.U32 R2, RZ, RZ, R14 ;  /* 0x000000ffff020224 */ /* 0x000fd000078e000e */
[----:B------:R-:W-:Y:S05]  /*b890*/  WARPSYNC.COLLECTIVE R15, `(.L_x_109) ;  /* 0x000000000f087348 */ /* 0x000fea0003c00000 */
[----:B------:R0:W1:Y:S02]  /*b8a0*/  SHFL.IDX P6, R14, R13, R12, R11 ;  /* 0x0000000c0d0e7389 */ /* 0x00006400000c000b */
[----:B01----:R-:W-:Y:S01]  /*b8b0*/  ENDCOLLECTIVE ;  /* 0x000000000000791b */ /* 0x003fe20003800000 */
.L_x_109:
[----:B------:R-:W-:-:S05]  /*b8c0*/  @P0 IMAD.X R7, RZ, RZ, R7, P1 ;  /* 0x000000ffff070224 */ /* 0x000fca00008e0607 */
[----:B------:R-:W-:-:S05]  /*b8d0*/  @P0 MOV R3, R7 ;  /* 0x0000000700030202 */ /* 0x000fca0000000f00 */
[----:B------:R-:W-:Y:S01]  /*b8e0*/  @!PT LDS RZ, [RZ] ;  /* 0x00000000fffff984 */ /* 0x000fe20000000800 */
[----:B------:R-:W-:Y:S01]  /*b8f0*/  @!PT LDS RZ, [RZ] ;  /* 0x00000000fffff984 */ /* 0x000fe20000000800 */
[----:B------:R-:W-:Y:S01]  /*b900*/  @!PT LDS RZ, [RZ] ;  /* 0x00000000fffff984 */ /* 0x000fe20000000800 */
[----:B------:R0:W-:Y:S01]  /*b910*/  @P0 LDGSTS.E.BYPASS.LTC128B.128 [R9+0x1b400], desc[UR48][R2.64], !P3 ;  /* 0x1b40000002090fae */ /* 0x0001e2000d901d70 */
[----:B------:R-:W-:-:S03]  /*b920*/  IMAD.MOV.U32 R13, RZ, RZ, R4 ;  /* 0x000000ffff0d7224 */ /* 0x000fc600078e0004 */
[----:B------:R0:W-:Y:S01]  /*b930*/  @P0 LDGSTS.E.BYPASS.LTC128B.128 [R9+0x1f400], desc[UR48][R2.64+0x80], !P2 ;  /* 0x1f40008002090fae */ /* 0x0001e2000d101d70 */
[----:B------:R-:W-:-:S07]  /*b940*/  IMAD.MOV.U32 R7, RZ, RZ, R14 ;  /* 0x000000ffff077224 */ /* 0x000fce00078e000e */
[----:B0-----:R-:W-:Y:S05]  /*b950*/  WARPSYNC.COLLECTIVE R15, `(.L_x_110) ;  /* 0x000000000f087348 */ /* 0x001fea0003c00000 */
[----:B------:R1:W2:Y:S02]  /*b960*/  SHFL.IDX P6, R14, R13, R12, R11 ;  /* 0x0000000c0d0e7389 */ /* 0x0002a400000c000b */
[----:B012---:R-:W-:Y:S01]  /*b970*/  ENDCOLLECTIVE ;  /* 0x000000000000791b */ /* 0x007fe20003800000 */
.L_x_110:
[----:B------:R-:W-:Y:S05]  /*b980*/  BRA `(.L_x_111) ;  /* 0xffffffcc00187947 */ /* 0x000fea000383ffff */
.L_x_52:
[----:B------:R-:W-:Y:S01]  /*b990*/  IMAD.MOV.U32 R13, RZ, RZ, R5 ;  /* 0x000000ffff0d7224 */ /* 0x000fe200078e0005 */
[----:B------:R-:W-:Y:S01]  /*b9a0*/  MOV R12, RZ ;  /* 0x000000ff000c7202 */ /* 0x000fe20000000f00 */
[----:B------:R-:W-:Y:S02]  /*b9b0*/  IMAD.MOV.U32 R11, RZ, RZ, 0x181f ;  /* 0x0000181fff0b7424 */ /* 0x000fe400078e00ff */
[----:B------:R-:W-:Y:S02]  /*b9c0*/  IMAD.MOV.U32 R15, RZ, RZ, -0x1 ;  /* 0xffffffffff0f7424 */ /* 0x000fe400078e00ff */
[----:B------:R-:W-:-:S07]  /*b9d0*/  IMAD.IADD R4, R35, 0x1, R4 ;  /* 0x0000000123047824 */ /* 0x000fce00078e0204 */
[----:B------:R-:W-:Y:S05]  /*b9e0*/  WARPSYNC.COLLECTIVE R15, `(.L_x_112) ;  /* 0x000000000f087348 */ /* 0x000fea0003c00000 */
[----:B------:R0:W1:Y:S02]  /*b9f0*/  SHFL.IDX P6, R14, R13, R12, R11 ;  /* 0x0000000c0d0e7389 */ /* 0x00006400000c000b */
[----:B01----:R-:W-:Y:S01]  /*ba00*/  ENDCOLLECTIVE ;  /* 0x000000000000791b */ /* 0x003fe20003800000 */
.L_x_112:
[C---:B------:R-:W-:Y:S01]  /*ba10*/  VIADD R6, R4.reuse, 0x10 ;  /* 0x0000001004067836 */ /* 0x040fe20000000000 */
[----:B------:R-:W-:Y:S01]  /*ba20*/  ISETP.GE.AND P0, PT, R4, UR38, PT ;  /* 0x0000002604007c0c */ /* 0x000fe2000bf06270 */
[----:B------:R-:W-:Y:S02]  /*ba30*/  IMAD.MOV.U32 R13, RZ, RZ, R0 ;  /* 0x000000ffff0d7224 */ /* 0x000fe400078e0000 */
[----:B------:R-:W-:-:S10]  /*ba40*/  IMAD.MOV.U32 R2, RZ, RZ, R14 ;  /* 0x000000ffff027224 */ /* 0x000fd400078e000e */
[----:B------:R-:W-:Y:S05]  /*ba50*/  WARPSYNC.COLLECTIVE R15, `(.L_x_113) ;  /* 0x000000000f087348 */ /* 0x000fea0003c00000 */
[----:B------:R0:W1:Y:S02]  /*ba60*/  SHFL.IDX P6, R14, R13, R12, R11 ;  /* 0x0000000c0d0e7389 */ /* 0x00006400000c000b */
[----:B01----:R-:W-:Y:S01]  /*ba70*/  ENDCOLLECTIVE ;  /* 0x000000000000791b */ /* 0x003fe20003800000 */
.L_x_113:
[----:B------:R-:W-:Y:S02]  /*ba80*/  IMAD.MOV.U32 R13, RZ, RZ, R5 ;  /* 0x000000ffff0d7224 */ /* 0x000fe400078e0005 */
[----:B------:R-:W-:Y:S01]  /*ba90*/  IMAD.MOV.U32 R12, RZ, RZ, 0x1 ;  /* 0x00000001ff0c7424 */ /* 0x000fe200078e00ff */
[----:B------:R-:W-:-:S04]  /*baa0*/  @!P0 LEA R14, P1, R34, R14, 0x1 ;  /* 0x0000000e220e8211 */ /* 0x000fc800078208ff */
[----:B------:R-:W-:Y:S01]  /*bab0*/  @!P0 IADD3.X R3, RZ, R2, RZ, P1, !PT ;  /* 0x00000002ff038210 */ /* 0x000fe20000ffe4ff */
[----:B------:R-:W-:-:S08]  /*bac0*/  @!P0 IMAD.MOV.U32 R2, RZ, RZ, R14 ;  /* 0x000000ffff028224 */ /* 0x000fd000078e000e */
[----:B------:R-:W-:Y:S05]  /*bad0*/  WARPSYNC.COLLECTIVE R15, `(.L_x_114) ;  /* 0x000000000f087348 */ /* 0x000fea0003c00000 */
[----:B------:R0:W1:Y:S02]  /*bae0*/  SHFL.IDX P6, R14, R13, R12, R11 ;  /* 0x0000000c0d0e7389 */ /* 0x00006400000c000b */
[----:B01----:R-:W-:Y:S01]  /*baf0*/  ENDCOLLECTIVE ;  /* 0x000000000000791b */ /* 0x003fe20003800000 */
.L_x_114:
[----:B------:R-:W-:Y:S01]  /*bb00*/  @!PT LDS RZ, [RZ] ;  /* 0x00000000fffff984 */ /* 0x000fe20000000800 */
[----:B------:R-:W-:Y:S01]  /*bb10*/  @!PT LDS RZ, [RZ] ;  /* 0x00000000fffff984 */ /* 0x000fe20000000800 */
[----:B------:R-:W-:Y:S01]  /*bb20*/  @!PT LDS RZ, [RZ] ;  /* 0x00000000fffff984 */ /* 0x000fe20000000800 */
[----:B------:R0:W-:Y:S04]  /*bb30*/  @!P0 LDGSTS.E.BYPASS.LTC128B.128 [R8+0x10400], desc[UR48][R2.64], !P4 ;  /* 0x1040000002088fae */ /* 0x0001e8000e101d70 */
[----:B------:R0:W-:Y:S01]  /*bb40*/  @!P0 LDGSTS.E.BYPASS.LTC128B.128 [R8+0x14400], desc[UR48][R2.64+0x80], !P5 ;  /* 0x1440008002088fae */ /* 0x0001e2000e901d70 */
[----:B------:R-:W-:Y:S02]  /*bb50*/  ISETP.GE.AND P0, PT, R6, UR38, PT ;  /* 0x0000002606007c0c */ /* 0x000fe4000bf06270 */
[----:B------:R-:W-:Y:S01]  /*bb60*/  MOV R13, R0 ;  /* 0x00000000000d7202 */ /* 0x000fe20000000f00 */
[----:B------:R-:W-:-:S10]  /*bb70*/  IMAD.MOV.U32 R6, RZ, RZ, R14 ;  /* 0x000000ffff067224 */ /* 0x000fd400078e000e */
[----:B0-----:R-:W-:Y:S05]  /*bb80*/  WARPSYNC.COLLECTIVE R15, `(.L_x_115) ;  /* 0x000000000f087348 */ /* 0x001fea0003c00000 */
[----:B------:R1:W2:Y:S02]  /*bb90*/  SHFL.IDX P6, R14, R13, R12, R11 ;  /* 0x0000000c0d0e7389 */ /* 0x0002a400000c000b */
[----:B012---:R-:W-:Y:S01]  /*bba0*/  ENDCOLLECTIVE ;  /* 0x000000000000791b */ /* 0x007fe20003800000 */
.L_x_115:
[----:B------:R-:W-:Y:S01]  /*bbb0*/  IMAD.MOV.U32 R13, RZ, RZ, R5 ;  /* 0x000000ffff0d7224 */ /* 0x000fe200078e0005 */
[----:B------:R-:W-:Y:S02]  /*bbc0*/  MOV R12, 0x2 ;  /* 0x00000002000c7802 */ /* 0x000fe40000000f00 */
[----:B------:R-:W-:-:S05]  /*bbd0*/  @!P0 LEA R14, P1, R34, R14, 0x1 ;  /* 0x0000000e220e8211 */ /* 0x000fca00078208ff */
[----:B------:R-:W-:-:S08]  /*bbe0*/  @!P0 IMAD.MOV.U32 R2, RZ, RZ, R14 ;  /* 0x000000ffff028224 */ /* 0x000fd000078e000e */
[----:B------:R-:W-:Y:S05]  /*bbf0*/  WARPSYNC.COLLECTIVE R15, `(.L_x_116) ;  /* 0x000000000f087348 */ /* 0x000fea0003c00000 */
[----:B------:R0:W1:Y:S02]  /*bc00*/  SHFL.IDX P6, R14, R13, R12, R11 ;  /* 0x0000000c0d0e7389 */ /* 0x00006400000c000b */
[----:B01----:R-:W-:Y:S01]  /*bc10*/  ENDCOLLECTIVE ;  /* 0x000000000000791b */ /* 0x003fe20003800000 */
.L_x_116:
[----:B------:R-:W-:Y:S02]  /*bc20*/  @!P0 IMAD.X R7, RZ, RZ, R6, P1 ;  /* 0x000000ffff078224 */ /* 0x000fe400008e0606 */
[----:B------:R-:W-:Y:S02]  /*bc30*/  VIADD R6, R4, 0x20 ;  /* 0x0000002004067836 */ /* 0x000fe40000000000 */
[----:B------:R-:W-:-:S05]  /*bc40*/  @!P0 IMAD.MOV.U32 R3, RZ, RZ, R7 ;  /* 0x000000ffff038224 */ /* 0x000fca00078e0007 */
[----:B------:R-:W-:Y:S01]  /*bc50*/  @!PT LDS RZ, [RZ] ;  /* 0x00000000fffff984 */ /* 0x000fe20000000800 */
[----:B------:R-:W-:Y:S01]  /*bc60*/  @!PT LDS RZ, [RZ] ;  /* 0x00000000fffff984 */ /* 0x000fe20000000800 */
[----:B------:R-:W-:Y:S01]  /*bc70*/  @!PT LDS RZ, [RZ] ;  /* 0x00000000fffff984 */ /* 0x000fe20000000800 */
[----:B------:R0:W-:Y:S01]  /*bc80*/  @!P0 LDGSTS.E.BYPASS.LTC128B.128 [R8+0x10c00], desc[UR48][R2.64], !P4 ;  /* 0x10c0000002088fae */ /* 0x0001e2000e101d70 */
[----:B------:R-:W-:-:S03]  /*bc90*/  IMAD.MOV.U32 R13, RZ, RZ, R0 ;  /* 0x000000ffff0d7224 */ /* 0x000fc600078e0000 */
[----:B------:R0:W-:Y:S01]  /*bca0*/  @!P0 LDGSTS.E.BYPASS.LTC128B.128 [R8+0x14c00], desc[UR48][R2.64+0x80], !P5 ;  /* 0x14c0008002088fae */ /* 0x0001e2000e901d70 */
[----:B------:R-:W-:Y:S01]  /*bcb0*/  ISETP.GE.AND P0, PT, R6, UR38, PT ;  /* 0x0000002606007c0c */ /* 0x000fe2000bf06270 */
[----:B------:R-:W-:-:S12]  /*bcc0*/  IMAD.MOV.U32 R6, RZ, RZ, R14 ;  /* 0x000000ffff067224 */ /* 0x000fd800078e000e */
[----:B0-----:R-:W-:Y:S05]  /*bcd0*/  WARPSYNC.COLLECTIVE R15, `(.L_x_117) ;  /* 0x000000000f087348 */ /* 0x001fea0003c00000 */
[----:B------:R1:W2:Y:S02]  /*bce0*/  SHFL.IDX P6, R14, R13, R12, R11 ;  /* 0x0000000c0d0e7389 */ /* 0x0002a400000c000b */
[----:B012---:R-:W-:Y:S01]  /*bcf0*/  ENDCOLLECTIVE ;  /* 0x000000000000791b */ /* 0x007fe20003800000 */
.L_x_117:
[----:B------:R-:W-:Y:S02]  /*bd00*/  IMAD.MOV.U32 R13, RZ, RZ, R5 ;  /* 0x000000ffff0d7224 */ /* 0x000fe400078e0005 */
[----:B------:R-:W-:Y:S01]  /*bd10*/  IMAD.MOV.U32 R12, RZ, RZ, 0x3 ;  /* 0x00000003ff0c7424 */ /* 0x000fe200078e00ff */
[----:B------:R-:W-:-:S05]  /*bd20*/  @!P0 LEA R14, P1, R34, R14, 0x1 ;  /* 0x0000000e220e8211 */ /* 0x000fca00078208ff */
[----:B------:R-:W-:-:S08]  /*bd30*/  @!P0 IMAD.MOV.U32 R2, RZ, RZ, R14 ;  /* 0x000000ffff028224 */ /* 0x000fd000078e000e */
[----:B------:R-:W-:Y:S05]  /*bd40*/  WARPSYNC.COLLECTIVE R15, `(.L_x_118) ;  /* 0x000000000f087348 */ /* 0x000fea0003c00000 */
[----:B------:R0:W1:Y:S02]  /*bd50*/  SHFL.IDX P6, R14, R13, R12, R11 ;  /* 0x0000000c0d0e7389 */ /* 0x00006400000c000b */
[----:B01----:R-:W-:Y:S01]  /*bd60*/  ENDCOLLECTIVE ;  /* 0x000000000000791b */ /* 0x003fe20003800000 */
.L_x_118:
[----:B------:R-:W-:Y:S01]  /*bd70*/  @!P0 IMAD.X R7, RZ, RZ, R6, P1 ;  /* 0x000000ffff078224 */ /* 0x000fe200008e0606 */
[----:B------:R-:W-:-:S03]  /*bd80*/  IADD3 R6, R4, 0x30, RZ ;  /* 0x0000003004067810 */ /* 0x000fc60007ffe0ff */
        /* <DEDUP_REMOVED lines=12> */
.L_x_119:
[----:B------:R-:W-:Y:S02]  /*be50*/  IMAD.MOV.U32 R13, RZ, RZ, R5 ;  /* 0x000000ffff0d7224 */ /* 0x000fe400078e0005 */
[----:B------:R-:W-:Y:S01]  /*be60*/  IMAD.MOV.U32 R12, RZ, RZ, 0x4 ;  /* 0x00000004ff0c7424 */ /* 0x000fe200078e00ff */
[----:B------:R-:W-:-:S04]  /*be70*/  @!P0 LEA R14, P1, R34, R14, 0x1 ;  /* 0x0000000e220e8211 */ /* 0x000fc800078208ff */
[----:B------:R-:W-:Y:S01]  /*be80*/  @!P0 MOV R2, R14 ;  /* 0x0000000e00028202 */ /* 0x000fe20000000f00 */
[----:B------:R-:W-:-:S08]  /*be90*/  @!P0 IMAD.X R7, RZ, RZ, R6, P1 ;  /* 0x000000ffff078224 */ /* 0x000fd000008e0606 */
[----:B------:R-:W-:Y:S05]  /*bea0*/  WARPSYNC.COLLECTIVE R15, `(.L_x_120) ;  /* 0x000000000f087348 */ /* 0x000fea0003c00000 */
[----:B------:R0:W1:Y:S02]  /*beb0*/  SHFL.IDX P6, R14, R13, R12, R11 ;  /* 0x0000000c0d0e7389 */ /* 0x00006400000c000b */
[----:B01----:R-:W-:Y:S01]  /*bec0*/  ENDCOLLECTIVE ;  /* 0x000000000000791b */ /* 0x003fe20003800000 */
.L_x_120:
[----:B------:R-:W-:Y:S02]  /*bed0*/  VIADD R6, R4, 0x40 ;  /* 0x0000004004067836 */ /* 0x000fe40000000000 */
[----:B------:R-:W-:-:S05]  /*bee0*/  @!P0 IMAD.MOV.U32 R3, RZ, RZ, R7 ;  /* 0x000000ffff038224 */ /* 0x000fca00078e0007 */
        /* <DEDUP_REMOVED lines=11> */
.L_x_121:
[----:B------:R-:W-:Y:S01]  /*bfa0*/  IMAD.MOV.U32 R13, RZ, RZ, R5 ;  /* 0x000000ffff0d7224 */ /* 0x000fe200078e0005 */
[----:B------:R-:W-:Y:S02]  /*bfb0*/  MOV R12, 0x5 ;  /* 0x00000005000c7802 */ /* 0x000fe40000000f00 */
[----:B------:R-:W-:-:S05]  /*bfc0*/  @!P0 LEA R14, P1, R34, R14, 0x1 ;  /* 0x0000000e220e8211 */ /* 0x000fca00078208ff */
[----:B------:R-:W-:-:S08]  /*bfd0*/  @!P0 IMAD.MOV.U32 R2, RZ, RZ, R14 ;  /* 0x000000ffff028224 */ /* 0x000fd000078e000e */
[----:B------:R-:W-:Y:S05]  /*bfe0*/  WARPSYNC.COLLECTIVE R15, `(.L_x_122) ;  /* 0x000000000f087348 */ /* 0x000fea0003c00000 */
[----:B------:R0:W1:Y:S02]  /*bff0*/  SHFL.IDX P6, R14, R13, R12, R11 ;  /* 0x0000000c0d0e7389 */ /* 0x00006400000c000b */
[----:B01----:R-:W-:Y:S01]  /*c000*/  ENDCOLLECTIVE ;  /* 0x000000000000791b */ /* 0x003fe20003800000 */
.L_x_122:
        /* <DEDUP_REMOVED lines=14> */
.L_x_123:
[----:B------:R-:W-:Y:S02]  /*c0f0*/  IMAD.MOV.U32 R13, RZ, RZ, R5 ;  /* 0x000000ffff0d7224 */ /* 0x000fe400078e0005 */
[----:B------:R-:W-:Y:S01]  /*c100*/  IMAD.MOV.U32 R12, RZ, RZ, 0x6 ;  /* 0x00000006ff0c7424 */ /* 0x000fe200078e00ff */
[----:B------:R-:W-:-:S05]  /*c110*/  @!P0 LEA R14, P1, R34, R14, 0x1 ;  /* 0x0000000e220e8211 */ /* 0x000fca00078208ff */
[----:B------:R-:W-:-:S08]  /*c120*/  @!P0 IMAD.MOV.U32 R2, RZ, RZ, R14 ;  /* 0x000000ffff028224 */ /* 0x000fd000078e000e */
[----:B------:R-:W-:Y:S05]  /*c130*/  WARPSYNC.COLLECTIVE R15, `(.L_x_124) ;  /* 0x000000000f087348 */ /* 0x000fea0003c00000 */
[----:B------:R0:W1:Y:S02]  /*c140*/  SHFL.IDX P6, R14, R13, R12, R11 ;  /* 0x0000000c0d0e7389 */ /* 0x00006400000c000b */
[----:B01----:R-:W-:Y:S01]  /*c150*/  ENDCOLLECTIVE ;  /* 0x000000000000791b */ /* 0x003fe20003800000 */
.L_x_124:
        /* <DEDUP_REMOVED lines=14> */
.L_x_125:
        /* <DEDUP_REMOVED lines=8> */
.L_x_126:
[----:B------:R-:W-:-:S05]  /*c2c0*/  @!P0 IMAD.MOV.U32 R3, RZ, RZ, R7 ;  /* 0x000000ffff038224 */ /* 0x000fca00078e0007 */
[----:B------:R-:W-:Y:S01]  /*c2d0*/  @!PT LDS RZ, [RZ] ;  /* 0x00000000fffff984 */ /* 0x000fe20000000800 */
[----:B------:R-:W-:Y:S01]  /*c2e0*/  @!PT LDS RZ, [RZ] ;  /* 0x00000000fffff984 */ /* 0x000fe20000000800 */
[----:B------:R-:W-:Y:S01]  /*c2f0*/  @!PT LDS RZ, [RZ] ;  /* 0x00000000fffff984 */ /* 0x000fe20000000800 */
[----:B------:R0:W-:Y:S04]  /*c300*/  @!P0 LDGSTS.E.BYPASS.LTC128B.128 [R8+0x13400], desc[UR48][R2.64], !P4 ;  /* 0x1340000002088fae */ /* 0x0001e8000e101d70 */
[----:B------:R0:W-:Y:S01]  /*c310*/  @!P0 LDGSTS.E.BYPASS.LTC128B.128 [R8+0x17400], desc[UR48][R2.64+0x80], !P5 ;  /* 0x1740008002088fae */ /* 0x0001e2000e901d70 */
[----:B------:R-:W-:Y:S02]  /*c320*/  IMAD.MOV.U32 R13, RZ, RZ, R0 ;  /* 0x000000ffff0d7224 */ /* 0x000fe400078e0000 */
[----:B------:R-:W-:-:S07]  /*c330*/  IMAD.MOV.U32 R6, RZ, RZ, R14 ;  /* 0x000000ffff067224 */ /* 0x000fce00078e000e */
[----:B0-----:R-:W-:Y:S05]  /*c340*/  WARPSYNC.COLLECTIVE R15, `(.L_x_127) ;  /* 0x000000000f087348 */ /* 0x001fea0003c00000 */
[----:B------:R1:W2:Y:S02]  /*c350*/  SHFL.IDX P6, R14, R13, R12, R11 ;  /* 0x0000000c0d0e7389 */ /* 0x0002a400000c000b */
[----:B012---:R-:W-:Y:S01]  /*c360*/  ENDCOLLECTIVE ;  /* 0x000000000000791b */ /* 0x007fe20003800000 */
.L_x_127:
[----:B------:R-:W-:Y:S05]  /*c370*/  BRA `(.L_x_128) ;  /* 0xffffffcc002c7947 */ /* 0x000fea000383ffff */
.L_x_54:
[----:B0-----:R-:W-:-:S04]  /*c380*/  MOV R3, UR39 ;  /* 0x0000002700037c02 */ /* 0x001fc80008000f00 */
[----:B------:R0:W1:Y:S03]  /*c390*/  SYNCS.PHASECHK.TRANS64.TRYWAIT P0, [R3+URZ+0x28820], R0 ;  /* 0x02882000030075a7 */ /* 0x000066000800017f */
[----:B-1----:R-:W-:Y:S05]  /*c3a0*/  @!P0 NANOSLEEP.SYNCS 0x989680 ;  /* 0x009896800000895d */ /* 0x002fea0003900000 */
[----:B------:R-:W1:Y:S02]  /*c3b0*/  @!P0 SYNCS.PHASECHK.TRANS64 P0, [R3+URZ+0x28820], R0 ;  /* 0x02882000030085a7 */ /* 0x000e64000800007f */
[----:B-1----:R-:W-:Y:S05]  /*c3c0*/  @!P0 BRA `(.L_x_54) ;  /* 0xfffffffc00ec8947 */ /* 0x002fea000383ffff */
[----:B------:R-:W-:Y:S05]  /*c3d0*/  BRA `(.L_x_129) ;  /* 0xffffffcc00607947 */ /* 0x000fea000383ffff */
.L_x_58:
[----:B0-----:R0:W1:Y:S02]  /*c3e0*/  SYNCS.PHASECHK.TRANS64.TRYWAIT P0, [R6+URZ+0x28840], R3 ;  /* 0x02884003060075a7 */ /* 0x001064000800017f */
[----:B-1----:R-:W-:Y:S05]  /*c3f0*/  @!P0 NANOSLEEP.SYNCS 0x989680 ;  /* 0x009896800000895d */ /* 0x002fea0003900000 */
[----:B------:R-:W1:Y:S02]  /*c400*/  @!P0 SYNCS.PHASECHK.TRANS64 P0, [R6+URZ+0x28840], R3 ;  /* 0x02884003060085a7 */ /* 0x000e64000800007f */
[----:B-1----:R-:W-:Y:S05]  /*c410*/  @!P0 BRA `(.L_x_58) ;  /* 0xfffffffc00f08947 */ /* 0x002fea000383ffff */
[----:B------:R-:W-:Y:S05]  /*c420*/  BRA `(.L_x_130) ;  /* 0xffffffd0001c7947 */ /* 0x000fea000383ffff */
.L_x_59:
        /* <DEDUP_REMOVED lines=8> */
.L_x_132:
[----:B------:R-:W-:Y:S05]  /*c4b0*/  BSYNC B1 ;  /* 0x0000000000017941 */ /* 0x000fea0003800000 */
.L_x_131:
[----:B------:R-:W-:Y:S01]  /*c4c0*/  MOV R13, R7 ;  /* 0x00000007000d7202 */ /* 0x000fe20000000f00 */
[----:B------:R-:W-:Y:S01]  /*c4d0*/  IMAD.MOV.U32 R12, RZ, RZ, RZ ;  /* 0x000000ffff0c7224 */ /* 0x000fe200078e00ff */
[----:B------:R-:W-:Y:S01]  /*c4e0*/  LEA R8, R8, UR39, 0x1 ;  /* 0x0000002708087c11 */ /* 0x000fe2000f8e08ff */
[----:B------:R-:W-:Y:S02]  /*c4f0*/  IMAD.MOV.U32 R11, RZ, RZ, 0x181f ;  /* 0x0000181fff0b7424 */ /* 0x000fe400078e00ff */
[----:B------:R-:W-:Y:S02]  /*c500*/  IMAD.MOV.U32 R15, RZ, RZ, -0x1 ;  /* 0xffffffffff0f7424 */ /* 0x000fe400078e00ff */
[----:B------:R-:W-:Y:S02]  /*c510*/  IMAD.MOV.U32 R3, RZ, RZ, R14 ;  /* 0x000000ffff037224 */ /* 0x000fe400078e000e */
[----:B------:R-:W-:-:S07]  /*c520*/  IMAD.SHL.U32 R5, R34, 0x2, RZ ;  /* 0x0000000222057824 */ /* 0x000fce00078e00ff */
[----:B------:R-:W-:Y:S05]  /*c530*/  WARPSYNC.COLLECTIVE R15, `(.L_x_133) ;  /* 0x000000000f087348 */ /* 0x000fea0003c00000 */
[----:B------:R0:W1:Y:S02]  /*c540*/  SHFL.IDX P6, R14, R13, R12, R11 ;  /* 0x0000000c0d0e7389 */ /* 0x00006400000c000b */
[----:B01----:R-:W-:Y:S01]  /*c550*/  ENDCOLLECTIVE ;  /* 0x000000000000791b */ /* 0x003fe20003800000 */
.L_x_133:
[----:B------:R-:W-:Y:S01]  /*c560*/  MOV R13, R9 ;  /* 0x00000009000d7202 */ /* 0x000fe20000000f00 */
[----:B------:R-:W-:Y:S01]  /*c570*/  IMAD.MOV.U32 R12, RZ, RZ, 0x1 ;  /* 0x00000001ff0c7424 */ /* 0x000fe200078e00ff */
[----:B------:R-:W-:-:S13]  /*c580*/  IADD3 R2, P0, R14, R5, RZ ;  /* 0x000000050e027210 */ /* 0x000fda0007f1e0ff */
[----:B------:R-:W-:Y:S05]  /*c590*/  WARPSYNC.COLLECTIVE R15, `(.L_x_134) ;  /* 0x000000000f087348 */ /* 0x000fea0003c00000 */
[----:B------:R0:W1:Y:S02]  /*c5a0*/  SHFL.IDX P6, R14, R13, R12, R11 ;  /* 0x0000000c0d0e7389 */ /* 0x00006400000c000b */
[----:B01----:R-:W-:Y:S01]  /*c5b0*/  ENDCOLLECTIVE ;  /* 0x000000000000791b */ /* 0x003fe20003800000 */
.L_x_134:
[----:B------:R-:W-:-:S05]  /*c5c0*/  IMAD.X R3, RZ, RZ, R3, P0 ;  /* 0x000000ffff037224 */ /* 0x000fca00000e0603 */
[----:B------:R-:W-:Y:S01]  /*c5d0*/  @!PT LDS RZ, [RZ] ;  /* 0x00000000fffff984 */ /* 0x000fe20000000800 */
[----:B------:R-:W-:Y:S01]  /*c5e0*/  @!PT LDS RZ, [RZ] ;  /* 0x00000000fffff984 */ /* 0x000fe20000000800 */
[----:B------:R-:W-:Y:S01]  /*c5f0*/  @!PT LDS RZ, [RZ] ;  /* 0x00000000fffff984 */ /* 0x000fe20000000800 */
[----:B------:R-:W-:Y:S04]  /*c600*/  LDGSTS.E.BYPASS.LTC128B.128 [R8+0x18400], desc[UR48][R2.64], !P2 ;  /* 0x1840000002087fae */ /* 0x000fe8000d101d70 */
[----:B------:R0:W-:Y:S01]  /*c610*/  LDGSTS.E.BYPASS.LTC128B.128 [R8+0x1c400], desc[UR48][R2.64+0x80], !P1 ;  /* 0x1c40008002087fae */ /* 0x0001e2000c901d70 */
[----:B------:R-:W-:Y:S02]  /*c620*/  IMAD.MOV.U32 R13, RZ, RZ, R7 ;  /* 0x000000ffff0d7224 */ /* 0x000fe400078e0007 */
[----:B0-----:R-:W-:-:S07]  /*c630*/  IMAD.MOV.U32 R3, RZ, RZ, R14 ;  /* 0x000000ffff037224 */ /* 0x001fce00078e000e */
[----:B------:R-:W-:Y:S05]  /*c640*/  WARPSYNC.COLLECTIVE R15, `(.L_x_135) ;  /* 0x000000000f087348 */ /* 0x000fea0003c00000 */
[----:B------:R0:W1:Y:S02]  /*c650*/  SHFL.IDX P6, R14, R13, R12, R11 ;  /* 0x0000000c0d0e7389 */ /* 0x00006400000c000b */
[----:B01----:R-:W-:Y:S01]  /*c660*/  ENDCOLLECTIVE ;  /* 0x000000000000791b */ /* 0x003fe20003800000 */
.L_x_135:
[----:B------:R-:W-:Y:S01]  /*c670*/  IMAD.MOV.U32 R13, RZ, RZ, R9 ;  /* 0x000000ffff0d7224 */ /* 0x000fe200078e0009 */
[----:B------:R-:W-:Y:S02]  /*c680*/  MOV R12, 0x2 ;  /* 0x00000002000c7802 */ /* 0x000fe40000000f00 */
[----:B------:R-:W-:-:S13]  /*c690*/  IADD3 R2, P0, R14, R5, RZ ;  /* 0x000000050e027210 */ /* 0x000fda0007f1e0ff */
[----:B------:R-:W-:Y:S05]  /*c6a0*/  WARPSYNC.COLLECTIVE R15, `(.L_x_136) ;  /* 0x000000000f087348 */ /* 0x000fea0003c00000 */
[----:B------:R0:W1:Y:S02]  /*c6b0*/  SHFL.IDX P6, R14, R13, R12, R11 ;  /* 0x0000000c0d0e7389 */ /* 0x00006400000c000b */
[----:B01----:R-:W-:Y:S01]  /*c6c0*/  ENDCOLLECTIVE ;  /* 0x000000000000791b */ /* 0x003fe20003800000 */
.L_x_136:
        /* <DEDUP_REMOVED lines=11> */
.L_x_137:
[----:B------:R-:W-:Y:S02]  /*c780*/  IMAD.MOV.U32 R13, RZ, RZ, R9 ;  /* 0x000000ffff0d7224 */ /* 0x000fe400078e0009 */
[----:B------:R-:W-:Y:S01]  /*c790*/  IMAD.MOV.U32 R12, RZ, RZ, 0x3 ;  /* 0x00000003ff0c7424 */ /* 0x000fe200078e00ff */
[----:B------:R-:W-:-:S13]  /*c7a0*/  IADD3 R2, P0, R14, R5, RZ ;  /* 0x000000050e027210 */ /* 0x000fda0007f1e0ff */
[----:B------:R-:W-:Y:S05]  /*c7b0*/  WARPSYNC.COLLECTIVE R15, `(.L_x_138) ;  /* 0x000000000f087348 */ /* 0x000fea0003c00000 */
[----:B------:R0:W1:Y:S02]  /*c7c0*/  SHFL.IDX P6, R14, R13, R12, R11 ;  /* 0x0000000c0d0e7389 */ /* 0x00006400000c000b */
[----:B01----:R-:W-:Y:S01]  /*c7d0*/  ENDCOLLECTIVE ;  /* 0x000000000000791b */ /* 0x003fe20003800000 */
.L_x_138:
[----:B------:R-:W-:-:S05]  /*c7e0*/  IMAD.X R3, RZ, RZ, R3, P0 ;  /* 0x000000ffff037224 */ /* 0x000fca00000e0603 */
[----:B------:R-:W-:Y:S01]  /*c7f0*/  @!PT LDS RZ, [RZ] ;  /* 0x00000000fffff984 */ /* 0x000fe20000000800 */
[----:B------:R-:W-:Y:S01]  /*c800*/  @!PT LDS RZ, [RZ] ;  /* 0x00000000fffff984 */ /* 0x000fe20000000800 */
[----:B------:R-:W-:Y:S01]  /*c810*/  @!PT LDS RZ, [RZ] ;  /* 0x00000000fffff984 */ /* 0x000fe20000000800 */
[----:B------:R-:W-:Y:S04]  /*c820*/  LDGSTS.E.BYPASS.LTC128B.128 [R8+0x19400], desc[UR48][R2.64], !P2 ;  /* 0x1940000002087fae */ /* 0x000fe8000d101d70 */
[----:B------:R0:W-:Y:S01]  /*c830*/  LDGSTS.E.BYPASS.LTC128B.128 [R8+0x1d400], desc[UR48][R2.64+0x80], !P1 ;  /* 0x1d40008002087fae */ /* 0x0001e2000c901d70 */
[----:B------:R-:W-:Y:S01]  /*c840*/  IMAD.MOV.U32 R13, RZ, RZ, R7 ;  /* 0x000000ffff0d7224 */ /* 0x000fe200078e0007 */
[----:B0-----:R-:W-:-:S07]  /*c850*/  MOV R3, R14 ;  /* 0x0000000e00037202 */ /* 0x001fce0000000f00 */
[----:B------:R-:W-:Y:S05]  /*c860*/  WARPSYNC.COLLECTIVE R15, `(.L_x_139) ;  /* 0x000000000f087348 */ /* 0x000fea0003c00000 */
[----:B------:R0:W1:Y:S02]  /*c870*/  SHFL.IDX P6, R14, R13, R12, R11 ;  /* 0x0000000c0d0e7389 */ /* 0x00006400000c000b */
[----:B01----:R-:W-:Y:S01]  /*c880*/  ENDCOLLECTIVE ;  /* 0x000000000000791b */ /* 0x003fe20003800000 */
.L_x_139:
[----:B------:R-:W-:Y:S02]  /*c890*/  IMAD.MOV.U32 R13, RZ, RZ, R9 ;  /* 0x000000ffff0d7224 */ /* 0x000fe400078e0009 */
[----:B------:R-:W-:Y:S01]  /*c8a0*/  IMAD.MOV.U32 R12, RZ, RZ, 0x4 ;  /* 0x00000004ff0c7424 */ /* 0x000fe200078e00ff */
[----:B------:R-:W-:-:S13]  /*c8b0*/  IADD3 R2, P0, R14, R5, RZ ;  /* 0x000000050e027210 */ /* 0x000fda0007f1e0ff */
[----:B------:R-:W-:Y:S05]  /*c8c0*/  WARPSYNC.COLLECTIVE R15, `(.L_x_140) ;  /* 0x000000000f087348 */ /* 0x000fea0003c00000 */
[----:B------:R0:W1:Y:S02]  /*c8d0*/  SHFL.IDX P6, R14, R13, R12, R11 ;  /* 0x0000000c0d0e7389 */ /* 0x00006400000c000b */
[----:B01----:R-:W-:Y:S01]  /*c8e0*/  ENDCOLLECTIVE ;  /* 0x000000000000791b */ /* 0x003fe20003800000 */
.L_x_140:
[----:B------:R-:W-:-:S05]  /*c8f0*/  IMAD.X R3, RZ, RZ, R3, P0 ;  /* 0x000000ffff037224 */ /* 0x000fca00000e0603 */
[----:B------:R-:W-:Y:S01]  /*c900*/  @!PT LDS RZ, [RZ] ;  /* 0x00000000fffff984 */ /* 0x000fe20000000800 */
[----:B------:R-:W-:Y:S01]  /*c910*/  @!PT LDS RZ, [RZ] ;  /* 0x00000000fffff984 */ /* 0x000fe20000000800 */
[----:B------:R-:W-:Y:S01]  /*c920*/  @!PT LDS RZ, [RZ] ;  /* 0x00000000fffff984 */ /* 0x000fe20000000800 */
[----:B------:R-:W-:Y:S04]  /*c930*/  LDGSTS.E.BYPASS.LTC128B.128 [R8+0x19c00], desc[UR48][R2.64], !P2 ;  /* 0x19c0000002087fae */ /* 0x000fe8000d101d70 */
[----:B------:R0:W-:Y:S01]  /*c940*/  LDGSTS.E.BYPASS.LTC128B.128 [R8+0x1dc00], desc[UR48][R2.64+0x80], !P1 ;  /* 0x1dc0008002087fae */ /* 0x0001e2000c901d70 */
[----:B------:R-:W-:Y:S01]  /*c950*/  MOV R13, R7 ;  /* 0x00000007000d7202 */ /* 0x000fe20000000f00 */
[----:B0-----:R-:W-:-:S07]  /*c960*/  IMAD.MOV.U32 R3, RZ, RZ, R14 ;  /* 0x000000ffff037224 */ /* 0x001fce00078e000e */
[----:B------:R-:W-:Y:S05]  /*c970*/  WARPSYNC.COLLECTIVE R15, `(.L_x_141) ;  /* 0x000000000f087348 */ /* 0x000fea0003c00000 */
[----:B------:R0:W1:Y:S02]  /*c980*/  SHFL.IDX P6, R14, R13, R12, R11 ;  /* 0x0000000c0d0e7389 */ /* 0x00006400000c000b */
[----:B01----:R-:W-:Y:S01]  /*c990*/  ENDCOLLECTIVE ;  /* 0x000000000000791b */ /* 0x003fe20003800000 */
.L_x_141:
[----:B------:R-:W-:Y:S02]  /*c9a0*/  IMAD.MOV.U32 R13, RZ, RZ, R9 ;  /* 0x000000ffff0d7224 */ /* 0x000fe400078e0009 */
[----:B------:R-:W-:Y:S01]  /*c9b0*/  IMAD.MOV.U32 R12, RZ, RZ, 0x5 ;  /* 0x00000005ff0c7424 */ /* 0x000fe200078e00ff */
[----:B------:R-:W-:-:S13]  /*c9c0*/  IADD3 R2, P0, R14, R5, RZ ;  /* 0x000000050e027210 */ /* 0x000fda0007f1e0ff */
[----:B------:R-:W-:Y:S05]  /*c9d0*/  WARPSYNC.COLLECTIVE R15, `(.L_x_142) ;  /* 0x000000000f087348 */ /* 0x000fea0003c00000 */
[----:B------:R0:W1:Y:S02]  /*c9e0*/  SHFL.IDX P6, R14, R13, R12, R11 ;  /* 0x0000000c0d0e7389 */ /* 0x00006400000c000b */
[----:B01----:R-:W-:Y:S01]  /*c9f0*/  ENDCOLLECTIVE ;  /* 0x000000000000791b */ /* 0x003fe20003800000 */
.L_x_142:
        /* <DEDUP_REMOVED lines=11> */
.L_x_143:
[----:B------:R-:W-:Y:S02]  /*cab0*/  IMAD.MOV.U32 R13, RZ, RZ, R9 ;  /* 0x000000ffff0d7224 */ /* 0x000fe400078e0009 */
[----:B------:R-:W-:Y:S01]  /*cac0*/  IMAD.MOV.U32 R12, RZ, RZ, 0x6 ;  /* 0x00000006ff0c7424 */ /* 0x000fe200078e00ff */
[----:B------:R-:W-:-:S13]  /*cad0*/  IADD3 R2, P0, R14, R5, RZ ;  /* 0x000000050e027210 */ /* 0x000fda0007f1e0ff */
[----:B------:R-:W-:Y:S05]  /*cae0*/  WARPSYNC.COLLECTIVE R15, `(.L_x_144) ;  /* 0x000000000f087348 */ /* 0x000fea0003c00000 */
[----:B------:R0:W1:Y:S02]  /*caf0*/  SHFL.IDX P6, R14, R13, R12, R11 ;  /* 0x0000000c0d0e7389 */ /* 0x00006400000c000b */
[----:B01----:R-:W-:Y:S01]  /*cb00*/  ENDCOLLECTIVE ;  /* 0x000000000000791b */ /* 0x003fe20003800000 */
.L_x_144:
[----:B------:R-:W-:-:S05]  /*cb10*/  IADD3.X R3, RZ, R3, RZ, P0, !PT ;  /* 0x00000003ff037210 */ /* 0x000fca00007fe4ff */
        /* <DEDUP_REMOVED lines=10> */
.L_x_145:
[----:B------:R-:W-:Y:S02]  /*cbc0*/  IMAD.MOV.U32 R13, RZ, RZ, R9 ;  /* 0x000000ffff0d7224 */ /* 0x000fe400078e0009 */
[----:B------:R-:W-:Y:S01]  /*cbd0*/  IMAD.MOV.U32 R12, RZ, RZ, 0x7 ;  /* 0x00000007ff0c7424 */ /* 0x000fe200078e00ff */
[----:B------:R-:W-:-:S13]  /*cbe0*/  IADD3 R2, P0, R14, R5, RZ ;  /* 0x000000050e027210 */ /* 0x000fda0007f1e0ff */
[----:B------:R-:W-:Y:S05]  /*cbf0*/  WARPSYNC.COLLECTIVE R15, `(.L_x_146) ;  /* 0x000000000f087348 */ /* 0x000fea0003c00000 */
[----:B------:R0:W1:Y:S02]  /*cc00*/  SHFL.IDX P6, R14, R13, R12, R11 ;  /* 0x0000000c0d0e7389 */ /* 0x00006400000c000b */
[----:B01----:R-:W-:Y:S01]  /*cc10*/  ENDCOLLECTIVE ;  /* 0x000000000000791b */ /* 0x003fe20003800000 */
.L_x_146:
[----:B------:R-:W-:-:S05]  /*cc20*/  IADD3.X R3, RZ, R3, RZ, P0, !PT ;  /* 0x00000003ff037210 */ /* 0x000fca00007fe4ff */
[----:B------:R-:W-:Y:S01]  /*cc30*/  @!PT LDS RZ, [RZ] ;  /* 0x00000000fffff984 */ /* 0x000fe20000000800 */
[----:B------:R-:W-:Y:S01]  /*cc40*/  @!PT LDS RZ, [RZ] ;  /* 0x00000000fffff984 */ /* 0x000fe20000000800 */
[----:B------:R-:W-:Y:S01]  /*cc50*/  @!PT LDS RZ, [RZ] ;  /* 0x00000000fffff984 */ /* 0x000fe20000000800 */
[----:B------:R0:W-:Y:S04]  /*cc60*/  LDGSTS.E.BYPASS.LTC128B.128 [R8+0x1b400], desc[UR48][R2.64], !P2 ;  /* 0x1b40000002087fae */ /* 0x0001e8000d101d70 */
[----:B------:R0:W-:Y:S01]  /*cc70*/  LDGSTS.E.BYPASS.LTC128B.128 [R8+0x1f400], desc[UR48][R2.64+0x80], !P1 ;  /* 0x1f40008002087fae */ /* 0x0001e2000c901d70 */
[----:B------:R-:W-:Y:S02]  /*cc80*/  IMAD.MOV.U32 R13, RZ, RZ, R7 ;  /* 0x000000ffff0d7224 */ /* 0x000fe400078e0007 */
[----:B------:R-:W-:-:S07]  /*cc90*/  IMAD.MOV.U32 R9, RZ, RZ, R14 ;  /* 0x000000ffff097224 */ /* 0x000fce00078e000e */
[----:B0-----:R-:W-:Y:S05]  /*cca0*/  WARPSYNC.COLLECTIVE R15, `(.L_x_147) ;  /* 0x000000000f087348 */ /* 0x001fea0003c00000 */
[----:B------:R1:W2:Y:S02]  /*ccb0*/  SHFL.IDX P6, R14, R13, R12, R11 ;  /* 0x0000000c0d0e7389 */ /* 0x0002a400000c000b */
[----:B012---:R-:W-:Y:S01]  /*ccc0*/  ENDCOLLECTIVE ;  /* 0x000000000000791b */ /* 0x007fe20003800000 */
.L_x_147:
[----:B------:R-:W-:Y:S05]  /*ccd0*/  BRA `(.L_x_148) ;  /* 0xffffffcc000c7947 */ /* 0x000fea000383ffff */
.L_x_64:
[----:B0-----:R0:W1:Y:S02]  /*cce0*/  SYNCS.PHASECHK.TRANS64.TRYWAIT P0, [R6+URZ+0x28860], R3 ;  /* 0x02886003060075a7 */ /* 0x001064000800017f */
[----:B-1----:R-:W-:Y:S05]  /*ccf0*/  @!P0 NANOSLEEP.SYNCS 0x989680 ;  /* 0x009896800000895d */ /* 0x002fea0003900000 */
[----:B------:R-:W1:Y:S02]  /*cd00*/  @!P0 SYNCS.PHASECHK.TRANS64 P0, [R6+URZ+0x28860], R3 ;  /* 0x02886003060085a7 */ /* 0x000e64000800007f */
[----:B-1----:R-:W-:Y:S05]  /*cd10*/  @!P0 BRA `(.L_x_64) ;  /* 0xfffffffc00f08947 */ /* 0x002fea000383ffff */
[----:B------:R-:W-:Y:S05]  /*cd20*/  BRA `(.L_x_149) ;  /* 0xffffffcc00707947 */ /* 0x000fea000383ffff */
.L_x_65:
[----:B------:R-:W-:Y:S01]  /*cd30*/  BSSY B1, `(.L_x_150) ;  /* 0x0000008000017945 */ /* 0x000fe20003800000 */
[----:B------:R-:W-:Y:S01]  /*cd40*/  MOV R13, R17 ;  /* 0x00000011000d7202 */ /* 0x000fe20000000f00 */
[----:B------:R-:W-:Y:S02]  /*cd50*/  IMAD.MOV.U32 R12, RZ, RZ, RZ ;  /* 0x000000ffff0c7224 */ /* 0x000fe400078e00ff */
[----:B------:R-:W-:Y:S02]  /*cd60*/  IMAD.MOV.U32 R11, RZ, RZ, 0x181f ;  /* 0x0000181fff0b7424 */ /* 0x000fe400078e00ff */
[----:B------:R-:W-:-:S07]  /*cd70*/  IMAD.MOV.U32 R15, RZ, RZ, -0x1 ;  /* 0xffffffffff0f7424 */ /* 0x000fce00078e00ff */
[----:B0-----:R-:W-:Y:S05]  /*cd80*/  WARPSYNC.COLLECTIVE R15, `(.L_x_151) ;  /* 0x000000000f087348 */ /* 0x001fea0003c00000 */
[----:B------:R1:W2:Y:S02]  /*cd90*/  SHFL.IDX P6, R14, R13, R12, R11 ;  /* 0x0000000c0d0e7389 */ /* 0x0002a400000c000b */
[----:B012---:R-:W-:Y:S01]  /*cda0*/  ENDCOLLECTIVE ;  /* 0x000000000000791b */ /* 0x007fe20003800000 */
.L_x_151:
[----:B------:R-:W-:Y:S05]  /*cdb0*/  BSYNC B1 ;  /* 0x0000000000017941 */ /* 0x000fea0003800000 */
.L_x_150:
[----:B------:R-:W-:Y:S01]  /*cdc0*/  MOV R13, R16 ;  /* 0x00000010000d7202 */ /* 0x000fe20000000f00 */
[----:B------:R-:W-:Y:S01]  /*cdd0*/  IMAD.MOV.U32 R12, RZ, RZ, RZ ;  /* 0x000000ffff0c7224 */ /* 0x000fe200078e00ff */
[----:B------:R-:W-:Y:S01]  /*cde0*/  LEA R7, R7, UR39, 0x1 ;  /* 0x0000002707077c11 */ /* 0x000fe2000f8e08ff */
[----:B------:R-:W-:Y:S02]  /*cdf0*/  IMAD.MOV.U32 R11, RZ, RZ, 0x181f ;  /* 0x0000181fff0b7424 */ /* 0x000fe400078e00ff */
[----:B------:R-:W-:Y:S02]  /*ce00*/  IMAD.MOV.U32 R15, RZ, RZ, -0x1 ;  /* 0xffffffffff0f7424 */ /* 0x000fe400078e00ff */
[----:B------:R-:W-:-:S07]  /*ce10*/  IMAD.MOV.U32 R3, RZ, RZ, R14 ;  /* 0x000000ffff037224 */ /* 0x000fce00078e000e */
[----:B------:R-:W-:Y:S05]  /*ce20*/  WARPSYNC.COLLECTIVE R15, `(.L_x_152) ;  /* 0x000000000f087348 */ /* 0x000fea0003c00000 */
[----:B------:R0:W1:Y:S02]  /*ce30*/  SHFL.IDX P6, R14, R13, R12, R11 ;  /* 0x0000000c0d0e7389 */ /* 0x00006400000c000b */
[----:B01----:R-:W-:Y:S01]  /*ce40*/  ENDCOLLECTIVE ;  /* 0x000000000000791b */ /* 0x003fe20003800000 */
.L_x_152:
[----:B------:R-:W-:Y:S01]  /*ce50*/  MOV R13, R17 ;  /* 0x00000011000d7202 */ /* 0x000fe20000000f00 */
[----:B------:R-:W-:Y:S01]  /*ce60*/  IMAD.MOV.U32 R12, RZ, RZ, 0x1 ;  /* 0x00000001ff0c7424 */ /* 0x000fe200078e00ff */
[----:B------:R-:W-:-:S13]  /*ce70*/  IADD3 R2, P0, R14, R5, RZ ;  /* 0x000000050e027210 */ /* 0x000fda0007f1e0ff */
[----:B------:R-:W-:Y:S05]  /*ce80*/  WARPSYNC.COLLECTIVE R15, `(.L_x_153) ;  /* 0x000000000f087348 */ /* 0x000fea0003c00000 */
[----:B------:R0:W1:Y:S02]  /*ce90*/  SHFL.IDX P6, R14, R13, R12, R11 ;  /* 0x0000000c0d0e7389 */ /* 0x00006400000c000b */
[----:B01----:R-:W-:Y:S01]  /*cea0*/  ENDCOLLECTIVE ;  /* 0x000000000000791b */ /* 0x003fe20003800000 */
.L_x_153:
[----:B------:R-:W-:Y:S01]  /*ceb0*/  IMAD.X R3, RZ, RZ, R3, P0 ;  /* 0x000000ffff037224 */ /* 0x000fe200000e0603 */
[----:B------:R-:W-:Y:S01]  /*cec0*/  ISETP.LT.OR P0, PT, R8, 0x1, P2 ;  /* 0x000000010800780c */ /* 0x000fe20001701670 */
[----:B------:R-:W-:-:S12]  /*ced0*/  IMAD.MOV.U32 R13, RZ, RZ, R16 ;  /* 0x000000ffff0d7224 */ /* 0x000fd800078e0010 */
[----:B------:R-:W-:Y:S01]  /*cee0*/  @!PT LDS RZ, [RZ] ;  /* 0x00000000fffff984 */ /* 0x000fe20000000800 */
[----:B------:R-:W-:Y:S01]  /*cef0*/  @!PT LDS RZ, [RZ] ;  /* 0x00000000fffff984 */ /* 0x000fe20000000800 */
[----:B------:R-:W-:Y:S01]  /*cf00*/  @!PT LDS RZ, [RZ] ;  /* 0x00000000fffff984 */ /* 0x000fe20000000800 */
[----:B------:R-:W-:Y:S01]  /*cf10*/  LDGSTS.E.BYPASS.LTC128B.128 [R7+0x400], desc[UR48][R2.64], !P0 ;  /* 0x0040000002077fae */ /* 0x000fe2000c101d70 */
[----:B------:R-:W-:-:S13]  /*cf20*/  ISETP.LT.OR P0, PT, R8, 0x1, P1 ;  /* 0x000000010800780c */ /* 0x000fda0000f01670 */
[----:B------:R0:W-:Y:S02]  /*cf30*/  LDGSTS.E.BYPASS.LTC128B.128 [R7+0x4400], desc[UR48][R2.64+0x80], !P0 ;  /* 0x0440008002077fae */ /* 0x0001e4000c101d70 */
[----:B0-----:R-:W-:-:S07]  /*cf40*/  IMAD.MOV.U32 R3, RZ, RZ, R14 ;  /* 0x000000ffff037224 */ /* 0x001fce00078e000e */
[----:B------:R-:W-:Y:S05]  /*cf50*/  WARPSYNC.COLLECTIVE R15, `(.L_x_154) ;  /* 0x000000000f087348 */ /* 0x000fea0003c00000 */
[----:B------:R0:W1:Y:S02]  /*cf60*/  SHFL.IDX P6, R14, R13, R12, R11 ;  /* 0x0000000c0d0e7389 */ /* 0x00006400000c000b */
[----:B01----:R-:W-:Y:S01]  /*cf70*/  ENDCOLLECTIVE ;  /* 0x000000000000791b */ /* 0x003fe20003800000 */
.L_x_154:
[----:B------:R-:W-:Y:S01]  /*cf80*/  MOV R13, R17 ;  /* 0x00000011000d7202 */ /* 0x000fe20000000f00 */
[----:B------:R-:W-:Y:S01]  /*cf90*/  IMAD.MOV.U32 R12, RZ, RZ, 0x2 ;  /* 0x00000002ff0c7424 */ /* 0x000fe200078e00ff */
[----:B------:R-:W-:-:S13]  /*cfa0*/  IADD3 R2, P0, R14, R5, RZ ;  /* 0x000000050e027210 */ /* 0x000fda0007f1e0ff */
[----:B------:R-:W-:Y:S05]  /*cfb0*/  WARPSYNC.COLLECTIVE R15, `(.L_x_155) ;  /* 0x000000000f087348 */ /* 0x000fea0003c00000 */
[----:B------:R0:W1:Y:S02]  /*cfc0*/  SHFL.IDX P6, R14, R13, R12, R11 ;  /* 0x0000000c0d0e7389 */ /* 0x00006400000c000b */
[----:B01----:R-:W-:Y:S01]  /*cfd0*/  ENDCOLLECTIVE ;  /* 0x000000000000791b */ /* 0x003fe20003800000 */
.L_x_155:
        /* <DEDUP_REMOVED lines=13> */
.L_x_156:
[----:B------:R-:W-:Y:S01]  /*d0b0*/  MOV R13, R17 ;  /* 0x00000011000d7202 */ /* 0x000fe20000000f00 */
[----:B------:R-:W-:Y:S01]  /*d0c0*/  IMAD.MOV.U32 R12, RZ, RZ, 0x3 ;  /* 0x00000003ff0c7424 */ /* 0x000fe200078e00ff */
[----:B------:R-:W-:-:S13]  /*d0d0*/  IADD3 R2, P0, R14, R5, RZ ;  /* 0x000000050e027210 */ /* 0x000fda0007f1e0ff */
[----:B------:R-:W-:Y:S05]  /*d0e0*/  WARPSYNC.COLLECTIVE R15, `(.L_x_157) ;  /* 0x000000000f087348 */ /* 0x000fea0003c00000 */
[----:B------:R0:W1:Y:S02]  /*d0f0*/  SHFL.IDX P6, R14, R13, R12, R11 ;  /* 0x0000000c0d0e7389 */ /* 0x00006400000c000b */
[----:B01----:R-:W-:Y:S01]  /*d100*/  ENDCOLLECTIVE ;  /* 0x000000000000791b */ /* 0x003fe20003800000 */
.L_x_157:
        /* <DEDUP_REMOVED lines=13> */
.L_x_158:
[----:B------:R-:W-:Y:S01]  /*d1e0*/  MOV R13, R17 ;  /* 0x00000011000d7202 */ /* 0x000fe20000000f00 */
[----:B------:R-:W-:Y:S01]  /*d1f0*/  IMAD.MOV.U32 R12, RZ, RZ, 0x4 ;  /* 0x00000004ff0c7424 */ /* 0x000fe200078e00ff */
[----:B------:R-:W-:-:S13]  /*d200*/  IADD3 R2, P0, R14, R5, RZ ;  /* 0x000000050e027210 */ /* 0x000fda0007f1e0ff */
[----:B------:R-:W-:Y:S05]  /*d210*/  WARPSYNC.COLLECTIVE R15, `(.L_x_159) ;  /* 0x000000000f087348 */ /* 0x000fea0003c00000 */
[----:B------:R0:W1:Y:S02]  /*d220*/  SHFL.IDX P6, R14, R13, R12, R11 ;  /* 0x0000000c0d0e7389 */ /* 0x00006400000c000b */
[----:B01----:R-:W-:Y:S01]  /*d230*/  ENDCOLLECTIVE ;  /* 0x000000000000791b */ /* 0x003fe20003800000 */
.L_x_159:
        /* <DEDUP_REMOVED lines=13> */
.L_x_160:
[----:B------:R-:W-:Y:S01]  /*d310*/  MOV R13, R17 ;  /* 0x00000011000d7202 */ /* 0x000fe20000000f00 */
[----:B------:R-:W-:Y:S01]  /*d320*/  IMAD.MOV.U32 R12, RZ, RZ, 0x5 ;  /* 0x00000005ff0c7424 */ /* 0x000fe200078e00ff */
[----:B------:R-:W-:-:S13]  /*d330*/  IADD3 R2, P0, R14, R5, RZ ;  /* 0x000000050e027210 */ /* 0x000fda0007f1e0ff */
[----:B------:R-:W-:Y:S05]  /*d340*/  WARPSYNC.COLLECTIVE R15, `(.L_x_161) ;  /* 0x000000000f087348 */ /* 0x000fea0003c00000 */
[----:B------:R0:W1:Y:S02]  /*d350*/  SHFL.IDX P6, R14, R13, R12, R11 ;  /* 0x0000000c0d0e7389 */ /* 0x00006400000c000b */
[----:B01----:R-:W-:Y:S01]  /*d360*/  ENDCOLLECTIVE ;  /* 0x000000000000791b */ /* 0x003fe20003800000 */
.L_x_161:
        /* <DEDUP_REMOVED lines=13> */
.L_x_162:
[----:B------:R-:W-:Y:S01]  /*d440*/  MOV R13, R17 ;  /* 0x00000011000d7202 */ /* 0x000fe20000000f00 */
[----:B------:R-:W-:Y:S01]  /*d450*/  IMAD.MOV.U32 R12, RZ, RZ, 0x6 ;  /* 0x00000006ff0c7424 */ /* 0x000fe200078e00ff */
[----:B------:R-:W-:-:S13]  /*d460*/  IADD3 R2, P0, R14, R5, RZ ;  /* 0x000000050e027210 */ /* 0x000fda0007f1e0ff */
[----:B------:R-:W-:Y:S05]  /*d470*/  WARPSYNC.COLLECTIVE R15, `(.L_x_163) ;  /* 0x000000000f087348 */ /* 0x000fea0003c00000 */
[----:B------:R0:W1:Y:S02]  /*d480*/  SHFL.IDX P6, R14, R13, R12, R11 ;  /* 0x0000000c0d0e7389 */ /* 0x00006400000c000b */
[----:B01----:R-:W-:Y:S01]  /*d490*/  ENDCOLLECTIVE ;  /* 0x000000000000791b */ /* 0x003fe20003800000 */
.L_x_163:
        /* <DEDUP_REMOVED lines=13> */
.L_x_164:
[----:B------:R-:W-:Y:S01]  /*d570*/  MOV R13, R17 ;  /* 0x00000011000d7202 */ /* 0x000fe20000000f00 */
[----:B------:R-:W-:Y:S01]  /*d580*/  IMAD.MOV.U32 R12, RZ, RZ, 0x7 ;  /* 0x00000007ff0c7424 */ /* 0x000fe200078e00ff */
[----:B------:R-:W-:-:S13]  /*d590*/  IADD3 R2, P0, R14, R5, RZ ;  /* 0x000000050e027210 */ /* 0x000fda0007f1e0ff */
[----:B------:R-:W-:Y:S05]  /*d5a0*/  WARPSYNC.COLLECTIVE R15, `(.L_x_165) ;  /* 0x000000000f087348 */ /* 0x000fea0003c00000 */
[----:B------:R0:W1:Y:S02]  /*d5b0*/  SHFL.IDX P6, R14, R13, R12, R11 ;  /* 0x0000000c0d0e7389 */ /* 0x00006400000c000b */
[----:B01----:R-:W-:Y:S01]  /*d5c0*/  ENDCOLLECTIVE ;  /* 0x000000000000791b */ /* 0x003fe20003800000 */
.L_x_165:
[----:B------:R-:W-:Y:S01]  /*d5d0*/  IMAD.X R3, RZ, RZ, R3, P0 ;  /* 0x000000ffff037224 */ /* 0x000fe200000e0603 */
[----:B------:R-:W-:Y:S01]  /*d5e0*/  ISETP.LT.OR P0, PT, R8, 0x61, P2 ;  /* 0x000000610800780c */ /* 0x000fe20001701670 */
[----:B------:R-:W-:-:S12]  /*d5f0*/  IMAD.MOV.U32 R13, RZ, RZ, R16 ;  /* 0x000000ffff0d7224 */ /* 0x000fd800078e0010 */
[----:B------:R-:W-:Y:S01]  /*d600*/  @!PT LDS RZ, [RZ] ;  /* 0x00000000fffff984 */ /* 0x000fe20000000800 */
[----:B------:R-:W-:Y:S01]  /*d610*/  @!PT LDS RZ, [RZ] ;  /* 0x00000000fffff984 */ /* 0x000fe20000000800 */
[----:B------:R-:W-:Y:S01]  /*d620*/  @!PT LDS RZ, [RZ] ;  /* 0x00000000fffff984 */ /* 0x000fe20000000800 */
[----:B------:R0:W-:Y:S01]  /*d630*/  LDGSTS.E.BYPASS.LTC128B.128 [R7+0x3400], desc[UR48][R2.64], !P0 ;  /* 0x0340000002077fae */ /* 0x0001e2000c101d70 */
[----:B------:R-:W-:Y:S01]  /*d640*/  ISETP.LT.OR P0, PT, R8, 0x61, P1 ;  /* 0x000000610800780c */ /* 0x000fe20000f01670 */
[----:B------:R-:W-:-:S12]  /*d650*/  IMAD.MOV.U32 R17, RZ, RZ, R14 ;  /* 0x000000ffff117224 */ /* 0x000fd800078e000e */
[----:B0-----:R-:W-:Y:S05]  /*d660*/  WARPSYNC.COLLECTIVE R15, `(.L_x_166) ;  /* 0x000000000f087348 */ /* 0x001fea0003c00000 */
[----:B------:R1:W2:Y:S02]  /*d670*/  SHFL.IDX P6, R14, R13, R12, R11 ;  /* 0x0000000c0d0e7389 */ /* 0x0002a400000c000b */
[----:B012---:R-:W-:Y:S01]  /*d680*/  ENDCOLLECTIVE ;  /* 0x000000000000791b */ /* 0x007fe20003800000 */
.L_x_166:
[----:B------:R-:W-:Y:S01]  /*d690*/  @!PT LDS RZ, [RZ] ;  /* 0x00000000fffff984 */ /* 0x000fe20000000800 */
[----:B------:R-:W-:Y:S01]  /*d6a0*/  @!PT LDS RZ, [RZ] ;  /* 0x00000000fffff984 */ /* 0x000fe20000000800 */
[----:B------:R-:W-:Y:S01]  /*d6b0*/  @!PT LDS RZ, [RZ] ;  /* 0x00000000fffff984 */ /* 0x000fe20000000800 */
[----:B------:R0:W-:Y:S01]  /*d6c0*/  LDGSTS.E.BYPASS.LTC128B.128 [R7+0x7400], desc[UR48][R2.64+0x80], !P0 ;  /* 0x0740008002077fae */ /* 0x0001e2000c101d70 */
[----:B------:R-:W-:Y:S05]  /*d6d0*/  BRA `(.L_x_167) ;  /* 0xffffffc8000c7947 */ /* 0x000fea000383ffff */
.L_x_71:
[----:B0-----:R0:W1:Y:S02]  /*d6e0*/  SYNCS.PHASECHK.TRANS64.TRYWAIT P0, [R4+URZ+0x28860], R3 ;  /* 0x02886003040075a7 */ /* 0x001064000800017f */
[----:B-1----:R-:W-:Y:S05]  /*d6f0*/  @!P0 NANOSLEEP.SYNCS 0x989680 ;  /* 0x009896800000895d */ /* 0x002fea0003900000 */
[----:B------:R-:W1:Y:S02]  /*d700*/  @!P0 SYNCS.PHASECHK.TRANS64 P0, [R4+URZ+0x28860], R3 ;  /* 0x02886003040085a7 */ /* 0x000e64000800007f */
[----:B-1----:R-:W-:Y:S05]  /*d710*/  @!P0 BRA `(.L_x_71) ;  /* 0xfffffffc00f08947 */ /* 0x002fea000383ffff */
[----:B------:R-:W-:Y:S05]  /*d720*/  BRA `(.L_x_168) ;  /* 0xffffffc800e47947 */ /* 0x000fea000383ffff */
.L_x_72:
[----:B------:R-:W-:Y:S01]  /*d730*/  BSSY B0, `(.L_x_169) ;  /* 0x0000008000007945 */ /* 0x000fe20003800000 */
[----:B------:R-:W-:Y:S01]  /*d740*/  IMAD.MOV.U32 R13, RZ, RZ, R17 ;  /* 0x000000ffff0d7224 */ /* 0x000fe200078e0011 */
[----:B------:R-:W-:Y:S01]  /*d750*/  MOV R12, RZ ;  /* 0x000000ff000c7202 */ /* 0x000fe20000000f00 */
[----:B------:R-:W-:Y:S02]  /*d760*/  IMAD.MOV.U32 R11, RZ, RZ, 0x181f ;  /* 0x0000181fff0b7424 */ /* 0x000fe400078e00ff */
[----:B------:R-:W-:-:S07]  /*d770*/  IMAD.MOV.U32 R15, RZ, RZ, -0x1 ;  /* 0xffffffffff0f7424 */ /* 0x000fce00078e00ff */
[----:B0-----:R-:W-:Y:S05]  /*d780*/  WARPSYNC.COLLECTIVE R15, `(.L_x_170) ;  /* 0x000000000f087348 */ /* 0x001fea0003c00000 */
[----:B------:R1:W2:Y:S02]  /*d790*/  SHFL.IDX P6, R14, R13, R12, R11 ;  /* 0x0000000c0d0e7389 */ /* 0x0002a400000c000b */
[----:B012---:R-:W-:Y:S01]  /*d7a0*/  ENDCOLLECTIVE ;  /* 0x000000000000791b */ /* 0x007fe20003800000 */
.L_x_170:
[----:B------:R-:W-:Y:S05]  /*d7b0*/  BSYNC B0 ;  /* 0x0000000000007941 */ /* 0x000fea0003800000 */
.L_x_169:
[----:B------:R-:W-:Y:S01]  /*d7c0*/  IMAD.MOV.U32 R13, RZ, RZ, R16 ;  /* 0x000000ffff0d7224 */ /* 0x000fe200078e0010 */
[----:B------:R-:W-:Y:S01]  /*d7d0*/  MOV R12, RZ ;  /* 0x000000ff000c7202 */ /* 0x000fe20000000f00 */
[----:B------:R-:W-:Y:S02]  /*d7e0*/  IMAD.MOV.U32 R11, RZ, RZ, 0x181f ;  /* 0x0000181fff0b7424 */ /* 0x000fe400078e00ff */
[----:B------:R-:W-:Y:S02]  /*d7f0*/  IMAD.MOV.U32 R15, RZ, RZ, -0x1 ;  /* 0xffffffffff0f7424 */ /* 0x000fe400078e00ff */
[----:B------:R-:W-:Y:S02]  /*d800*/  IMAD.MOV.U32 R0, RZ, RZ, R14 ;  /* 0x000000ffff007224 */ /* 0x000fe400078e000e */
[----:B------:R-:W-:-:S07]  /*d810*/  IMAD.SHL.U32 R6, R34, 0x2, RZ ;  /* 0x0000000222067824 */ /* 0x000fce00078e00ff */
[----:B------:R-:W-:Y:S05]  /*d820*/  WARPSYNC.COLLECTIVE R15, `(.L_x_171) ;  /* 0x000000000f087348 */ /* 0x000fea0003c00000 */
[----:B------:R0:W1:Y:S02]  /*d830*/  SHFL.IDX P6, R14, R13, R12, R11 ;  /* 0x0000000c0d0e7389 */ /* 0x00006400000c000b */
[----:B01----:R-:W-:Y:S01]  /*d840*/  ENDCOLLECTIVE ;  /* 0x000000000000791b */ /* 0x003fe20003800000 */
.L_x_171:
[----:B------:R-:W-:Y:S01]  /*d850*/  MOV R13, R17 ;  /* 0x00000011000d7202 */ /* 0x000fe20000000f00 */
[----:B------:R-:W-:Y:S01]  /*d860*/  IMAD.MOV.U32 R12, RZ, RZ, 0x1 ;  /* 0x00000001ff0c7424 */ /* 0x000fe200078e00ff */
[----:B------:R-:W-:-:S13]  /*d870*/  IADD3 R2, P0, R14, R6, RZ ;  /* 0x000000060e027210 */ /* 0x000fda0007f1e0ff */
[----:B------:R-:W-:Y:S05]  /*d880*/  WARPSYNC.COLLECTIVE R15, `(.L_x_172) ;  /* 0x000000000f087348 */ /* 0x000fea0003c00000 */
[----:B------:R0:W1:Y:S02]  /*d890*/  SHFL.IDX P6, R14, R13, R12, R11 ;  /* 0x0000000c0d0e7389 */ /* 0x00006400000c000b */
[----:B01----:R-:W-:Y:S01]  /*d8a0*/  ENDCOLLECTIVE ;  /* 0x000000000000791b */ /* 0x003fe20003800000 */
.L_x_172:
[----:B------:R-:W-:Y:S01]  /*d8b0*/  IMAD.X R3, RZ, RZ, R0, P0 ;  /* 0x000000ffff037224 */ /* 0x000fe200000e0600 */
[----:B------:R-:W-:Y:S02]  /*d8c0*/  ISETP.LT.OR P0, PT, R5, 0x1, P2 ;  /* 0x000000010500780c */ /* 0x000fe40001701670 */
[----:B------:R-:W-:Y:S01]  /*d8d0*/  LEA R0, R7, UR39, 0x1 ;  /* 0x0000002707007c11 */ /* 0x000fe2000f8e08ff */
[----:B------:R-:W-:-:S10]  /*d8e0*/  IMAD.MOV.U32 R13, RZ, RZ, R16 ;  /* 0x000000ffff0d7224 */ /* 0x000fd400078e0010 */
        /* <DEDUP_REMOVED lines=9> */
.L_x_173:
[----:B------:R-:W-:Y:S01]  /*d980*/  @!PT LDS RZ, [RZ] ;  /* 0x00000000fffff984 */ /* 0x000fe20000000800 */
[----:B------:R-:W-:Y:S01]  /*d990*/  @!PT LDS RZ, [RZ] ;  /* 0x00000000fffff984 */ /* 0x000fe20000000800 */
[----:B------:R-:W-:Y:S01]  /*d9a0*/  @!PT LDS RZ, [RZ] ;  /* 0x00000000fffff984 */ /* 0x000fe20000000800 */
[----:B------:R0:W-:Y:S01]  /*d9b0*/  LDGSTS.E.BYPASS.LTC128B.128 [R0+0x4400], desc[UR48][R2.64+0x80], !P0 ;  /* 0x0440008002007fae */ /* 0x0001e2000c101d70 */
[----:B------:R-:W-:Y:S01]  /*d9c0*/  MOV R13, R17 ;  /* 0x00000011000d7202 */ /* 0x000fe20000000f00 */
[----:B------:R-:W-:Y:S01]  /*d9d0*/  IMAD.MOV.U32 R12, RZ, RZ, 0x2 ;  /* 0x00000002ff0c7424 */ /* 0x000fe200078e00ff */
[----:B0-----:R-:W-:-:S13]  /*d9e0*/  IADD3 R2, P0, R14, R6, RZ ;  /* 0x000000060e027210 */ /* 0x001fda0007f1e0ff */
[----:B------:R-:W-:Y:S05]  /*d9f0*/  WARPSYNC.COLLECTIVE R15, `(.L_x_174) ;  /* 0x000000000f087348 */ /* 0x000fea0003c00000 */
[----:B------:R0:W1:Y:S02]  /*da00*/  SHFL.IDX P6, R14, R13, R12, R11 ;  /* 0x0000000c0d0e7389 */ /* 0x00006400000c000b */
[----:B01----:R-:W-:Y:S01]  /*da10*/  ENDCOLLECTIVE ;  /* 0x000000000000791b */ /* 0x003fe20003800000 */
.L_x_174:
        /* <DEDUP_REMOVED lines=12> */
.L_x_175:
        /* <DEDUP_REMOVED lines=10> */
.L_x_176:
        /* <DEDUP_REMOVED lines=12> */
.L_x_177:
        /* <DEDUP_REMOVED lines=10> */
.L_x_178:
        /* <DEDUP_REMOVED lines=12> */
.L_x_179:
        /* <DEDUP_REMOVED lines=10> */
.L_x_180:
        /* <DEDUP_REMOVED lines=12> */
.L_x_181:
        /* <DEDUP_REMOVED lines=10> */
.L_x_182:
        /* <DEDUP_REMOVED lines=12> */
.L_x_183:
        /* <DEDUP_REMOVED lines=10> */
.L_x_184:
        /* <DEDUP_REMOVED lines=12> */
.L_x_185:
[----:B------:R-:W-:Y:S01]  /*e1c0*/  @!PT LDS RZ, [RZ] ;  /* 0x00000000fffff984 */ /* 0x000fe20000000800 */
[----:B------:R-:W-:Y:S01]  /*e1d0*/  @!PT LDS RZ, [RZ] ;  /* 0x00000000fffff984 */ /* 0x000fe20000000800 */
[----:B------:R-:W-:Y:S01]  /*e1e0*/  @!PT LDS RZ, [RZ] ;  /* 0x00000000fffff984 */ /* 0x000fe20000000800 */
[----:B------:R0:W-:Y:S01]  /*e1f0*/  LDGSTS.E.BYPASS.LTC128B.128 [R0+0x7400], desc[UR48][R2.64+0x80], !P0 ;  /* 0x0740008002007fae */ /* 0x0001e2000c101d70 */
[----:B------:R-:W-:Y:S05]  /*e200*/  BRA `(.L_x_186) ;  /* 0xffffffc400387947 */ /* 0x000fea000383ffff */
.L_x_77:
[----:B0-----:R0:W1:Y:S02]  /*e210*/  SYNCS.PHASECHK.TRANS64.TRYWAIT P0, [R5+URZ+0x28820], R37 ;  /* 0x02882025050075a7 */ /* 0x001064000800017f */
[----:B-1----:R-:W-:Y:S05]  /*e220*/  @!P0 NANOSLEEP.SYNCS 0x989680 ;  /* 0x009896800000895d */ /* 0x002fea0003900000 */
[----:B------:R-:W1:Y:S02]  /*e230*/  @!P0 SYNCS.PHASECHK.TRANS64 P0, [R5+URZ+0x28820], R37 ;  /* 0x02882025050085a7 */ /* 0x000e64000800007f */
[----:B-1----:R-:W-:Y:S05]  /*e240*/  @!P0 BRA `(.L_x_77) ;  /* 0xfffffffc00f08947 */ /* 0x002fea000383ffff */
[----:B------:R-:W-:Y:S05]  /*e250*/  BRA `(.L_x_187) ;  /* 0xffffffc400c87947 */ /* 0x000fea000383ffff */
.L_x_78:
[----:B------:R-:W1:Y:S01]  /*e260*/  S2R R0, SR_TID.X ;  /* 0x0000000000007919 */ /* 0x000e620000002100 */
[----:B------:R-:W-:Y:S01]  /*e270*/  BSSY B0, `(.L_x_188) ;  /* 0x000000a000007945 */ /* 0x000fe20003800000 */
[----:B------:R-:W-:Y:S01]  /*e280*/  MOV R12, RZ ;  /* 0x000000ff000c7202 */ /* 0x000fe20000000f00 */
[----:B------:R-:W-:Y:S02]  /*e290*/  IMAD.MOV.U32 R11, RZ, RZ, 0x1f ;  /* 0x0000001fff0b7424 */ /* 0x000fe400078e00ff */
[----:B------:R-:W-:Y:S01]  /*e2a0*/  IMAD.MOV.U32 R15, RZ, RZ, -0x1 ;  /* 0xffffffffff0f7424 */ /* 0x000fe200078e00ff */
[----:B-1----:R-:W-:-:S04]  /*e2b0*/  SHF.R.U32.HI R0, RZ, 0x5, R0 ;  /* 0x00000005ff007819 */ /* 0x002fc80000011600 */
[----:B------:R-:W-:-:S05]  /*e2c0*/  LOP3.LUT R0, R0, 0x3, RZ, 0xc0, !PT ;  /* 0x0000000300007812 */ /* 0x000fca00078ec0ff */
[----:B------:R-:W-:-:S07]  /*e2d0*/  IMAD.MOV.U32 R13, RZ, RZ, R0 ;  /* 0x000000ffff0d7224 */ /* 0x000fce00078e0000 */
[----:B0-----:R-:W-:Y:S05]  /*e2e0*/  WARPSYNC.COLLECTIVE R15, `(.L_x_189) ;  /* 0x000000000f087348 */ /* 0x001fea0003c00000 */
[----:B------:R1:W2:Y:S02]  /*e2f0*/  SHFL.IDX P6, R14, R13, R12, R11 ;  /* 0x0000000c0d0e7389 */ /* 0x0002a400000c000b */
[----:B012---:R-:W-:Y:S01]  /*e300*/  ENDCOLLECTIVE ;  /* 0x000000000000791b */ /* 0x007fe20003800000 */
.L_x_189:
[----:B------:R-:W-:Y:S05]  /*e310*/  BSYNC B0 ;  /* 0x0000000000007941 */ /* 0x000fea0003800000 */
.L_x_188:
[----:B------:R-:W-:Y:S05]  /*e320*/  BRA `(.L_x_190) ;  /* 0xffffffc400b07947 */ /* 0x000fea000383ffff */
.L_x_81:
[----:B------:R-:W-:Y:S01]  /*e330*/  BSSY B1, `(.L_x_191) ;  /* 0x0000006000017945 */ /* 0x000fe20003800000 */
[----:B------:R-:W-:-:S07]  /*e340*/  IMAD.MOV.U32 R15, RZ, RZ, -0x1 ;  /* 0xffffffffff0f7424 */ /* 0x000fce00078e00ff */
[----:B01----:R-:W-:Y:S05]  /*e350*/  WARPSYNC.COLLECTIVE R15, `(.L_x_192) ;  /* 0x000000000f0c7348 */ /* 0x003fea0003c00000 */
[----:B------:R-:W-:Y:S02]  /*e360*/  ELECT P6, UR62, PT ;  /* 0x00000000003e782f */ /* 0x000fe400038c0000 */
[----:B------:R-:W-:Y:S01]  /*e370*/  MOV R14, UR62 ;  /* 0x0000003e000e7c02 */ /* 0x000fe20008000f00 */
[----:B01----:R-:W-:Y:S10]  /*e380*/  ENDCOLLECTIVE ;  /* 0x000000000000791b */ /* 0x003ff40003800000 */
.L_x_192:
[----:B------:R-:W-:Y:S05]  /*e390*/  BSYNC B1 ;  /* 0x0000000000017941 */ /* 0x000fea0003800000 */
.L_x_191:
[----:B------:R-:W-:Y:S05]  /*e3a0*/  BRA `(.L_x_193) ;  /* 0xffffffc400a87947 */ /* 0x000fea000383ffff */
.L_x_83:
[----:B-1----:R1:W2:Y:S02]  /*e3b0*/  SYNCS.PHASECHK.TRANS64.TRYWAIT P1, [R3+URZ+0x28840], R2 ;  /* 0x02884002030075a7 */ /* 0x0022a4000802017f */
[----:B--2---:R-:W-:Y:S05]  /*e3c0*/  @!P1 NANOSLEEP.SYNCS 0x989680 ;  /* 0x009896800000995d */ /* 0x004fea0003900000 */
[----:B------:R-:W2:Y:S02]  /*e3d0*/  @!P1 SYNCS.PHASECHK.TRANS64 P1, [R3+URZ+0x28840], R2 ;  /* 0x02884002030095a7 */ /* 0x000ea4000802007f */
[----:B--2---:R-:W-:Y:S05]  /*e3e0*/  @!P1 BRA `(.L_x_83) ;  /* 0xfffffffc00f09947 */ /* 0x004fea000383ffff */
[----:B------:R-:W-:Y:S05]  /*e3f0*/  BRA `(.L_x_194) ;  /* 0xffffffc400c87947 */ /* 0x000fea000383ffff */
.L_x_85:
[----:B0-----:R0:W2:Y:S02]  /*e400*/  SYNCS.PHASECHK.TRANS64.TRYWAIT P1, [R5+URZ+0x28840], R0 ;  /* 0x02884000050075a7 */ /* 0x0010a4000802017f */
[----:B--2---:R-:W-:Y:S05]  /*e410*/  @!P1 NANOSLEEP.SYNCS 0x989680 ;  /* 0x009896800000995d */ /* 0x004fea0003900000 */
[----:B------:R-:W2:Y:S02]  /*e420*/  @!P1 SYNCS.PHASECHK.TRANS64 P1, [R5+URZ+0x28840], R0 ;  /* 0x02884000050095a7 */ /* 0x000ea4000802007f */
[----:B--2---:R-:W-:Y:S05]  /*e430*/  @!P1 BRA `(.L_x_85) ;  /* 0xfffffffc00f09947 */ /* 0x004fea000383ffff */
[----:B------:R-:W-:Y:S05]  /*e440*/  BRA `(.L_x_195) ;  /* 0xffffffc400d47947 */ /* 0x000fea000383ffff */
.L_x_87:
[----:B--2---:R2:W3:Y:S02]  /*e450*/  SYNCS.PHASECHK.TRANS64.TRYWAIT P1, [R3+URZ+0x28860], R2 ;  /* 0x02886002030075a7 */ /* 0x0044e4000802017f */
[----:B---3--:R-:W-:Y:S05]  /*e460*/  @!P1 NANOSLEEP.SYNCS 0x989680 ;  /* 0x009896800000995d */ /* 0x008fea0003900000 */
[----:B------:R-:W3:Y:S02]  /*e470*/  @!P1 SYNCS.PHASECHK.TRANS64 P1, [R3+URZ+0x28860], R2 ;  /* 0x02886002030095a7 */ /* 0x000ee4000802007f */
[----:B---3--:R-:W-:Y:S05]  /*e480*/  @!P1 BRA `(.L_x_87) ;  /* 0xfffffffc00f09947 */ /* 0x008fea000383ffff */
[----:B------:R-:W-:Y:S05]  /*e490*/  BRA `(.L_x_196) ;  /* 0xffffffc400d07947 */ /* 0x000fea000383ffff */
.L_x_197:
[----:B------:R-:W-:-:S00]  /*e4a0*/  BRA `(.L_x_197) ;  /* 0xfffffffc00fc7947 */ /* 0x000fc0000383ffff */
[----:B------:R-:W-:-:S00]  /*e4b0*/  NOP ;  /* 0x0000000000007918 */ /* 0x000fc00000000000 */
        /* <DEDUP_REMOVED lines=12> */
.L_x_3478:


//--------------------- .text._ZN7cutlass13device_kernelIN5flash11enable_sm90INS1_16FlashAttnFwdSm90INS1_25CollectiveMainloopFwdSm90ILi2EN4cute5tupleIJNS5_1CILi1EEES8_S8_EEENS6_IJNS7_ILi128EEESA_SA_EEELi128ENS_10bfloat16_tEfNS_4arch4Sm90ELb0ELb0ELb0ELb1ELb1ELb0ELb0ELb1ELb1ELb1ELb0ELb0EEENS1_21CollectiveEpilogueFwdISB_S9_SC_SE_Li256ELb1ELb1ELb0ELb0EEENS1_36VarlenDynamicPersistentTileSchedulerILi128ELi128ELi256ELi128ELb0ELb1ELb1ELb0ELb1ELb1EEEEEEEEEvNT_6ParamsE --------------------------
	.section	.text._ZN7cutlass13device_kernelIN5flash11enable_sm90INS1_16FlashAttnFwdSm90INS1_25CollectiveMainloopFwdSm90ILi2EN4cute5tupleIJNS5_1CILi1EEES8_S8_EEENS6_IJNS7_ILi128EEESA_SA_EEELi128ENS_10bfloat16_tEfNS_4arch4Sm90ELb0ELb0ELb0ELb1ELb1ELb0ELb0ELb1ELb1ELb1ELb0ELb0EEENS1_21CollectiveEpilogueFwdISB_S9_SC_SE_Li256ELb1ELb1ELb0ELb0EEENS1_36VarlenDynamicPersistentTileSchedulerILi128ELi128ELi256ELi128ELb0ELb1ELb1ELb0ELb1ELb1EEEEEEEEEvNT_6ParamsE,"ax",@progbits
	.align	128
.text._ZN7cutlass13device_kernelIN5flash11enable_sm90INS1_16FlashAttnFwdSm90INS1_25CollectiveMainloopFwdSm90ILi2EN4cute5tupleIJNS5_1CILi1EEES8_S8_EEENS6_IJNS7_ILi128EEESA_SA_EEELi128ENS_10bfloat16_tEfNS_4arch4Sm90ELb0ELb0ELb0ELb1ELb1ELb0ELb0ELb1ELb1ELb1ELb0ELb0EEENS1_21CollectiveEpilogueFwdISB_S9_SC_SE_Li256ELb1ELb1ELb0ELb0EEENS1_36VarlenDynamicPersistentTileSchedulerILi128ELi128ELi256ELi128ELb0ELb1ELb1ELb0ELb1ELb1EEEEEEEEEvNT_6ParamsE:
        .type           _ZN7cutlass13device_kernelIN5flash11enable_sm90INS1_16FlashAttnFwdSm90INS1_25CollectiveMainloopFwdSm90ILi2EN4cute5tupleIJNS5_1CILi1EEES8_S8_EEENS6_IJNS7_ILi128EEESA_SA_EEELi128ENS_10bfloat16_tEfNS_4arch4Sm90ELb0ELb0ELb0ELb1ELb1ELb0ELb0ELb1ELb1ELb1ELb0ELb0EEENS1_21CollectiveEpilogueFwdISB_S9_SC_SE_Li256ELb1ELb1ELb0ELb0EEENS1_36VarlenDynamicPersistentTileSchedulerILi128ELi128ELi256ELi128ELb0ELb1ELb1ELb0ELb1ELb1EEEEEEEEEvNT_6ParamsE,@function
        .size           _ZN7cutlass13device_kernelIN5flash11enable_sm90INS1_16FlashAttnFwdSm90INS1_25CollectiveMainloopFwdSm90ILi2EN4cute5tupleIJNS5_1CILi1EEES8_S8_EEENS6_IJNS7_ILi128EEESA_SA_EEELi128ENS_10bfloat16_tEfNS_4arch4Sm90ELb0ELb0ELb0ELb1ELb1ELb0ELb0ELb1ELb1ELb1ELb0ELb0EEENS1_21CollectiveEpilogueFwdISB_S9_SC_SE_Li256ELb1ELb1ELb0ELb0EEENS1_36VarlenDynamicPersistentTileSchedulerILi128ELi128ELi256ELi128ELb0ELb1ELb1ELb0ELb1ELb1EEEEEEEEEvNT_6ParamsE,(.L_x_3479 - _ZN7cutlass13device_kernelIN5flash11enable_sm90INS1_16FlashAttnFwdSm90INS1_25CollectiveMainloopFwdSm90ILi2EN4cute5tupleIJNS5_1CILi1EEES8_S8_EEENS6_IJNS7_ILi128EEESA_SA_EEELi128ENS_10bfloat16_tEfNS_4arch4Sm90ELb0ELb0ELb0ELb1ELb1ELb0ELb0ELb1ELb1ELb1ELb0ELb0EEENS1_21CollectiveEpilogueFwdISB_S9_SC_SE_Li256ELb1ELb1ELb0ELb0EEENS1_36VarlenDynamicPersistentTileSchedulerILi128ELi128ELi256ELi128ELb0ELb1ELb1ELb0ELb1ELb1EEEEEEEEEvNT_6ParamsE)
        .other          _ZN7cutlass13device_kernelIN5flash11enable_sm90INS1_16FlashAttnFwdSm90INS1_25CollectiveMainloopFwdSm90ILi2EN4cute5tupleIJNS5_1CILi1EEES8_S8_EEENS6_IJNS7_ILi128EEESA_SA_EEELi128ENS_10bfloat16_tEfNS_4arch4Sm90ELb0ELb0ELb0ELb1ELb1ELb0ELb0ELb1ELb1ELb1ELb0ELb0EEENS1_21CollectiveEpilogueFwdISB_S9_SC_SE_Li256ELb1ELb1ELb0ELb0EEENS1_36VarlenDynamicPersistentTileSchedulerILi128ELi128ELi256ELi128ELb0ELb1ELb1ELb0ELb1ELb1EEEEEEEEEvNT_6ParamsE,@"STO_CUDA_ENTRY STV_DEFAULT"
_ZN7cutlass13device_kernelIN5flash11enable_sm90INS1_16FlashAttnFwdSm90INS1_25CollectiveMainloopFwdSm90ILi2EN4cute5tupleIJNS5_1CILi1EEES8_S8_EEENS6_IJNS7_ILi128EEESA_SA_EEELi128ENS_10bfloat16_tEfNS_4arch4Sm90ELb0ELb0ELb0ELb1ELb1ELb0ELb0ELb1ELb1ELb1ELb0ELb0EEENS1_21CollectiveEpilogueFwdISB_S9_SC_SE_Li256ELb1ELb1ELb0ELb0EEENS1_36VarlenDynamicPersistentTileSchedulerILi128ELi128ELi256ELi128ELb0ELb1ELb1ELb0ELb1ELb1EEEEEEEEEvNT_6ParamsE:
[----:B------:R-:W0:Y:S02]  /*0000*/  LDC R1, c[0x0][0x28] ;  /* 0x00000a00ff017b82 */ /* 0x000e240000000800 */
[----:B0-----:R-:W-:Y:S01]  /*0010*/  VIADD R1, R1, 0xffffffe0 ;  /* 0xffffffe001017836 */ /* 0x001fe20000000000 */
[----:B------:R-:W0:Y:S01]  /*0020*/  S2R R3, SR_TID.X ;  /* 0x0000000000037919 */ /* 0x000e220000002100 */
[----:B------:R-:W-:Y:S01]  /*0030*/  ELECT P0, URZ, PT ;  /* 0x00000000003f782f */ /* 0x000fe20003800000 */
[----:B------:R-:W-:Y:S01]  /*0040*/  UMOV UR4, 0x80 ;  /* 0x0000008000047882 */ /* 0x000fe20000000000 */
[----:B------:R-:W-:Y:S01]  /*0050*/  UMOV UR7, 0x100 ;  /* 0x0000010000077882 */ /* 0x000fe20000000000 */
[----:B0-----:R-:W-:-:S05]  /*0060*/  SHF.R.U32.HI R0, RZ, 0x5, R3 ;  /* 0x00000005ff007819 */ /* 0x001fca0000011603 */
[----:B------:R-:W0:Y:S02]  /*0070*/  SHFL.IDX PT, R2, R0, RZ, 0x1f ;  /* 0x00001fff00027589 */ /* 0x000e2400000e0000 */
[C---:B0-----:R-:W-:Y:S02]  /*0080*/  ISETP.NE.OR P0, PT, R2.reuse, RZ, !P0 ;  /* 0x000000ff0200720c */ /* 0x041fe40004705670 */
[----:B------:R-:W-:Y:S02]  /*0090*/  ISETP.NE.AND P1, PT, R2, RZ, PT ;  /* 0x000000ff0200720c */ /* 0x000fe40003f25270 */
[----:B------:R-:W-:-:S05]  /*00a0*/  SHF.R.U32.HI R2, RZ, 0x7, R3 ;  /* 0x00000007ff027819 */ /* 0x000fca0000011603 */
[----:B------:R0:W1:Y:S04]  /*00b0*/  SHFL.IDX PT, R4, R2, RZ, 0x1f ;  /* 0x00001fff02047589 */ /* 0x00006800000e0000 */
[----:B------:R-:W-:Y:S01]  /*00c0*/  VOTEU.ALL UP0, P0 ;  /* 0x00000000003f7886 */ /* 0x000fe20000000000 */
[----:B------:R-:W-:-:S04]  /*00d0*/  VOTEU.ALL UP1, P0 ;  /* 0x00000000003f7886 */ /* 0x000fc80000020000 */
[----:B------:R-:W2:Y:S01]  /*00e0*/  @!UP0 S2UR UR8, SR_CgaCtaId ;  /* 0x00000000000889c3 */ /* 0x000ea20000008800 */
[----:B------:R-:W-:Y:S01]  /*00f0*/  @!UP0 UMOV UR6, 0x400 ;  /* 0x0000040000068882 */ /* 0x000fe20000000000 */
[----:B------:R-:W-:-:S04]  /*0100*/  @!UP0 UIADD3 UR4, -UR4, 0x100000, URZ ;  /* 0x0010000004048890 */ /* 0x000fc8000fffe13f */
[----:B------:R-:W-:Y:S02]  /*0110*/  @!UP0 USHF.L.U32 UR5, UR4, 0xb, URZ ;  /* 0x0000000b04058899 */ /* 0x000fe4000800063f */
[----:B------:R-:W-:Y:S02]  /*0120*/  @!UP0 USHF.L.U32 UR4, UR4, 0x1, URZ ;  /* 0x0000000104048899 */ /* 0x000fe4000800063f */
[----:B--2---:R-:W-:Y:S02]  /*0130*/  @!UP0 ULEA UR8, UR8, UR6, 0x18 ;  /* 0x0000000608088291 */ /* 0x004fe4000f8ec03f */
[----:B------:R-:W-:-:S04]  /*0140*/  @!UP0 UIADD3 UR6, -UR7, 0x100000, URZ ;  /* 0x0010000007068890 */ /* 0x000fc8000fffe13f */
[----:B------:R-:W-:Y:S02]  /*0150*/  @!UP0 USHF.L.U32 UR7, UR6, 0xb, URZ ;  /* 0x0000000b06078899 */ /* 0x000fe4000800063f */
[----:B------:R-:W-:Y:S01]  /*0160*/  @!UP0 USHF.L.U32 UR6, UR6, 0x1, URZ ;  /* 0x0000000106068899 */ /* 0x000fe2000800063f */
[----:B------:R-:W-:-:S05]  /*0170*/  VOTEU.ALL UP0, P0 ;  /* 0x00000000003f7886 */ /* 0x000fca0000000000 */
[----:B------:R0:W2:Y:S06]  /*0180*/  @!UP0 SYNCS.EXCH.64 URZ, [UR8+0x28800], UR4 ;  /* 0x02880004083f85b2 */ /* 0x0000ac0008000100 */
[----:B------:R0:W3:Y:S02]  /*0190*/  @!UP1 SYNCS.EXCH.64 URZ, [UR8+0x28820], UR6 ;  /* 0x02882006083f95b2 */ /* 0x0000e40008000100 */
[----:B01----:R-:W-:Y:S05]  /*01a0*/  @P1 BRA `(.L_x_198) ;  /* 0x0000000000481947 */ /* 0x003fea0003800000 */
        /* <DEDUP_REMOVED lines=14> */
[----:B------:R0:W4:Y:S01]  /*0290*/  SYNCS.EXCH.64 URZ, [UR8+0x28840], UR6 ;  /* 0x02884006083f75b2 */ /* 0x0001220008000100 */
[----:B------:R0:W0:Y:S01]  /*02a0*/  SYNCS.EXCH.64 URZ, [UR8+0x28838], UR4 ;  /* 0x02883804083f75b2 */ /* 0x0000220008000100 */
[----:B------:R0:W0:Y:S01]  /*02b0*/  SYNCS.EXCH.64 URZ, [UR8+0x28848], UR6 ;  /* 0x02884806083f75b2 */ /* 0x0000220008000100 */
[----:B------:R-:W-:Y:S01]  /*02c0*/  NOP ;  /* 0x0000000000007918 */ /* 0x000fe20000000000 */
.L_x_198:
        /* <DEDUP_REMOVED lines=22> */
.L_x_199:
        /* <DEDUP_REMOVED lines=18> */
.L_x_200:
        /* <DEDUP_REMOVED lines=22> */
.L_x_201:
        /* <DEDUP_REMOVED lines=23> */
.L_x_202:
        /* <DEDUP_REMOVED lines=8> */
.L_x_204:
[----:B------:R-:W-:-:S08]  /*08a0*/  NOP ;  /* 0x0000000000007918 */ /* 0x000fd00000000000 */
[----:B------:R-:W0:Y:S02]  /*08b0*/  USETMAXREG.TRY_ALLOC.CTAPOOL UP0, 0xe8 ;  /* 0x000000e8000079c8 */ /* 0x000e240008000600 */
[----:B0-----:R-:W-:-:S13]  /*08c0*/  PLOP3.LUT P0, PT, PT, PT, UP0, 0x80, 0x0 ;  /* 0x000000000000781c */ /* 0x001fda0003f0f008 */
[----:B------:R-:W-:Y:S05]  /*08d0*/  @!P0 BRA `(.L_x_204) ;  /* 0xfffffffc00f08947 */ /* 0x000fea000383ffff */
[----:B------:R-:W0:Y:S01]  /*08e0*/  S2R R3, SR_TID.X ;  /* 0x0000000000037919 */ /* 0x000e220000002100 */
[----:B------:R-:W1:Y:S01]  /*08f0*/  S2UR UR5, SR_CgaCtaId ;  /* 0x00000000000579c3 */ /* 0x000e620000008800 */
[----:B------:R-:W-:-:S07]  /*0900*/  UMOV UR4, 0x400 ;  /* 0x0000040000047882 */ /* 0x000fce0000000000 */
[----:B------:R-:W-:Y:S06]  /*0910*/  BAR.ARV 0x8, 0x180 ;  /* 0x0206000000007b1d */ /* 0x000fec0000002000 */
[----:B-1----:R-:W-:Y:S01]  /*0920*/  ULEA UR4, UR5, UR4, 0x18 ;  /* 0x0000000405047291 */ /* 0x002fe2000f8ec03f */
[----:B0-----:R-:W-:-:S04]  /*0930*/  LOP3.LUT R0, R3, 0xffffff80, RZ, 0xc0, !PT ;  /* 0xffffff8003007812 */ /* 0x001fc800078ec0ff */
[----:B------:R-:W-:-:S13]  /*0940*/  ISETP.NE.AND P0, PT, R0, 0x80, PT ;  /* 0x000000800000780c */ /* 0x000fda0003f05270 */
[----:B------:R-:W-:Y:S08]  /*0950*/  @!P0 BAR.ARV 0x9, 0x100 ;  /* 0x0244000000008b1d */ /* 0x000ff00000002000 */
[----:B------:R-:W-:Y:S06]  /*0960*/  BAR.SYNC.DEFER_BLOCKING 0x5, 0x180 ;  /* 0x0146000000007b1d */ /* 0x000fec0000010000 */
[----:B------:R-:W0:Y:S01]  /*0970*/  LDS.128 R44, [UR4+0x288d0] ;  /* 0x0288d004ff2c7984 */ /* 0x000e220008000c00 */
[----:B------:R-:W-:Y:S01]  /*0980*/  ULDC UR4, c[0x0][0xc3c] ;  /* 0x00030f0000047ab9 */ /* 0x000fe20000000800 */
[----:B------:R-:W-:Y:S06]  /*0990*/  BAR.ARV 0x4, 0x180 ;  /* 0x0106000000007b1d */ /* 0x000fec0000002000 */
[----:B0-----:R-:W-:-:S13]  /*09a0*/  ISETP.GE.AND P0, PT, R47, UR4, PT ;  /* 0x000000042f007c0c */ /* 0x001fda000bf06270 */
[----:B------:R-:W-:Y:S05]  /*09b0*/  @P0 EXIT ;  /* 0x000000000000094d */ /* 0x000fea0003800000 */
[----:B------:R-:W-:Y:S01]  /*09c0*/  VIADD R190, R3, 0xffffff80 ;  /* 0xffffff8003be7836 */ /* 0x000fe20000000000 */
[----:B------:R-:W-:Y:S01]  /*09d0*/  R2UR UR5, R45 ;  /* 0x000000002d0572ca */ /* 0x000fe200000e0000 */
[----:B------:R-:W-:Y:S01]  /*09e0*/  IMAD.MOV.U32 R12, RZ, RZ, -0x2 ;  /* 0xfffffffeff0c7424 */ /* 0x000fe200078e00ff */
[----:B------:R-:W-:Y:S01]  /*09f0*/  R2UR UR6, R46 ;  /* 0x000000002e0672ca */ /* 0x000fe200000e0000 */
[----:B------:R-:W-:Y:S01]  /*0a00*/  ULOP3.LUT UR45, UR36, 0x1, URZ, 0xfc, !UPT ;  /* 0x00000001242d7892 */ /* 0x000fe2000f8efc3f */
[----:B------:R-:W-:Y:S01]  /*0a10*/  SHF.R.S32.HI R3, RZ, 0x1f, R190 ;  /* 0x0000001fff037819 */ /* 0x000fe200000114be */
[----:B------:R-:W-:Y:S01]  /*0a20*/  UMOV UR44, URZ ;  /* 0x0000003f002c7c82 */ /* 0x000fe20008000000 */
[----:B------:R-:W-:Y:S01]  /*0a30*/  UMOV UR43, URZ ;  /* 0x0000003f002b7c82 */ /* 0x000fe20008000000 */
[----:B------:R-:W-:Y:S01]  /*0a40*/  UMOV UR42, URZ ;  /* 0x0000003f002a7c82 */ /* 0x000fe20008000000 */
[CC--:B------:R-:W-:Y:S02]  /*0a50*/  LEA.HI R0, R3.reuse, R190.reuse, RZ, 0x7 ;  /* 0x000000be03007211 */ /* 0x0c0fe400078f38ff */
[----:B------:R-:W-:-:S02]  /*0a60*/  LEA.HI R4, R3, R190, RZ, 0x4 ;  /* 0x000000be03047211 */ /* 0x000fc400078f20ff */
[----:B------:R-:W-:Y:S02]  /*0a70*/  LOP3.LUT R5, R0, 0xffffff80, RZ, 0xc0, !PT ;  /* 0xffffff8000057812 */ /* 0x000fe400078ec0ff */
[----:B------:R-:W-:Y:S02]  /*0a80*/  SHF.R.S32.HI R7, RZ, 0x4, R4 ;  /* 0x00000004ff077819 */ /* 0x000fe40000011404 */
[----:B------:R-:W-:Y:S01]  /*0a90*/  SHF.R.S32.HI R153, RZ, 0x7, R0 ;  /* 0x00000007ff997819 */ /* 0x000fe20000011400 */
[----:B------:R-:W-:Y:S01]  /*0aa0*/  IMAD.IADD R154, R190, 0x1, -R5 ;  /* 0x00000001be9a7824 */ /* 0x000fe200078e0a05 */
[----:B------:R-:W-:Y:S02]  /*0ab0*/  LEA.HI R5, R3, R190, RZ, 0x5 ;  /* 0x000000be03057211 */ /* 0x000fe400078f28ff */
[----:B------:R-:W-:Y:S02]  /*0ac0*/  LEA.HI R0, R0, R153, RZ, 0x1 ;  /* 0x0000009900007211 */ /* 0x000fe400078f08ff */
[----:B------:R-:W-:Y:S01]  /*0ad0*/  SHF.R.S32.HI R9, RZ, 0x1f, R154 ;  /* 0x0000001fff097819 */ /* 0x000fe2000001149a */
[----:B------:R-:W-:Y:S01]  /*0ae0*/  IMAD.SHL.U32 R6, R5, 0x20, RZ ;  /* 0x0000002005067824 */ /* 0x000fe200078e00ff */
[----:B------:R-:W-:-:S02]  /*0af0*/  LOP3.LUT R5, R4, 0x3fffff0, RZ, 0xc0, !PT ;  /* 0x03fffff004057812 */ /* 0x000fc400078ec0ff */
[----:B------:R-:W-:Y:S02]  /*0b00*/  LEA.HI R4, R4, R7, RZ, 0x1 ;  /* 0x0000000704047211 */ /* 0x000fe400078f08ff */
[----:B------:R-:W-:Y:S01]  /*0b10*/  LOP3.LUT R6, R6, 0xfffffc00, RZ, 0xc0, !PT ;  /* 0xfffffc0006067812 */ /* 0x000fe200078ec0ff */
[----:B------:R-:W-:Y:S01]  /*0b20*/  IMAD.IADD R5, R190, 0x1, -R5 ;  /* 0x00000001be057824 */ /* 0x000fe200078e0a05 */
[----:B------:R-:W-:Y:S02]  /*0b30*/  LOP3.LUT R4, R4, 0x1ffffffe, RZ, 0xc0, !PT ;  /* 0x1ffffffe04047812 */ /* 0x000fe400078ec0ff */
[----:B------:R-:W-:Y:S01]  /*0b40*/  LEA.HI R8, R9, R154, RZ, 0x2 ;  /* 0x0000009a09087211 */ /* 0x000fe200078f10ff */
[----:B------:R-:W-:Y:S01]  /*0b50*/  IMAD R5, R5, 0x40, R6 ;  /* 0x0000004005057824 */ /* 0x000fe200078e0206 */
[----:B------:R-:W-:Y:S01]  /*0b60*/  LEA.HI R6, R3, R190, RZ, 0x2 ;  /* 0x000000be03067211 */ /* 0x000fe200078f10ff */
[----:B------:R-:W-:Y:S01]  /*0b70*/  IMAD.IADD R4, R7, 0x1, -R4 ;  /* 0x0000000107047824 */ /* 0x000fe200078e0a04 */
[----:B------:R-:W-:-:S02]  /*0b80*/  SHF.R.S32.HI R10, RZ, 0x2, R8 ;  /* 0x00000002ff0a7819 */ /* 0x000fc40000011408 */
[----:B------:R-:W-:Y:S01]  /*0b90*/  SHF.R.S32.HI R11, RZ, 0x1f, R8 ;  /* 0x0000001fff0b7819 */ /* 0x000fe20000011408 */
[----:B------:R-:W-:Y:S01]  /*0ba0*/  IMAD R155, R4, 0x8, R5 ;  /* 0x00000008049b7824 */ /* 0x000fe200078e0205 */
[----:B------:R-:W-:Y:S02]  /*0bb0*/  LOP3.LUT R5, R6, 0xfffffffc, RZ, 0xc0, !PT ;  /* 0xfffffffc06057812 */ /* 0x000fe400078ec0ff */
[----:B------:R-:W-:Y:S02]  /*0bc0*/  LEA.HI R11, R11, R10, RZ, 0x3 ;  /* 0x0000000a0b0b7211 */ /* 0x000fe400078f18ff */
[----:B------:R-:W-:Y:S01]  /*0bd0*/  LEA.HI R3, R3, R190, RZ, 0x3 ;  /* 0x000000be03037211 */ /* 0x000fe200078f18ff */
[----:B------:R-:W-:Y:S01]  /*0be0*/  IMAD.IADD R4, R190, 0x1, -R5 ;  /* 0x00000001be047824 */ /* 0x000fe200078e0a05 */
[----:B------:R-:W-:Y:S02]  /*0bf0*/  LOP3.LUT R11, R11, 0xfffffff8, RZ, 0xc0, !PT ;  /* 0xfffffff80b0b7812 */ /* 0x000fe400078ec0ff */
[----:B------:R-:W-:-:S02]  /*0c00*/  LEA.HI R9, R9, R154, RZ, 0x5 ;  /* 0x0000009a09097211 */ /* 0x000fc400078f28ff */
[----:B------:R-:W-:Y:S02]  /*0c10*/  LOP3.LUT R5, R3, 0xfffffff8, RZ, 0xc0, !PT ;  /* 0xfffffff803057812 */ /* 0x000fe400078ec0ff */
[----:B------:R-:W-:Y:S02]  /*0c20*/  IADD3 R10, R10, -R11, RZ ;  /* 0x8000000b0a0a7210 */ /* 0x000fe40007ffe0ff */
[----:B------:R-:W-:Y:S01]  /*0c30*/  SHF.R.S32.HI R9, RZ, 0x5, R9 ;  /* 0x00000005ff097819 */ /* 0x000fe20000011409 */
[----:B------:R-:W-:Y:S01]  /*0c40*/  IMAD.IADD R152, R190, 0x1, -R5 ;  /* 0x00000001be987824 */ /* 0x000fe200078e0a05 */
[----:B------:R-:W-:Y:S02]  /*0c50*/  LOP3.LUT R0, R0, 0x3fffffe, RZ, 0xc0, !PT ;  /* 0x03fffffe00007812 */ /* 0x000fe400078ec0ff */
[----:B------:R-:W-:Y:S01]  /*0c60*/  LEA.HI R6, R4, R4, RZ, 0x1 ;  /* 0x0000000404067211 */ /* 0x000fe200078f08ff */
[----:B------:R-:W-:Y:S01]  /*0c70*/  IMAD R9, R9, 0x10, R10 ;  /* 0x0000001009097824 */ /* 0x000fe200078e020a */
[----:B------:R-:W-:Y:S01]  /*0c80*/  LOP3.LUT R11, R8, 0x7ffffffc, RZ, 0xc0, !PT ;  /* 0x7ffffffc080b7812 */ /* 0x000fe200078ec0ff */
[----:B------:R-:W-:Y:S01]  /*0c90*/  IMAD.IADD R0, R153, 0x1, -R0 ;  /* 0x0000000199007824 */ /* 0x000fe200078e0a00 */
[----:B------:R-:W-:Y:S01]  /*0ca0*/  LOP3.LUT R7, R6, 0x1ffffffe, RZ, 0xc0, !PT ;  /* 0x1ffffffe06077812 */ /* 0x000fe200078ec0ff */
[----:B------:R-:W-:Y:S01]  /*0cb0*/  IMAD.SHL.U32 R22, R152, 0x8, RZ ;  /* 0x0000000898167824 */ /* 0x000fe200078e00ff */
[----:B------:R-:W-:Y:S01]  /*0cc0*/  SHF.R.S32.HI R17, RZ, 0x3, R3 ;  /* 0x00000003ff117819 */ /* 0x000fe20000011403 */
[----:B------:R-:W-:Y:S01]  /*0cd0*/  IMAD.IADD R11, R154, 0x1, -R11 ;  /* 0x000000019a0b7824 */ /* 0x000fe200078e0a0b */
[----:B------:R-:W-:Y:S01]  /*0ce0*/  LEA R19, R0, R9, 0x6 ;  /* 0x0000000900137211 */ /* 0x000fe200078e30ff */
[----:B------:R-:W-:Y:S01]  /*0cf0*/  VIADD R18, R22, 0x40 ;  /* 0x0000004016127836 */ /* 0x000fe20000000000 */
[----:B------:R-:W-:Y:S01]  /*0d00*/  SHF.R.S32.HI R189, RZ, 0x1f, R22 ;  /* 0x0000001fffbd7819 */ /* 0x000fe20000011416 */
[----:B------:R-:W-:-:S02]  /*0d10*/  IMAD.IADD R16, R4, 0x1, -R7 ;  /* 0x0000000104107824 */ /* 0x000fc400078e0a07 */
[----:B------:R-:W-:Y:S01]  /*0d20*/  IMAD R23, R11, R12, 0x80 ;  /* 0x000000800b177424 */ /* 0x000fe200078e020c */
[----:B------:R-:W-:Y:S01]  /*0d30*/  SHF.R.S32.HI R188, RZ, 0x1f, R18 ;  /* 0x0000001fffbc7819 */ /* 0x000fe20000011412 */
[----:B------:R-:W-:-:S07]  /*0d40*/  IMAD R16, R16, 0x8, R19 ;  /* 0x0000000810107824 */ /* 0x000fce00078e0213 */
.L_x_250:
[----:B012---:R-:W0:Y:S01]  /*0d50*/  LDC.64 R4, c[0x0][0xc88] ;  /* 0x00032200ff047b82 */ /* 0x007e220000000a00 */
[----:B------:R-:W-:Y:S01]  /*0d60*/  ULDC.64 UR8, c[0x0][0xa28] ;  /* 0x00028a0000087ab9 */ /* 0x000fe20000000a00 */
[----:B------:R-:W-:Y:S01]  /*0d70*/  ULDC.64 UR10, c[0x0][0xa20] ;  /* 0x00028800000a7ab9 */ /* 0x000fe20000000a00 */
[----:B------:R-:W-:Y:S01]  /*0d80*/  ULDC UR4, c[0x0][0x424] ;  /* 0x0001090000047ab9 */ /* 0x000fe20000000800 */
[----:B0-----:R-:W-:-:S06]  /*0d90*/  IMAD.WIDE R4, R47, 0x4, R4 ;  /* 0x000000042f047825 */ /* 0x001fcc00078e0204 */
[----:B------:R-:W2:Y:S01]  /*0da0*/  LDG.E R4, desc[UR50][R4.64] ;  /* 0x0000003204047981 */ /* 0x000ea2000c1e1900 */
[----:B------:R-:W-:Y:S02]  /*0db0*/  UISETP.NE.U32.AND UP0, UPT, UR8, URZ, UPT ;  /* 0x0000003f0800728c */ /* 0x000fe4000bf05070 */
[----:B------:R-:W-:Y:S02]  /*0dc0*/  UISETP.NE.U32.AND UP1, UPT, UR10, URZ, UPT ;  /* 0x0000003f0a00728c */ /* 0x000fe4000bf25070 */
[----:B------:R-:W-:Y:S02]  /*0dd0*/  UISETP.NE.AND.EX UP0, UPT, UR9, URZ, UPT, UP0 ;  /* 0x0000003f0900728c */ /* 0x000fe4000bf05300 */
[----:B------:R-:W-:-:S04]  /*0de0*/  UISETP.NE.AND.EX UP1, UPT, UR11, URZ, UPT, UP1 ;  /* 0x0000003f0b00728c */ /* 0x000fc8000bf25310 */
[----:B------:R-:W-:Y:S02]  /*0df0*/  PLOP3.LUT P0, PT, PT, PT, UP0, 0x80, 0x0 ;  /* 0x000000000000781c */ /* 0x000fe40003f0f008 */
[----:B------:R-:W-:Y:S02]  /*0e00*/  PLOP3.LUT P1, PT, PT, PT, UP1, 0x80, 0x0 ;  /* 0x000000000000781c */ /* 0x000fe40003f2f018 */
[----:B--2---:R-:W-:-:S13]  /*0e10*/  R2UR UR37, R4 ;  /* 0x00000000042572ca */ /* 0x004fda00000e0000 */
[----:B------:R-:W-:Y:S02]  /*0e20*/  USHF.R.S32.HI UR38, URZ, 0x1f, UR37 ;  /* 0x0000001f3f267899 */ /* 0x000fe40008011425 */
[----:B------:R-:W-:Y:S02]  /*0e30*/  @UP0 ULEA UR8, UP2, UR37, UR8, 0x2 ;  /* 0x0000000825080291 */ /* 0x000fe4000f84103f */
[----:B------:R-:W-:Y:S02]  /*0e40*/  @UP1 ULEA UR10, UP3, UR37, UR10, 0x2 ;  /* 0x0000000a250a1291 */ /* 0x000fe4000f86103f */
[----:B------:R-:W-:Y:S02]  /*0e50*/  @UP0 ULEA.HI.X UR9, UR37, UR9, UR38, 0x2, UP2 ;  /* 0x0000000925090291 */ /* 0x000fe400090f1426 */
[----:B------:R-:W-:Y:S01]  /*0e60*/  @UP1 ULEA.HI.X UR11, UR37, UR11, UR38, 0x2, UP3 ;  /* 0x0000000b250b1291 */ /* 0x000fe200098f1426 */
[----:B------:R-:W-:Y:S02]  /*0e70*/  IMAD.U32 R4, RZ, RZ, UR8 ;  /* 0x00000008ff047e24 */ /* 0x000fe4000f8e00ff */
[----:B------:R-:W-:-:S02]  /*0e80*/  IMAD.U32 R6, RZ, RZ, UR10 ;  /* 0x0000000aff067e24 */ /* 0x000fc4000f8e00ff */
[----:B------:R-:W-:Y:S01]  /*0e90*/  IMAD.U32 R5, RZ, RZ, UR9 ;  /* 0x00000009ff057e24 */ /* 0x000fe2000f8e00ff */
[----:B------:R-:W-:Y:S01]  /*0ea0*/  ULDC.64 UR8, c[0x0][0x418] ;  /* 0x0001060000087ab9 */ /* 0x000fe20000000a00 */
[----:B------:R-:W-:-:S03]  /*0eb0*/  IMAD.U32 R7, RZ, RZ, UR11 ;  /* 0x0000000bff077e24 */ /* 0x000fc6000f8e00ff */
[----:B------:R-:W2:Y:S04]  /*0ec0*/  @P0 LDG.E R4, desc[UR50][R4.64] ;  /* 0x0000003204040981 */ /* 0x000ea8000c1e1900 */
[----:B---3--:R-:W3:Y:S01]  /*0ed0*/  @P1 LDG.E R6, desc[UR50][R6.64] ;  /* 0x0000003206061981 */ /* 0x008ee2000c1e1900 */
[----:B------:R-:W-:Y:S01]  /*0ee0*/  UISETP.NE.U32.AND UP0, UPT, UR8, URZ, UPT ;  /* 0x0000003f0800728c */ /* 0x000fe2000bf05070 */
[----:B------:R-:W-:Y:S01]  /*0ef0*/  CS2R R20, SRZ ;  /* 0x0000000000147805 */ /* 0x000fe2000001ff00 */
[----:B------:R-:W-:Y:S01]  /*0f00*/  UMOV UR39, UR5 ;  /* 0x0000000500277c82 */ /* 0x000fe20008000000 */
[----:B------:R-:W-:Y:S01]  /*0f10*/  ULDC UR5, c[0x0][0x2f0] ;  /* 0x0000bc0000057ab9 */ /* 0x000fe20000000800 */
[----:B------:R-:W-:Y:S01]  /*0f20*/  UISETP.NE.AND.EX UP0, UPT, UR9, URZ, UPT, UP0 ;  /* 0x0000003f0900728c */ /* 0x000fe2000bf05300 */
[----:B------:R-:W-:Y:S01]  /*0f30*/  IMAD.MOV.U32 R151, RZ, RZ, RZ ;  /* 0x000000ffff977224 */ /* 0x000fe200078e00ff */
[----:B------:R-:W-:Y:S01]  /*0f40*/  UMOV UR48, URZ ;  /* 0x0000003f00307c82 */ /* 0x000fe20008000000 */
[----:B------:R-:W-:Y:S01]  /*0f50*/  UMOV UR40, UR6 ;  /* 0x0000000600287c82 */ /* 0x000fe20008000000 */
[----:B------:R-:W-:Y:S01]  /*0f60*/  USEL UR4, UR4, 0x1, UP0 ;  /* 0x0000000104047887 */ /* 0x000fe20008000000 */
[----:B------:R-:W-:Y:S01]  /*0f70*/  CS2R R32, SRZ ;  /* 0x0000000000207805 */ /* 0x000fe2000001ff00 */
[----:B------:R-:W-:Y:S01]  /*0f80*/  IMAD.MOV.U32 R3, RZ, RZ, RZ ;  /* 0x000000ffff037224 */ /* 0x000fe200078e00ff */
[----:B------:R-:W-:Y:S01]  /*0f90*/  CS2R R34, SRZ ;  /* 0x0000000000227805 */ /* 0x000fe2000001ff00 */
[----:B------:R-:W-:Y:S01]  /*0fa0*/  UIMAD UR4, UR4, UR5, URZ ;  /* 0x00000005040472a4 */ /* 0x000fe2000f8e023f */
        /* <DEDUP_REMOVED lines=22> */
[----:B------:R-:W-:Y:S02]  /*1110*/  MOV R84, RZ ;  /* 0x000000ff00547202 */ /* 0x000fe40000000f00 */
[----:B--2---:R-:W-:Y:S02]  /*1120*/  @P0 R2UR UR48, R4 ;  /* 0x00000000043002ca */ /* 0x004fe400000e0000 */
[----:B------:R-:W-:-:S02]  /*1130*/  PLOP3.LUT P0, PT, PT, PT, PT, 0x80, 0x0 ;  /* 0x000000000000781c */ /* 0x000fc40003f0f070 */
[----:B---3--:R-:W-:Y:S01]  /*1140*/  @P1 R2UR UR4, R6 ;  /* 0x00000000060412ca */ /* 0x008fe200000e0000 */
[----:B----4-:R-:W-:-:S14]  /*1150*/  @P1 BRA `(.L_x_205) ;  /* 0x0000000000341947 */ /* 0x010fdc0003800000 */
[----:B------:R-:W-:Y:S02]  /*1160*/  ULDC.64 UR6, c[0x0][0xa08] ;  /* 0x0002820000067ab9 */ /* 0x000fe40000000a00 */
[----:B------:R-:W-:-:S04]  /*1170*/  ISETP.NE.U32.AND P1, PT, RZ, UR6, PT ;  /* 0x00000006ff007c0c */ /* 0x000fc8000bf25070 */
[----:B------:R-:W-:-:S13]  /*1180*/  ISETP.NE.AND.EX P1, PT, RZ, UR7, PT, P1 ;  /* 0x00000007ff007c0c */ /* 0x000fda000bf25310 */
[----:B------:R-:W-:Y:S05]  /*1190*/  @!P1 BRA `(.L_x_205) ;  /* 0x0000000000249947 */ /* 0x000fea0003800000 */
[----:B------:R-:W-:Y:S02]  /*11a0*/  ULDC.64 UR4, c[0x0][0xa08] ;  /* 0x0002820000047ab9 */ /* 0x000fe40000000a00 */
[----:B------:R-:W-:-:S06]  /*11b0*/  UIMAD.WIDE UR4, UR37, 0x4, UR4 ;  /* 0x00000004250478a5 */ /* 0x000fcc000f8e0204 */
[----:B------:R-:W-:Y:S02]  /*11c0*/  IMAD.U32 R4, RZ, RZ, UR4 ;  /* 0x00000004ff047e24 */ /* 0x000fe4000f8e00ff */
[----:B------:R-:W-:-:S05]  /*11d0*/  IMAD.U32 R5, RZ, RZ, UR5 ;  /* 0x00000005ff057e24 */ /* 0x000fca000f8e00ff */
[----:B------:R-:W2:Y:S04]  /*11e0*/  LDG.E R6, desc[UR50][R4.64] ;  /* 0x0000003204067981 */ /* 0x000ea8000c1e1900 */
[----:B------:R-:W3:Y:S01]  /*11f0*/  LDG.E R0, desc[UR50][R4.64+0x4] ;  /* 0x0000043204007981 */ /* 0x000ee2000c1e1900 */
[----:B--2---:R-:W-:Y:S02]  /*1200*/  R2UR UR4, R6 ;  /* 0x00000000060472ca */ /* 0x004fe400000e0000 */
[----:B---3--:R-:W-:-:S13]  /*1210*/  R2UR UR5, R0 ;  /* 0x00000000000572ca */ /* 0x008fda00000e0000 */
[----:B------:R-:W-:-:S12]  /*1220*/  UIADD3 UR4, -UR4, UR5, URZ ;  /* 0x0000000504047290 */ /* 0x000fd8000fffe13f */
.L_x_205:
[----:B------:R-:W-:Y:S01]  /*1230*/  UIADD3 UR48, -UR48, UR4, URZ ;  /* 0x0000000430307290 */ /* 0x000fe2000fffe13f */
[----:B------:R-:W-:Y:S01]  /*1240*/  CS2R R86, SRZ ;  /* 0x0000000000567805 */ /* 0x000fe2000001ff00 */
[----:B------:R-:W-:Y:S01]  /*1250*/  IMAD.MOV.U32 R85, RZ, RZ, RZ ;  /* 0x000000ffff557224 */ /* 0x000fe200078e00ff */
[----:B------:R-:W-:Y:S01]  /*1260*/  CS2R R88, SRZ ;  /* 0x0000000000587805 */ /* 0x000fe2000001ff00 */
[----:B------:R-:W-:Y:S01]  /*1270*/  UISETP.GE.AND UP0, UPT, UR48, 0x1, UPT ;  /* 0x000000013000788c */ /* 0x000fe2000bf06270 */
[----:B------:R-:W-:Y:S01]  /*1280*/  CS2R R92, SRZ ;  /* 0x00000000005c7805 */ /* 0x000fe2000001ff00 */
[----:B------:R-:W-:Y:S01]  /*1290*/  UIADD3 UR4, UR48, 0x7f, URZ ;  /* 0x0000007f30047890 */ /* 0x000fe2000fffe03f */
[----:B------:R-:W-:Y:S01]  /*12a0*/  CS2R R6, SRZ ;  /* 0x0000000000067805 */ /* 0x000fe2000001ff00 */
[----:B------:R-:W-:Y:S02]  /*12b0*/  IMAD.MOV.U32 R8, RZ, RZ, RZ ;  /* 0x000000ffff087224 */ /* 0x000fe400078e00ff */
[----:B------:R-:W-:Y:S01]  /*12c0*/  PLOP3.LUT P1, PT, PT, PT, UP0, 0x80, 0x0 ;  /* 0x000000000000781c */ /* 0x000fe20003f2f008 */
[----:B------:R-:W-:Y:S01]  /*12d0*/  USHF.R.S32.HI UR5, URZ, 0x1f, UR4 ;  /* 0x0000001f3f057899 */ /* 0x000fe20008011404 */
[----:B------:R-:W-:-:S02]  /*12e0*/  IMAD.MOV.U32 R10, RZ, RZ, RZ ;  /* 0x000000ffff0a7224 */ /* 0x000fc400078e00ff */
[----:B------:R-:W-:Y:S01]  /*12f0*/  IMAD.MOV.U32 R12, RZ, RZ, RZ ;  /* 0x000000ffff0c7224 */ /* 0x000fe200078e00ff */
[----:B------:R-:W-:Y:S01]  /*1300*/  ULEA.HI UR5, UR5, UR4, URZ, 0x7 ;  /* 0x0000000405057291 */ /* 0x000fe2000f8f383f */
[----:B------:R-:W-:-:S07]  /*1310*/  IMAD.MOV.U32 R157, RZ, RZ, RZ ;  /* 0x000000ffff9d7224 */ /* 0x000fce00078e00ff */
[----:B------:R-:W-:Y:S05]  /*1320*/  @!P1 BRA `(.L_x_206) ;  /* 0x0000005000b09947 */ /* 0x000fea0003800000 */
[----:B------:R-:W0:Y:S01]  /*1330*/  SHFL.IDX PT, R0, R153, RZ, 0x1f ;  /* 0x00001fff99007589 */ /* 0x000e2200000e0000 */
[----:B------:R-:W1:Y:S01]  /*1340*/  S2UR UR46, SR_CgaCtaId ;  /* 0x00000000002e79c3 */ /* 0x000e620000008800 */
[----:B------:R-:W-:Y:S01]  /*1350*/  UMOV UR49, 0x400 ;  /* 0x0000040000317882 */ /* 0x000fe20000000000 */
[----:B------:R-:W-:Y:S01]  /*1360*/  USHF.R.S32.HI UR47, URZ, 0x7, UR5 ;  /* 0x000000073f2f7899 */ /* 0x000fe20008011405 */
[----:B0-----:R-:W-:Y:S01]  /*1370*/  R2UR UR41, R0 ;  /* 0x00000000002972ca */ /* 0x001fe200000e0000 */
[----:B-1----:R-:W-:-:S04]  /*1380*/  ULEA UR49, UR46, UR49, 0x18 ;  /* 0x000000312e317291 */ /* 0x002fc8000f8ec03f */
[----:B------:R-:W-:-:S04]  /*1390*/  UIADD3 UR6, UR49, 0x10400, URZ ;  /* 0x0001040031067890 */ /* 0x000fc8000fffe03f */
[----:B------:R-:W-:-:S04]  /*13a0*/  ULOP3.LUT UP0, URZ, UR6, 0x3ff, URZ, 0xc0, !UPT ;  /* 0x000003ff063f7892 */ /* 0x000fc8000f80c03f */
[----:B------:R-:W-:Y:S02]  /*13b0*/  ULEA.HI UR4, UR41, UR41, URZ, 0x1 ;  /* 0x0000002929047291 */ /* 0x000fe4000f8f083f */
[----:B------:R-:W-:Y:S02]  /*13c0*/  PLOP3.LUT P0, PT, PT, PT, UP0, 0x80, 0x0 ;  /* 0x000000000000781c */ /* 0x000fe40003f0f008 */
[----:B------:R-:W-:-:S04]  /*13d0*/  ULOP3.LUT UR4, UR4, 0x1e, URZ, 0xc0, !UPT ;  /* 0x0000001e04047892 */ /* 0x000fc8000f8ec03f */
[----:B------:R-:W-:-:S04]  /*13e0*/  UIADD3 UR4, UR41, -UR4, URZ ;  /* 0x8000000429047290 */ /* 0x000fc8000fffe03f */
[----:B------:R-:W-:-:S04]  /*13f0*/  ULEA UR4, UR4, UR6, 0xd ;  /* 0x0000000604047291 */ /* 0x000fc8000f8e683f */
[----:B------:R-:W-:-:S04]  /*1400*/  USHF.R.U32.HI UR4, URZ, 0x4, UR4 ;  /* 0x000000043f047899 */ /* 0x000fc80008011604 */
[----:B------:R-:W-:Y:S01]  /*1410*/  ULOP3.LUT UR52, UR4, 0x3fff, URZ, 0xc0, !UPT ;  /* 0x00003fff04347892 */ /* 0x000fe2000f8ec03f */
[----:B------:R-:W-:Y:S11]  /*1420*/  @!P0 BRA `(.L_x_207) ;  /* 0x0000000000408947 */ /* 0x000ff60003800000 */
[----:B------:R-:W-:Y:S01]  /*1430*/  MOV R0, 0x0 ;  /* 0x0000000000007802 */ /* 0x000fe20000000f00 */
[----:B------:R-:W-:Y:S01]  /*1440*/  ULDC.64 UR4, c[0x4][0x80] ;  /* 0x0100200000047ab9 */ /* 0x000fe20000000a00 */
[----:B------:R-:W-:Y:S01]  /*1450*/  ULDC.64 UR6, c[0x4][0x20] ;  /* 0x0100080000067ab9 */ /* 0x000fe20000000a00 */
[----:B------:R-:W-:Y:S01]  /*1460*/  IMAD.U32 R4, RZ, RZ, UR4 ;  /* 0x00000004ff047e24 */ /* 0x000fe2000f8e00ff */
[----:B------:R0:W1:Y:S01]  /*1470*/  LDC.64 R14, c[0x4][R0] ;  /* 0x01000000000e7b82 */ /* 0x0000620000000a00 */
[----:B------:R-:W-:Y:S01]  /*1480*/  MOV R5, UR5 ;  /* 0x0000000500057c02 */ /* 0x000fe20008000f00 */
[----:B------:R-:W-:Y:S01]  /*1490*/  ULDC.64 UR4, c[0x4][0x88] ;  /* 0x0100220000047ab9 */ /* 0x000fe20000000a00 */
        /* <DEDUP_REMOVED lines=9> */
.L_x_207:
[----:B------:R-:W-:Y:S01]  /*1530*/  ULEA.HI UR4, UR44, UR44, URZ, 0x1 ;  /* 0x0000002c2c047291 */ /* 0x000fe2000f8f083f */
[----:B------:R-:W-:-:S03]  /*1540*/  MOV R3, UR45 ;  /* 0x0000002d00037c02 */ /* 0x000fc60008000f00 */
[----:B------:R-:W-:Y:S01]  /*1550*/  ULOP3.LUT UR4, UR4, 0xfffffffe, URZ, 0xc0, !UPT ;  /* 0xfffffffe04047892 */ /* 0x000fe2000f8ec03f */
[----:B------:R-:W-:-:S03]  /*1560*/  ISETP.NE.AND P0, PT, R3, 0x3, PT ;  /* 0x000000030300780c */ /* 0x000fc60003f05270 */
[----:B------:R-:W-:-:S06]  /*1570*/  UIADD3 UR4, UR44, -UR4, URZ ;  /* 0x800000042c047290 */ /* 0x000fcc000fffe03f */
[----:B------:R-:W-:-:S05]  /*1580*/  IMAD.U32 R0, RZ, RZ, UR4 ;  /* 0x00000004ff007e24 */ /* 0x000fca000f8e00ff */
[----:B------:R-:W-:-:S04]  /*1590*/  SHF.L.U32 R0, R0, 0x1f, RZ ;  /* 0x0000001f00007819 */ /* 0x000fc800000006ff */
[----:B------:R-:W0:Y:S02]  /*15a0*/  SYNCS.PHASECHK.TRANS64.TRYWAIT P1, [UR49+0x28800], R0 ;  /* 0x02880000ff0075a7 */ /* 0x000e240008020171 */
[----:B0-----:R-:W-:Y:S05]  /*15b0*/  @!P1 BRA `(.L_x_208) ;  /* 0x000000c4006c9947 */ /* 0x001fea0003800000 */
.L_x_337:
[----:B------:R-:W-:Y:S05]  /*15c0*/  @!P0 BRA `(.L_x_209) ;  /* 0x0000000000048947 */ /* 0x000fea0003800000 */
[----:B------:R-:W-:Y:S01]  /*15d0*/  BPT.TRAP 0x1 ;  /* 0x000000040000795c */ /* 0x000fe20000300000 */
.L_x_209:
[----:B------:R-:W-:Y:S02]  /*15e0*/  IMAD.U32 R5, RZ, RZ, UR42 ;  /* 0x0000002aff057e24 */ /* 0x000fe4000f8e00ff */
[----:B0-----:R-:W-:-:S03]  /*15f0*/  IMAD.U32 R0, RZ, RZ, UR43 ;  /* 0x0000002bff007e24 */ /* 0x001fc6000f8e00ff */
[----:B------:R-:W-:Y:S02]  /*1600*/  LEA R5, R5, UR49, 0x3 ;  /* 0x0000003105057c11 */ /* 0x000fe4000f8e18ff */
[----:B------:R-:W-:-:S04]  /*1610*/  SHF.L.U32 R0, R0, 0x1f, RZ ;  /* 0x0000001f00007819 */ /* 0x000fc800000006ff */
[----:B------:R0:W1:Y:S01]  /*1620*/  SYNCS.PHASECHK.TRANS64.TRYWAIT P1, [R5+URZ+0x28830], R0 ;  /* 0x02883000050075a7 */ /* 0x000062000802017f */
[----:B------:R-:W-:Y:S05]  /*1630*/  @!P0 BRA `(.L_x_210) ;  /* 0x0000000000048947 */ /* 0x000fea0003800000 */
[----:B------:R-:W-:Y:S01]  /*1640*/  BPT.TRAP 0x1 ;  /* 0x000000040000795c */ /* 0x000fe20000300000 */
.L_x_210:
[----:B------:R-:W-:Y:S01]  /*1650*/  IMAD.MOV.U32 R151, RZ, RZ, RZ ;  /* 0x000000ffff977224 */ /* 0x000fe200078e00ff */
[----:B-1----:R-:W-:Y:S06]  /*1660*/  @P1 BRA `(.L_x_211) ;  /* 0x0000000000081947 */ /* 0x002fec0003800000 */
[----:B------:R-:W1:Y:S02]  /*1670*/  SYNCS.PHASECHK.TRANS64.TRYWAIT P1, [R5+URZ+0x28830], R0 ;  /* 0x02883000050075a7 */ /* 0x000e64000802017f */
[----:B-1----:R-:W-:Y:S05]  /*1680*/  @!P1 BRA `(.L_x_212) ;  /* 0x000000c400509947 */ /* 0x002fea0003800000 */
.L_x_211:
[----:B------:R-:W-:Y:S05]  /*1690*/  WARPSYNC.ALL ;  /* 0x0000000000007948 */ /* 0x000fea0003800000 */
[----:B------:R-:W-:Y:S01]  /*16a0*/  UIADD3 UR49, UR49, 0x18400, URZ ;  /* 0x0001840031317890 */ /* 0x000fe2000fffe03f */
[----:B------:R-:W-:Y:S01]  /*16b0*/  WARPGROUP.ARRIVE ;  /* 0x00000000000079c5 */ /* 0x000fe20000000000 */
[----:B------:R-:W-:Y:S02]  /*16c0*/  ULOP3.LUT UR32, UR52, 0x10000, URZ, 0xfc, !UPT ;  /* 0x0001000034207892 */ /* 0x000fe4000f8efc3f */
[----:B------:R-:W-:Y:S01]  /*16d0*/  USHF.R.U32.HI UR49, URZ, 0x4, UR49 ;  /* 0x000000043f317899 */ /* 0x000fe20008011631 */
[----:B------:R-:W-:Y:S01]  /*16e0*/  UMOV UR33, 0x40000040 ;  /* 0x4000004000217882 */ /* 0x000fe20000000000 */
[----:B------:R-:W-:-:S02]  /*16f0*/  UMOV UR35, 0x40000040 ;  /* 0x4000004000237882 */ /* 0x000fc40000000000 */
[----:B------:R-:W-:Y:S02]  /*1700*/  ULOP3.LUT UR49, UR49, 0x3fff, URZ, 0xc0, !UPT ;  /* 0x00003fff31317892 */ /* 0x000fe4000f8ec03f */
[----:B------:R-:W-:Y:S02]  /*1710*/  UIADD3 UR4, UR32, 0x2, URZ ;  /* 0x0000000220047890 */ /* 0x000fe4000fffe03f */
[----:B------:R-:W-:Y:S01]  /*1720*/  ULOP3.LUT UR49, UR49, 0x10000, URZ, 0xfc, !UPT ;  /* 0x0001000031317892 */ /* 0x000fe2000f8efc3f */
[----:B------:R-:W-:Y:S01]  /*1730*/  UMOV UR5, 0x40000040 ;  /* 0x4000004000057882 */ /* 0x000fe20000000000 */
[----:B------:R-:W-:Y:S02]  /*1740*/  UMOV UR7, 0x40000040 ;  /* 0x4000004000077882 */ /* 0x000fe40000000000 */
        /* <DEDUP_REMOVED lines=51> */
.L_x_213:
        /* <DEDUP_REMOVED lines=77> */
[----:B------:R-:W-:Y:S01]  /*1f50*/  IMAD.MOV.U32 R91, RZ, RZ, R151 ;  /* 0x000000ffff5b7224 */ /* 0x000fe200078e0097 */
[----:B------:R-:W-:-:S02]  /*1f60*/  FMNMX.FTZ R3, R102, R3, !PT ;  /* 0x0000000366037209 */ /* 0x000fc40007810000 */
[----:B------:R-:W-:Y:S02]  /*1f70*/  FSEL R8, R35, -INF , P5 ;  /* 0xff80000023087808 */ /* 0x000fe40002800000 */
[----:B------:R-:W-:Y:S02]  /*1f80*/  ISETP.GT.AND P5, PT, R4, 0x29, PT ;  /* 0x000000290400780c */ /* 0x000fe40003fa4270 */
[----:B------:R-:W-:Y:S02]  /*1f90*/  FSEL R106, R44, -INF , P6 ;  /* 0xff8000002c6a7808 */ /* 0x000fe40003000000 */
[----:B------:R-:W-:Y:S02]  /*1fa0*/  FMNMX.FTZ R3, R104, R3, !PT ;  /* 0x0000000368037209 */ /* 0x000fe40007810000 */
[----:B------:R-:W-:Y:S02]  /*1fb0*/  FSEL R38, R38, -INF , P4 ;  /* 0xff80000026267808 */ /* 0x000fe40002000000 */
[----:B------:R-:W-:-:S02]  /*1fc0*/  ISETP.GT.AND P4, PT, R4, 0x30, PT ;  /* 0x000000300400780c */ /* 0x000fc40003f84270 */
[----:B------:R-:W-:Y:S02]  /*1fd0*/  FSEL R108, R45, -INF , P5 ;  /* 0xff8000002d6c7808 */ /* 0x000fe40002800000 */
[----:B------:R-:W-:Y:S02]  /*1fe0*/  FMNMX.FTZ R3, R106, R3, !PT ;  /* 0x000000036a037209 */ /* 0x000fe40007810000 */
[----:B------:R-:W-:Y:S02]  /*1ff0*/  FSEL R10, R39, -INF , P3 ;  /* 0xff800000270a7808 */ /* 0x000fe40001800000 */
[----:B------:R-:W-:Y:S02]  /*2000*/  ISETP.GT.AND P3, PT, R4, 0x31, PT ;  /* 0x000000310400780c */ /* 0x000fe40003f64270 */
[----:B------:R-:W-:Y:S02]  /*2010*/  FSEL R48, R48, -INF , P4 ;  /* 0xff80000030307808 */ /* 0x000fe40002000000 */
        /* <DEDUP_REMOVED lines=56> */
[----:B------:R-:W-:Y:S02]  /*23a0*/  FSEL R124, R77, -INF , P2 ;  /* 0xff8000004d7c7808 */ /* 0x000fe40001000000 */
[----:B------:R-:W-:Y:S02]  /*23b0*/  FMNMX.FTZ R3, R76, R3, !PT ;  /* 0x000000034c037209 */ /* 0x000fe40007810000 */
[----:B------:R-:W-:Y:S02]  /*23c0*/  ISETP.GT.AND P3, PT, R4, 0x70, PT ;  /* 0x000000700400780c */ /* 0x000fe40003f64270 */
[----:B------:R-:W-:Y:S02]  /*23d0*/  FSEL R62, R62, -INF , P4 ;  /* 0xff8000003e3e7808 */ /* 0x000fe40002000000 */
[----:B------:R-:W-:-:S02]  /*23e0*/  FSEL R80, R80, -INF , P3 ;  /* 0xff80000050507808 */ /* 0x000fc40001800000 */
[----:B------:R-:W-:Y:S02]  /*23f0*/  FMNMX.FTZ R3, R124, R3, !PT ;  /* 0x000000037c037209 */ /* 0x000fe40007810000 */
[----:B------:R-:W-:Y:S02]  /*2400*/  ISETP.GT.AND P4, PT, R4, 0x71, PT ;  /* 0x000000710400780c */ /* 0x000fe40003f84270 */
[----:B------:R-:W-:Y:S02]  /*2410*/  FMNMX.FTZ R3, R80, R3, !PT ;  /* 0x0000000350037209 */ /* 0x000fe40007810000 */
[----:B------:R-:W-:Y:S02]  /*2420*/  FSEL R126, R81, -INF , P4 ;  /* 0xff800000517e7808 */ /* 0x000fe40002000000 */
[----:B------:R-:W-:Y:S02]  /*2430*/  ISETP.GT.AND P5, PT, R4, 0x78, PT ;  /* 0x000000780400780c */ /* 0x000fe40003fa4270 */
[----:B------:R-:W-:-:S02]  /*2440*/  FMNMX.FTZ R3, R126, R3, !PT ;  /* 0x000000037e037209 */ /* 0x000fc40007810000 */
[----:B------:R-:W-:Y:S02]  /*2450*/  FSEL R84, R84, -INF , P5 ;  /* 0xff80000054547808 */ /* 0x000fe40002800000 */
[----:B------:R-:W-:Y:S02]  /*2460*/  ISETP.GT.AND P6, PT, R4, 0x79, PT ;  /* 0x000000790400780c */ /* 0x000fe40003fc4270 */
[----:B------:R-:W-:Y:S02]  /*2470*/  FMNMX.FTZ R3, R84, R3, !PT ;  /* 0x0000000354037209 */ /* 0x000fe40007810000 */
[----:B------:R-:W-:Y:S02]  /*2480*/  FSEL R128, R85, -INF , P6 ;  /* 0xff80000055807808 */ /* 0x000fe40003000000 */
[----:B------:R-:W-:Y:S02]  /*2490*/  P2R R13, PR, RZ, 0x8 ;  /* 0x00000008ff0d7803 */ /* 0x000fe40000000000 */
[----:B------:R-:W-:Y:S01]  /*24a0*/  FMNMX.FTZ R7, R128, R3, !PT ;  /* 0x0000000380077209 */ /* 0x000fe20007810000 */
[----:B------:R-:W-:Y:S01]  /*24b0*/  IMAD.U32 R3, RZ, RZ, UR6 ;  /* 0x00000006ff037e24 */ /* 0x000fe2000f8e00ff */
[----:B------:R-:W-:-:S02]  /*24c0*/  P2R R15, PR, RZ, 0x4 ;  /* 0x00000004ff0f7803 */ /* 0x000fc40000000000 */
[----:B------:R-:W-:Y:S01]  /*24d0*/  ISETP.GT.AND P2, PT, R4, 0x58, PT ;  /* 0x000000580400780c */ /* 0x000fe20003f44270 */
[----:B------:R-:W0:Y:S01]  /*24e0*/  SHFL.BFLY PT, R0, R7, 0x2, 0x1f ;  /* 0x0c401f0007007f89 */ /* 0x000e2200000e0000 */
[----:B------:R-:W-:Y:S02]  /*24f0*/  P2R R21, PR, RZ, 0x2 ;  /* 0x00000002ff157803 */ /* 0x000fe40000000000 */
[----:B------:R-:W-:Y:S02]  /*2500*/  FSEL R70, R70, -INF , P2 ;  /* 0xff80000046467808 */ /* 0x000fe40001000000 */
[----:B------:R-:W-:Y:S02]  /*2510*/  ISETP.NE.AND P2, PT, R15, RZ, PT ;  /* 0x000000ff0f00720c */ /* 0x000fe40003f45270 */
[----:B------:R-:W-:Y:S02]  /*2520*/  ISETP.GT.AND P1, PT, R4, 0x59, PT ;  /* 0x000000590400780c */ /* 0x000fe40003f24270 */
[----:B------:R-:W-:-:S02]  /*2530*/  P2R R29, PR, RZ, 0x1 ;  /* 0x00000001ff1d7803 */ /* 0x000fc40000000000 */
[----:B------:R-:W-:Y:S02]  /*2540*/  FSEL R40, R71, -INF , P1 ;  /* 0xff80000047287808 */ /* 0x000fe40000800000 */
[----:B------:R-:W-:Y:S02]  /*2550*/  ISETP.NE.AND P1, PT, R21, RZ, PT ;  /* 0x000000ff1500720c */ /* 0x000fe40003f25270 */
[----:B------:R-:W-:Y:S02]  /*2560*/  ISETP.GT.AND P0, PT, R4, 0x60, PT ;  /* 0x000000600400780c */ /* 0x000fe40003f04270 */
[----:B------:R-:W-:Y:S02]  /*2570*/  FSEL R78, R78, -INF , P1 ;  /* 0xff8000004e4e7808 */ /* 0x000fe40000800000 */
[----:B------:R-:W-:Y:S02]  /*2580*/  FSEL R74, R74, -INF , P0 ;  /* 0xff8000004a4a7808 */ /* 0x000fe40000000000 */
[----:B------:R-:W-:-:S02]  /*2590*/  ISETP.NE.AND P0, PT, R29, RZ, PT ;  /* 0x000000ff1d00720c */ /* 0x000fc40003f05270 */
[----:B------:R-:W-:Y:S02]  /*25a0*/  FSEL R86, R86, -INF , P5 ;  /* 0xff80000056567808 */ /* 0x000fe40002800000 */
[----:B0-----:R-:W-:Y:S02]  /*25b0*/  FMNMX.FTZ R9, R7, R0, !PT ;  /* 0x0000000007097209 */ /* 0x001fe40007810000 */
[----:B------:R-:W-:Y:S02]  /*25c0*/  FSEL R44, R75, -INF , P0 ;  /* 0xff8000004b2c7808 */ /* 0x000fe40000000000 */
[----:B------:R-:W-:Y:S01]  /*25d0*/  R2UR UR6, R5 ;  /* 0x00000000050672ca */ /* 0x000fe200000e0000 */
[----:B------:R-:W0:Y:S01]  /*25e0*/  SHFL.BFLY PT, R0, R9, 0x1, 0x1f ;  /* 0x0c201f0009007f89 */ /* 0x000e2200000e0000 */
[----:B------:R-:W-:Y:S01]  /*25f0*/  ISETP.NE.AND P0, PT, R89, RZ, PT ;  /* 0x000000ff5900720c */ /* 0x000fe20003f05270 */
[----:B------:R-:W-:Y:S01]  /*2600*/  IMAD.MOV.U32 R89, RZ, RZ, R151 ;  /* 0x000000ffff597224 */ /* 0x000fe200078e0097 */
[----:B------:R-:W-:-:S02]  /*2610*/  MOV R121, R151 ;  /* 0x0000009700797202 */ /* 0x000fc40000000f00 */
[----:B------:R-:W-:-:S07]  /*2620*/  MOV R103, R151 ;  /* 0x0000009700677202 */ /* 0x000fce0000000f00 */
[----:B------:R-:W-:-:S04]  /*2630*/  UIADD3 UR6, UR6, 0x28840, URZ ;  /* 0x0002884006067890 */ /* 0x000fc8000fffe03f */
        /* <DEDUP_REMOVED lines=66> */
[--C-:B------:R-:W-:Y:S01]  /*2a60*/  IMAD.MOV.U32 R106, RZ, RZ, R151.reuse ;  /* 0x000000ffff6a7224 */ /* 0x100fe200078e0097 */
[----:B------:R-:W-:Y:S01]  /*2a70*/  MOV R94, R151 ;  /* 0x00000097005e7202 */ /* 0x000fe20000000f00 */
[----:B------:R-:W5:Y:S01]  /*2a80*/  MUFU.EX2 R162, R162 ;  /* 0x000000a200a27308 */ /* 0x000f620000000800 */
[----:B------:R-:W-:Y:S01]  /*2a90*/  FMNMX.FTZ R25, R28, R21, !PT ;  /* 0x000000151c197209 */ /* 0x000fe20007810000 */
[----:B------:R-:W-:-:S02]  /*2aa0*/  IMAD.MOV.U32 R102, RZ, RZ, R151 ;  /* 0x000000ffff667224 */ /* 0x000fc400078e0097 */
[--C-:B------:R-:W-:Y:S01]  /*2ab0*/  IMAD.MOV.U32 R98, RZ, RZ, R151.reuse ;  /* 0x000000ffff627224 */ /* 0x100fe200078e0097 */
[----:B------:R-:W-:Y:S01]  /*2ac0*/  FMNMX.FTZ R25, R62, R25, !PT ;  /* 0x000000193e197209 */ /* 0x000fe20007810000 */
[--C-:B---3--:R-:W-:Y:S02]  /*2ad0*/  IMAD.MOV.U32 R96, RZ, RZ, R151.reuse ;  /* 0x000000ffff607224 */ /* 0x108fe400078e0097 */
[----:B------:R3:W5:Y:S01]  /*2ae0*/  MUFU.EX2 R13, R100 ;  /* 0x00000064000d7308 */ /* 0x0007620000000800 */
[----:B------:R-:W-:Y:S01]  /*2af0*/  FMNMX.FTZ R25, R32, R25, !PT ;  /* 0x0000001920197209 */ /* 0x000fe20007810000 */
[--C-:B------:R-:W-:Y:S02]  /*2b00*/  IMAD.MOV.U32 R92, RZ, RZ, R151.reuse ;  /* 0x000000ffff5c7224 */ /* 0x100fe400078e0097 */
[--C-:B------:R-:W-:Y:S01]  /*2b10*/  IMAD.MOV.U32 R90, RZ, RZ, R151.reuse ;  /* 0x000000ffff5a7224 */ /* 0x100fe200078e0097 */
[----:B------:R-:W-:Y:S01]  /*2b20*/  FMNMX.FTZ R25, R66, R25, !PT ;  /* 0x0000001942197209 */ /* 0x000fe20007810000 */
[----:B------:R-:W-:-:S02]  /*2b30*/  IMAD.MOV.U32 R88, RZ, RZ, R151 ;  /* 0x000000ffff587224 */ /* 0x000fc400078e0097 */
        /* <DEDUP_REMOVED lines=29> */
[----:B---3--:R-:W-:Y:S02]  /*2d10*/  MOV R112, R151 ;  /* 0x0000009700707202 */ /* 0x008fe40000000f00 */
[----:B-1----:R-:W-:-:S05]  /*2d20*/  FMNMX.FTZ R37, R4, R37, !PT ;  /* 0x0000002504257209 */ /* 0x002fca0007810000 */
        /* <DEDUP_REMOVED lines=57> */
[----:B------:R-:W-:-:S02]  /*30c0*/  F2FP.BF16.F32.PACK_AB R158, R9, R158 ;  /* 0x0000009e099e723e */ /* 0x000fc400000010ff */
[----:B------:R-:W-:Y:S01]  /*30d0*/  F2FP.BF16.F32.PACK_AB R160, R11, R160 ;  /* 0x000000a00ba0723e */ /* 0x000fe200000010ff */
[----:B------:R1:W3:Y:S01]  /*30e0*/  MUFU.EX2 R161, R8 ;  /* 0x0000000800a17308 */ /* 0x0002e20000000800 */
[----:B0-----:R-:W-:Y:S01]  /*30f0*/  FADD.FTZ R6, R30, R49 ;  /* 0x000000311e067221 */ /* 0x001fe20000010000 */
[----:B------:R-:W-:Y:S02]  /*3100*/  F2FP.BF16.F32.PACK_AB R162, R13, R162 ;  /* 0x000000a20da2723e */ /* 0x000fe400000010ff */
[----:B------:R-:W-:Y:S01]  /*3110*/  F2FP.BF16.F32.PACK_AB R157, R27, R26 ;  /* 0x0000001a1b9d723e */ /* 0x000fe200000010ff */
[C---:B------:R-:W-:Y:S01]  /*3120*/  FADD.FTZ R49, R159.reuse, R6 ;  /* 0x000000069f317221 */ /* 0x040fe20000010000 */
[----:B------:R-:W-:Y:S02]  /*3130*/  F2FP.BF16.F32.PACK_AB R159, R159, R30 ;  /* 0x0000001e9f9f723e */ /* 0x000fe400000010ff */
[----:B------:R-:W0:Y:S01]  /*3140*/  MUFU.EX2 R38, R38 ;  /* 0x0000002600267308 */ /* 0x000e220000000800 */
[----:B-1----:R-:W-:Y:S01]  /*3150*/  FADD.FTZ R8, R164, R51 ;  /* 0x00000033a4087221 */ /* 0x002fe20000010000 */
[----:B--2---:R-:W-:Y:S01]  /*3160*/  FADD.FTZ R6, R34, R49 ;  /* 0x0000003122067221 */ /* 0x004fe20000010000 */
[----:B------:R-:W-:-:S02]  /*3170*/  F2FP.BF16.F32.PACK_AB R164, R15, R164 ;  /* 0x000000a40fa4723e */ /* 0x000fc400000010ff */
[----:B------:R-:W-:-:S03]  /*3180*/  FADD.FTZ R51, R15, R8 ;  /* 0x000000080f337221 */ /* 0x000fc60000010000 */
        /* <DEDUP_REMOVED lines=30> */
[----:B------:R-:W-:Y:S01]  /*3370*/  FADD.FTZ R8, R176, R49 ;  /* 0x00000031b0087221 */ /* 0x000fe20000010000 */
[----:B------:R-:W-:Y:S01]  /*3380*/  F2FP.BF16.F32.PACK_AB R176, R35, R176 ;  /* 0x000000b023b0723e */ /* 0x000fe200000010ff */
        /* <DEDUP_REMOVED lines=118> */
.L_x_225:
[----:B------:R-:W-:Y:S01]  /*3af0*/  ISETP.NE.AND P2, PT, RZ, UR41, PT ;  /* 0x00000029ff007c0c */ /* 0x000fe2000bf45270 */
[----:B------:R-:W-:-:S04]  /*3b00*/  UISETP.NE.AND UP0, UPT, UR46, 0x1, UPT ;  /* 0x000000012e00788c */ /* 0x000fc8000bf05270 */
[----:B------:R-:W-:-:S04]  /*3b10*/  USEL UR43, URZ, 0x1, UP0 ;  /* 0x000000013f2b7887 */ /* 0x000fc80008000000 */
[----:B------:R-:W-:-:S04]  /*3b20*/  ULOP3.LUT UR43, UR48, UR43, URZ, 0x3c, !UPT ;  /* 0x0000002b302b7292 */ /* 0x000fc8000f8e3c3f */
[----:B------:R-:W-:Y:S08]  /*3b30*/  @P2 BRA `(.L_x_215) ;  /* 0x0000000000442947 */ /* 0x000ff00003800000 */
[----:B------:R-:W-:Y:S05]  /*3b40*/  @!P0 BRA `(.L_x_216) ;  /* 0x0000000000048947 */ /* 0x000fea0003800000 */
[----:B------:R-:W-:Y:S01]  /*3b50*/  BPT.TRAP 0x1 ;  /* 0x000000040000795c */ /* 0x000fe20000300000 */
.L_x_216:
[----:B------:R-:W0:Y:S01]  /*3b60*/  S2UR UR10, SR_CgaCtaId ;  /* 0x00000000000a79c3 */ /* 0x000e220000008800 */
[----:B------:R-:W-:Y:S01]  /*3b70*/  UIADD3 UR6, UR46, 0x1, URZ ;  /* 0x000000012e067890 */ /* 0x000fe2000fffe03f */
[----:B------:R-:W-:Y:S01]  /*3b80*/  MOV R0, UR43 ;  /* 0x0000002b00007c02 */ /* 0x000fe20008000f00 */
[----:B------:R-:W-:Y:S02]  /*3b90*/  UMOV UR7, 0x400 ;  /* 0x0000040000077882 */ /* 0x000fe40000000000 */
[----:B------:R-:W-:Y:S01]  /*3ba0*/  UISETP.NE.AND UP0, UPT, UR6, 0x2, UPT ;  /* 0x000000020600788c */ /* 0x000fe2000bf05270 */
[----:B------:R-:W-:-:S03]  /*3bb0*/  SHF.L.U32 R0, R0, 0x1f, RZ ;  /* 0x0000001f00007819 */ /* 0x000fc600000006ff */
[----:B------:R-:W-:Y:S02]  /*3bc0*/  USEL UR6, UR6, URZ, UP0 ;  /* 0x0000003f06067287 */ /* 0x000fe40008000000 */
[----:B0-----:R-:W-:-:S04]  /*3bd0*/  ULEA UR7, UR10, UR7, 0x18 ;  /* 0x000000070a077291 */ /* 0x001fc8000f8ec03f */
[----:B------:R-:W-:-:S09]  /*3be0*/  ULEA UR6, UR6, UR7, 0x3 ;  /* 0x0000000706067291 */ /* 0x000fd2000f8e183f */
[----:B------:R0:W1:Y:S01]  /*3bf0*/  SYNCS.PHASECHK.TRANS64.TRYWAIT P1, [UR6+0x28830], R0 ;  /* 0x02883000ff0075a7 */ /* 0x0000620008020146 */
[----:B------:R-:W-:Y:S05]  /*3c00*/  @!P0 BRA `(.L_x_217) ;  /* 0x0000000000048947 */ /* 0x000fea0003800000 */
[----:B------:R-:W-:Y:S01]  /*3c10*/  BPT.TRAP 0x1 ;  /* 0x000000040000795c */ /* 0x000fe20000300000 */
.L_x_217:
[----:B-1----:R-:W-:Y:S05]  /*3c20*/  @P1 BRA `(.L_x_215) ;  /* 0x0000000000081947 */ /* 0x002fea0003800000 */
[----:B------:R-:W1:Y:S02]  /*3c30*/  SYNCS.PHASECHK.TRANS64.TRYWAIT P1, [UR6+0x28830], R0 ;  /* 0x02883000ff0075a7 */ /* 0x000e640008020146 */
[----:B-1----:R-:W-:Y:S05]  /*3c40*/  @!P1 BRA `(.L_x_218) ;  /* 0x0000009c00f49947 */ /* 0x002fea0003800000 */
.L_x_215:
        /* <DEDUP_REMOVED lines=48> */
.L_x_220:
[----:B------:R-:W0:Y:S01]  /*3f50*/  S2UR UR7, SR_CgaCtaId ;  /* 0x00000000000779c3 */ /* 0x000e220000008800 */
[----:B------:R-:W-:Y:S01]  /*3f60*/  UMOV UR6, 0x400 ;  /* 0x0000040000067882 */ /* 0x000fe20000000000 */
[----:B------:R-:W-:-:S05]  /*3f70*/  IMAD.U32 R0, RZ, RZ, UR48 ;  /* 0x00000030ff007e24 */ /* 0x000fca000f8e00ff */
[----:B------:R-:W-:Y:S01]  /*3f80*/  SHF.L.U32 R0, R0, 0x1f, RZ ;  /* 0x0000001f00007819 */ /* 0x000fe200000006ff */
[----:B0-----:R-:W-:-:S04]  /*3f90*/  ULEA UR6, UR7, UR6, 0x18 ;  /* 0x0000000607067291 */ /* 0x001fc8000f8ec03f */
[----:B------:R-:W-:-:S09]  /*3fa0*/  ULEA UR6, UR46, UR6, 0x3 ;  /* 0x000000062e067291 */ /* 0x000fd2000f8e183f */
[----:B------:R0:W1:Y:S01]  /*3fb0*/  SYNCS.PHASECHK.TRANS64.TRYWAIT P1, [UR6+0x28850], R0 ;  /* 0x02885000ff0075a7 */ /* 0x0000620008020146 */
[----:B------:R-:W-:Y:S05]  /*3fc0*/  @!P0 BRA `(.L_x_221) ;  /* 0x0000000000048947 */ /* 0x000fea0003800000 */
[----:B------:R-:W-:Y:S01]  /*3fd0*/  BPT.TRAP 0x1 ;  /* 0x000000040000795c */ /* 0x000fe20000300000 */
.L_x_221:
[----:B-1----:R-:W-:Y:S05]  /*3fe0*/  @P1 BRA `(.L_x_219) ;  /* 0x0000000000081947 */ /* 0x002fea0003800000 */
[----:B------:R-:W1:Y:S02]  /*3ff0*/  SYNCS.PHASECHK.TRANS64.TRYWAIT P1, [UR6+0x28850], R0 ;  /* 0x02885000ff0075a7 */ /* 0x000e640008020146 */
[----:B-1----:R-:W-:Y:S05]  /*4000*/  @!P1 BRA `(.L_x_222) ;  /* 0x0000009c001c9947 */ /* 0x002fea0003800000 */
.L_x_219:
[----:B------:R-:W2:Y:S01]  /*4010*/  S2UR UR10, SR_CgaCtaId ;  /* 0x00000000000a79c3 */ /* 0x000ea20000008800 */
[----:B------:R-:W-:Y:S01]  /*4020*/  UMOV UR11, 0x400 ;  /* 0x00000400000b7882 */ /* 0x000fe20000000000 */
[----:B------:R-:W-:Y:S01]  /*4030*/  WARPGROUP.ARRIVE ;  /* 0x00000000000079c5 */ /* 0x000fe20000000000 */
[----:B------:R-:W-:Y:S01]  /*4040*/  UMOV UR7, 0x40000040 ;  /* 0x4000004000077882 */ /* 0x000fe20000000000 */
[----:B01----:R-:W-:Y:S01]  /*4050*/  IADD3 R0, -R2, 0xb, RZ ;  /* 0x0000000b02007810 */ /* 0x003fe20007ffe1ff */
[----:B--2---:R-:W-:-:S04]  /*4060*/  ULEA UR11, UR10, UR11, 0x18 ;  /* 0x0000000b0a0b7291 */ /* 0x004fc8000f8ec03f */
[----:B------:R-:W-:-:S04]  /*4070*/  UIADD3 UR6, UR11, 0x400, URZ ;  /* 0x000004000b067890 */ /* 0x000fc8000fffe03f */
        /* <DEDUP_REMOVED lines=45> */
.L_x_223:
        /* <DEDUP_REMOVED lines=149> */
[----:B------:R-:W-:-:S06]  /*4ca0*/  FFMA.FTZ R86, R86, R3, -R10 ;  /* 0x0000000356567223 */ /* 0x000fcc000001080a */
        /* <DEDUP_REMOVED lines=20> */
[----:B------:R-:W-:-:S06]  /*4df0*/  FFMA.FTZ R38, R67, R3, -R10 ;  /* 0x0000000343267223 */ /* 0x000fcc000001080a */
        /* <DEDUP_REMOVED lines=15> */
[----:B--2---:R-:W-:Y:S01]  /*4ef0*/  FADD.FTZ R27, R21, R40 ;  /* 0x00000028151b7221 */ /* 0x004fe20000010000 */
[-CC-:B------:R-:W-:Y:S01]  /*4f00*/  FFMA.FTZ R40, R71, R3.reuse, -R10.reuse ;  /* 0x0000000347287223 */ /* 0x180fe2000001080a */
[----:B------:R-:W-:-:S05]  /*4f10*/  FFMA.FTZ R10, R87, R3, -R10 ;  /* 0x00000003570a7223 */ /* 0x000fca000001080a */
        /* <DEDUP_REMOVED lines=90> */
.L_x_224:
        /* <DEDUP_REMOVED lines=103> */
[-C--:B------:R-:W-:Y:S01]  /*5b30*/  FMUL.FTZ R150, R150, R8.reuse ;  /* 0x0000000896967220 */ /* 0x080fe20000410000 */
[----:B------:R-:W-:Y:S01]  /*5b40*/  FMUL.FTZ R151, R151, R8 ;  /* 0x0000000897977220 */ /* 0x000fe20000410000 */
[----:B------:R-:W-:-:S02]  /*5b50*/  IMAD.MOV.U32 R9, RZ, RZ, R4 ;  /* 0x000000ffff097224 */ /* 0x000fc400078e0004 */
[----:B------:R-:W-:Y:S01]  /*5b60*/  IMAD.MOV.U32 R7, RZ, RZ, R0 ;  /* 0x000000ffff077224 */ /* 0x000fe200078e0000 */
[----:B------:R-:W-:Y:S06]  /*5b70*/  @P1 BRA `(.L_x_225) ;  /* 0xffffffdc00dc1947 */ /* 0x000fec000383ffff */
.L_x_214:
[----:B------:R-:W-:Y:S06]  /*5b80*/  BAR.ARV 0x8, 0x180 ;  /* 0x0206000000007b1d */ /* 0x000fec0000002000 */
[----:B------:R-:W-:Y:S05]  /*5b90*/  @!P0 BRA `(.L_x_226) ;  /* 0x0000000000048947 */ /* 0x000fea0003800000 */
[----:B------:R-:W-:Y:S01]  /*5ba0*/  BPT.TRAP 0x1 ;  /* 0x000000040000795c */ /* 0x000fe20000300000 */
.L_x_226:
        /* <DEDUP_REMOVED lines=9> */
.L_x_227:
[----:B-1----:R-:W-:Y:S05]  /*5c40*/  @P1 BRA `(.L_x_228) ;  /* 0x0000000000081947 */ /* 0x002fea0003800000 */
[----:B------:R-:W1:Y:S02]  /*5c50*/  SYNCS.PHASECHK.TRANS64.TRYWAIT P1, [UR5+0x28850], R7 ;  /* 0x02885007ff0075a7 */ /* 0x000e640008020145 */
[----:B-1----:R-:W-:Y:S05]  /*5c60*/  @!P1 BRA `(.L_x_229) ;  /* 0x00000080001c9947 */ /* 0x002fea0003800000 */
.L_x_228:
[----:B------:R-:W-:Y:S01]  /*5c70*/  UIADD3 UR4, UR4, 0x400, URZ ;  /* 0x0000040004047890 */ /* 0x000fe2000fffe03f */
[----:B------:R-:W-:Y:S01]  /*5c80*/  WARPGROUP.ARRIVE ;  /* 0x00000000000079c5 */ /* 0x000fe20000000000 */
[----:B------:R-:W-:Y:S01]  /*5c90*/  UMOV UR11, 0x40000040 ;  /* 0x40000040000b7882 */ /* 0x000fe20000000000 */
[----:B01----:R-:W0:Y:S01]  /*5ca0*/  SHFL.BFLY PT, R7, R6, 0x2, 0x1f ;  /* 0x0c401f0006077f89 */ /* 0x003e2200000e0000 */
[----:B------:R-:W-:Y:S01]  /*5cb0*/  USHF.R.U32.HI UR4, URZ, 0x4, UR4 ;  /* 0x000000043f047899 */ /* 0x000fe20008011604 */
[----:B------:R-:W-:Y:S01]  /*5cc0*/  IMAD.MOV.U32 R11, RZ, RZ, RZ ;  /* 0x000000ffff0b7224 */ /* 0x000fe200078e00ff */
[----:B------:R-:W-:Y:S01]  /*5cd0*/  MOV R21, 0xff800000 ;  /* 0xff80000000157802 */ /* 0x000fe20000000f00 */
[----:B------:R-:W1:Y:S01]  /*5ce0*/  SHFL.BFLY PT, R8, R5, 0x2, 0x1f ;  /* 0x0c401f0005087f89 */ /* 0x000e6200000e0000 */
[----:B------:R-:W-:Y:S01]  /*5cf0*/  ULOP3.LUT UR4, UR4, 0x3fff, URZ, 0xc0, !UPT ;  /* 0x00003fff04047892 */ /* 0x000fe2000f8ec03f */
[----:B------:R-:W-:-:S03]  /*5d00*/  IMAD.MOV.U32 R20, RZ, RZ, -0x800000 ;  /* 0xff800000ff147424 */ /* 0x000fc600078e00ff */
[----:B------:R-:W-:-:S04]  /*5d10*/  ULOP3.LUT UR4, UR4, 0x4000000, URZ, 0xfc, !UPT ;  /* 0x0400000004047892 */ /* 0x000fc8000f8efc3f */
[----:B------:R-:W-:-:S04]  /*5d20*/  ULEA UR4, UR42, UR4, 0xb ;  /* 0x000000042a047291 */ /* 0x000fc8000f8e583f */
[----:B------:R-:W-:-:S03]  /*5d30*/  UIADD3 UR6, UR4, 0x80, URZ ;  /* 0x0000008004067890 */ /* 0x000fc6000fffe03f */
[----:B------:R-:W-:Y:S02]  /*5d40*/  UMOV UR10, UR4 ;  /* 0x00000004000a7c82 */ /* 0x000fe40008000000 */
[----:B------:R-:W-:Y:S01]  /*5d50*/  HGMMA.64x128x16.F32.BF16 R88, R156, gdesc[UR8].tnspB, R88, gsb0 ;  /* 0x41e000089c587df0 */ /* 0x000fe20008001858 */
[----:B------:R-:W-:Y:S01]  /*5d60*/  UMOV UR11, 0x40000040 ;  /* 0x40000040000b7882 */ /* 0x000fe20000000000 */
[----:B------:R-:W-:Y:S01]  /*5d70*/  UMOV UR10, UR6 ;  /* 0x00000006000a7c82 */ /* 0x000fe20008000000 */
[----:B------:R-:W-:Y:S01]  /*5d80*/  UIADD3 UR6, UR4, 0x100, URZ ;  /* 0x0000010004067890 */ /* 0x000fe2000fffe03f */
[----:B0-----:R-:W-:Y:S01]  /*5d90*/  FADD.FTZ R7, R7, R6 ;  /* 0x0000000607077221 */ /* 0x001fe20000010000 */
[----:B-1----:R-:W-:Y:S01]  /*5da0*/  FADD.FTZ R9, R8, R5 ;  /* 0x0000000508097221 */ /* 0x002fe20000010000 */
[----:B------:R-:W-:-:S03]  /*5db0*/  IMAD.MOV.U32 R5, RZ, RZ, RZ ;  /* 0x000000ffff057224 */ /* 0x000fc600078e00ff */
[----:B------:R-:W0:Y:S04]  /*5dc0*/  SHFL.BFLY PT, R8, R7, 0x1, 0x1f ;  /* 0x0c201f0007087f89 */ /* 0x000e2800000e0000 */
[----:B------:R-:W1:Y:S01]  /*5dd0*/  SHFL.BFLY PT, R10, R9, 0x1, 0x1f ;  /* 0x0c201f00090a7f89 */ /* 0x000e6200000e0000 */
[----:B0-----:R-:W-:Y:S01]  /*5de0*/  FADD.FTZ R12, R7, R8 ;  /* 0x00000008070c7221 */ /* 0x001fe20000010000 */
[----:B-1----:R-:W-:-:S04]  /*5df0*/  FADD.FTZ R10, R9, R10 ;  /* 0x0000000a090a7221 */ /* 0x002fc80000010000 */
[----:B------:R-:W-:Y:S02]  /*5e00*/  FSETP.NE.FTZ.AND P1, PT, R12, RZ, PT ;  /* 0x000000ff0c00720b */ /* 0x000fe40003f35000 */
[----:B------:R-:W-:-:S11]  /*5e10*/  FSETP.NE.FTZ.AND P2, PT, R10, RZ, PT ;  /* 0x000000ff0a00720b */ /* 0x000fd60003f55000 */
[----:B------:R-:W0:Y:S01]  /*5e20*/  @P1 MUFU.LG2 R6, R12 ;  /* 0x0000000c00061308 */ /* 0x000e220000000c00 */
[C---:B------:R-:W-:Y:S01]  /*5e30*/  @P1 FMUL.FTZ R7, R3.reuse, 0.69314718246459960938 ;  /* 0x3f31721803071820 */ /* 0x040fe20000410000 */
[----:B------:R-:W-:-:S06]  /*5e40*/  @P2 FMUL.FTZ R14, R3, 0.69314718246459960938 ;  /* 0x3f317218030e2820 */ /* 0x000fcc0000410000 */
        /* <DEDUP_REMOVED lines=10> */
[----:B------:R-:W-:Y:S01]  /*5ef0*/  UMOV UR10, UR6 ;  /* 0x00000006000a7c82 */ /* 0x000fe20008000000 */
[----:B------:R-:W-:Y:S01]  /*5f00*/  UMOV UR11, 0x40000040 ;  /* 0x40000040000b7882 */ /* 0x000fe20000000000 */
[----:B------:R-:W-:Y:S01]  /*5f10*/  UIADD3 UR6, UR4, 0x180, URZ ;  /* 0x0000018004067890 */ /* 0x000fe2000fffe03f */
        /* <DEDUP_REMOVED lines=17> */
[----:B------:R-:W-:Y:S02]  /*6030*/  UIADD3 UR6, UR4, 0x300, URZ ;  /* 0x0000030004067890 */ /* 0x000fe4000fffe03f */
        /* <DEDUP_REMOVED lines=17> */
.L_x_230:
[----:B------:R-:W-:Y:S01]  /*6150*/  UIADD3 UR4, UR5, 0x28860, URZ ;  /* 0x0002886005047890 */ /* 0x000fe2000fffe03f */
[-C--:B------:R-:W-:Y:S01]  /*6160*/  FMUL.FTZ R12, R89, R5.reuse ;  /* 0x00000005590c7220 */ /* 0x080fe20000410000 */
[----:B------:R-:W-:Y:S01]  /*6170*/  UIADD3 UR42, UR42, 0x1, URZ ;  /* 0x000000012a2a7890 */ /* 0x000fe2000fffe03f */
[-C--:B------:R-:W-:Y:S01]  /*6180*/  FMUL.FTZ R157, R88, R5.reuse ;  /* 0x00000005589d7220 */ /* 0x080fe20000410000 */
[----:B------:R-:W-:Y:S01]  /*6190*/  UPRMT UR4, UR7, 0x654, UR4 ;  /* 0x0000065407047896 */ /* 0x000fe20008000004 */
[-C--:B------:R-:W-:Y:S01]  /*61a0*/  FMUL.FTZ R89, R92, R5.reuse ;  /* 0x000000055c597220 */ /* 0x080fe20000410000 */
[----:B------:R-:W-:Y:S01]  /*61b0*/  UISETP.NE.AND UP0, UPT, UR42, 0x2, UPT ;  /* 0x000000022a00788c */ /* 0x000fe2000bf05270 */
[-C--:B------:R-:W-:Y:S01]  /*61c0*/  FMUL.FTZ R6, R93, R5.reuse ;  /* 0x000000055d067220 */ /* 0x080fe20000410000 */
[-C--:B------:R-:W-:Y:S01]  /*61d0*/  FMUL.FTZ R92, R96, R5.reuse ;  /* 0x00000005605c7220 */ /* 0x080fe20000410000 */
[-C--:B------:R-:W-:Y:S01]  /*61e0*/  FMUL.FTZ R87, R97, R5.reuse ;  /* 0x0000000561577220 */ /* 0x080fe20000410000 */
[-C--:B------:R-:W-:Y:S01]  /*61f0*/  FMUL.FTZ R86, R100, R5.reuse ;  /* 0x0000000564567220 */ /* 0x080fe20000410000 */
[-C--:B------:R-:W-:Y:S01]  /*6200*/  FMUL.FTZ R83, R101, R5.reuse ;  /* 0x0000000565537220 */ /* 0x080fe20000410000 */
[-C--:B------:R-:W-:Y:S01]  /*6210*/  FMUL.FTZ R82, R104, R5.reuse ;  /* 0x0000000568527220 */ /* 0x080fe20000410000 */
[----:B------:R-:W-:Y:S01]  /*6220*/  SYNCS.ARRIVE.TRANS64.RED.A1T0 RZ, [UR4], RZ ;  /* 0x000000ffffff79a7 */ /* 0x000fe20008100404 */
[----:B------:R-:W-:Y:S01]  /*6230*/  USEL UR4, URZ, 0x1, UP0 ;  /* 0x000000013f047887 */ /* 0x000fe20008000000 */
        /* <DEDUP_REMOVED lines=50> */
[----:B------:R-:W-:Y:S01]  /*6560*/  PLOP3.LUT P0, PT, PT, PT, PT, 0x8, 0x0 ;  /* 0x000000000000781c */ /* 0x000fe20003f0e170 */
[-C--:B------:R-:W-:Y:S01]  /*6570*/  FMUL.FTZ R37, R143, R11.reuse ;  /* 0x0000000b8f257220 */ /* 0x080fe20000410000 */
[-C--:B------:R-:W-:Y:S01]  /*6580*/  FMUL.FTZ R36, R146, R11.reuse ;  /* 0x0000000b92247220 */ /* 0x080fe20000410000 */
[-C--:B------:R-:W-:Y:S01]  /*6590*/  FMUL.FTZ R33, R147, R11.reuse ;  /* 0x0000000b93217220 */ /* 0x080fe20000410000 */
[-C--:B------:R-:W-:Y:S01]  /*65a0*/  FMUL.FTZ R32, R150, R11.reuse ;  /* 0x0000000b96207220 */ /* 0x080fe20000410000 */
[----:B------:R-:W-:Y:S01]  /*65b0*/  FMUL.FTZ R151, R151, R11 ;  /* 0x0000000b97977220 */ /* 0x000fe20000410000 */
[----:B------:R-:W-:-:S02]  /*65c0*/  UIADD3 UR44, UR44, 0x1, URZ ;  /* 0x000000012c2c7890 */ /* 0x000fc4000fffe03f */
[----:B------:R-:W-:Y:S02]  /*65d0*/  USEL UR42, UR42, URZ, UP0 ;  /* 0x0000003f2a2a7287 */ /* 0x000fe40008000000 */
[----:B------:R-:W-:-:S12]  /*65e0*/  ULOP3.LUT UR43, UR43, UR4, URZ, 0x3c, !UPT ;  /* 0x000000042b2b7292 */ /* 0x000fd8000f8e3c3f */
.L_x_206:
[----:B------:R-:W0:Y:S01]  /*65f0*/  S2R R5, SR_CgaCtaId ;  /* 0x0000000000057919 */ /* 0x000e220000008800 */
[----:B------:R-:W-:Y:S01]  /*6600*/  MOV R0, 0x400 ;  /* 0x0000040000007802 */ /* 0x000fe20000000f00 */
[----:B------:R-:W-:Y:S01]  /*6610*/  BSSY B0, `(.L_x_231) ;  /* 0x0000213000007945 */ /* 0x000fe20003800000 */
[----:B------:R-:W-:Y:S02]  /*6620*/  BAR.SYNC.DEFER_BLOCKING 0x5, 0x180 ;  /* 0x0146000000007b1d */ /* 0x000fe40000010000 */
[----:B0-----:R-:W-:-:S05]  /*6630*/  LEA R0, R5, R0, 0x18 ;  /* 0x0000000005007211 */ /* 0x001fca00078ec0ff */
[----:B------:R-:W0:Y:S02]  /*6640*/  LDS.128 R44, [R0+0x288d0] ;  /* 0x0288d000002c7984 */ /* 0x000e240000000c00 */
[----:B0-----:R-:W-:Y:S02]  /*6650*/  R2UR UR5, R45 ;  /* 0x000000002d0572ca */ /* 0x001fe400000e0000 */
[----:B------:R-:W-:Y:S01]  /*6660*/  R2UR UR6, R46 ;  /* 0x000000002e0672ca */ /* 0x000fe200000e0000 */
[----:B------:R-:W-:Y:S06]  /*6670*/  BAR.ARV 0x4, 0x180 ;  /* 0x0106000000007b1d */ /* 0x000fec0000002000 */
[----:B------:R-:W-:Y:S08]  /*6680*/  @P0 BRA `(.L_x_232) ;  /* 0x0000001400440947 */ /* 0x000ff00003800000 */
[----:B------:R-:W0:Y:S01]  /*6690*/  S2R R5, SR_SWINHI ;  /* 0x0000000000057919 */ /* 0x000e220000002f00 */
[----:B------:R-:W-:Y:S01]  /*66a0*/  F2FP.BF16.F32.PACK_AB R7, R7, R8 ;  /* 0x000000080707723e */ /* 0x000fe200000010ff */
[----:B------:R-:W-:Y:S01]  /*66b0*/  ULDC.64 UR8, c[0x0][0xc00] ;  /* 0x0003000000087ab9 */ /* 0x000fe20000000a00 */
[----:B------:R-:W-:Y:S01]  /*66c0*/  F2FP.BF16.F32.PACK_AB R6, R6, R89 ;  /* 0x000000590606723e */ /* 0x000fe200000010ff */
[----:B------:R-:W-:Y:S01]  /*66d0*/  UISETP.NE.U32.AND UP0, UPT, UR8, URZ, UPT ;  /* 0x0000003f0800728c */ /* 0x000fe2000bf05070 */
[----:B------:R-:W-:Y:S01]  /*66e0*/  F2FP.BF16.F32.PACK_AB R148, R35, R38 ;  /* 0x000000262394723e */ /* 0x000fe200000010ff */
[----:B------:R-:W-:Y:S01]  /*66f0*/  USHF.L.U32 UR10, UR37, 0x2, URZ ;  /* 0x00000002250a7899 */ /* 0x000fe2000800063f */
[----:B------:R-:W-:Y:S01]  /*6700*/  F2FP.BF16.F32.PACK_AB R149, R33, R36 ;  /* 0x000000242195723e */ /* 0x000fe200000010ff */
[----:B------:R-:W-:Y:S01]  /*6710*/  UISETP.NE.AND.EX UP0, UPT, UR9, URZ, UPT, UP0 ;  /* 0x0000003f0900728c */ /* 0x000fe2000bf05300 */
[----:B------:R-:W-:Y:S01]  /*6720*/  F2FP.BF16.F32.PACK_AB R150, R3, R34 ;  /* 0x000000220396723e */ /* 0x000fe200000010ff */
[----:B------:R-:W-:Y:S01]  /*6730*/  USHF.L.U64.HI UR11, UR37, 0x2, UR38 ;  /* 0x00000002250b7899 */ /* 0x000fe20008010226 */
[----:B------:R-:W-:Y:S01]  /*6740*/  F2FP.BF16.F32.PACK_AB R151, R151, R32 ;  /* 0x000000209797723e */ /* 0x000fe200000010ff */
[----:B------:R-:W-:-:S04]  /*6750*/  UIADD3 UR4, UP1, UR10, UR8, URZ ;  /* 0x000000080a047290 */ /* 0x000fc8000ff3e03f */
[----:B------:R-:W-:-:S03]  /*6760*/  UIADD3.X UR7, UR11, UR9, URZ, UP1, !UPT ;  /* 0x000000090b077290 */ /* 0x000fc60008ffe43f */
[----:B------:R-:W-:Y:S01]  /*6770*/  ULDC.64 UR8, c[0x0][0xc08] ;  /* 0x0003020000087ab9 */ /* 0x000fe20000000a00 */
[----:B------:R-:W-:Y:S02]  /*6780*/  MOV R24, R0 ;  /* 0x0000000000187202 */ /* 0x000fe40000000f00 */
[----:B0-----:R-:W-:-:S03]  /*6790*/  MOV R25, R5 ;  /* 0x0000000500197202 */ /* 0x001fc60000000f00 */
[----:B------:R-:W-:-:S03]  /*67a0*/  IMAD.WIDE R4, R155, 0x2, R24 ;  /* 0x000000029b047825 */ /* 0x000fc600078e0218 */
[C---:B------:R-:W-:Y:S02]  /*67b0*/  IADD3 R91, P5, R4.reuse, 0x40, RZ ;  /* 0x00000040045b7810 */ /* 0x040fe40007fbe0ff */
[C---:B------:R-:W-:Y:S02]  /*67c0*/  LOP3.LUT R9, R4.reuse, 0x380, RZ, 0xc0, !PT ;  /* 0x0000038004097812 */ /* 0x040fe400078ec0ff */
[C---:B------:R-:W-:Y:S01]  /*67d0*/  IADD3 R45, P6, R4.reuse, 0x20, RZ ;  /* 0x00000020042d7810 */ /* 0x040fe20007fde0ff */
[--C-:B------:R-:W-:Y:S01]  /*67e0*/  IMAD.X R29, RZ, RZ, R5.reuse, P5 ;  /* 0x000000ffff1d7224 */ /* 0x100fe200028e0605 */
[----:B------:R-:W-:Y:S02]  /*67f0*/  IADD3 R95, P4, R4, 0x60, RZ ;  /* 0x00000060045f7810 */ /* 0x000fe40007f9e0ff */
[----:B------:R-:W-:Y:S01]  /*6800*/  LOP3.LUT R26, R91, 0x380, RZ, 0xc0, !PT ;  /* 0x000003805b1a7812 */ /* 0x000fe200078ec0ff */
[--C-:B------:R-:W-:Y:S01]  /*6810*/  IMAD.X R31, RZ, RZ, R5.reuse, P6 ;  /* 0x000000ffff1f7224 */ /* 0x100fe200030e0605 */
[----:B------:R-:W-:Y:S01]  /*6820*/  SHF.R.U64 R9, R9, 0x3, RZ ;  /* 0x0000000309097819 */ /* 0x000fe200000012ff */
[----:B------:R-:W-:Y:S01]  /*6830*/  IMAD.X R27, RZ, RZ, R5, P4 ;  /* 0x000000ffff1b7224 */ /* 0x000fe200020e0605 */
[----:B------:R-:W-:-:S02]  /*6840*/  LOP3.LUT R14, R45, 0x380, RZ, 0xc0, !PT ;  /* 0x000003802d0e7812 */ /* 0x000fc400078ec0ff */
[----:B------:R-:W-:Y:S02]  /*6850*/  LOP3.LUT R44, R95, 0x380, RZ, 0xc0, !PT ;  /* 0x000003805f2c7812 */ /* 0x000fe400078ec0ff */
[C---:B------:R-:W-:Y:S02]  /*6860*/  IADD3 R97, P3, R4.reuse, 0x4000, RZ ;  /* 0x0000400004617810 */ /* 0x040fe40007f7e0ff */
[C---:B------:R-:W-:Y:S02]  /*6870*/  IADD3 R99, P2, R4.reuse, 0x4020, RZ ;  /* 0x0000402004637810 */ /* 0x040fe40007f5e0ff */
[C---:B------:R-:W-:Y:S01]  /*6880*/  IADD3 R101, P1, R4.reuse, 0x4040, RZ ;  /* 0x0000404004657810 */ /* 0x040fe20007f3e0ff */
[--C-:B------:R-:W-:Y:S01]  /*6890*/  IMAD.X R15, RZ, RZ, R5.reuse, P3 ;  /* 0x000000ffff0f7224 */ /* 0x100fe200018e0605 */
[----:B------:R-:W-:Y:S01]  /*68a0*/  IADD3 R90, P0, R4, 0x4060, RZ ;  /* 0x00004060045a7810 */ /* 0x000fe20007f1e0ff */
[--C-:B------:R-:W-:Y:S01]  /*68b0*/  IMAD.X R13, RZ, RZ, R5.reuse, P2 ;  /* 0x000000ffff0d7224 */ /* 0x100fe200010e0605 */
[----:B------:R-:W-:Y:S01]  /*68c0*/  SHF.R.U64 R26, R26, 0x3, RZ ;  /* 0x000000031a1a7819 */ /* 0x000fe200000012ff */
[--C-:B------:R-:W-:Y:S01]  /*68d0*/  IMAD.X R11, RZ, RZ, R5.reuse, P1 ;  /* 0x000000ffff0b7224 */ /* 0x100fe200008e0605 */
[----:B------:R-:W-:Y:S01]  /*68e0*/  LOP3.LUT R4, R9, R4, RZ, 0x3c, !PT ;  /* 0x0000000409047212 */ /* 0x000fe200078e3cff */
[----:B------:R-:W-:Y:S01]  /*68f0*/  IMAD.X R9, RZ, RZ, R5, P0 ;  /* 0x000000ffff097224 */ /* 0x000fe200000e0605 */
[----:B------:R-:W-:-:S02]  /*6900*/  SHF.R.U64 R14, R14, 0x3, RZ ;  /* 0x000000030e0e7819 */ /* 0x000fc400000012ff */
[----:B------:R-:W-:Y:S02]  /*6910*/  SHF.R.U64 R44, R44, 0x3, RZ ;  /* 0x000000032c2c7819 */ /* 0x000fe400000012ff */
[----:B------:R-:W-:Y:S02]  /*6920*/  LOP3.LUT R28, R26, R91, RZ, 0x3c, !PT ;  /* 0x0000005b1a1c7212 */ /* 0x000fe400078e3cff */
[----:B------:R-:W-:Y:S02]  /*6930*/  MOV R91, R4 ;  /* 0x00000004005b7202 */ /* 0x000fe40000000f00 */
[----:B------:R-:W-:Y:S02]  /*6940*/  F2FP.BF16.F32.PACK_AB R5, R10, R93 ;  /* 0x0000005d0a05723e */ /* 0x000fe400000010ff */
[----:B------:R-:W-:Y:S02]  /*6950*/  LOP3.LUT R30, R14, R45, RZ, 0x3c, !PT ;  /* 0x0000002d0e1e7212 */ /* 0x000fe400078e3cff */
[----:B------:R-:W-:-:S02]  /*6960*/  LOP3.LUT R26, R44, R95, RZ, 0x3c, !PT ;  /* 0x0000005f2c1a7212 */ /* 0x000fc400078e3cff */
[----:B------:R-:W-:Y:S02]  /*6970*/  LOP3.LUT R10, R99, 0x380, RZ, 0xc0, !PT ;  /* 0x00000380630a7812 */ /* 0x000fe400078ec0ff */
[----:B------:R-:W-:Y:S02]  /*6980*/  LOP3.LUT R44, R101, 0x380, RZ, 0xc0, !PT ;  /* 0x00000380652c7812 */ /* 0x000fe400078ec0ff */
[----:B------:R-:W-:Y:S02]  /*6990*/  LOP3.LUT R45, R90, 0x380, RZ, 0xc0, !PT ;  /* 0x000003805a2d7812 */ /* 0x000fe400078ec0ff */
[----:B------:R-:W-:Y:S02]  /*69a0*/  LOP3.LUT R46, R97, 0x380, RZ, 0xc0, !PT ;  /* 0x00000380612e7812 */ /* 0x000fe400078ec0ff */
[----:B------:R-:W-:Y:S02]  /*69b0*/  SHF.R.U64 R10, R10, 0x3, RZ ;  /* 0x000000030a0a7819 */ /* 0x000fe400000012ff */
[----:B------:R-:W-:-:S02]  /*69c0*/  SHF.R.U64 R44, R44, 0x3, RZ ;  /* 0x000000032c2c7819 */ /* 0x000fc400000012ff */
[----:B------:R-:W-:Y:S02]  /*69d0*/  SHF.R.U64 R45, R45, 0x3, RZ ;  /* 0x000000032d2d7819 */ /* 0x000fe400000012ff */
[----:B------:R-:W-:Y:S02]  /*69e0*/  SHF.R.U64 R46, R46, 0x3, RZ ;  /* 0x000000032e2e7819 */ /* 0x000fe400000012ff */
[----:B------:R-:W-:Y:S01]  /*69f0*/  F2FP.BF16.F32.PACK_AB R4, R12, R157 ;  /* 0x0000009d0c04723e */ /* 0x000fe200000010ff */
[----:B------:R-:W-:Y:S01]  /*6a00*/  BAR.SYNC.DEFER_BLOCKING 0x1, 0x100 ;  /* 0x0044000000007b1d */ /* 0x000fe20000010000 */
[----:B------:R-:W-:Y:S02]  /*6a10*/  LOP3.LUT R12, R10, R99, RZ, 0x3c, !PT ;  /* 0x000000630a0c7212 */ /* 0x000fe400078e3cff */
[----:B------:R-:W-:Y:S02]  /*6a20*/  LOP3.LUT R10, R44, R101, RZ, 0x3c, !PT ;  /* 0x000000652c0a7212 */ /* 0x000fe400078e3cff */
[----:B------:R-:W-:-:S02]  /*6a30*/  LOP3.LUT R8, R45, R90, RZ, 0x3c, !PT ;  /* 0x0000005a2d087212 */ /* 0x000fc400078e3cff */
[----:B------:R-:W-:Y:S02]  /*6a40*/  LOP3.LUT R14, R46, R97, RZ, 0x3c, !PT ;  /* 0x000000612e0e7212 */ /* 0x000fe400078e3cff */
[----:B------:R-:W-:Y:S02]  /*6a50*/  MOV R46, R26 ;  /* 0x0000001a002e7202 */ /* 0x000fe40000000f00 */
[----:B------:R-:W-:Y:S02]  /*6a60*/  MOV R27, R10 ;  /* 0x0000000a001b7202 */ /* 0x000fe40000000f00 */
[----:B------:R-:W-:Y:S02]  /*6a70*/  MOV R26, R8 ;  /* 0x00000008001a7202 */ /* 0x000fe40000000f00 */
[----:B------:R-:W-:Y:S02]  /*6a80*/  MOV R90, R30 ;  /* 0x0000001e005a7202 */ /* 0x000fe40000000f00 */
[----:B------:R-:W-:-:S02]  /*6a90*/  F2FP.BF16.F32.PACK_AB R8, R87, R92 ;  /* 0x0000005c5708723e */ /* 0x000fc400000010ff */
[----:B------:R-:W-:Y:S02]  /*6aa0*/  F2FP.BF16.F32.PACK_AB R9, R85, R88 ;  /* 0x000000585509723e */ /* 0x000fe400000010ff */
[----:B------:R-:W-:Y:S02]  /*6ab0*/  F2FP.BF16.F32.PACK_AB R10, R83, R86 ;  /* 0x00000056530a723e */ /* 0x000fe400000010ff */
[----:B------:R-:W-:Y:S01]  /*6ac0*/  F2FP.BF16.F32.PACK_AB R11, R81, R84 ;  /* 0x00000054510b723e */ /* 0x000fe200000010ff */
[----:B------:R0:W-:Y:S01]  /*6ad0*/  STSM.16.M88.4 [R91], R4 ;  /* 0x000000045b007844 */ /* 0x0001e20000000200 */
[----:B------:R-:W-:Y:S02]  /*6ae0*/  MOV R89, R28 ;  /* 0x0000001c00597202 */ /* 0x000fe40000000f00 */
[----:B------:R-:W-:Y:S01]  /*6af0*/  MOV R45, R14 ;  /* 0x0000000e002d7202 */ /* 0x000fe20000000f00 */
[----:B------:R1:W-:Y:S01]  /*6b00*/  STSM.16.M88.4 [R90], R8 ;  /* 0x000000085a007844 */ /* 0x0003e20000000200 */
[----:B------:R-:W-:-:S02]  /*6b10*/  MOV R44, R12 ;  /* 0x0000000c002c7202 */ /* 0x000fc40000000f00 */
[----:B------:R-:W-:Y:S02]  /*6b20*/  F2FP.BF16.F32.PACK_AB R12, R71, R74 ;  /* 0x0000004a470c723e */ /* 0x000fe400000010ff */
[----:B------:R-:W-:Y:S02]  /*6b30*/  F2FP.BF16.F32.PACK_AB R13, R69, R72 ;  /* 0x00000048450d723e */ /* 0x000fe400000010ff */
[----:B------:R-:W-:Y:S02]  /*6b40*/  F2FP.BF16.F32.PACK_AB R14, R67, R70 ;  /* 0x00000046430e723e */ /* 0x000fe400000010ff */
[----:B------:R-:W-:Y:S02]  /*6b50*/  F2FP.BF16.F32.PACK_AB R15, R65, R68 ;  /* 0x00000044410f723e */ /* 0x000fe400000010ff */
[----:B------:R-:W-:Y:S02]  /*6b60*/  F2FP.BF16.F32.PACK_AB R28, R63, R66 ;  /* 0x000000423f1c723e */ /* 0x000fe400000010ff */
[----:B0-----:R-:W-:-:S02]  /*6b70*/  F2FP.BF16.F32.PACK_AB R4, R79, R82 ;  /* 0x000000524f04723e */ /* 0x001fc400000010ff */
[----:B------:R-:W-:Y:S02]  /*6b80*/  F2FP.BF16.F32.PACK_AB R5, R77, R80 ;  /* 0x000000504d05723e */ /* 0x000fe400000010ff */
[----:B------:R-:W-:Y:S02]  /*6b90*/  F2FP.BF16.F32.PACK_AB R6, R75, R78 ;  /* 0x0000004e4b06723e */ /* 0x000fe400000010ff */
[----:B------:R-:W-:Y:S02]  /*6ba0*/  F2FP.BF16.F32.PACK_AB R7, R73, R76 ;  /* 0x0000004c4907723e */ /* 0x000fe400000010ff */
[----:B------:R-:W-:Y:S02]  /*6bb0*/  F2FP.BF16.F32.PACK_AB R29, R61, R64 ;  /* 0x000000403d1d723e */ /* 0x000fe400000010ff */
[----:B------:R-:W-:Y:S01]  /*6bc0*/  F2FP.BF16.F32.PACK_AB R30, R59, R62 ;  /* 0x0000003e3b1e723e */ /* 0x000fe200000010ff */
[----:B------:R0:W-:Y:S01]  /*6bd0*/  STSM.16.M88.4 [R89], R4 ;  /* 0x0000000459007844 */ /* 0x0001e20000000200 */
[----:B------:R-:W-:-:S02]  /*6be0*/  F2FP.BF16.F32.PACK_AB R31, R57, R60 ;  /* 0x0000003c391f723e */ /* 0x000fc400000010ff */
[----:B------:R-:W-:Y:S01]  /*6bf0*/  F2FP.BF16.F32.PACK_AB R60, R55, R58 ;  /* 0x0000003a373c723e */ /* 0x000fe200000010ff */
[----:B------:R2:W-:Y:S01]  /*6c00*/  STSM.16.M88.4 [R46], R12 ;  /* 0x0000000c2e007844 */ /* 0x0005e20000000200 */
[----:B------:R-:W-:Y:S02]  /*6c10*/  F2FP.BF16.F32.PACK_AB R61, R53, R56 ;  /* 0x00000038353d723e */ /* 0x000fe400000010ff */
[----:B------:R-:W-:Y:S01]  /*6c20*/  F2FP.BF16.F32.PACK_AB R62, R51, R54 ;  /* 0x00000036333e723e */ /* 0x000fe200000010ff */
[----:B------:R-:W-:Y:S01]  /*6c30*/  STSM.16.M88.4 [R45], R28 ;  /* 0x0000001c2d007844 */ /* 0x000fe20000000200 */
[----:B------:R-:W-:Y:S02]  /*6c40*/  F2FP.BF16.F32.PACK_AB R63, R49, R52 ;  /* 0x00000034313f723e */ /* 0x000fe400000010ff */
[----:B-1----:R-:W-:Y:S02]  /*6c50*/  F2FP.BF16.F32.PACK_AB R8, R43, R50 ;  /* 0x000000322b08723e */ /* 0x002fe400000010ff */
[----:B------:R-:W-:Y:S01]  /*6c60*/  F2FP.BF16.F32.PACK_AB R9, R41, R48 ;  /* 0x000000302909723e */ /* 0x000fe200000010ff */
[----:B------:R-:W-:Y:S01]  /*6c70*/  STSM.16.M88.4 [R44], R60 ;  /* 0x0000003c2c007844 */ /* 0x000fe20000000200 */
[----:B------:R-:W-:Y:S01]  /*6c80*/  F2FP.BF16.F32.PACK_AB R10, R39, R42 ;  /* 0x0000002a270a723e */ /* 0x000fe200000010ff */
[----:B0-----:R-:W-:Y:S01]  /*6c90*/  IMAD.U32 R4, RZ, RZ, UR4 ;  /* 0x00000004ff047e24 */ /* 0x001fe2000f8e00ff */
[----:B------:R-:W-:-:S02]  /*6ca0*/  F2FP.BF16.F32.PACK_AB R11, R37, R40 ;  /* 0x00000028250b723e */ /* 0x000fc400000010ff */
[----:B------:R-:W-:Y:S01]  /*6cb0*/  PLOP3.LUT P0, PT, PT, PT, UP0, 0x80, 0x0 ;  /* 0x000000000000781c */ /* 0x000fe20003f0f008 */
[----:B------:R-:W-:Y:S01]  /*6cc0*/  UISETP.NE.U32.AND UP1, UPT, UR8, URZ, UPT ;  /* 0x0000003f0800728c */ /* 0x000fe2000bf25070 */
[----:B------:R-:W-:Y:S01]  /*6cd0*/  MOV R5, UR7 ;  /* 0x0000000700057c02 */ /* 0x000fe20008000f00 */
[----:B------:R0:W-:Y:S01]  /*6ce0*/  STSM.16.M88.4 [R27], R8 ;  /* 0x000000081b007844 */ /* 0x0001e20000000200 */
[----:B--2---:R-:W1:Y:S03]  /*6cf0*/  LDC R46, c[0x0][0xbe8] ;  /* 0x0002fa00ff2e7b82 */ /* 0x004e660000000800 */
[----:B------:R2:W-:Y:S05]  /*6d00*/  STSM.16.M88.4 [R26], R148 ;  /* 0x000000941a007844 */ /* 0x0005ea0000000200 */
[----:B------:R-:W-:Y:S06]  /*6d10*/  BAR.SYNC.DEFER_BLOCKING 0x1, 0x100 ;  /* 0x0044000000007b1d */ /* 0x000fec0000010000 */
[----:B------:R-:W3:Y:S01]  /*6d20*/  @P0 LDG.E R3, desc[UR50][R4.64] ;  /* 0x0000003204030981 */ /* 0x000ee2000c1e1900 */
[----:B------:R-:W-:Y:S01]  /*6d30*/  UISETP.NE.AND.EX UP1, UPT, UR9, URZ, UPT, UP1 ;  /* 0x0000003f0900728c */ /* 0x000fe2000bf25310 */
[----:B-1----:R-:W-:Y:S01]  /*6d40*/  ISETP.NE.AND P1, PT, R46, 0x1, PT ;  /* 0x000000012e00780c */ /* 0x002fe20003f25270 */
[----:B------:R-:W-:Y:S01]  /*6d50*/  ULDC UR7, c[0x0][0xa88] ;  /* 0x0002a20000077ab9 */ /* 0x000fe20000000800 */
[----:B------:R-:W-:Y:S01]  /*6d60*/  UMOV UR4, URZ ;  /* 0x0000003f00047c82 */ /* 0x000fe20008000000 */
[----:B0-----:R-:W-:-:S02]  /*6d70*/  IMAD.U32 R9, RZ, RZ, UR39 ;  /* 0x00000027ff097e24 */ /* 0x001fc4000f8e00ff */
[----:B------:R-:W-:-:S05]  /*6d80*/  PLOP3.LUT P2, PT, PT, PT, UP1, 0x80, 0x0 ;  /* 0x000000000000781c */ /* 0x000fca0003f4f018 */
[----:B------:R-:W-:-:S03]  /*6d90*/  @UP1 UIADD3 UR8, UP2, UR10, UR8, URZ ;  /* 0x000000080a081290 */ /* 0x000fc6000ff5e03f */
[----:B------:R-:W0:Y:S01]  /*6da0*/  @P1 LDC R6, c[0x0][0xbec] ;  /* 0x0002fb00ff061b82 */ /* 0x000e220000000800 */
[----:B------:R-:W-:Y:S02]  /*6db0*/  @UP1 UIADD3.X UR9, UR11, UR9, URZ, UP2, !UPT ;  /* 0x000000090b091290 */ /* 0x000fe400097fe43f */
[----:B------:R-:W-:-:S04]  /*6dc0*/  IMAD.U32 R10, RZ, RZ, UR8 ;  /* 0x00000008ff0a7e24 */ /* 0x000fc8000f8e00ff */
[----:B------:R-:W-:Y:S01]  /*6dd0*/  IMAD.U32 R11, RZ, RZ, UR9 ;  /* 0x00000009ff0b7e24 */ /* 0x000fe2000f8e00ff */
[----:B------:R-:W1:Y:S01]  /*6de0*/  @P1 LDC R12, c[0x0][0xbf0] ;  /* 0x0002fc00ff0c1b82 */ /* 0x000e620000000800 */
[----:B---3--:R-:W-:Y:S01]  /*6df0*/  @P0 R2UR UR4, R3 ;  /* 0x00000000030402ca */ /* 0x008fe200000e0000 */
[----:B------:R-:W-:-:S06]  /*6e00*/  IMAD.U32 R3, RZ, RZ, UR7 ;  /* 0x00000007ff037e24 */ /* 0x000fcc000f8e00ff */
[----:B------:R2:W5:Y:S01]  /*6e10*/  @P2 LDG.E R3, desc[UR50][R10.64] ;  /* 0x000000320a032981 */ /* 0x000562000c1e1900 */
[----:B01----:R-:W-:Y:S07]  /*6e20*/  @P2 BRA `(.L_x_233) ;  /* 0x0000000000102947 */ /* 0x003fee0003800000 */
[----:B------:R-:W-:Y:S05]  /*6e30*/  @!P0 BRA `(.L_x_233) ;  /* 0x00000000000c8947 */ /* 0x000fea0003800000 */
[----:B------:R-:W3:Y:S04]  /*6e40*/  LDG.E R8, desc[UR50][R4.64] ;  /* 0x0000003204087981 */ /* 0x000ee8000c1e1900 */
[----:B-----5:R-:W3:Y:S02]  /*6e50*/  LDG.E R3, desc[UR50][R4.64+0x4] ;  /* 0x0000043204037981 */ /* 0x020ee4000c1e1900 */
[----:B---3--:R-:W-:-:S07]  /*6e60*/  IMAD.IADD R3, R3, 0x1, -R8 ;  /* 0x0000000103037824 */ /* 0x008fce00078e0a08 */
.L_x_233:
[----:B------:R-:W-:Y:S01]  /*6e70*/  USHF.R.S32.HI UR14, URZ, 0x1f, UR40 ;  /* 0x0000001f3f0e7899 */ /* 0x000fe20008011428 */
[----:B------:R-:W-:Y:S01]  /*6e80*/  IMAD R9, R9, 0x80, R16 ;  /* 0x0000008009097824 */ /* 0x000fe200078e0210 */
[----:B------:R-:W-:Y:S01]  /*6e90*/  ULDC.64 UR12, c[0x0][0xb90] ;  /* 0x0002e400000c7ab9 */ /* 0x000fe20000000a00 */
[----:B------:R-:W-:Y:S01]  /*6ea0*/  USHF.R.S32.HI UR11, URZ, 0x1f, UR4 ;  /* 0x0000001f3f0b7899 */ /* 0x000fe20008011404 */
[----:B-----5:R-:W-:Y:S01]  /*6eb0*/  IMAD R50, R3, R46, RZ ;  /* 0x0000002e03327224 */ /* 0x020fe200078e02ff */
[----:B------:R-:W-:Y:S01]  /*6ec0*/  UIMAD UR7, UR14, UR12, URZ ;  /* 0x0000000c0e0772a4 */ /* 0x000fe2000f8e023f */
[----:B------:R-:W-:Y:S01]  /*6ed0*/  @P1 IMAD.HI.U32 R5, R9, R6, RZ ;  /* 0x0000000609051227 */ /* 0x000fe200078e00ff */
[----:B------:R-:W-:Y:S01]  /*6ee0*/  UMOV UR10, UR4 ;  /* 0x00000004000a7c82 */ /* 0x000fe20008000000 */
[----:B------:R-:W-:Y:S02]  /*6ef0*/  USEL UR38, UR38, URZ, !UP0 ;  /* 0x0000003f26267287 */ /* 0x000fe4000c000000 */
[----:B------:R-:W-:Y:S01]  /*6f00*/  UIMAD.WIDE.U32 UR8, UR40, UR12, UR10 ;  /* 0x0000000c280872a5 */ /* 0x000fe2000f8e000a */
[----:B------:R-:W-:Y:S01]  /*6f10*/  IMAD.MOV.U32 R4, RZ, RZ, R9 ;  /* 0x000000ffff047224 */ /* 0x000fe200078e0009 */
[----:B------:R-:W-:Y:S01]  /*6f20*/  UIMAD UR7, UR40, UR13, UR7 ;  /* 0x0000000d280772a4 */ /* 0x000fe2000f8e0207 */
[----:B------:R-:W-:Y:S01]  /*6f30*/  @P1 SHF.R.U32.HI R4, RZ, R12, R5 ;  /* 0x0000000cff041219 */ /* 0x000fe20000011605 */
[----:B------:R-:W-:Y:S01]  /*6f40*/  USEL UR37, UR37, URZ, !UP0 ;  /* 0x0000003f25257287 */ /* 0x000fe2000c000000 */
[----:B------:R-:W-:Y:S01]  /*6f50*/  IMAD R5, R17, 0x40, R22 ;  /* 0x0000004011057824 */ /* 0x000fe200078e0216 */
[----:B------:R-:W-:Y:S01]  /*6f60*/  ULDC.64 UR12, c[0x0][0xb98] ;  /* 0x0002e600000c7ab9 */ /* 0x000fe20000000a00 */
[----:B------:R-:W-:Y:S01]  /*6f70*/  UIADD3 UR9, UR9, UR7, URZ ;  /* 0x0000000709097290 */ /* 0x000fe2000fffe03f */
[----:B------:R-:W-:Y:S01]  /*6f80*/  IADD3 R7, -R4, RZ, RZ ;  /* 0x000000ff04077210 */ /* 0x000fe20007ffe1ff */
[----:B------:R-:W-:Y:S01]  /*6f90*/  UIMAD UR7, UR38, UR12, URZ ;  /* 0x0000000c260772a4 */ /* 0x000fe2000f8e023f */
[----:B------:R-:W-:Y:S01]  /*6fa0*/  IMAD.WIDE R24, R5, 0x2, R24 ;  /* 0x0000000205187825 */ /* 0x000fe200078e0218 */
[----:B------:R-:W-:Y:S01]  /*6fb0*/  UIMAD.WIDE.U32 UR8, UR37, UR12, UR8 ;  /* 0x0000000c250872a5 */ /* 0x000fe2000f8e0008 */
[----:B------:R-:W-:Y:S01]  /*6fc0*/  SHF.R.S32.HI R5, RZ, 0x1f, R4 ;  /* 0x0000001fff057819 */ /* 0x000fe20000011404 */
[----:B------:R-:W-:Y:S01]  /*6fd0*/  UIMAD UR7, UR37, UR13, UR7 ;  /* 0x0000000d250772a4 */ /* 0x000fe2000f8e0207 */
[----:B------:R-:W-:Y:S01]  /*6fe0*/  IMAD R7, R46, R7, R9 ;  /* 0x000000072e077224 */ /* 0x000fe200078e0209 */
[----:B--2---:R-:W-:Y:S01]  /*6ff0*/  IADD3 R11, P3, R24, 0x2000, RZ ;  /* 0x00002000180b7810 */ /* 0x004fe20007f7e0ff */
[----:B------:R-:W-:Y:S01]  /*7000*/  ULDC.64 UR12, c[0x0][0xaa0] ;  /* 0x0002a800000c7ab9 */ /* 0x000fe20000000a00 */
[----:B------:R-:W-:-:S02]  /*7010*/  IADD3 R4, P2, R4, UR8, RZ ;  /* 0x0000000804047c10 */ /* 0x000fc4000ff5e0ff */
[----:B------:R-:W-:Y:S01]  /*7020*/  IMAD.U32 R6, RZ, RZ, UR7 ;  /* 0x00000007ff067e24 */ /* 0x000fe2000f8e00ff */
[----:B------:R-:W-:Y:S02]  /*7030*/  LOP3.LUT R8, R11, 0x380, RZ, 0xc0, !PT ;  /* 0x000003800b087812 */ /* 0x000fe400078ec0ff */
[----:B------:R-:W-:Y:S02]  /*7040*/  IADD3 R13, P0, R24, 0x1000, RZ ;  /* 0x00001000180d7810 */ /* 0x000fe40007f1e0ff */
[----:B------:R-:W-:Y:S01]  /*7050*/  IADD3.X R5, R5, UR9, R6, P2, !PT ;  /* 0x0000000905057c10 */ /* 0x000fe200097fe406 */
[----:B------:R-:W-:Y:S01]  /*7060*/  ULDC.64 UR8, c[0x0][0xb88] ;  /* 0x0002e20000087ab9 */ /* 0x000fe20000000a00 */
[----:B------:R-:W-:Y:S02]  /*7070*/  SHF.R.S32.HI R6, RZ, 0x1f, R7 ;  /* 0x0000001fff067819 */ /* 0x000fe40000011407 */
[----:B------:R-:W-:Y:S01]  /*7080*/  SHF.R.U64 R8, R8, 0x3, RZ ;  /* 0x0000000308087819 */ /* 0x000fe200000012ff */
[----:B------:R-:W-:Y:S01]  /*7090*/  IMAD.WIDE.U32 R4, R7, UR8, R4 ;  /* 0x0000000807047c25 */ /* 0x000fe2000f8e0004 */
[----:B------:R-:W-:-:S02]  /*70a0*/  LOP3.LUT R12, R13, 0x380, RZ, 0xc0, !PT ;  /* 0x000003800d0c7812 */ /* 0x000fc400078ec0ff */
[----:B------:R-:W-:Y:S01]  /*70b0*/  LOP3.LUT R8, R8, R11, RZ, 0x3c, !PT ;  /* 0x0000000b08087212 */ /* 0x000fe200078e3cff */
[----:B------:R-:W-:Y:S01]  /*70c0*/  IMAD R10, R6, UR8, RZ ;  /* 0x00000008060a7c24 */ /* 0x000fe2000f8e02ff */
[----:B------:R-:W-:Y:S02]  /*70d0*/  SHF.R.U64 R12, R12, 0x3, RZ ;  /* 0x000000030c0c7819 */ /* 0x000fe400000012ff */
[----:B------:R-:W-:Y:S01]  /*70e0*/  IADD3 R9, P2, R24, 0x3000, RZ ;  /* 0x0000300018097810 */ /* 0x000fe20007f5e0ff */
[----:B------:R-:W-:Y:S01]  /*70f0*/  IMAD R11, R7, UR9, R10 ;  /* 0x00000009070b7c24 */ /* 0x000fe2000f8e020a */
[----:B------:R-:W-:Y:S01]  /*7100*/  ULDC.64 UR8, c[0x0][0xb50] ;  /* 0x0002d40000087ab9 */ /* 0x000fe20000000a00 */
[----:B------:R-:W-:Y:S01]  /*7110*/  LOP3.LUT R12, R12, R13, RZ, 0x3c, !PT ;  /* 0x0000000d0c0c7212 */ /* 0x000fe200078e3cff */
[----:B------:R-:W-:Y:S01]  /*7120*/  IMAD.X R13, RZ, RZ, R25, P0 ;  /* 0x000000ffff0d7224 */ /* 0x000fe200000e0619 */
[----:B------:R-:W-:Y:S01]  /*7130*/  LOP3.LUT P0, RZ, R154, 0x3, RZ, 0xc0, !PT ;  /* 0x000000039aff7812 */ /* 0x000fe2000780c0ff */
[----:B------:R-:W-:Y:S01]  /*7140*/  IMAD.IADD R5, R5, 0x1, R11 ;  /* 0x0000000105057824 */ /* 0x000fe200078e020b */
[----:B------:R-:W-:Y:S01]  /*7150*/  LEA R11, P4, R4, UR8, 0x2 ;  /* 0x00000008040b7c11 */ /* 0x000fe2000f8810ff */
[----:B------:R-:W-:Y:S01]  /*7160*/  IMAD.X R7, RZ, RZ, R25, P2 ;  /* 0x000000ffff077224 */ /* 0x000fe200010e0619 */
[----:B------:R-:W-:-:S02]  /*7170*/  LOP3.LUT R6, R9, 0x380, RZ, 0xc0, !PT ;  /* 0x0000038009067812 */ /* 0x000fc400078ec0ff */
[----:B------:R-:W-:Y:S01]  /*7180*/  LEA.HI.X R14, R4, UR9, R5, 0x2, P4 ;  /* 0x00000009040e7c11 */ /* 0x000fe2000a0f1405 */
[----:B------:R-:W-:Y:S01]  /*7190*/  SHFL.IDX PT, R44, R11, RZ, 0x1c1f ;  /* 0x001c1fff0b2c7589 */ /* 0x000fe200000e0000 */
[----:B------:R-:W-:Y:S01]  /*71a0*/  IMAD.U32 R4, RZ, RZ, UR39 ;  /* 0x00000027ff047e24 */ /* 0x000fe2000f8e00ff */
[----:B------:R-:W-:Y:S02]  /*71b0*/  SHF.R.U64 R6, R6, 0x3, RZ ;  /* 0x0000000306067819 */ /* 0x000fe400000012ff */
[----:B------:R-:W0:Y:S01]  /*71c0*/  SHFL.IDX PT, R45, R14, RZ, 0x1c1f ;  /* 0x001c1fff0e2d7589 */ /* 0x000e2200000e0000 */
[----:B------:R-:W-:Y:S01]  /*71d0*/  IMAD R15, R4, 0x80, R19 ;  /* 0x00000080040f7824 */ /* 0x000fe200078e0213 */
[----:B------:R-:W-:Y:S01]  /*71e0*/  LOP3.LUT R6, R6, R9, RZ, 0x3c, !PT ;  /* 0x0000000906067212 */ /* 0x000fe200078e3cff */
[----:B------:R-:W-:Y:S01]  /*71f0*/  IMAD.X R9, RZ, RZ, R25, P3 ;  /* 0x000000ffff097224 */ /* 0x000fe200018e0619 */
[----:B------:R-:W-:Y:S01]  /*7200*/  SHFL.IDX PT, R48, R11, 0x1, 0x1c1f ;  /* 0x003c1f000b307f89 */ /* 0x000fe200000e0000 */
[C---:B------:R-:W-:Y:S01]  /*7210*/  VIADD R4, R15.reuse, 0x8 ;  /* 0x000000080f047836 */ /* 0x040fe20000000000 */
[----:B------:R-:W-:-:S02]  /*7220*/  ISETP.GE.OR P2, PT, R15, R50, P0 ;  /* 0x000000320f00720c */ /* 0x000fc40000746670 */
[----:B------:R-:W1:Y:S01]  /*7230*/  SHFL.IDX PT, R49, R14, 0x1, 0x1c1f ;  /* 0x003c1f000e317f89 */ /* 0x000e6200000e0000 */
[----:B------:R-:W-:Y:S02]  /*7240*/  IADD3 R10, P3, R24, 0x7000, RZ ;  /* 0x00007000180a7810 */ /* 0x000fe40007f7e0ff */
[----:B------:R-:W-:Y:S01]  /*7250*/  ISETP.GE.OR P0, PT, R4, R50, P0 ;  /* 0x000000320400720c */ /* 0x000fe20000706670 */
[----:B------:R-:W-:Y:S01]  /*7260*/  UIMAD UR7, UR11, UR12, URZ ;  /* 0x0000000c0b0772a4 */ /* 0x000fe2000f8e023f */
[----:B------:R-:W-:Y:S01]  /*7270*/  LOP3.LUT R3, R10, 0x380, RZ, 0xc0, !PT ;  /* 0x000003800a037812 */ /* 0x000fe200078ec0ff */
[----:B------:R-:W-:Y:S01]  /*7280*/  UIMAD.WIDE.U32 UR8, UR4, UR12, URZ ;  /* 0x0000000c040872a5 */ /* 0x000fe2000f8e003f */
[C---:B------:R-:W-:Y:S02]  /*7290*/  IADD3 R41, P6, R24.reuse, 0x4000, RZ ;  /* 0x0000400018297810 */ /* 0x040fe40007fde0ff */
[C---:B------:R-:W-:Y:S02]  /*72a0*/  IADD3 R37, P5, R24.reuse, 0x5000, RZ ;  /* 0x0000500018257810 */ /* 0x040fe40007fbe0ff */
[----:B------:R-:W-:-:S02]  /*72b0*/  IADD3 R33, P4, R24, 0x6000, RZ ;  /* 0x0000600018217810 */ /* 0x000fc40007f9e0ff */
[----:B------:R-:W-:Y:S01]  /*72c0*/  LOP3.LUT R5, R24, 0x380, RZ, 0xc0, !PT ;  /* 0x0000038018057812 */ /* 0x000fe200078ec0ff */
[----:B0-----:R0:W-:Y:S01]  /*72d0*/  @!P2 ST.E desc[UR50][R44.64], R20 ;  /* 0x000000142c00a985 */ /* 0x0011e2000c101932 */
[----:B------:R-:W-:Y:S01]  /*72e0*/  SHF.R.U64 R3, R3, 0x3, RZ ;  /* 0x0000000303037819 */ /* 0x000fe200000012ff */
[----:B------:R-:W-:Y:S01]  /*72f0*/  UIMAD UR7, UR4, UR13, UR7 ;  /* 0x0000000d040772a4 */ /* 0x000fe2000f8e0207 */
[----:B------:R-:W-:Y:S01]  /*7300*/  LOP3.LUT R40, R41, 0x380, RZ, 0xc0, !PT ;  /* 0x0000038029287812 */ /* 0x000fe200078ec0ff */
[----:B------:R-:W-:Y:S01]  /*7310*/  ULDC.64 UR10, c[0x0][0xae8] ;  /* 0x0002ba00000a7ab9 */ /* 0x000fe20000000a00 */
[----:B------:R-:W-:Y:S01]  /*7320*/  LOP3.LUT R28, R3, R10, RZ, 0x3c, !PT ;  /* 0x0000000a031c7212 */ /* 0x000fe200078e3cff */
[----:B------:R-:W-:Y:S01]  /*7330*/  IMAD.X R29, RZ, RZ, R25, P3 ;  /* 0x000000ffff1d7224 */ /* 0x000fe200018e0619 */
[----:B------:R-:W-:Y:S01]  /*7340*/  LOP3.LUT R36, R37, 0x380, RZ, 0xc0, !PT ;  /* 0x0000038025247812 */ /* 0x000fe200078ec0ff */
[----:B-1----:R1:W-:Y:S01]  /*7350*/  @!P0 ST.E desc[UR50][R48.64], R21 ;  /* 0x0000001530008985 */ /* 0x0023e2000c101932 */
[----:B------:R-:W-:-:S02]  /*7360*/  LOP3.LUT R32, R33, 0x380, RZ, 0xc0, !PT ;  /* 0x0000038021207812 */ /* 0x000fc400078ec0ff */
[----:B------:R-:W-:Y:S01]  /*7370*/  SHF.R.U64 R5, R5, 0x3, RZ ;  /* 0x0000000305057819 */ /* 0x000fe200000012ff */
[----:B0-----:R-:W0:Y:S01]  /*7380*/  @P1 LDC R45, c[0x0][0xbec] ;  /* 0x0002fb00ff2d1b82 */ /* 0x001e220000000800 */
[----:B------:R-:W-:Y:S01]  /*7390*/  UIADD3 UR9, UR9, UR7, URZ ;  /* 0x0000000709097290 */ /* 0x000fe2000fffe03f */
[----:B------:R-:W-:Y:S01]  /*73a0*/  IMAD R3, R152, 0x20, R17 ;  /* 0x0000002098037824 */ /* 0x000fe200078e0211 */
[----:B------:R-:W-:Y:S01]  /*73b0*/  UIMAD UR4, UR14, UR10, URZ ;  /* 0x0000000a0e0472a4 */ /* 0x000fe2000f8e023f */
[----:B------:R-:W-:Y:S02]  /*73c0*/  SHF.R.U64 R40, R40, 0x3, RZ ;  /* 0x0000000328287819 */ /* 0x000fe400000012ff */
[----:B------:R-:W-:Y:S02]  /*73d0*/  SHF.R.U64 R36, R36, 0x3, RZ ;  /* 0x0000000324247819 */ /* 0x000fe400000012ff */
[----:B-1----:R-:W1:Y:S01]  /*73e0*/  @P1 LDC R21, c[0x0][0xbf0] ;  /* 0x0002fc00ff151b82 */ /* 0x002e620000000800 */
[----:B------:R-:W-:Y:S01]  /*73f0*/  IMAD.U32 R48, RZ, RZ, UR39 ;  /* 0x00000027ff307e24 */ /* 0x000fe2000f8e00ff */
[----:B------:R-:W-:Y:S01]  /*7400*/  UIMAD UR4, UR40, UR11, UR4 ;  /* 0x0000000b280472a4 */ /* 0x000fe2000f8e0204 */
[----:B------:R-:W-:Y:S01]  /*7410*/  SHF.R.U64 R32, R32, 0x3, RZ ;  /* 0x0000000320207819 */ /* 0x000fe200000012ff */
[----:B------:R-:W-:Y:S01]  /*7420*/  UIMAD.WIDE.U32 UR8, UR40, UR10, UR8 ;  /* 0x0000000a280872a5 */ /* 0x000fe2000f8e0008 */
[----:B------:R-:W-:Y:S01]  /*7430*/  IMAD R48, R48, 0x80, R3 ;  /* 0x0000008030307824 */ /* 0x000fe200078e0203 */
[----:B------:R-:W-:Y:S01]  /*7440*/  LOP3.LUT R40, R40, R41, RZ, 0x3c, !PT ;  /* 0x0000002928287212 */ /* 0x000fe200078e3cff */
[----:B------:R-:W-:Y:S01]  /*7450*/  ULDC.64 UR10, c[0x0][0xaf0] ;  /* 0x0002bc00000a7ab9 */ /* 0x000fe20000000a00 */
[----:B------:R-:W-:Y:S01]  /*7460*/  UIADD3 UR9, UR9, UR4, URZ ;  /* 0x0000000409097290 */ /* 0x000fe2000fffe03f */
[----:B------:R-:W-:Y:S01]  /*7470*/  IMAD.MOV.U32 R3, RZ, RZ, R48 ;  /* 0x000000ffff037224 */ /* 0x000fe200078e0030 */
[----:B------:R-:W-:Y:S01]  /*7480*/  UIMAD UR4, UR38, UR10, URZ ;  /* 0x0000000a260472a4 */ /* 0x000fe2000f8e023f */
[----:B------:R-:W-:Y:S01]  /*7490*/  LOP3.LUT R36, R36, R37, RZ, 0x3c, !PT ;  /* 0x0000002524247212 */ /* 0x000fe200078e3cff */
[----:B------:R-:W-:Y:S01]  /*74a0*/  UIMAD.WIDE.U32 UR8, UR37, UR10, UR8 ;  /* 0x0000000a250872a5 */ /* 0x000fe2000f8e0008 */
[----:B------:R-:W-:Y:S01]  /*74b0*/  LOP3.LUT R32, R32, R33, RZ, 0x3c, !PT ;  /* 0x0000002120207212 */ /* 0x000fe200078e3cff */
[----:B------:R-:W5:Y:S01]  /*74c0*/  LD.E.128 R12, desc[UR50][R12.64] ;  /* 0x000000320c0c7980 */ /* 0x000f62000c101d00 */
[----:B------:R-:W-:Y:S01]  /*74d0*/  LOP3.LUT R24, R5, R24, RZ, 0x3c, !PT ;  /* 0x0000001805187212 */ /* 0x000fe200078e3cff */
[----:B0-----:R-:W-:Y:S01]  /*74e0*/  @P1 IMAD.HI.U32 R20, R48, R45, RZ ;  /* 0x0000002d30141227 */ /* 0x001fe200078e00ff */
[----:B------:R-:W-:Y:S01]  /*74f0*/  UIMAD UR4, UR37, UR11, UR4 ;  /* 0x0000000b250472a4 */ /* 0x000fe2000f8e0204 */
[----:B------:R-:W-:Y:S01]  /*7500*/  IADD3.X R41, RZ, R25, RZ, P6, !PT ;  /* 0x00000019ff297210 */ /* 0x000fe200037fe4ff */
[----:B------:R-:W5:Y:S01]  /*7510*/  LD.E.128 R8, desc[UR50][R8.64] ;  /* 0x0000003208087980 */ /* 0x000f62000c101d00 */
[--C-:B------:R-:W-:Y:S01]  /*7520*/  IMAD.X R37, RZ, RZ, R25.reuse, P5 ;  /* 0x000000ffff257224 */ /* 0x100fe200028e0619 */
[----:B------:R-:W-:Y:S01]  /*7530*/  UIADD3 UR4, UR9, UR4, URZ ;  /* 0x0000000409047290 */ /* 0x000fe2000fffe03f */
[----:B------:R-:W-:Y:S01]  /*7540*/  IMAD.X R33, RZ, RZ, R25, P4 ;  /* 0x000000ffff217224 */ /* 0x000fe200020e0619 */
[----:B------:R-:W5:Y:S01]  /*7550*/  LD.E.128 R4, desc[UR50][R6.64] ;  /* 0x0000003206047980 */ /* 0x000f62000c101d00 */
[----:B-1----:R-:W-:Y:S01]  /*7560*/  @P1 SHF.R.U32.HI R3, RZ, R21, R20 ;  /* 0x00000015ff031219 */ /* 0x002fe20000011614 */
[----:B------:R-:W-:Y:S01]  /*7570*/  IMAD.U32 R20, RZ, RZ, UR8 ;  /* 0x00000008ff147e24 */ /* 0x000fe2000f8e00ff */
[----:B------:R-:W-:Y:S01]  /*7580*/  MOV R21, UR9 ;  /* 0x0000000900157c02 */ /* 0x000fe20008000f00 */
[----:B------:R-:W-:Y:S01]  /*7590*/  ULDC.64 UR8, c[0x0][0xae0] ;  /* 0x0002b80000087ab9 */ /* 0x000fe20000000a00 */
[--C-:B------:R-:W-:Y:S01]  /*75a0*/  SHF.R.S32.HI R44, RZ, 0x1f, R3.reuse ;  /* 0x0000001fff2c7819 */ /* 0x100fe20000011403 */
[----:B------:R-:W-:Y:S01]  /*75b0*/  IMAD.MOV R45, RZ, RZ, -R3 ;  /* 0x000000ffff2d7224 */ /* 0x000fe200078e0a03 */
[----:B------:R-:W5:Y:S01]  /*75c0*/  LD.E.128 R24, desc[UR50][R24.64] ;  /* 0x0000003218187980 */ /* 0x000f62000c101d00 */
[----:B------:R-:W-:-:S02]  /*75d0*/  IMAD.U32 R21, RZ, RZ, UR4 ;  /* 0x00000004ff157e24 */ /* 0x000fc4000f8e00ff */
[----:B------:R-:W-:Y:S01]  /*75e0*/  IMAD R44, R44, UR8, RZ ;  /* 0x000000082c2c7c24 */ /* 0x000fe2000f8e02ff */
[----:B------:R-:W5:Y:S01]  /*75f0*/  LD.E.128 R40, desc[UR50][R40.64] ;  /* 0x0000003228287980 */ /* 0x000f62000c101d00 */
[----:B------:R-:W-:Y:S02]  /*7600*/  IMAD R45, R46, R45, R48 ;  /* 0x0000002d2e2d7224 */ /* 0x000fe400078e0230 */
[----:B------:R-:W-:Y:S01]  /*7610*/  IMAD.U32 R46, RZ, RZ, UR39 ;  /* 0x00000027ff2e7e24 */ /* 0x000fe2000f8e00ff */
[----:B------:R-:W5:Y:S01]  /*7620*/  LD.E.128 R36, desc[UR50][R36.64] ;  /* 0x0000003224247980 */ /* 0x000f62000c101d00 */
[C---:B------:R-:W-:Y:S02]  /*7630*/  IMAD R49, R3.reuse, UR9, R44 ;  /* 0x0000000903317c24 */ /* 0x040fe4000f8e022c */
[----:B------:R-:W-:Y:S01]  /*7640*/  IMAD.WIDE.U32 R20, R3, UR8, R20 ;  /* 0x0000000803147c25 */ /* 0x000fe2000f8e0014 */
[----:B------:R-:W5:Y:S01]  /*7650*/  LD.E.128 R32, desc[UR50][R32.64] ;  /* 0x0000003220207980 */ /* 0x000f62000c101d00 */
[----:B------:R-:W-:Y:S01]  /*7660*/  SHF.R.S32.HI R3, RZ, 0x1f, R45 ;  /* 0x0000001fff037819 */ /* 0x000fe2000001142d */
[----:B------:R-:W-:-:S02]  /*7670*/  ULDC.64 UR8, c[0x0][0xad8] ;  /* 0x0002b60000087ab9 */ /* 0x000fc40000000a00 */
[----:B------:R-:W5:Y:S01]  /*7680*/  LD.E.128 R28, desc[UR50][R28.64] ;  /* 0x000000321c1c7980 */ /* 0x000f62000c101d00 */
[----:B------:R-:W-:Y:S01]  /*7690*/  IMAD R51, R46, 0x80, R17 ;  /* 0x000000802e337824 */ /* 0x000fe200078e0211 */
[----:B------:R-:W-:Y:S01]  /*76a0*/  @!PT LDS RZ, [RZ] ;  /* 0x00000000fffff984 */ /* 0x000fe20000000800 */
[----:B------:R-:W-:Y:S01]  /*76b0*/  @!PT LDS RZ, [RZ] ;  /* 0x00000000fffff984 */ /* 0x000fe20000000800 */
[----:B------:R-:W-:Y:S01]  /*76c0*/  @!PT LDS RZ, [RZ] ;  /* 0x00000000fffff984 */ /* 0x000fe20000000800 */
[----:B------:R-:W-:Y:S01]  /*76d0*/  @!PT LDS RZ, [RZ] ;  /* 0x00000000fffff984 */ /* 0x000fe20000000800 */
[----:B------:R0:W-:Y:S06]  /*76e0*/  MEMBAR.ALL.CTA ;  /* 0x0000000000007992 */ /* 0x0001ec0000008000 */
[----:B0-----:R-:W0:Y:S01]  /*76f0*/  FENCE.VIEW.ASYNC.S ;  /* 0x00000000000073c6 */ /* 0x001e220000000000 */
[----:B------:R-:W-:Y:S02]  /*7700*/  IMAD.IADD R21, R21, 0x1, R49 ;  /* 0x0000000115157824 */ /* 0x000fe400078e0231 */
[----:B------:R-:W-:-:S02]  /*7710*/  IMAD R44, R3, UR8, RZ ;  /* 0x00000008032c7c24 */ /* 0x000fc4000f8e02ff */
[----:B------:R-:W-:Y:S02]  /*7720*/  VIADD R3, R51, 0x20 ;  /* 0x0000002033037836 */ /* 0x000fe40000000000 */
[C---:B------:R-:W-:Y:S02]  /*7730*/  IMAD R49, R45.reuse, UR9, R44 ;  /* 0x000000092d317c24 */ /* 0x040fe4000f8e022c */
[----:B------:R-:W-:Y:S01]  /*7740*/  IMAD.WIDE.U32 R20, R45, UR8, R20 ;  /* 0x000000082d147c25 */ /* 0x000fe2000f8e0014 */
[-C--:B------:R-:W-:Y:S01]  /*7750*/  ISETP.GE.AND P0, PT, R3, R50.reuse, PT ;  /* 0x000000320300720c */ /* 0x080fe20003f06270 */
[----:B------:R-:W-:Y:S01]  /*7760*/  ULDC.64 UR8, c[0x0][0xa80] ;  /* 0x0002a00000087ab9 */ /* 0x000fe20000000a00 */
[C---:B------:R-:W-:Y:S01]  /*7770*/  ISETP.GE.AND P2, PT, R51.reuse, R50, PT ;  /* 0x000000323300720c */ /* 0x040fe20003f46270 */
[----:B------:R-:W-:Y:S01]  /*7780*/  VIADD R3, R51, 0x40 ;  /* 0x0000004033037836 */ /* 0x000fe20000000000 */
[----:B------:R-:W-:Y:S01]  /*7790*/  IADD3 R21, R21, R49, RZ ;  /* 0x0000003115157210 */ /* 0x000fe20007ffe0ff */
[----:B------:R-:W-:Y:S01]  /*77a0*/  VIADD R0, R0, 0x28820 ;  /* 0x0002882000007836 */ /* 0x000fe20000000000 */
[----:B------:R-:W-:-:S02]  /*77b0*/  LEA R46, P3, R20, UR8, 0x1 ;  /* 0x00000008142e7c11 */ /* 0x000fc4000f8608ff */
[----:B------:R-:W-:Y:S02]  /*77c0*/  ISETP.GE.AND P1, PT, R3, R50, PT ;  /* 0x000000320300720c */ /* 0x000fe40003f26270 */
[----:B------:R-:W-:Y:S02]  /*77d0*/  LEA.HI.X R3, R20, UR9, R21, 0x1, P3 ;  /* 0x0000000914037c11 */ /* 0x000fe400098f0c15 */
[----:B------:R-:W-:Y:S01]  /*77e0*/  PRMT R0, RZ, 0x654, R0 ;  /* 0x00000654ff007816 */ /* 0x000fe20000000000 */
[----:B0-----:R0:W1:Y:S01]  /*77f0*/  SHFL.IDX PT, R21, R46, RZ, 0x181f ;  /* 0x00181fff2e157589 */ /* 0x00106200000e0000 */
[----:B------:R-:W-:Y:S02]  /*7800*/  BSSY B1, `(.L_x_234) ;  /* 0x000000d000017945 */ /* 0x000fe40003800000 */
[----:B------:R0:W-:Y:S01]  /*7810*/  SYNCS.ARRIVE.TRANS64.RED.A1T0 RZ, [R0+URZ], RZ ;  /* 0x000000ff00ff79a7 */ /* 0x0001e2000810043f */
[----:B------:R0:W2:Y:S01]  /*7820*/  SHFL.IDX PT, R45, R3, RZ, 0x181f ;  /* 0x00181fff032d7589 */ /* 0x0000a200000e0000 */
[----:B------:R-:W-:Y:S05]  /*7830*/  @P2 BRA `(.L_x_235) ;  /* 0x0000000000242947 */ /* 0x000fea0003800000 */
[----:B------:R-:W-:Y:S02]  /*7840*/  ULDC UR4, c[0x0][0xac8] ;  /* 0x0002b20000047ab9 */ /* 0x000fe40000000800 */
[----:B------:R-:W-:Y:S02]  /*7850*/  ISETP.GE.AND P2, PT, R22, UR4, PT ;  /* 0x0000000416007c0c */ /* 0x000fe4000bf46270 */
[----:B------:R-:W-:-:S11]  /*7860*/  ISETP.GE.AND P3, PT, R18, UR4, PT ;  /* 0x0000000412007c0c */ /* 0x000fd6000bf66270 */
[-C--:B-1----:R-:W-:Y:S02]  /*7870*/  @!P2 LEA R20, P4, R22, R21.reuse, 0x1 ;  /* 0x000000151614a211 */ /* 0x082fe400078808ff */
[----:B------:R-:W-:Y:S02]  /*7880*/  @!P3 LEA R44, P5, R18, R21, 0x1 ;  /* 0x00000015122cb211 */ /* 0x000fe400078a08ff */
[-C--:B--2---:R-:W-:Y:S02]  /*7890*/  @!P2 LEA.HI.X R21, R22, R45.reuse, R189, 0x1, P4 ;  /* 0x0000002d1615a211 */ /* 0x084fe400020f0cbd */
[----:B------:R-:W-:-:S03]  /*78a0*/  @!P3 LEA.HI.X R45, R18, R45, R188, 0x1, P5 ;  /* 0x0000002d122db211 */ /* 0x000fc600028f0cbc */
[----:B-----5:R3:W-:Y:S04]  /*78b0*/  @!P2 ST.E.128 desc[UR50][R20.64], R24 ;  /* 0x000000181400a985 */ /* 0x0207e8000c101d32 */
[----:B------:R3:W-:Y:S02]  /*78c0*/  @!P3 ST.E.128 desc[UR50][R44.64], R40 ;  /* 0x000000282c00b985 */ /* 0x0007e4000c101d32 */
.L_x_235:
[----:B------:R-:W-:Y:S05]  /*78d0*/  BSYNC B1 ;  /* 0x0000000000017941 */ /* 0x000fea0003800000 */
.L_x_234:
[----:B---3-5:R3:W4:Y:S01]  /*78e0*/  SHFL.IDX PT, R25, R3, 0x1, 0x181f ;  /* 0x00381f0003197f89 */ /* 0x02872200000e0000 */
[----:B------:R-:W-:Y:S03]  /*78f0*/  BSSY B1, `(.L_x_236) ;  /* 0x000000c000017945 */ /* 0x000fe60003800000 */
[----:B-1----:R3:W1:Y:S01]  /*7900*/  SHFL.IDX PT, R21, R46, 0x1, 0x181f ;  /* 0x00381f002e157f89 */ /* 0x00266200000e0000 */
[----:B------:R-:W-:Y:S05]  /*7910*/  @P0 BRA `(.L_x_237) ;  /* 0x0000000000240947 */ /* 0x000fea0003800000 */
[----:B------:R-:W-:Y:S02]  /*7920*/  ULDC UR4, c[0x0][0xac8] ;  /* 0x0002b20000047ab9 */ /* 0x000fe40000000800 */
[----:B------:R-:W-:Y:S02]  /*7930*/  ISETP.GE.AND P3, PT, R22, UR4, PT ;  /* 0x0000000416007c0c */ /* 0x000fe4000bf66270 */
[----:B------:R-:W-:-:S11]  /*7940*/  ISETP.GE.AND P4, PT, R18, UR4, PT ;  /* 0x0000000412007c0c */ /* 0x000fd6000bf86270 */
[-C--:B-1----:R-:W-:Y:S02]  /*7950*/  @!P3 LEA R20, P0, R22, R21.reuse, 0x1 ;  /* 0x000000151614b211 */ /* 0x082fe400078008ff */
[----:B------:R-:W-:Y:S02]  /*7960*/  @!P4 LEA R24, P2, R18, R21, 0x1 ;  /* 0x000000151218c211 */ /* 0x000fe400078408ff */
[-C--:B----4-:R-:W-:Y:S02]  /*7970*/  @!P3 LEA.HI.X R21, R22, R25.reuse, R189, 0x1, P0 ;  /* 0x000000191615b211 */ /* 0x090fe400000f0cbd */
[----:B------:R-:W-:-:S03]  /*7980*/  @!P4 LEA.HI.X R25, R18, R25, R188, 0x1, P2 ;  /* 0x000000191219c211 */ /* 0x000fc600010f0cbc */
[----:B------:R1:W-:Y:S04]  /*7990*/  @!P3 ST.E.128 desc[UR50][R20.64], R12 ;  /* 0x0000000c1400b985 */ /* 0x0003e8000c101d32 */
[----:B------:R1:W-:Y:S02]  /*79a0*/  @!P4 ST.E.128 desc[UR50][R24.64], R36 ;  /* 0x000000241800c985 */ /* 0x0003e4000c101d32 */
.L_x_237:
[----:B------:R-:W-:Y:S05]  /*79b0*/  BSYNC B1 ;  /* 0x0000000000017941 */ /* 0x000fea0003800000 */
.L_x_236:
[----:B-1----:R1:W0:Y:S01]  /*79c0*/  SHFL.IDX PT, R15, R3, 0x2, 0x181f ;  /* 0x00581f00030f7f89 */ /* 0x00222200000e0000 */
[----:B------:R-:W-:Y:S03]  /*79d0*/  BSSY B1, `(.L_x_238) ;  /* 0x000000c000017945 */ /* 0x000fe60003800000 */
[----:B------:R1:W0:Y:S01]  /*79e0*/  SHFL.IDX PT, R13, R46, 0x2, 0x181f ;  /* 0x00581f002e0d7f89 */ /* 0x00022200000e0000 */
[----:B------:R-:W-:Y:S05]  /*79f0*/  @P1 BRA `(.L_x_239) ;  /* 0x0000000000241947 */ /* 0x000fea0003800000 */
[----:B------:R-:W-:Y:S02]  /*7a00*/  ULDC UR4, c[0x0][0xac8] ;  /* 0x0002b20000047ab9 */ /* 0x000fe40000000800 */
[----:B------:R-:W-:Y:S02]  /*7a10*/  ISETP.GE.AND P2, PT, R22, UR4, PT ;  /* 0x0000000416007c0c */ /* 0x000fe4000bf46270 */
[----:B------:R-:W-:-:S11]  /*7a20*/  ISETP.GE.AND P3, PT, R18, UR4, PT ;  /* 0x0000000412007c0c */ /* 0x000fd6000bf66270 */
[-C--:B0-----:R-:W-:Y:S02]  /*7a30*/  @!P2 LEA R12, P0, R22, R13.reuse, 0x1 ;  /* 0x0000000d160ca211 */ /* 0x081fe400078008ff */
[----:B------:R-:W-:Y:S02]  /*7a40*/  @!P3 LEA R14, P1, R18, R13, 0x1 ;  /* 0x0000000d120eb211 */ /* 0x000fe400078208ff */
[-C--:B------:R-:W-:Y:S02]  /*7a50*/  @!P2 LEA.HI.X R13, R22, R15.reuse, R189, 0x1, P0 ;  /* 0x0000000f160da211 */ /* 0x080fe400000f0cbd */
[----:B------:R-:W-:-:S03]  /*7a60*/  @!P3 LEA.HI.X R15, R18, R15, R188, 0x1, P1 ;  /* 0x0000000f120fb211 */ /* 0x000fc600008f0cbc */
[----:B------:R0:W-:Y:S04]  /*7a70*/  @!P2 ST.E.128 desc[UR50][R12.64], R8 ;  /* 0x000000080c00a985 */ /* 0x0001e8000c101d32 */
[----:B------:R0:W-:Y:S02]  /*7a80*/  @!P3 ST.E.128 desc[UR50][R14.64], R32 ;  /* 0x000000200e00b985 */ /* 0x0001e4000c101d32 */
.L_x_239:
[----:B------:R-:W-:Y:S05]  /*7a90*/  BSYNC B1 ;  /* 0x0000000000017941 */ /* 0x000fea0003800000 */
.L_x_238:
[----:B0-----:R-:W-:Y:S01]  /*7aa0*/  VIADD R0, R51, 0x60 ;  /* 0x0000006033007836 */ /* 0x001fe20000000000 */
[----:B-1-3--:R-:W0:Y:S04]  /*7ab0*/  SHFL.IDX PT, R3, R3, 0x3, 0x181f ;  /* 0x00781f0003037f89 */ /* 0x00ae2800000e0000 */
[----:B------:R-:W-:Y:S01]  /*7ac0*/  ISETP.GE.AND P0, PT, R0, R50, PT ;  /* 0x000000320000720c */ /* 0x000fe20003f06270 */
[----:B------:R1:W3:-:S12]  /*7ad0*/  SHFL.IDX PT, R11, R46, 0x3, 0x181f ;  /* 0x00781f002e0b7f89 */ /* 0x0002d800000e0000 */
[----:B-1----:R-:W-:Y:S05]  /*7ae0*/  @P0 BRA `(.L_x_240) ;  /* 0x0000000c00140947 */ /* 0x002fea0003800000 */
[----:B------:R-:W-:Y:S02]  /*7af0*/  ULDC UR4, c[0x0][0xac8] ;  /* 0x0002b20000047ab9 */ /* 0x000fe40000000800 */
[----:B------:R-:W-:-:S13]  /*7b00*/  ISETP.GE.AND P1, PT, R22, UR4, PT ;  /* 0x0000000416007c0c */ /* 0x000fda000bf26270 */
[----:B---3--:R-:W-:-:S04]  /*7b10*/  @!P1 LEA R8, P0, R22, R11, 0x1 ;  /* 0x0000000b16089211 */ /* 0x008fc800078008ff */
[----:B0-----:R-:W-:Y:S02]  /*7b20*/  @!P1 LEA.HI.X R9, R22, R3, R189, 0x1, P0 ;  /* 0x0000000316099211 */ /* 0x001fe400000f0cbd */
[----:B------:R-:W-:-:S03]  /*7b30*/  ISETP.GE.AND P0, PT, R18, UR4, PT ;  /* 0x0000000412007c0c */ /* 0x000fc6000bf06270 */
[----:B------:R1:W-:Y:S10]  /*7b40*/  @!P1 ST.E.128 desc[UR50][R8.64], R4 ;  /* 0x0000000408009985 */ /* 0x0003f4000c101d32 */
[----:B------:R-:W-:Y:S05]  /*7b50*/  @P0 BRA `(.L_x_240) ;  /* 0x0000000800f80947 */ /* 0x000fea0003800000 */
[----:B-1----:R-:W-:-:S04]  /*7b60*/  LEA R4, P0, R18, R11, 0x1 ;  /* 0x0000000b12047211 */ /* 0x002fc800078008ff */
[----:B------:R-:W-:-:S05]  /*7b70*/  LEA.HI.X R5, R18, R3, R188, 0x1, P0 ;  /* 0x0000000312057211 */ /* 0x000fca00000f0cbc */
[----:B------:R0:W-:Y:S01]  /*7b80*/  ST.E.128 desc[UR50][R4.64], R28 ;  /* 0x0000001c04007985 */ /* 0x0001e2000c101d32 */
[----:B------:R-:W-:Y:S05]  /*7b90*/  BRA `(.L_x_240) ;  /* 0x0000000800e87947 */ /* 0x000fea0003800000 */
.L_x_232:
[----:B------:R-:W-:Y:S01]  /*7ba0*/  ULDC.64 UR8, c[0x0][0xc00] ;  /* 0x0003000000087ab9 */ /* 0x000fe20000000a00 */
[----:B------:R-:W-:Y:S01]  /*7bb0*/  ULDC UR4, c[0x0][0xa88] ;  /* 0x0002a20000047ab9 */ /* 0x000fe20000000800 */
[----:B------:R-:W-:Y:S01]  /*7bc0*/  UISETP.NE.U32.AND UP0, UPT, UR8, URZ, UPT ;  /* 0x0000003f0800728c */ /* 0x000fe2000bf05070 */
[----:B------:R-:W0:Y:S03]  /*7bd0*/  LDC R11, c[0x0][0xbe8] ;  /* 0x0002fa00ff0b7b82 */ /* 0x000e260000000800 */
[----:B------:R-:W-:-:S03]  /*7be0*/  UISETP.NE.AND.EX UP0, UPT, UR9, URZ, UPT, UP0 ;  /* 0x0000003f0900728c */ /* 0x000fc6000bf05300 */
[----:B------:R-:W-:Y:S02]  /*7bf0*/  ULDC.64 UR8, c[0x0][0xc00] ;  /* 0x0003000000087ab9 */ /* 0x000fe40000000a00 */
[----:B------:R-:W-:Y:S01]  /*7c00*/  UIMAD.WIDE UR8, UR37, 0x4, UR8 ;  /* 0x00000004250878a5 */ /* 0x000fe2000f8e0208 */
[----:B------:R-:W-:-:S05]  /*7c10*/  PLOP3.LUT P2, PT, PT, PT, UP0, 0x80, 0x0 ;  /* 0x000000000000781c */ /* 0x000fca0003f4f008 */
[----:B------:R-:W-:Y:S02]  /*7c20*/  IMAD.U32 R4, RZ, RZ, UR8 ;  /* 0x00000008ff047e24 */ /* 0x000fe4000f8e00ff */
[----:B------:R-:W-:Y:S01]  /*7c30*/  IMAD.U32 R5, RZ, RZ, UR9 ;  /* 0x00000009ff057e24 */ /* 0x000fe2000f8e00ff */
[----:B------:R-:W-:Y:S02]  /*7c40*/  ULDC.64 UR8, c[0x0][0xc08] ;  /* 0x0003020000087ab9 */ /* 0x000fe40000000a00 */
[----:B------:R-:W-:-:S03]  /*7c50*/  UISETP.NE.U32.AND UP1, UPT, UR8, URZ, UPT ;  /* 0x0000003f0800728c */ /* 0x000fc6000bf25070 */
[----:B------:R-:W2:Y:S01]  /*7c60*/  @P2 LDG.E R3, desc[UR50][R4.64] ;  /* 0x0000003204032981 */ /* 0x000ea2000c1e1900 */
[----:B------:R-:W-:Y:S01]  /*7c70*/  UISETP.NE.AND.EX UP1, UPT, UR9, URZ, UPT, UP1 ;  /* 0x0000003f0900728c */ /* 0x000fe2000bf25310 */
[----:B------:R-:W-:-:S05]  /*7c80*/  IMAD.U32 R0, RZ, RZ, UR4 ;  /* 0x00000004ff007e24 */ /* 0x000fca000f8e00ff */
[----:B------:R-:W-:-:S05]  /*7c90*/  PLOP3.LUT P3, PT, PT, PT, UP1, 0x80, 0x0 ;  /* 0x000000000000781c */ /* 0x000fca0003f6f018 */
[----:B------:R-:W-:Y:S02]  /*7ca0*/  @UP1 ULDC.64 UR8, c[0x0][0xc08] ;  /* 0x0003020000081ab9 */ /* 0x000fe40000000a00 */
[----:B------:R-:W-:-:S06]  /*7cb0*/  @UP1 UIMAD.WIDE UR8, UR37, 0x4, UR8 ;  /* 0x00000004250818a5 */ /* 0x000fcc000f8e0208 */
[----:B------:R-:W-:Y:S02]  /*7cc0*/  IMAD.U32 R6, RZ, RZ, UR8 ;  /* 0x00000008ff067e24 */ /* 0x000fe4000f8e00ff */
[----:B------:R-:W-:-:S05]  /*7cd0*/  IMAD.U32 R7, RZ, RZ, UR9 ;  /* 0x00000009ff077e24 */ /* 0x000fca000f8e00ff */
[----:B------:R1:W5:Y:S01]  /*7ce0*/  @P3 LDG.E R0, desc[UR50][R6.64] ;  /* 0x0000003206003981 */ /* 0x000362000c1e1900 */
[----:B0-----:R-:W-:Y:S01]  /*7cf0*/  ISETP.NE.AND P0, PT, R11, 0x1, PT ;  /* 0x000000010b00780c */ /* 0x001fe20003f05270 */
[----:B------:R-:W-:Y:S01]  /*7d00*/  UMOV UR4, URZ ;  /* 0x0000003f00047c82 */ /* 0x000fe20008000000 */
[----:B------:R-:W-:Y:S01]  /*7d10*/  USHF.R.S32.HI UR11, URZ, 0x1f, UR40 ;  /* 0x0000001f3f0b7899 */ /* 0x000fe20008011428 */
[----:B------:R-:W-:-:S10]  /*7d20*/  ISETP.GE.AND P1, PT, R190, 0x80, PT ;  /* 0x00000080be00780c */ /* 0x000fd40003f26270 */
[----:B------:R-:W0:Y:S01]  /*7d30*/  @P0 LDC R9, c[0x0][0xbec] ;  /* 0x0002fb00ff090b82 */ /* 0x000e220000000800 */
[----:B--2---:R-:W-:-:S13]  /*7d40*/  @P2 R2UR UR4, R3 ;  /* 0x00000000030422ca */ /* 0x004fda00000e0000 */
[----:B------:R-:W-:Y:S01]  /*7d50*/  USHF.R.S32.HI UR10, URZ, 0x1f, UR4 ;  /* 0x0000001f3f0a7899 */ /* 0x000fe20008011404 */
[----:B01----:R-:W-:Y:S11]  /*7d60*/  @P3 BRA `(.L_x_241) ;  /* 0x0000000000103947 */ /* 0x003ff60003800000 */
[----:B------:R-:W-:Y:S05]  /*7d70*/  @!P2 BRA `(.L_x_241) ;  /* 0x00000000000ca947 */ /* 0x000fea0003800000 */
[----:B------:R-:W2:Y:S04]  /*7d80*/  LDG.E R3, desc[UR50][R4.64] ;  /* 0x0000003204037981 */ /* 0x000ea8000c1e1900 */
[----:B-----5:R-:W2:Y:S02]  /*7d90*/  LDG.E R0, desc[UR50][R4.64+0x4] ;  /* 0x0000043204007981 */ /* 0x020ea4000c1e1900 */
[----:B--2---:R-:W-:-:S07]  /*7da0*/  IMAD.IADD R0, R0, 0x1, -R3 ;  /* 0x0000000100007824 */ /* 0x004fce00078e0a03 */
.L_x_241:
[----:B------:R-:W-:Y:S01]  /*7db0*/  USEL UR37, UR37, URZ, !UP0 ;  /* 0x0000003f25257287 */ /* 0x000fe2000c000000 */
[----:B------:R-:W-:Y:S01]  /*7dc0*/  BSSY B1, `(.L_x_242) ;  /* 0x000002d000017945 */ /* 0x000fe20003800000 */
[----:B------:R-:W-:-:S03]  /*7dd0*/  USEL UR38, UR38, URZ, !UP0 ;  /* 0x0000003f26267287 */ /* 0x000fc6000c000000 */
[----:B------:R-:W-:Y:S09]  /*7de0*/  @P1 BRA `(.L_x_243) ;  /* 0x0000000000a81947 */ /* 0x000ff20003800000 */
[----:B------:R-:W0:Y:S01]  /*7df0*/  S2R R4, SR_TID.X ;  /* 0x0000000000047919 */ /* 0x000e220000002100 */
[----:B------:R-:W1:Y:S01]  /*7e00*/  LDC R6, c[0x0][0xbe8] ;  /* 0x0002fa00ff067b82 */ /* 0x000e620000000800 */
[----:B------:R-:W-:-:S05]  /*7e10*/  IMAD.U32 R3, RZ, RZ, UR39 ;  /* 0x00000027ff037e24 */ /* 0x000fca000f8e00ff */
[----:B0-----:R-:W-:Y:S01]  /*7e20*/  LEA R3, R3, R4, 0x7 ;  /* 0x0000000403037211 */ /* 0x001fe200078e38ff */
[----:B-1---5:R-:W-:-:S04]  /*7e30*/  IMAD R4, R0, R6, RZ ;  /* 0x0000000600047224 */ /* 0x022fc800078e02ff */
[----:B------:R-:W-:-:S05]  /*7e40*/  VIADD R5, R3, 0xffffff80 ;  /* 0xffffff8003057836 */ /* 0x000fca0000000000 */
[----:B------:R-:W-:-:S13]  /*7e50*/  ISETP.GE.AND P1, PT, R5, R4, PT ;  /* 0x000000040500720c */ /* 0x000fda0003f26270 */
[----:B------:R-:W-:Y:S05]  /*7e60*/  @P1 BRA `(.L_x_243) ;  /* 0x0000000000881947 */ /* 0x000fea0003800000 */
[----:B------:R-:W-:Y:S01]  /*7e70*/  ISETP.NE.AND P1, PT, R6, 0x1, PT ;  /* 0x000000010600780c */ /* 0x000fe20003f25270 */
[----:B------:R-:W-:Y:S01]  /*7e80*/  ULDC.64 UR12, c[0x0][0xb90] ;  /* 0x0002e400000c7ab9 */ /* 0x000fe20000000a00 */
[----:B------:R-:W-:Y:S01]  /*7e90*/  UMOV UR8, UR4 ;  /* 0x0000000400087c82 */ /* 0x000fe20008000000 */
[----:B------:R-:W-:Y:S01]  /*7ea0*/  UIMAD UR7, UR11, UR12, URZ ;  /* 0x0000000c0b0772a4 */ /* 0x000fe2000f8e023f */
[----:B------:R-:W-:Y:S02]  /*7eb0*/  UMOV UR9, UR10 ;  /* 0x0000000a00097c82 */ /* 0x000fe40008000000 */
[----:B------:R-:W-:Y:S02]  /*7ec0*/  UIMAD.WIDE.U32 UR8, UR40, UR12, UR8 ;  /* 0x0000000c280872a5 */ /* 0x000fe4000f8e0008 */
[----:B------:R-:W-:-:S03]  /*7ed0*/  UIMAD UR7, UR40, UR13, UR7 ;  /* 0x0000000d280772a4 */ /* 0x000fc6000f8e0207 */
[----:B------:R-:W-:Y:S02]  /*7ee0*/  ULDC.64 UR12, c[0x0][0xb98] ;  /* 0x0002e600000c7ab9 */ /* 0x000fe40000000a00 */
[----:B------:R-:W0:Y:S01]  /*7ef0*/  @P1 LDC R4, c[0x0][0xbec] ;  /* 0x0002fb00ff041b82 */ /* 0x000e220000000800 */
[----:B------:R-:W-:Y:S02]  /*7f00*/  UIADD3 UR9, UR9, UR7, URZ ;  /* 0x0000000709097290 */ /* 0x000fe4000fffe03f */
[----:B------:R-:W-:Y:S02]  /*7f10*/  UIMAD UR7, UR38, UR12, URZ ;  /* 0x0000000c260772a4 */ /* 0x000fe4000f8e023f */
[----:B------:R-:W-:Y:S02]  /*7f20*/  UIMAD.WIDE.U32 UR8, UR37, UR12, UR8 ;  /* 0x0000000c250872a5 */ /* 0x000fe4000f8e0008 */
[----:B------:R-:W-:Y:S01]  /*7f30*/  UIMAD UR7, UR37, UR13, UR7 ;  /* 0x0000000d250772a4 */ /* 0x000fe2000f8e0207 */
[----:B------:R-:W1:Y:S02]  /*7f40*/  @P1 LDC R8, c[0x0][0xbf0] ;  /* 0x0002fc00ff081b82 */ /* 0x000e640000000800 */
[----:B------:R-:W-:Y:S01]  /*7f50*/  ULDC.64 UR12, c[0x0][0xb88] ;  /* 0x0002e200000c7ab9 */ /* 0x000fe20000000a00 */
[----:B0-----:R-:W-:-:S04]  /*7f60*/  @P1 IMAD.HI.U32 R3, R5, R4, RZ ;  /* 0x0000000405031227 */ /* 0x001fc800078e00ff */
[----:B------:R-:W-:Y:S01]  /*7f70*/  IMAD.MOV.U32 R4, RZ, RZ, R5 ;  /* 0x000000ffff047224 */ /* 0x000fe200078e0005 */
[----:B-1----:R-:W-:Y:S01]  /*7f80*/  @P1 SHF.R.U32.HI R4, RZ, R8, R3 ;  /* 0x00000008ff041219 */ /* 0x002fe20000011603 */
[----:B------:R-:W-:-:S04]  /*7f90*/  IMAD.U32 R8, RZ, RZ, UR7 ;  /* 0x00000007ff087e24 */ /* 0x000fc8000f8e00ff */
[----:B------:R-:W-:-:S04]  /*7fa0*/  IMAD.MOV R3, RZ, RZ, -R4 ;  /* 0x000000ffff037224 */ /* 0x000fc800078e0a04 */
[----:B------:R-:W-:Y:S01]  /*7fb0*/  IMAD R3, R6, R3, R5 ;  /* 0x0000000306037224 */ /* 0x000fe200078e0205 */
[----:B------:R-:W-:Y:S02]  /*7fc0*/  SHF.R.S32.HI R5, RZ, 0x1f, R4 ;  /* 0x0000001fff057819 */ /* 0x000fe40000011404 */
[----:B------:R-:W-:Y:S02]  /*7fd0*/  IADD3 R4, P1, R4, UR8, RZ ;  /* 0x0000000804047c10 */ /* 0x000fe4000ff3e0ff */
[----:B------:R-:W-:Y:S02]  /*7fe0*/  SHF.R.S32.HI R6, RZ, 0x1f, R3 ;  /* 0x0000001fff067819 */ /* 0x000fe40000011403 */
[----:B------:R-:W-:Y:S01]  /*7ff0*/  IADD3.X R5, R5, UR9, R8, P1, !PT ;  /* 0x0000000905057c10 */ /* 0x000fe20008ffe408 */
[----:B------:R-:W-:Y:S02]  /*8000*/  ULDC.64 UR8, c[0x0][0xb50] ;  /* 0x0002d40000087ab9 */ /* 0x000fe40000000a00 */
[----:B------:R-:W-:-:S02]  /*8010*/  IMAD R6, R6, UR12, RZ ;  /* 0x0000000c06067c24 */ /* 0x000fc4000f8e02ff */
[----:B------:R-:W-:-:S04]  /*8020*/  IMAD.WIDE.U32 R4, R3, UR12, R4 ;  /* 0x0000000c03047c25 */ /* 0x000fc8000f8e0004 */
[----:B------:R-:W-:Y:S01]  /*8030*/  IMAD R7, R3, UR13, R6 ;  /* 0x0000000d03077c24 */ /* 0x000fe2000f8e0206 */
[----:B------:R-:W-:-:S03]  /*8040*/  LEA R6, P1, R4, UR8, 0x2 ;  /* 0x0000000804067c11 */ /* 0x000fc6000f8210ff */
[----:B------:R-:W-:-:S05]  /*8050*/  IMAD.IADD R3, R5, 0x1, R7 ;  /* 0x0000000105037824 */ /* 0x000fca00078e0207 */
[----:B------:R-:W-:Y:S01]  /*8060*/  LEA.HI.X R7, R4, UR9, R3, 0x2, P1 ;  /* 0x0000000904077c11 */ /* 0x000fe200088f1403 */
[----:B------:R-:W-:-:S05]  /*8070*/  IMAD.MOV.U32 R3, RZ, RZ, -0x800000 ;  /* 0xff800000ff037424 */ /* 0x000fca00078e00ff */
[----:B------:R0:W-:Y:S02]  /*8080*/  STG.E desc[UR50][R6.64], R3 ;  /* 0x0000000306007986 */ /* 0x0001e4000c101932 */
.L_x_243:
[----:B------:R-:W-:Y:S05]  /*8090*/  BSYNC B1 ;  /* 0x0000000000017941 */ /* 0x000fea0003800000 */
.L_x_242:
[----:B------:R-:W1:Y:S01]  /*80a0*/  @P0 LDC R5, c[0x0][0xbf0] ;  /* 0x0002fc00ff050b82 */ /* 0x000e620000000800 */
[----:B------:R-:W-:Y:S01]  /*80b0*/  ULDC.64 UR12, c[0x0][0xaa0] ;  /* 0x0002a800000c7ab9 */ /* 0x000fe20000000a00 */
[----:B0-----:R-:W-:Y:S01]  /*80c0*/  IMAD R3, R152, 0x20, R17 ;  /* 0x0000002098037824 */ /* 0x001fe200078e0211 */
[----:B------:R-:W-:Y:S01]  /*80d0*/  UIMAD UR7, UR10, UR12, URZ ;  /* 0x0000000c0a0772a4 */ /* 0x000fe2000f8e023f */
[----:B------:R-:W-:Y:S01]  /*80e0*/  IMAD.U32 R8, RZ, RZ, UR39 ;  /* 0x00000027ff087e24 */ /* 0x000fe2000f8e00ff */
[----:B------:R-:W-:Y:S01]  /*80f0*/  UIMAD.WIDE.U32 UR8, UR4, UR12, URZ ;  /* 0x0000000c040872a5 */ /* 0x000fe2000f8e003f */
[----:B------:R-:W-:Y:S01]  /*8100*/  BSSY B1, `(.L_x_244) ;  /* 0x0000039000017945 */ /* 0x000fe20003800000 */
[----:B------:R-:W-:Y:S02]  /*8110*/  UIMAD UR7, UR4, UR13, UR7 ;  /* 0x0000000d040772a4 */ /* 0x000fe4000f8e0207 */
[----:B------:R-:W-:Y:S01]  /*8120*/  LEA R8, R8, R3, 0x7 ;  /* 0x0000000308087211 */ /* 0x000fe200078e38ff */
[----:B------:R-:W-:Y:S01]  /*8130*/  ULDC.64 UR12, c[0x0][0xae8] ;  /* 0x0002ba00000c7ab9 */ /* 0x000fe20000000a00 */
[----:B------:R-:W-:-:S02]  /*8140*/  UIADD3 UR9, UR9, UR7, URZ ;  /* 0x0000000709097290 */ /* 0x000fc4000fffe03f */
[----:B------:R-:W-:Y:S01]  /*8150*/  UIMAD UR4, UR11, UR12, URZ ;  /* 0x0000000c0b0472a4 */ /* 0x000fe2000f8e023f */
[----:B------:R-:W-:Y:S01]  /*8160*/  @P0 IMAD.HI.U32 R4, R8, R9, RZ ;  /* 0x0000000908040227 */ /* 0x000fe200078e00ff */
[----:B------:R-:W-:Y:S02]  /*8170*/  UIMAD.WIDE.U32 UR8, UR40, UR12, UR8 ;  /* 0x0000000c280872a5 */ /* 0x000fe4000f8e0008 */
[----:B------:R-:W-:Y:S01]  /*8180*/  UIMAD UR4, UR40, UR13, UR4 ;  /* 0x0000000d280472a4 */ /* 0x000fe2000f8e0204 */
[----:B------:R-:W-:Y:S01]  /*8190*/  IMAD.MOV.U32 R3, RZ, RZ, R8 ;  /* 0x000000ffff037224 */ /* 0x000fe200078e0008 */
[----:B------:R-:W-:Y:S02]  /*81a0*/  ULDC.64 UR10, c[0x0][0xaf0] ;  /* 0x0002bc00000a7ab9 */ /* 0x000fe40000000a00 */
[----:B------:R-:W-:Y:S02]  /*81b0*/  UIADD3 UR9, UR9, UR4, URZ ;  /* 0x0000000409097290 */ /* 0x000fe4000fffe03f */
[----:B------:R-:W-:Y:S01]  /*81c0*/  UIMAD UR4, UR38, UR10, URZ ;  /* 0x0000000a260472a4 */ /* 0x000fe2000f8e023f */
[----:B-1----:R-:W-:Y:S01]  /*81d0*/  @P0 SHF.R.U32.HI R3, RZ, R5, R4 ;  /* 0x00000005ff030219 */ /* 0x002fe20000011604 */
[----:B------:R-:W-:-:S02]  /*81e0*/  UIMAD.WIDE.U32 UR8, UR37, UR10, UR8 ;  /* 0x0000000a250872a5 */ /* 0x000fc4000f8e0008 */
[----:B------:R-:W-:Y:S01]  /*81f0*/  UIMAD UR4, UR37, UR11, UR4 ;  /* 0x0000000b250472a4 */ /* 0x000fe2000f8e0204 */
[--C-:B------:R-:W-:Y:S01]  /*8200*/  SHF.R.S32.HI R4, RZ, 0x1f, R3.reuse ;  /* 0x0000001fff047819 */ /* 0x100fe20000011403 */
[----:B------:R-:W-:Y:S01]  /*8210*/  IMAD.MOV R7, RZ, RZ, -R3 ;  /* 0x000000ffff077224 */ /* 0x000fe200078e0a03 */
[----:B------:R-:W-:Y:S01]  /*8220*/  ULDC.64 UR10, c[0x0][0xae0] ;  /* 0x0002b800000a7ab9 */ /* 0x000fe20000000a00 */
[----:B------:R-:W-:Y:S02]  /*8230*/  UIADD3 UR4, UR9, UR4, URZ ;  /* 0x0000000409047290 */ /* 0x000fe4000fffe03f */
[----:B------:R-:W-:Y:S02]  /*8240*/  IMAD.U32 R5, RZ, RZ, UR9 ;  /* 0x00000009ff057e24 */ /* 0x000fe4000f8e00ff */
[----:B------:R-:W-:Y:S02]  /*8250*/  IMAD R6, R4, UR10, RZ ;  /* 0x0000000a04067c24 */ /* 0x000fe4000f8e02ff */
[----:B------:R-:W-:Y:S01]  /*8260*/  IMAD.U32 R4, RZ, RZ, UR8 ;  /* 0x00000008ff047e24 */ /* 0x000fe2000f8e00ff */
[----:B------:R-:W-:Y:S01]  /*8270*/  ULDC.64 UR8, c[0x0][0xad8] ;  /* 0x0002b60000087ab9 */ /* 0x000fe20000000a00 */
[----:B------:R-:W-:-:S02]  /*8280*/  IMAD.U32 R5, RZ, RZ, UR4 ;  /* 0x00000004ff057e24 */ /* 0x000fc4000f8e00ff */
[----:B------:R-:W-:Y:S02]  /*8290*/  IMAD R7, R11, R7, R8 ;  /* 0x000000070b077224 */ /* 0x000fe400078e0208 */
[C---:B------:R-:W-:Y:S02]  /*82a0*/  IMAD R9, R3.reuse, UR11, R6 ;  /* 0x0000000b03097c24 */ /* 0x040fe4000f8e0206 */
[----:B------:R-:W-:Y:S01]  /*82b0*/  IMAD.WIDE.U32 R4, R3, UR10, R4 ;  /* 0x0000000a03047c25 */ /* 0x000fe2000f8e0004 */
[----:B------:R-:W-:-:S03]  /*82c0*/  SHF.R.S32.HI R3, RZ, 0x1f, R7 ;  /* 0x0000001fff037819 */ /* 0x000fc60000011407 */
[----:B------:R-:W-:Y:S02]  /*82d0*/  IMAD.U32 R8, RZ, RZ, UR39 ;  /* 0x00000027ff087e24 */ /* 0x000fe4000f8e00ff */
[----:B------:R-:W-:Y:S02]  /*82e0*/  IMAD.IADD R5, R5, 0x1, R9 ;  /* 0x0000000105057824 */ /* 0x000fe400078e0209 */
[----:B------:R-:W-:Y:S02]  /*82f0*/  IMAD R6, R3, UR8, RZ ;  /* 0x0000000803067c24 */ /* 0x000fe4000f8e02ff */
[----:B------:R-:W-:Y:S02]  /*8300*/  IMAD R8, R8, 0x80, R17 ;  /* 0x0000008008087824 */ /* 0x000fe400078e0211 */
[----:B-----5:R-:W-:Y:S02]  /*8310*/  IMAD R11, R0, R11, RZ ;  /* 0x0000000b000b7224 */ /* 0x020fe400078e02ff */
[C---:B------:R-:W-:Y:S01]  /*8320*/  IMAD R3, R7.reuse, UR9, R6 ;  /* 0x0000000907037c24 */ /* 0x040fe2000f8e0206 */
[C---:B------:R-:W-:Y:S01]  /*8330*/  IADD3 R0, R8.reuse, 0x20, RZ ;  /* 0x0000002008007810 */ /* 0x040fe20007ffe0ff */
[----:B------:R-:W-:Y:S01]  /*8340*/  IMAD.WIDE.U32 R4, R7, UR8, R4 ;  /* 0x0000000807047c25 */ /* 0x000fe2000f8e0004 */
[-C--:B------:R-:W-:Y:S01]  /*8350*/  ISETP.GE.AND P2, PT, R8, R11.reuse, PT ;  /* 0x0000000b0800720c */ /* 0x080fe20003f46270 */
[----:B------:R-:W-:Y:S01]  /*8360*/  ULDC.64 UR8, c[0x0][0xa80] ;  /* 0x0002a00000087ab9 */ /* 0x000fe20000000a00 */
[----:B------:R-:W-:Y:S01]  /*8370*/  ISETP.GE.AND P1, PT, R0, R11, PT ;  /* 0x0000000b0000720c */ /* 0x000fe20003f26270 */
[----:B------:R-:W-:Y:S01]  /*8380*/  IMAD.IADD R3, R5, 0x1, R3 ;  /* 0x0000000105037824 */ /* 0x000fe200078e0203 */
[----:B------:R-:W-:Y:S01]  /*8390*/  LEA R6, P3, R4, UR8, 0x1 ;  /* 0x0000000804067c11 */ /* 0x000fe2000f8608ff */
[----:B------:R-:W-:-:S03]  /*83a0*/  VIADD R0, R8, 0x40 ;  /* 0x0000004008007836 */ /* 0x000fc60000000000 */
[----:B------:R-:W-:Y:S01]  /*83b0*/  LEA.HI.X R3, R4, UR9, R3, 0x1, P3 ;  /* 0x0000000904037c11 */ /* 0x000fe200098f0c03 */
[----:B------:R0:W1:Y:S01]  /*83c0*/  SHFL.IDX PT, R7, R6, RZ, 0x181f ;  /* 0x00181fff06077589 */ /* 0x00006200000e0000 */
[----:B------:R-:W-:-:S03]  /*83d0*/  ISETP.GE.AND P0, PT, R0, R11, PT ;  /* 0x0000000b0000720c */ /* 0x000fc60003f06270 */
[----:B------:R0:W2:Y:S01]  /*83e0*/  SHFL.IDX PT, R5, R3, RZ, 0x181f ;  /* 0x00181fff03057589 */ /* 0x0000a200000e0000 */
[----:B------:R-:W-:Y:S09]  /*83f0*/  @P2 BRA `(.L_x_245) ;  /* 0x0000000000242947 */ /* 0x000ff20003800000 */
[----:B------:R-:W-:Y:S02]  /*8400*/  ULDC UR4, c[0x0][0xac8] ;  /* 0x0002b20000047ab9 */ /* 0x000fe40000000800 */
[----:B------:R-:W-:Y:S02]  /*8410*/  ISETP.GE.AND P4, PT, R22, UR4, PT ;  /* 0x0000000416007c0c */ /* 0x000fe4000bf86270 */
[----:B------:R-:W-:-:S11]  /*8420*/  ISETP.GE.AND P5, PT, R18, UR4, PT ;  /* 0x0000000412007c0c */ /* 0x000fd6000bfa6270 */
[-C--:B-1----:R-:W-:Y:S02]  /*8430*/  @!P4 LEA R12, P2, R22, R7.reuse, 0x1 ;  /* 0x00000007160cc211 */ /* 0x082fe400078408ff */
[----:B------:R-:W-:Y:S02]  /*8440*/  @!P5 LEA R4, P3, R18, R7, 0x1 ;  /* 0x000000071204d211 */ /* 0x000fe400078608ff */
[-C--:B--2---:R-:W-:Y:S02]  /*8450*/  @!P4 LEA.HI.X R13, R22, R5.reuse, R189, 0x1, P2 ;  /* 0x00000005160dc211 */ /* 0x084fe400010f0cbd */
[----:B------:R-:W-:-:S03]  /*8460*/  @!P5 LEA.HI.X R5, R18, R5, R188, 0x1, P3 ;  /* 0x000000051205d211 */ /* 0x000fc600018f0cbc */
[----:B------:R3:W-:Y:S04]  /*8470*/  @!P4 ST.E.128 desc[UR50][R12.64], RZ ;  /* 0x000000ff0c00c985 */ /* 0x0007e8000c101d32 */
[----:B------:R3:W-:Y:S02]  /*8480*/  @!P5 ST.E.128 desc[UR50][R4.64], RZ ;  /* 0x000000ff0400d985 */ /* 0x0007e4000c101d32 */
.L_x_245:
[----:B------:R-:W-:Y:S05]  /*8490*/  BSYNC B1 ;  /* 0x0000000000017941 */ /* 0x000fea0003800000 */
.L_x_244:
[----:B--23--:R2:W3:Y:S01]  /*84a0*/  SHFL.IDX PT, R5, R3, 0x1, 0x181f ;  /* 0x00381f0003057f89 */ /* 0x00c4e200000e0000 */
        /* <DEDUP_REMOVED lines=8> */
[-C--:B---3--:R-:W-:Y:S02]  /*8530*/  @!P3 LEA.HI.X R13, R22, R5.reuse, R189, 0x1, P1 ;  /* 0x00000005160db211 */ /* 0x088fe400008f0cbd */
[----:B------:R-:W-:-:S03]  /*8540*/  @!P4 LEA.HI.X R5, R18, R5, R188, 0x1, P2 ;  /* 0x000000051205c211 */ /* 0x000fc600010f0cbc */
[----:B------:R4:W-:Y:S04]  /*8550*/  @!P3 ST.E.128 desc[UR50][R12.64], RZ ;  /* 0x000000ff0c00b985 */ /* 0x0009e8000c101d32 */
[----:B------:R4:W-:Y:S02]  /*8560*/  @!P4 ST.E.128 desc[UR50][R4.64], RZ ;  /* 0x000000ff0400c985 */ /* 0x0009e4000c101d32 */
.L_x_247:
[----:B------:R-:W-:Y:S05]  /*8570*/  BSYNC B1 ;  /* 0x0000000000017941 */ /* 0x000fea0003800000 */
.L_x_246:
[----:B---34-:R3:W4:Y:S01]  /*8580*/  SHFL.IDX PT, R5, R3, 0x2, 0x181f ;  /* 0x00581f0003057f89 */ /* 0x01872200000e0000 */
        /* <DEDUP_REMOVED lines=10> */
[----:B------:R1:W-:Y:S04]  /*8630*/  @!P2 ST.E.128 desc[UR50][R12.64], RZ ;  /* 0x000000ff0c00a985 */ /* 0x0003e8000c101d32 */
[----:B------:R1:W-:Y:S02]  /*8640*/  @!P3 ST.E.128 desc[UR50][R4.64], RZ ;  /* 0x000000ff0400b985 */ /* 0x0003e4000c101d32 */
.L_x_249:
[----:B------:R-:W-:Y:S05]  /*8650*/  BSYNC B1 ;  /* 0x0000000000017941 */ /* 0x000fea0003800000 */
.L_x_248:
[----:B------:R-:W-:Y:S01]  /*8660*/  VIADD R0, R8, 0x60 ;  /* 0x0000006008007836 */ /* 0x000fe20000000000 */
[----:B0-23--:R-:W0:Y:S04]  /*8670*/  SHFL.IDX PT, R3, R3, 0x3, 0x181f ;  /* 0x00781f0003037f89 */ /* 0x00de2800000e0000 */
[----:B------:R-:W-:Y:S01]  /*8680*/  ISETP.GE.AND P0, PT, R0, R11, PT ;  /* 0x0000000b0000720c */ /* 0x000fe20003f06270 */
[----:B-1--4-:R1:W2:-:S12]  /*8690*/  SHFL.IDX PT, R5, R6, 0x3, 0x181f ;  /* 0x00781f0006057f89 */ /* 0x01229800000e0000 */
[----:B-1----:R-:W-:Y:S05]  /*86a0*/  @P0 BRA `(.L_x_240) ;  /* 0x0000000000240947 */ /* 0x002fea0003800000 */
[----:B------:R-:W-:Y:S02]  /*86b0*/  ULDC UR4, c[0x0][0xac8] ;  /* 0x0002b20000047ab9 */ /* 0x000fe40000000800 */
[----:B------:R-:W-:Y:S02]  /*86c0*/  ISETP.GE.AND P2, PT, R22, UR4, PT ;  /* 0x0000000416007c0c */ /* 0x000fe4000bf46270 */
[----:B------:R-:W-:-:S11]  /*86d0*/  ISETP.GE.AND P3, PT, R18, UR4, PT ;  /* 0x0000000412007c0c */ /* 0x000fd6000bf66270 */
[-C--:B--2---:R-:W-:Y:S02]  /*86e0*/  @!P2 LEA R6, P0, R22, R5.reuse, 0x1 ;  /* 0x000000051606a211 */ /* 0x084fe400078008ff */
[----:B------:R-:W-:Y:S02]  /*86f0*/  @!P3 LEA R4, P1, R18, R5, 0x1 ;  /* 0x000000051204b211 */ /* 0x000fe400078208ff */
[-C--:B0-----:R-:W-:Y:S02]  /*8700*/  @!P2 LEA.HI.X R7, R22, R3.reuse, R189, 0x1, P0 ;  /* 0x000000031607a211 */ /* 0x081fe400000f0cbd */
[----:B------:R-:W-:-:S03]  /*8710*/  @!P3 LEA.HI.X R5, R18, R3, R188, 0x1, P1 ;  /* 0x000000031205b211 */ /* 0x000fc600008f0cbc */
[----:B------:R0:W-:Y:S04]  /*8720*/  @!P2 ST.E.128 desc[UR50][R6.64], RZ ;  /* 0x000000ff0600a985 */ /* 0x0001e8000c101d32 */
[----:B------:R0:W-:Y:S02]  /*8730*/  @!P3 ST.E.128 desc[UR50][R4.64], RZ ;  /* 0x000000ff0400b985 */ /* 0x0001e4000c101d32 */
.L_x_240:
[----:B------:R-:W-:Y:S05]  /*8740*/  BSYNC B0 ;  /* 0x0000000000007941 */ /* 0x000fea0003800000 */
.L_x_231:
[----:B------:R-:W-:Y:S02]  /*8750*/  ULDC UR4, c[0x0][0xc3c] ;  /* 0x00030f0000047ab9 */ /* 0x000fe40000000800 */
[----:B------:R-:W-:-:S13]  /*8760*/  ISETP.GE.AND P0, PT, R47, UR4, PT ;  /* 0x000000042f007c0c */ /* 0x000fda000bf06270 */
[----:B------:R-:W-:Y:S05]  /*8770*/  @!P0 BRA `(.L_x_250) ;  /* 0xffffff8400748947 */ /* 0x000fea000383ffff */
[----:B------:R-:W-:Y:S05]  /*8780*/  EXIT ;  /* 0x000000000000794d */ /* 0x000fea0003800000 */
.L_x_203:
[----:B------:R-:W-:-:S08]  /*8790*/  NOP ;  /* 0x0000000000007918 */ /* 0x000fd00000000000 */
[----:B------:R-:W0:-:S00]  /*87a0*/  USETMAXREG.DEALLOC.CTAPOOL 0x28 ;  /* 0x00000028000079c8 */ /* 0x000e0000080e0500 */
[----:B0-----:R-:W-:Y:S02]  /*87b0*/  LOP3.LUT R0, R0, 0x3, RZ, 0xc0, !PT ;  /* 0x0000000300007812 */ /* 0x001fe400078ec0ff */
[----:B------:R-:W-:-:S04]  /*87c0*/  LOP3.LUT R27, R27, 0xffffffdf, RZ, 0xc0, !PT ;  /* 0xffffffdf1b1b7812 */ /* 0x000fc800078ec0ff */
[----:B------:R-:W0:Y:S02]  /*87d0*/  SHFL.IDX PT, R0, R0, RZ, 0x1f ;  /* 0x00001fff00007589 */ /* 0x000e2400000e0000 */
[----:B0-----:R-:W-:Y:S01]  /*87e0*/  ISETP.NE.AND P0, PT, R0, RZ, PT ;  /* 0x000000ff0000720c */ /* 0x001fe20003f05270 */
[----:B------:R-:W-:-:S12]  /*87f0*/  IMAD.MOV.U32 R0, RZ, RZ, RZ ;  /* 0x000000ffff007224 */ /* 0x000fd800078e00ff */
[----:B------:R-:W-:Y:S01]  /*8800*/  @P0 LOP3.LUT R27, R27, 0x20, RZ, 0xfc, !PT ;  /* 0x000000201b1b0812 */ /* 0x000fe200078efcff */
[----:B------:R-:W-:Y:S06]  /*8810*/  @!P0 BRA `(.L_x_251) ;  /* 0x00000000001c8947 */ /* 0x000fec0003800000 */
[----:B------:R-:W0:Y:S08]  /*8820*/  S2UR UR5, SR_CgaCtaId ;  /* 0x00000000000579c3 */ /* 0x000e300000008800 */
[----:B------:R-:W-:Y:S06]  /*8830*/  BAR.SYNC.DEFER_BLOCKING 0x5, 0x180 ;  /* 0x0146000000007b1d */ /* 0x000fec0000010000 */
[----:B------:R-:W-:-:S02]  /*8840*/  UMOV UR4, 0x400 ;  /* 0x0000040000047882 */ /* 0x000fc40000000000 */
[----:B0-----:R-:W-:-:S09]  /*8850*/  ULEA UR4, UR5, UR4, 0x18 ;  /* 0x0000000405047291 */ /* 0x001fd2000f8ec03f */
[----:B------:R-:W0:Y:S01]  /*8860*/  LDS.128 R16, [UR4+0x288d0] ;  /* 0x0288d004ff107984 */ /* 0x000e220008000c00 */
[----:B------:R-:W-:Y:S06]  /*8870*/  BAR.ARV 0x4, 0x180 ;  /* 0x0106000000007b1d */ /* 0x000fec0000002000 */
[----:B------:R-:W-:Y:S05]  /*8880*/  BRA `(.L_x_252) ;  /* 0x0000000800007947 */ /* 0x000fea0003800000 */
.L_x_251:
[----:B------:R-:W0:Y:S01]  /*8890*/  S2R R2, SR_TID.X ;  /* 0x0000000000027919 */ /* 0x000e220000002100 */
[----:B------:R-:W-:Y:S01]  /*88a0*/  ULDC UR4, c[0x0][0xc3c] ;  /* 0x00030f0000047ab9 */ /* 0x000fe20000000800 */
[----:B------:R-:W1:Y:S01]  /*88b0*/  S2UR UR6, SR_CTAID.X ;  /* 0x00000000000679c3 */ /* 0x000e620000002500 */
[----:B------:R-:W-:Y:S01]  /*88c0*/  ULDC UR5, c[0x0][0xc38] ;  /* 0x00030e0000057ab9 */ /* 0x000fe20000000800 */
[----:B0-----:R-:W-:-:S04]  /*88d0*/  LOP3.LUT R5, R2, 0x1f, RZ, 0xc0, !PT ;  /* 0x0000001f02057812 */ /* 0x001fc800078ec0ff */
[----:B------:R-:W-:-:S04]  /*88e0*/  ISETP.NE.AND P0, PT, R5, 0x1f, PT ;  /* 0x0000001f0500780c */ /* 0x000fc80003f05270 */
[----:B------:R-:W-:-:S13]  /*88f0*/  ISETP.GE.OR P1, PT, R5, UR4, !P0 ;  /* 0x0000000405007c0c */ /* 0x000fda000c726670 */
[----:B------:R-:W0:Y:S02]  /*8900*/  @!P1 LDC.64 R2, c[0x0][0xc80] ;  /* 0x00032000ff029b82 */ /* 0x000e240000000a00 */
[----:B0-----:R-:W-:-:S05]  /*8910*/  @!P1 IMAD.WIDE.U32 R2, R5, 0x4, R2 ;  /* 0x0000000405029825 */ /* 0x001fca00078e0002 */
[----:B------:R-:W2:Y:S01]  /*8920*/  @!P1 LDG.E R0, desc[UR50][R2.64] ;  /* 0x0000003202009981 */ /* 0x000ea2000c1e1900 */
[C---:B------:R-:W-:Y:S01]  /*8930*/  ISETP.NE.AND P1, PT, R5.reuse, RZ, PT ;  /* 0x000000ff0500720c */ /* 0x040fe20003f25270 */
[----:B------:R-:W-:Y:S01]  /*8940*/  UMOV UR4, URZ ;  /* 0x0000003f00047c82 */ /* 0x000fe20008000000 */
[C---:B------:R-:W-:Y:S01]  /*8950*/  ISETP.GE.U32.AND P2, PT, R5.reuse, 0x2, PT ;  /* 0x000000020500780c */ /* 0x040fe20003f46070 */
[----:B------:R-:W-:Y:S01]  /*8960*/  IMAD.MOV.U32 R16, RZ, RZ, RZ ;  /* 0x000000ffff107224 */ /* 0x000fe200078e00ff */
[C---:B------:R-:W-:Y:S02]  /*8970*/  ISETP.GE.U32.AND P3, PT, R5.reuse, 0x4, PT ;  /* 0x000000040500780c */ /* 0x040fe40003f66070 */
[C---:B------:R-:W-:Y:S02]  /*8980*/  ISETP.GE.U32.AND P4, PT, R5.reuse, 0x8, PT ;  /* 0x000000080500780c */ /* 0x040fe40003f86070 */
[----:B------:R-:W-:Y:S01]  /*8990*/  ISETP.GE.U32.AND P5, PT, R5, 0x10, PT ;  /* 0x000000100500780c */ /* 0x000fe20003fa6070 */
[----:B--2---:R-:W0:Y:S02]  /*89a0*/  SHFL.UP PT, R4, R0, 0x1, RZ ;  /* 0x0420000000047989 */ /* 0x004e2400000e00ff */
[----:B0-----:R-:W-:-:S05]  /*89b0*/  SEL R7, R4, RZ, P1 ;  /* 0x000000ff04077207 */ /* 0x001fca0000800000 */
[----:B------:R-:W-:-:S05]  /*89c0*/  IMAD.IADD R7, R0, 0x1, R7 ;  /* 0x0000000100077824 */ /* 0x000fca00078e0207 */
[----:B------:R-:W0:Y:S02]  /*89d0*/  SHFL.UP PT, R4, R7, 0x2, RZ ;  /* 0x0440000007047989 */ /* 0x000e2400000e00ff */
        /* <DEDUP_REMOVED lines=9> */
[----:B0-----:R-:W-:-:S04]  /*8a70*/  SEL R7, R6, RZ, P5 ;  /* 0x000000ff06077207 */ /* 0x001fc80002800000 */
[----:B------:R-:W-:-:S05]  /*8a80*/  IADD3 R7, R2, R7, RZ ;  /* 0x0000000702077210 */ /* 0x000fca0007ffe0ff */
[----:B------:R-:W0:Y:S02]  /*8a90*/  SHFL.IDX PT, R4, R7, 0x1f, 0x1f ;  /* 0x03e01f0007047f89 */ /* 0x000e2400000e0000 */
[----:B0-----:R-:W-:-:S04]  /*8aa0*/  IMAD R4, R4, UR5, RZ ;  /* 0x0000000504047c24 */ /* 0x001fc8000f8e02ff */
[----:B------:R-:W-:Y:S01]  /*8ab0*/  IMAD.MOV.U32 R3, RZ, RZ, R4 ;  /* 0x000000ffff037224 */ /* 0x000fe200078e0004 */
[----:B-1----:R-:W-:-:S13]  /*8ac0*/  ISETP.GT.AND P6, PT, R4, UR6, PT ;  /* 0x0000000604007c0c */ /* 0x002fda000bfc4270 */
[----:B------:R-:W-:Y:S05]  /*8ad0*/  @P6 BRA `(.L_x_253) ;  /* 0x0000000000946947 */ /* 0x000fea0003800000 */
[----:B------:R-:W-:Y:S01]  /*8ae0*/  IMAD.MOV.U32 R4, RZ, RZ, R3 ;  /* 0x000000ffff047224 */ /* 0x000fe200078e0003 */
[----:B------:R-:W-:Y:S01]  /*8af0*/  UMOV UR4, URZ ;  /* 0x0000003f00047c82 */ /* 0x000fe20008000000 */
[----:B------:R-:W-:-:S05]  /*8b00*/  ULDC UR5, c[0x0][0xc38] ;  /* 0x00030e0000057ab9 */ /* 0x000fca0000000800 */
.L_x_257:
[----:B------:R-:W0:Y:S01]  /*8b10*/  LDC R2, c[0x0][0xc3c] ;  /* 0x00030f00ff027b82 */ /* 0x000e220000000800 */
[----:B------:R-:W-:-:S06]  /*8b20*/  UIADD3 UR4, UR4, 0x1f, URZ ;  /* 0x0000001f04047890 */ /* 0x000fcc000fffe03f */
[----:B0-----:R-:W-:-:S13]  /*8b30*/  ISETP.LE.AND P6, PT, R2, UR4, PT ;  /* 0x0000000402007c0c */ /* 0x001fda000bfc3270 */
[----:B------:R-:W-:Y:S05]  /*8b40*/  @P6 BRA `(.L_x_254) ;  /* 0x0000000400246947 */ /* 0x000fea0003800000 */
[----:B------:R-:W-:Y:S01]  /*8b50*/  VIADD R7, R5, UR4 ;  /* 0x0000000405077c36 */ /* 0x000fe20008000000 */
[----:B------:R-:W-:Y:S01]  /*8b60*/  BSSY B0, `(.L_x_255) ;  /* 0x0000007000007945 */ /* 0x000fe20003800000 */
[----:B------:R-:W-:-:S03]  /*8b70*/  IMAD.MOV.U32 R0, RZ, RZ, RZ ;  /* 0x000000ffff007224 */ /* 0x000fc600078e00ff */
[----:B------:R-:W-:-:S13]  /*8b80*/  ISETP.GE.OR P6, PT, R7, R2, !P0 ;  /* 0x000000020700720c */ /* 0x000fda00047c6670 */
[----:B------:R-:W-:Y:S05]  /*8b90*/  @P6 BRA `(.L_x_256) ;  /* 0x00000000000c6947 */ /* 0x000fea0003800000 */
[----:B------:R-:W0:Y:S02]  /*8ba0*/  LDC.64 R2, c[0x0][0xc80] ;  /* 0x00032000ff027b82 */ /* 0x000e240000000a00 */
[----:B0-----:R-:W-:-:S05]  /*8bb0*/  IMAD.WIDE R2, R7, 0x4, R2 ;  /* 0x0000000407027825 */ /* 0x001fca00078e0202 */
[----:B------:R0:W5:Y:S02]  /*8bc0*/  LDG.E R0, desc[UR50][R2.64] ;  /* 0x0000003202007981 */ /* 0x000164000c1e1900 */
.L_x_256:
[----:B------:R-:W-:Y:S05]  /*8bd0*/  BSYNC B0 ;  /* 0x0000000000007941 */ /* 0x000fea0003800000 */
.L_x_255:
[----:B0----5:R-:W0:Y:S02]  /*8be0*/  SHFL.UP PT, R2, R0, 0x1, RZ ;  /* 0x0420000000027989 */ /* 0x021e2400000e00ff */
        /* <DEDUP_REMOVED lines=11> */
[----:B------:R-:W0:Y:S02]  /*8ca0*/  SHFL.UP PT, R8, R6, 0x10, RZ ;  /* 0x0600000006087989 */ /* 0x000e2400000e00ff */
[----:B0-----:R-:W-:-:S05]  /*8cb0*/  SEL R9, R8, RZ, P5 ;  /* 0x000000ff08097207 */ /* 0x001fca0002800000 */
[----:B------:R-:W-:-:S05]  /*8cc0*/  IMAD.IADD R9, R6, 0x1, R9 ;  /* 0x0000000106097824 */ /* 0x000fca00078e0209 */
[----:B------:R-:W0:Y:S02]  /*8cd0*/  SHFL.IDX PT, R3, R9, 0x1f, 0x1f ;  /* 0x03e01f0009037f89 */ /* 0x000e2400000e0000 */
[----:B0-----:R-:W-:-:S04]  /*8ce0*/  IMAD R3, R3, UR5, RZ ;  /* 0x0000000503037c24 */ /* 0x001fc8000f8e02ff */
[----:B------:R-:W-:-:S05]  /*8cf0*/  IMAD.IADD R4, R3, 0x1, R4 ;  /* 0x0000000103047824 */ /* 0x000fca00078e0204 */
[----:B------:R-:W-:-:S13]  /*8d00*/  ISETP.GT.AND P6, PT, R4, UR6, PT ;  /* 0x0000000604007c0c */ /* 0x000fda000bfc4270 */
[----:B------:R-:W-:Y:S05]  /*8d10*/  @!P6 BRA `(.L_x_257) ;  /* 0xfffffffc007ce947 */ /* 0x000fea000383ffff */
[----:B------:R-:W-:-:S07]  /*8d20*/  IMAD.MOV.U32 R7, RZ, RZ, R9 ;  /* 0x000000ffff077224 */ /* 0x000fce00078e0009 */
.L_x_253:
[----:B------:R-:W-:-:S04]  /*8d30*/  IMAD.IADD R8, R4, 0x1, -R3 ;  /* 0x0000000104087824 */ /* 0x000fc800078e0a03 */
[----:B------:R-:W-:-:S05]  /*8d40*/  IMAD R2, R7, UR5, R8 ;  /* 0x0000000507027c24 */ /* 0x000fca000f8e0208 */
[----:B------:R-:W-:-:S13]  /*8d50*/  ISETP.GT.AND P0, PT, R2, UR6, PT ;  /* 0x0000000602007c0c */ /* 0x000fda000bf04270 */
[----:B------:R-:W-:-:S04]  /*8d60*/  VOTE.ANY R4, PT, !P0 ;  /* 0x0000000000047806 */ /* 0x000fc800040e0100 */
[----:B------:R-:W0:Y:S01]  /*8d70*/  POPC R19, R4 ;  /* 0x0000000400137309 */ /* 0x000e220000000000 */
[----:B------:R-:W-:Y:S01]  /*8d80*/  ISETP.NE.AND P0, PT, R4, RZ, PT ;  /* 0x000000ff0400720c */ /* 0x000fe20003f05270 */
[----:B0-----:R-:W0:Y:S02]  /*8d90*/  SHFL.IDX PT, R10, R0, R19, 0x1f ;  /* 0x00001f13000a7589 */ /* 0x001e2400000e0000 */
[----:B0-----:R-:W-:-:S04]  /*8da0*/  IABS R9, R10 ;  /* 0x0000000a00097213 */ /* 0x001fc80000000000 */
[----:B------:R-:W0:Y:S08]  /*8db0*/  I2F.RP R6, R9 ;  /* 0x0000000900067306 */ /* 0x000e300000209400 */
[----:B0-----:R-:W0:Y:S02]  /*8dc0*/  MUFU.RCP R6, R6 ;  /* 0x0000000600067308 */ /* 0x001e240000001000 */
[----:B0-----:R-:W-:-:S06]  /*8dd0*/  VIADD R2, R6, 0xffffffe ;  /* 0x0ffffffe06027836 */ /* 0x001fcc0000000000 */
[----:B------:R0:W1:Y:S01]  /*8de0*/  F2I.FTZ.U32.TRUNC.NTZ R3, R2 ;  /* 0x0000000200037305 */ /* 0x000062000021f000 */
[----:B------:R-:W-:Y:S05]  /*8df0*/  @!P0 BRA `(.L_x_258) ;  /* 0x0000000000088947 */ /* 0x000fea0003800000 */
[----:B------:R-:W-:-:S06]  /*8e00*/  VIADD R16, R19, 0xffffffff ;  /* 0xffffffff13107836 */ /* 0x000fcc0000000000 */
[----:B------:R2:W3:Y:S02]  /*8e10*/  SHFL.IDX PT, R16, R7, R16, 0x1f ;  /* 0x00001f1007107589 */ /* 0x0004e400000e0000 */
.L_x_258:
[----:B---3--:R-:W-:Y:S01]  /*8e20*/  IMAD R16, R16, UR5, R8 ;  /* 0x0000000510107c24 */ /* 0x008fe2000f8e0208 */
[----:B0-----:R-:W-:Y:S01]  /*8e30*/  IABS R2, R10 ;  /* 0x0000000a00027213 */ /* 0x001fe20000000000 */
[----:B-1----:R-:W-:Y:S02]  /*8e40*/  IMAD.MOV R0, RZ, RZ, -R3 ;  /* 0x000000ffff007224 */ /* 0x002fe400078e0a03 */
[----:B------:R-:W-:Y:S01]  /*8e50*/  VIADD R19, R19, UR4 ;  /* 0x0000000413137c36 */ /* 0x000fe20008000000 */
[----:B------:R-:W-:Y:S01]  /*8e60*/  IADD3 R11, -R16, UR6, RZ ;  /* 0x00000006100b7c10 */ /* 0x000fe2000fffe1ff */
[----:B------:R-:W-:Y:S01]  /*8e70*/  IMAD.MOV R4, RZ, RZ, -R2 ;  /* 0x000000ffff047224 */ /* 0x000fe200078e0a02 */
[----:B------:R-:W-:Y:S01]  /*8e80*/  MOV R2, RZ ;  /* 0x000000ff00027202 */ /* 0x000fe20000000f00 */
[----:B--2---:R-:W-:Y:S01]  /*8e90*/  IMAD R7, R0, R9, RZ ;  /* 0x0000000900077224 */ /* 0x004fe200078e02ff */
[----:B------:R-:W-:-:S03]  /*8ea0*/  IABS R0, R11 ;  /* 0x0000000b00007213 */ /* 0x000fc60000000000 */
[----:B------:R-:W-:-:S04]  /*8eb0*/  IMAD.HI.U32 R2, R3, R7, R2 ;  /* 0x0000000703027227 */ /* 0x000fc800078e0002 */
[----:B------:R-:W-:Y:S02]  /*8ec0*/  IMAD.MOV.U32 R3, RZ, RZ, R0 ;  /* 0x000000ffff037224 */ /* 0x000fe400078e0000 */
[----:B------:R-:W-:Y:S02]  /*8ed0*/  IMAD.MOV.U32 R0, RZ, RZ, R4 ;  /* 0x000000ffff007224 */ /* 0x000fe400078e0004 */
[----:B------:R-:W-:-:S04]  /*8ee0*/  IMAD.HI.U32 R2, R2, R3, RZ ;  /* 0x0000000302027227 */ /* 0x000fc800078e00ff */
[----:B------:R-:W-:-:S05]  /*8ef0*/  IMAD R0, R2, R0, R3 ;  /* 0x0000000002007224 */ /* 0x000fca00078e0203 */
[----:B------:R-:W-:-:S13]  /*8f00*/  ISETP.GT.U32.AND P1, PT, R9, R0, PT ;  /* 0x000000000900720c */ /* 0x000fda0003f24070 */
[----:B------:R-:W-:Y:S02]  /*8f10*/  @!P1 IMAD.IADD R0, R0, 0x1, -R9 ;  /* 0x0000000100009824 */ /* 0x000fe400078e0a09 */
[----:B------:R-:W-:Y:S01]  /*8f20*/  @!P1 VIADD R2, R2, 0x1 ;  /* 0x0000000102029836 */ /* 0x000fe20000000000 */
[----:B------:R-:W-:Y:S02]  /*8f30*/  ISETP.NE.AND P1, PT, R10, RZ, PT ;  /* 0x000000ff0a00720c */ /* 0x000fe40003f25270 */
[----:B------:R-:W-:Y:S02]  /*8f40*/  ISETP.GE.U32.AND P0, PT, R0, R9, PT ;  /* 0x000000090000720c */ /* 0x000fe40003f06070 */
[----:B------:R-:W-:-:S04]  /*8f50*/  LOP3.LUT R0, R11, R10, RZ, 0x3c, !PT ;  /* 0x0000000a0b007212 */ /* 0x000fc800078e3cff */
[----:B------:R-:W-:-:S07]  /*8f60*/  ISETP.GE.AND P2, PT, R0, RZ, PT ;  /* 0x000000ff0000720c */ /* 0x000fce0003f46270 */
[----:B------:R-:W-:-:S06]  /*8f70*/  @P0 VIADD R2, R2, 0x1 ;  /* 0x0000000102020836 */ /* 0x000fcc0000000000 */
[----:B------:R-:W-:Y:S01]  /*8f80*/  @!P2 IMAD.MOV R2, RZ, RZ, -R2 ;  /* 0x000000ffff02a224 */ /* 0x000fe200078e0a02 */
[----:B------:R-:W-:-:S04]  /*8f90*/  @!P1 LOP3.LUT R2, RZ, R10, RZ, 0x33, !PT ;  /* 0x0000000aff029212 */ /* 0x000fc800078e33ff */
[----:B------:R-:W-:Y:S01]  /*8fa0*/  MOV R18, R2 ;  /* 0x0000000200127202 */ /* 0x000fe20000000f00 */
[----:B------:R-:W-:-:S04]  /*8fb0*/  IMAD.MOV R17, RZ, RZ, -R2 ;  /* 0x000000ffff117224 */ /* 0x000fc800078e0a02 */
[----:B------:R-:W-:Y:S01]  /*8fc0*/  IMAD R17, R10, R17, R11 ;  /* 0x000000110a117224 */ /* 0x000fe200078e020b */
[----:B------:R-:W-:Y:S06]  /*8fd0*/  BRA `(.L_x_259) ;  /* 0x0000000000147947 */ /* 0x000fec0003800000 */
.L_x_254:
[----:B------:R-:W-:Y:S01]  /*8fe0*/  ULDC UR4, c[0x0][0xc3c] ;  /* 0x00030f0000047ab9 */ /* 0x000fe20000000800 */
[----:B------:R-:W-:Y:S02]  /*8ff0*/  IMAD.MOV.U32 R17, RZ, RZ, RZ ;  /* 0x000000ffff117224 */ /* 0x000fe400078e00ff */
[----:B------:R-:W-:Y:S02]  /*9000*/  IMAD.U32 R16, RZ, RZ, UR6 ;  /* 0x00000006ff107e24 */ /* 0x000fe4000f8e00ff */
[----:B------:R-:W-:Y:S02]  /*9010*/  IMAD.MOV.U32 R18, RZ, RZ, RZ ;  /* 0x000000ffff127224 */ /* 0x000fe400078e00ff */
[----:B------:R-:W-:-:S07]  /*9020*/  IMAD.U32 R19, RZ, RZ, UR4 ;  /* 0x00000004ff137e24 */ /* 0x000fce000f8e00ff */
.L_x_259:
[----:B------:R-:W-:-:S13]  /*9030*/  ISETP.NE.AND P0, PT, R5, RZ, PT ;  /* 0x000000ff0500720c */ /* 0x000fda0003f05270 */
[----:B------:R-:W0:Y:S01]  /*9040*/  @!P0 S2R R3, SR_CgaCtaId ;  /* 0x0000000000038919 */ /* 0x000e220000008800 */
[----:B------:R-:W-:-:S04]  /*9050*/  @!P0 MOV R0, 0x400 ;  /* 0x0000040000008802 */ /* 0x000fc80000000f00 */
[----:B0-----:R-:W-:-:S05]  /*9060*/  @!P0 LEA R0, R3, R0, 0x18 ;  /* 0x0000000003008211 */ /* 0x001fca00078ec0ff */
[----:B------:R1:W-:Y:S01]  /*9070*/  @!P0 STS.128 [R0+0x288d0], R16 ;  /* 0x0288d01000008388 */ /* 0x0003e20000000c00 */
[----:B------:R-:W-:Y:S06]  /*9080*/  BAR.ARV 0x5, 0x180 ;  /* 0x0146000000007b1d */ /* 0x000fec0000002000 */
.L_x_252:
[----:B------:R2:W-:Y:S01]  /*9090*/  STL [R1+0x1c], RZ ;  /* 0x00001cff01007387 */ /* 0x0005e20000100800 */
[----:B------:R-:W-:Y:S01]  /*90a0*/  ULDC UR4, c[0x0][0xc3c] ;  /* 0x00030f0000047ab9 */ /* 0x000fe20000000800 */
[----:B------:R-:W-:Y:S01]  /*90b0*/  IMAD.MOV.U32 R28, RZ, RZ, 0x1 ;  /* 0x00000001ff1c7424 */ /* 0x000fe200078e00ff */
[----:B0-----:R-:W-:Y:S01]  /*90c0*/  ISETP.GE.AND P0, PT, R19, UR4, PT ;  /* 0x0000000413007c0c */ /* 0x001fe2000bf06270 */
[----:B------:R-:W-:-:S12]  /*90d0*/  IMAD.MOV.U32 R25, RZ, RZ, RZ ;  /* 0x000000ffff197224 */ /* 0x000fd800078e00ff */
[----:B--2---:R-:W-:Y:S05]  /*90e0*/  @P0 BRA `(.L_x_260) ;  /* 0x0000004400b80947 */ /* 0x004fea0003800000 */
[----:B------:R-:W0:Y:S01]  /*90f0*/  S2R R3, SR_TID.X ;  /* 0x0000000000037919 */ /* 0x000e220000002100 */
[----:B------:R-:W2:Y:S01]  /*9100*/  S2UR UR5, SR_CgaCtaId ;  /* 0x00000000000579c3 */ /* 0x000ea20000008800 */
[----:B------:R-:W-:Y:S01]  /*9110*/  UMOV UR4, 0x400 ;  /* 0x0000040000047882 */ /* 0x000fe20000000000 */
[----:B------:R-:W-:Y:S01]  /*9120*/  BSSY B8, `(.L_x_260) ;  /* 0x000046a000087945 */ /* 0x000fe20003800000 */
[----:B------:R3:W-:Y:S01]  /*9130*/  STL [R1+0x1c], RZ ;  /* 0x00001cff01007387 */ /* 0x0007e20000100800 */
[----:B------:R-:W-:Y:S01]  /*9140*/  IMAD.MOV.U32 R28, RZ, RZ, 0x1 ;  /* 0x00000001ff1c7424 */ /* 0x000fe200078e00ff */
[----:B------:R-:W-:Y:S01]  /*9150*/  MOV R25, RZ ;  /* 0x000000ff00197202 */ /* 0x000fe20000000f00 */
[----:B------:R-:W-:Y:S01]  /*9160*/  ULOP3.LUT UR37, UR36, 0x2, URZ, 0xfc, !UPT ;  /* 0x0000000224257892 */ /* 0x000fe2000f8efc3f */
[----:B------:R-:W-:Y:S01]  /*9170*/  ULDC UR38, c[0x0][0xc] ;  /* 0x0000030000267ab9 */ /* 0x000fe20000000800 */
[----:B--2---:R-:W-:-:S06]  /*9180*/  ULEA UR4, UR5, UR4, 0x18 ;  /* 0x0000000405047291 */ /* 0x004fcc000f8ec03f */
[----:B------:R-:W-:Y:S02]  /*9190*/  IMAD.U32 R22, RZ, RZ, UR4 ;  /* 0x00000004ff167e24 */ /* 0x000fe4000f8e00ff */
[----:B0-----:R-:W-:-:S05]  /*91a0*/  IMAD.SHL.U32 R30, R3, 0x8, RZ ;  /* 0x00000008031e7824 */ /* 0x001fca00078e00ff */
[----:B-1----:R-:W-:-:S04]  /*91b0*/  LOP3.LUT R0, R30, 0x1f8, RZ, 0xc0, !PT ;  /* 0x000001f81e007812 */ /* 0x002fc800078ec0ff */
[----:B------:R-:W-:-:S04]  /*91c0*/  LOP3.LUT R3, R0, 0x38, R3, 0x78, !PT ;  /* 0x0000003800037812 */ /* 0x000fc800078e7803 */
[----:B------:R-:W-:Y:S02]  /*91d0*/  LOP3.LUT R34, R3, 0x200, R30, 0xf8, !PT ;  /* 0x0000020003227812 */ /* 0x000fe400078ef81e */
[----:B------:R-:W-:-:S03]  /*91e0*/  LOP3.LUT R30, R30, 0x38, RZ, 0xc0, !PT ;  /* 0x000000381e1e7812 */ /* 0x000fc600078ec0ff */
[----:B------:R-:W-:Y:S01]  /*91f0*/  IMAD R0, R34, 0x2, R22 ;  /* 0x0000000222007824 */ /* 0x000fe200078e0216 */
[----:B------:R-:W-:-:S04]  /*9200*/  LOP3.LUT R29, R30, 0x40, RZ, 0xfc, !PT ;  /* 0x000000401e1d7812 */ /* 0x000fc800078efcff */
[----:B------:R3:W-:Y:S03]  /*9210*/  STL [R1], R0 ;  /* 0x0000000001007387 */ /* 0x0007e60000100800 */
.L_x_323:
[----:B0-----:R-:W0:Y:S02]  /*9220*/  LDC.64 R2, c[0x0][0xc88] ;  /* 0x00032200ff027b82 */ /* 0x001e240000000a00 */
[----:B0-----:R-:W-:-:S05]  /*9230*/  IMAD.WIDE R2, R19, 0x4, R2 ;  /* 0x0000000413027825 */ /* 0x001fca00078e0202 */
[----:B---3--:R-:W3:Y:S01]  /*9240*/  LDG.E R31, desc[UR50][R2.64] ;  /* 0x00000032021f7981 */ /* 0x008ee2000c1e1900 */
[----:B------:R-:W-:Y:S05]  /*9250*/  YIELD ;  /* 0x0000000000007946 */ /* 0x000fea0003800000 */
[----:B------:R-:W-:Y:S01]  /*9260*/  ULDC.64 UR4, c[0x0][0xa28] ;  /* 0x00028a0000047ab9 */ /* 0x000fe20000000a00 */
[----:B------:R-:W-:Y:S01]  /*9270*/  IMAD.MOV.U32 R36, RZ, RZ, RZ ;  /* 0x000000ffff247224 */ /* 0x000fe200078e00ff */
[----:B------:R-:W-:Y:S01]  /*9280*/  ISETP.NE.U32.AND P0, PT, RZ, UR4, PT ;  /* 0x00000004ff007c0c */ /* 0x000fe2000bf05070 */
[----:B------:R-:W-:-:S03]  /*9290*/  ULDC.64 UR6, c[0x0][0xa18] ;  /* 0x0002860000067ab9 */ /* 0x000fc60000000a00 */
[----:B------:R-:W-:Y:S02]  /*92a0*/  ISETP.NE.AND.EX P0, PT, RZ, UR5, PT, P0 ;  /* 0x00000005ff007c0c */ /* 0x000fe4000bf05300 */
[----:B---3--:R-:W-:-:S11]  /*92b0*/  SHF.R.S32.HI R0, RZ, 0x1f, R31 ;  /* 0x0000001fff007819 */ /* 0x008fd6000001141f */
[C---:B------:R-:W-:Y:S01]  /*92c0*/  @P0 LEA R2, P1, R31.reuse, UR4, 0x2 ;  /* 0x000000041f020c11 */ /* 0x040fe2000f8210ff */
[C---:B------:R-:W-:Y:S01]  /*92d0*/  IMAD.SHL.U32 R23, R31.reuse, 0x4, RZ ;  /* 0x000000041f177824 */ /* 0x040fe200078e00ff */
[C-C-:B------:R-:W-:Y:S01]  /*92e0*/  SHF.L.U64.HI R24, R31.reuse, 0x2, R0.reuse ;  /* 0x000000021f187819 */ /* 0x140fe20000010200 */
[----:B------:R0:W-:Y:S01]  /*92f0*/  STL [R1+0x10], R0 ;  /* 0x0000100001007387 */ /* 0x0001e20000100800 */
[----:B------:R-:W-:Y:S01]  /*9300*/  @P0 LEA.HI.X R3, R31, UR5, R0, 0x2, P1 ;  /* 0x000000051f030c11 */ /* 0x000fe200088f1400 */
[----:B------:R-:W-:-:S04]  /*9310*/  ULDC.64 UR4, c[0x0][0xa00] ;  /* 0x0002800000047ab9 */ /* 0x000fc80000000a00 */
[----:B-1----:R1:W5:Y:S01]  /*9320*/  @P0 LDG.E R36, desc[UR50][R2.64] ;  /* 0x0000003202240981 */ /* 0x002362000c1e1900 */
[----:B------:R-:W-:Y:S02]  /*9330*/  ISETP.NE.U32.AND P0, PT, RZ, UR4, PT ;  /* 0x00000004ff007c0c */ /* 0x000fe4000bf05070 */
[----:B------:R-:W-:Y:S01]  /*9340*/  LOP3.LUT R27, R27, 0xffffffef, RZ, 0xc0, !PT ;  /* 0xffffffef1b1b7812 */ /* 0x000fe200078ec0ff */
[----:B0-----:R-:W-:Y:S01]  /*9350*/  IMAD.MOV.U32 R0, RZ, RZ, RZ ;  /* 0x000000ffff007224 */ /* 0x001fe200078e00ff */
[----:B------:R-:W-:Y:S02]  /*9360*/  ISETP.NE.AND.EX P2, PT, RZ, UR5, PT, P0 ;  /* 0x00000005ff007c0c */ /* 0x000fe4000bf45300 */
[----:B------:R-:W-:Y:S02]  /*9370*/  ISETP.NE.U32.AND P0, PT, RZ, UR6, PT ;  /* 0x00000006ff007c0c */ /* 0x000fe4000bf05070 */
[----:B-1----:R-:W-:Y:S02]  /*9380*/  IADD3 R2, P1, R23, UR4, RZ ;  /* 0x0000000417027c10 */ /* 0x002fe4000ff3e0ff */
[----:B------:R-:W-:-:S02]  /*9390*/  ISETP.NE.AND.EX P0, PT, RZ, UR7, PT, P0 ;  /* 0x00000007ff007c0c */ /* 0x000fc4000bf05300 */
[----:B------:R-:W-:Y:S01]  /*93a0*/  IADD3.X R3, R24, UR5, RZ, P1, !PT ;  /* 0x0000000518037c10 */ /* 0x000fe20008ffe4ff */
[----:B------:R-:W-:-:S04]  /*93b0*/  ULDC.64 UR4, c[0x0][0x418] ;  /* 0x0001060000047ab9 */ /* 0x000fc80000000a00 */
[----:B------:R-:W-:Y:S01]  /*93c0*/  @P2 LOP3.LUT R27, R27, 0x10, RZ, 0xfc, !PT ;  /* 0x000000101b1b2812 */ /* 0x000fe200078efcff */
[----:B------:R-:W2:Y:S05]  /*93d0*/  @P2 LDG.E R0, desc[UR50][R2.64] ;  /* 0x0000003202002981 */ /* 0x000eaa000c1e1900 */
[----:B------:R-:W-:-:S04]  /*93e0*/  @P0 IADD3 R4, P1, R23, UR6, RZ ;  /* 0x0000000617040c10 */ /* 0x000fc8000ff3e0ff */
[----:B------:R-:W-:Y:S01]  /*93f0*/  @P0 IADD3.X R5, R24, UR7, RZ, P1, !PT ;  /* 0x0000000718050c10 */ /* 0x000fe20008ffe4ff */
[----:B--2---:R0:W-:Y:S04]  /*9400*/  STL [R1+0x4], R0 ;  /* 0x0000040001007387 */ /* 0x0041e80000100800 */
[----:B0-----:R-:W2:Y:S01]  /*9410*/  @P0 LDG.E R0, desc[UR50][R4.64] ;  /* 0x0000003204000981 */ /* 0x001ea2000c1e1900 */
[----:B------:R-:W-:-:S03]  /*9420*/  UISETP.NE.U32.AND UP0, UPT, UR4, URZ, UPT ;  /* 0x0000003f0400728c */ /* 0x000fc6000bf05070 */
[----:B------:R-:W-:Y:S01]  /*9430*/  ULDC UR4, c[0x0][0x424] ;  /* 0x0001090000047ab9 */ /* 0x000fe20000000800 */
[----:B------:R-:W-:-:S03]  /*9440*/  UISETP.NE.AND.EX UP0, UPT, UR5, URZ, UPT, UP0 ;  /* 0x0000003f0500728c */ /* 0x000fc6000bf05300 */
[----:B------:R-:W-:Y:S01]  /*9450*/  ULDC UR5, c[0x0][0x2f0] ;  /* 0x0000bc0000057ab9 */ /* 0x000fe20000000800 */
[----:B------:R-:W-:-:S04]  /*9460*/  USEL UR4, UR4, 0x1, UP0 ;  /* 0x0000000104047887 */ /* 0x000fc80008000000 */
[----:B------:R-:W-:-:S06]  /*9470*/  UIMAD UR4, UR4, UR5, URZ ;  /* 0x00000005040472a4 */ /* 0x000fcc000f8e023f */
[----:B------:R-:W-:Y:S01]  /*9480*/  IMAD.U32 R35, RZ, RZ, UR4 ;  /* 0x00000004ff237e24 */ /* 0x000fe2000f8e00ff */
[----:B--2---:R0:W-:Y:S01]  /*9490*/  @P0 STL [R1+0x14], R0 ;  /* 0x0000140001000387 */ /* 0x0041e20000100800 */
[----:B------:R-:W-:Y:S05]  /*94a0*/  @P0 BRA `(.L_x_261) ;  /* 0x0000000000200947 */ /* 0x000fea0003800000 */
[----:B------:R-:W-:Y:S02]  /*94b0*/  ULDC UR4, c[0x0][0x288] ;  /* 0x0000a20000047ab9 */ /* 0x000fe40000000800 */
[----:B0-----:R-:W-:-:S05]  /*94c0*/  IMAD.U32 R0, RZ, RZ, UR4 ;  /* 0x00000004ff007e24 */ /* 0x001fca000f8e00ff */
[----:B------:R1:W-:Y:S01]  /*94d0*/  STL [R1+0x14], R0 ;  /* 0x0000140001007387 */ /* 0x0003e20000100800 */
[----:B------:R-:W-:Y:S05]  /*94e0*/  @!P2 BRA `(.L_x_261) ;  /* 0x000000000010a947 */ /* 0x000fea0003800000 */
[----:B------:R-:W2:Y:S04]  /*94f0*/  LDG.E R5, desc[UR50][R2.64] ;  /* 0x0000003202057981 */ /* 0x000ea8000c1e1900 */
[----:B-1----:R-:W2:Y:S02]  /*9500*/  LDG.E R0, desc[UR50][R2.64+0x4] ;  /* 0x0000043202007981 */ /* 0x002ea4000c1e1900 */
[----:B--2---:R-:W-:-:S05]  /*9510*/  IMAD.IADD R0, R0, 0x1, -R5 ;  /* 0x0000000100007824 */ /* 0x004fca00078e0a05 */
[----:B------:R2:W-:Y:S02]  /*9520*/  STL [R1+0x14], R0 ;  /* 0x0000140001007387 */ /* 0x0005e40000100800 */
.L_x_261:
[----:B------:R-:W-:Y:S01]  /*9530*/  ULDC.64 UR4, c[0x0][0xa20] ;  /* 0x0002880000047ab9 */ /* 0x000fe20000000a00 */
[----:B------:R-:W-:Y:S02]  /*9540*/  MOV R33, R31 ;  /* 0x0000001f00217202 */ /* 0x000fe40000000f00 */
[----:B------:R-:W-:-:S04]  /*9550*/  ISETP.NE.U32.AND P0, PT, RZ, UR4, PT ;  /* 0x00000004ff007c0c */ /* 0x000fc8000bf05070 */
[----:B------:R-:W-:-:S13]  /*9560*/  ISETP.NE.AND.EX P0, PT, RZ, UR5, PT, P0 ;  /* 0x00000005ff007c0c */ /* 0x000fda000bf05300 */
[----:B------:R-:W-:Y:S05]  /*9570*/  @!P0 BRA `(.L_x_262) ;  /* 0x0000000000108947 */ /* 0x000fea0003800000 */
[----:B------:R-:W-:-:S04]  /*9580*/  IADD3 R2, P0, R23, UR4, RZ ;  /* 0x0000000417027c10 */ /* 0x000fc8000ff1e0ff */
[----:B------:R-:W-:-:S05]  /*9590*/  IADD3.X R3, R24, UR5, RZ, P0, !PT ;  /* 0x0000000518037c10 */ /* 0x000fca00087fe4ff */
[----:B------:R3:W5:Y:S01]  /*95a0*/  LDG.E R35, desc[UR50][R2.64] ;  /* 0x0000003202237981 */ /* 0x000762000c1e1900 */
[----:B------:R-:W-:Y:S05]  /*95b0*/  BRA `(.L_x_263) ;  /* 0x0000000000247947 */ /* 0x000fea0003800000 */
.L_x_262:
[----:B------:R-:W-:Y:S02]  /*95c0*/  ULDC.64 UR4, c[0x0][0xa08] ;  /* 0x0002820000047ab9 */ /* 0x000fe40000000a00 */
[----:B------:R-:W-:-:S04]  /*95d0*/  ISETP.NE.U32.AND P0, PT, RZ, UR4, PT ;  /* 0x00000004ff007c0c */ /* 0x000fc8000bf05070 */
[----:B------:R-:W-:-:S13]  /*95e0*/  ISETP.NE.AND.EX P0, PT, RZ, UR5, PT, P0 ;  /* 0x00000005ff007c0c */ /* 0x000fda000bf05300 */
[----:B------:R-:W-:Y:S05]  /*95f0*/  @!P0 BRA `(.L_x_263) ;  /* 0x0000000000148947 */ /* 0x000fea0003800000 */
[----:B------:R-:W3:Y:S02]  /*9600*/  LDC.64 R2, c[0x0][0xa08] ;  /* 0x00028200ff027b82 */ /* 0x000ee40000000a00 */
[----:B---3--:R-:W-:-:S05]  /*9610*/  IMAD.WIDE R2, R33, 0x4, R2 ;  /* 0x0000000421027825 */ /* 0x008fca00078e0202 */
[----:B------:R-:W3:Y:S04]  /*9620*/  LDG.E R35, desc[UR50][R2.64] ;  /* 0x0000003202237981 */ /* 0x000ee8000c1e1900 */
[----:B012---:R-:W3:Y:S02]  /*9630*/  LDG.E R0, desc[UR50][R2.64+0x4] ;  /* 0x0000043202007981 */ /* 0x007ee4000c1e1900 */
[----:B---3--:R-:W-:-:S07]  /*9640*/  IMAD.IADD R35, R0, 0x1, -R35 ;  /* 0x0000000100237824 */ /* 0x008fce00078e0a23 */
.L_x_263:
[----:B-----5:R-:W-:Y:S01]  /*9650*/  IMAD.IADD R35, R35, 0x1, -R36 ;  /* 0x0000000123237824 */ /* 0x020fe200078e0a24 */
[----:B------:R-:W-:Y:S03]  /*9660*/  BSSY B7, `(.L_x_264) ;  /* 0x0000377000077945 */ /* 0x000fe60003800000 */
[C---:B012---:R-:W-:Y:S01]  /*9670*/  VIADD R0, R35.reuse, 0x7f ;  /* 0x0000007f23007836 */ /* 0x047fe20000000000 */
[----:B------:R-:W-:-:S04]  /*9680*/  ISETP.GT.AND P0, PT, R35, RZ, PT ;  /* 0x000000ff2300720c */ /* 0x000fc80003f04270 */
[----:B---3--:R-:W-:-:S04]  /*9690*/  SHF.R.S32.HI R3, RZ, 0x1f, R0 ;  /* 0x0000001fff037819 */ /* 0x008fc80000011400 */
[----:B------:R-:W-:-:S05]  /*96a0*/  LEA.HI R32, R3, R0, RZ, 0x7 ;  /* 0x0000000003207211 */ /* 0x000fca00078f38ff */
[----:B------:R0:W-:Y:S01]  /*96b0*/  STL [R1+0x18], R32 ;  /* 0x0000182001007387 */ /* 0x0001e20000100800 */
[----:B------:R-:W-:Y:S05]  /*96c0*/  @P0 BRA `(.L_x_265) ;  /* 0x0000000000440947 */ /* 0x000fea0003800000 */
[----:B------:R-:W1:Y:S02]  /*96d0*/  S2R R2, SR_TID.X ;  /* 0x0000000000027919 */ /* 0x000e640000002100 */
[----:B-1----:R-:W-:-:S04]  /*96e0*/  LOP3.LUT R2, R2, 0x7f, RZ, 0xc0, !PT ;  /* 0x0000007f02027812 */ /* 0x002fc800078ec0ff */
[----:B------:R-:W-:-:S13]  /*96f0*/  ISETP.NE.AND P0, PT, R2, RZ, PT ;  /* 0x000000ff0200720c */ /* 0x000fda0003f05270 */
[----:B------:R-:W-:Y:S05]  /*9700*/  @P0 BRA `(.L_x_266) ;  /* 0x0000003400b00947 */ /* 0x000fea0003800000 */
[----:B------:R-:W1:Y:S01]  /*9710*/  S2R R7, SR_LANEID ;  /* 0x0000000000077919 */ /* 0x000e620000000000 */
[----:B------:R-:W-:Y:S01]  /*9720*/  VOTEU.ANY UR4, UPT, PT ;  /* 0x0000000000047886 */ /* 0x000fe200038e0100 */
[----:B------:R-:W2:Y:S01]  /*9730*/  LDC.64 R2, c[0x0][0xc60] ;  /* 0x00031800ff027b82 */ /* 0x000ea20000000a00 */
[----:B------:R-:W1:Y:S08]  /*9740*/  FLO.U32 R0, UR4 ;  /* 0x0000000400007d00 */ /* 0x000e7000080e0000 */
[----:B------:R-:W2:Y:S01]  /*9750*/  POPC R5, UR4 ;  /* 0x0000000400057d09 */ /* 0x000ea20008000000 */
[----:B-1----:R-:W-:-:S13]  /*9760*/  ISETP.EQ.U32.AND P0, PT, R0, R7, PT ;  /* 0x000000070000720c */ /* 0x002fda0003f02070 */
[----:B--2---:R-:W2:Y:S01]  /*9770*/  @P0 ATOMG.E.ADD.STRONG.GPU PT, R3, desc[UR50][R2.64], R5 ;  /* 0x00000005020309a8 */ /* 0x004ea200081ee1f2 */
[----:B------:R-:W1:Y:S02]  /*9780*/  S2R R4, SR_LTMASK ;  /* 0x0000000000047919 */ /* 0x000e640000003900 */
[----:B-1----:R-:W-:-:S04]  /*9790*/  LOP3.LUT R4, R4, UR4, RZ, 0xc0, !PT ;  /* 0x0000000404047c12 */ /* 0x002fc8000f8ec0ff */
[----:B------:R-:W1:Y:S01]  /*97a0*/  POPC R7, R4 ;  /* 0x0000000400077309 */ /* 0x000e620000000000 */
[----:B--2---:R-:W1:Y:S02]  /*97b0*/  SHFL.IDX PT, R0, R3, R0, 0x1f ;  /* 0x00001f0003007589 */ /* 0x004e6400000e0000 */
[----:B-1----:R-:W-:Y:S01]  /*97c0*/  IADD3 R16, R0, UR38, R7 ;  /* 0x0000002600107c10 */ /* 0x002fe2000fffe007 */
[----:B------:R-:W-:Y:S06]  /*97d0*/  BRA `(.L_x_266) ;  /* 0x00000034007c7947 */ /* 0x000fec0003800000 */
.L_x_265:
[----:B------:R-:W-:Y:S01]  /*97e0*/  VIADD R0, R22, 0x18400 ;  /* 0x0001840016007836 */ /* 0x000fe20000000000 */
[----:B------:R-:W-:Y:S04]  /*97f0*/  BSSY B6, `(.L_x_267) ;  /* 0x0000013000067945 */ /* 0x000fe80003800000 */
[----:B------:R-:W-:-:S13]  /*9800*/  LOP3.LUT P0, RZ, R0, 0x3ff, RZ, 0xc0, !PT ;  /* 0x000003ff00ff7812 */ /* 0x000fda000780c0ff */
        /* <DEDUP_REMOVED lines=8> */
[----:B------:R-:W-:Y:S02]  /*9890*/  IMAD.U32 R5, RZ, RZ, UR7 ;  /* 0x00000007ff057e24 */ /* 0x000fe4000f8e00ff */
[----:B------:R-:W-:Y:S02]  /*98a0*/  IMAD.U32 R6, RZ, RZ, UR8 ;  /* 0x00000008ff067e24 */ /* 0x000fe4000f8e00ff */
[----:B------:R-:W-:-:S02]  /*98b0*/  IMAD.U32 R7, RZ, RZ, UR9 ;  /* 0x00000009ff077e24 */ /* 0x000fc4000f8e00ff */
[----:B------:R-:W-:Y:S02]  /*98c0*/  IMAD.U32 R11, RZ, RZ, UR5 ;  /* 0x00000005ff0b7e24 */ /* 0x000fe4000f8e00ff */
[----:B------:R-:W-:Y:S02]  /*98d0*/  IMAD.MOV.U32 R8, RZ, RZ, 0x70 ;  /* 0x00000070ff087424 */ /* 0x000fe400078e00ff */
[----:B------:R-:W-:Y:S02]  /*98e0*/  IMAD.MOV.U32 R12, RZ, RZ, 0x1 ;  /* 0x00000001ff0c7424 */ /* 0x000fe400078e00ff */
[----:B------:R-:W-:-:S07]  /*98f0*/  IMAD.MOV.U32 R13, RZ, RZ, RZ ;  /* 0x000000ffff0d7224 */ /* 0x000fce00078e00ff */
[----:B------:R-:W-:-:S07]  /*9900*/  LEPC R20, `(.L_x_268) ;  /* 0x000000001014794e */ /* 0x000fce0000000000 */
[----:B01----:R-:W-:Y:S05]  /*9910*/  CALL.ABS.NOINC R2 ;  /* 0x0000000002007343 */ /* 0x003fea0003c00000 */
.L_x_268:
[----:B------:R-:W-:Y:S05]  /*9920*/  BSYNC B6 ;  /* 0x0000000000067941 */ /* 0x000fea0003800000 */
.L_x_267:
        /* <DEDUP_REMOVED lines=8> */
[----:B------:R1:W2:Y:S01]  /*99b0*/  LDC.64 R2, c[0x4][R26] ;  /* 0x010000001a027b82 */ /* 0x0002a20000000a00 */
        /* <DEDUP_REMOVED lines=8> */
[----:B-1----:R-:W-:-:S07]  /*9a40*/  IMAD.MOV.U32 R13, RZ, RZ, RZ ;  /* 0x000000ffff0d7224 */ /* 0x002fce00078e00ff */
[----:B------:R-:W-:-:S07]  /*9a50*/  LEPC R20, `(.L_x_271) ;  /* 0x000000001014794e */ /* 0x000fce0000000000 */
[----:B0-2---:R-:W-:Y:S05]  /*9a60*/  CALL.ABS.NOINC R2 ;  /* 0x0000000002007343 */ /* 0x005fea0003c00000 */
.L_x_271:
[----:B------:R0:W1:Y:S01]  /*9a70*/  LDC.64 R2, c[0x4][R26] ;  /* 0x010000001a027b82 */ /* 0x0000620000000a00 */
[----:B------:R-:W-:Y:S01]  /*9a80*/  ULDC.64 UR6, c[0x4][0x80] ;  /* 0x0100200000067ab9 */ /* 0x000fe20000000a00 */
[----:B------:R-:W-:Y:S01]  /*9a90*/  ULDC.64 UR8, c[0x4][0x88] ;  /* 0x0100220000087ab9 */ /* 0x000fe20000000a00 */
[----:B------:R-:W-:Y:S01]  /*9aa0*/  ULDC.64 UR4, c[0x4][0x18] ;  /* 0x0100060000047ab9 */ /* 0x000fe20000000a00 */
        /* <DEDUP_REMOVED lines=11> */
.L_x_270:
[----:B------:R-:W-:Y:S05]  /*9b60*/  BSYNC B6 ;  /* 0x0000000000067941 */ /* 0x000fea0003800000 */
.L_x_269:
[----:B------:R-:W-:Y:S01]  /*9b70*/  ULDC.64 UR4, c[0x0][0x9f8] ;  /* 0x00027e0000047ab9 */ /* 0x000fe20000000a00 */
[----:B------:R-:W1:Y:S01]  /*9b80*/  S2R R20, SR_TID.X ;  /* 0x0000000000147919 */ /* 0x000e620000002100 */
[----:B------:R-:W-:Y:S01]  /*9b90*/  ISETP.NE.U32.AND P0, PT, RZ, UR4, PT ;  /* 0x00000004ff007c0c */ /* 0x000fe2000bf05070 */
[----:B------:R-:W2:Y:S03]  /*9ba0*/  LDC R6, c[0x0][0x430] ;  /* 0x00010c00ff067b82 */ /* 0x000ea60000000800 */
[----:B------:R-:W-:-:S13]  /*9bb0*/  ISETP.NE.AND.EX P0, PT, RZ, UR5, PT, P0 ;  /* 0x00000005ff007c0c */ /* 0x000fda000bf05300 */
[----:B------:R-:W-:Y:S01]  /*9bc0*/  @P0 IADD3 R2, P1, R23, UR4, RZ ;  /* 0x0000000417020c10 */ /* 0x000fe2000ff3e0ff */
[----:B------:R-:W3:Y:S01]  /*9bd0*/  S2R R21, SR_TID.X ;  /* 0x0000000000157919 */ /* 0x000ee20000002100 */
[----:B------:R-:W-:Y:S01]  /*9be0*/  LEA.HI.SX32 R26, R32, 0xffffffff, 0x19 ;  /* 0xffffffff201a7811 */ /* 0x000fe200078fcaff */
[----:B------:R-:W-:Y:S01]  /*9bf0*/  IMAD.U32 R10, RZ, RZ, UR37 ;  /* 0x00000025ff0a7e24 */ /* 0x000fe2000f8e00ff */
[----:B------:R-:W-:Y:S01]  /*9c00*/  @P0 IADD3.X R3, R24, UR5, RZ, P1, !PT ;  /* 0x0000000518030c10 */ /* 0x000fe20008ffe4ff */
[----:B------:R-:W-:-:S04]  /*9c10*/  ULDC UR4, c[0x0][0x2f4] ;  /* 0x0000bd0000047ab9 */ /* 0x000fc80000000800 */
[----:B------:R4:W4:Y:S01]  /*9c20*/  @P0 LDG.E R33, desc[UR50][R2.64] ;  /* 0x0000003202210981 */ /* 0x000922000c1e1900 */
[----:B--2---:R-:W-:Y:S01]  /*9c30*/  ISETP.NE.AND P2, PT, R6, 0x1, PT ;  /* 0x000000010600780c */ /* 0x004fe20003f45270 */
[----:B------:R-:W-:Y:S01]  /*9c40*/  IMAD.SHL.U32 R8, R26, 0x80, RZ ;  /* 0x000000801a087824 */ /* 0x000fe200078e00ff */
[----:B------:R-:W-:Y:S02]  /*9c50*/  LOP3.LUT R27, R27, 0xfffffff7, RZ, 0xc0, !PT ;  /* 0xfffffff71b1b7812 */ /* 0x000fe400078ec0ff */
[----:B-1----:R-:W-:-:S04]  /*9c60*/  LOP3.LUT R20, R20, 0x7f, RZ, 0xc0, !PT ;  /* 0x0000007f14147812 */ /* 0x002fc800078ec0ff */
[----:B------:R-:W-:-:S05]  /*9c70*/  SHF.R.U32.HI R20, RZ, 0x3, R20 ;  /* 0x00000003ff147819 */ /* 0x000fca0000011614 */
[----:B------:R-:W1:Y:S01]  /*9c80*/  @P2 LDC R0, c[0x0][0x434] ;  /* 0x00010d00ff002b82 */ /* 0x000e620000000800 */
[----:B------:R-:W-:-:S07]  /*9c90*/  @P2 LOP3.LUT R27, R27, 0x8, RZ, 0xfc, !PT ;  /* 0x000000081b1b2812 */ /* 0x000fce00078efcff */
[----:B------:R-:W2:Y:S01]  /*9ca0*/  @P2 LDC R7, c[0x0][0x438] ;  /* 0x00010e00ff072b82 */ /* 0x000ea20000000800 */
[----:B---3--:R-:W-:-:S05]  /*9cb0*/  IMAD.SHL.U32 R21, R21, 0x10, RZ ;  /* 0x0000001015157824 */ /* 0x008fca00078e00ff */
[----:B------:R-:W-:-:S04]  /*9cc0*/  LOP3.LUT R21, R21, 0x70, RZ, 0xc0, !PT ;  /* 0x0000007015157812 */ /* 0x000fc800078ec0ff */
[----:B------:R-:W-:-:S04]  /*9cd0*/  LOP3.LUT R4, R8, R20, R21, 0xfe, !PT ;  /* 0x0000001408047212 */ /* 0x000fc800078efe15 */
[C---:B------:R-:W-:Y:S01]  /*9ce0*/  ISETP.GE.AND P0, PT, R4.reuse, R35, PT ;  /* 0x000000230400720c */ /* 0x040fe20003f06270 */
[----:B------:R-:W-:-:S04]  /*9cf0*/  IMAD.IADD R9, R4, 0x1, R36 ;  /* 0x0000000104097824 */ /* 0x000fc800078e0224 */
[----:B-1----:R-:W-:Y:S01]  /*9d00*/  @P2 IMAD.HI.U32 R0, R9, R0, RZ ;  /* 0x0000000009002227 */ /* 0x002fe200078e00ff */
[----:B----4-:R-:W-:-:S04]  /*9d10*/  MOV R2, R9 ;  /* 0x0000000900027202 */ /* 0x010fc80000000f00 */
[----:B--2---:R-:W-:-:S03]  /*9d20*/  @P2 SHF.R.U32.HI R2, RZ, R7, R0 ;  /* 0x00000007ff022219 */ /* 0x004fc60000011600 */
[----:B------:R-:W1:Y:S01]  /*9d30*/  @!P0 LDC.64 R4, c[0x0][0x428] ;  /* 0x00010a00ff048b82 */ /* 0x000e620000000a00 */
[--C-:B------:R-:W-:Y:S01]  /*9d40*/  @!P0 SHF.R.S32.HI R3, RZ, 0x1f, R2.reuse ;  /* 0x0000001fff038819 */ /* 0x100fe20000011402 */
[----:B------:R-:W-:-:S04]  /*9d50*/  IMAD.MOV R0, RZ, RZ, -R2 ;  /* 0x000000ffff007224 */ /* 0x000fc800078e0a02 */
[----:B------:R-:W-:Y:S01]  /*9d60*/  IMAD R0, R6, R0, R9 ;  /* 0x0000000006007224 */ /* 0x000fe200078e0209 */
[----:B------:R-:W-:Y:S02]  /*9d70*/  ISETP.NE.AND P2, PT, R10, 0x3, PT ;  /* 0x000000030a00780c */ /* 0x000fe40003f45270 */
[----:B------:R-:W-:-:S11]  /*9d80*/  LOP3.LUT R27, R27, 0xfffffffb, RZ, 0xc0, !PT ;  /* 0xfffffffb1b1b7812 */ /* 0x000fd600078ec0ff */
[----:B------:R-:W-:-:S04]  /*9d90*/  @P2 LOP3.LUT R27, R27, 0x4, RZ, 0xfc, !PT ;  /* 0x000000041b1b2812 */ /* 0x000fc800078efcff */
[----:B------:R-:W-:Y:S01]  /*9da0*/  LOP3.LUT R27, R27, 0xfffffffd, RZ, 0xc0, !PT ;  /* 0xfffffffd1b1b7812 */ /* 0x000fe200078ec0ff */
[----:B------:R-:W-:Y:S01]  /*9db0*/  UMOV UR5, 0xffffffff ;  /* 0xffffffff00057882 */ /* 0x000fe20000000000 */
[-C--:B-1----:R-:W-:Y:S01]  /*9dc0*/  @!P0 IMAD.WIDE.U32 R6, R33, R4.reuse, R2 ;  /* 0x0000000421068225 */ /* 0x082fe200078e0002 */
[----:B------:R-:W-:Y:S01]  /*9dd0*/  SHF.R.S32.HI R37, RZ, 0x1f, R33 ;  /* 0x0000001fff257819 */ /* 0x000fe20000011421 */
[----:B------:R-:W1:Y:S04]  /*9de0*/  @!P0 LDC.64 R2, c[0x0][0x418] ;  /* 0x00010600ff028b82 */ /* 0x000e680000000a00 */
[----:B------:R-:W-:Y:S02]  /*9df0*/  @!P0 IMAD R9, R37, R4, RZ ;  /* 0x0000000425098224 */ /* 0x000fe400078e02ff */
[----:B------:R-:W-:-:S02]  /*9e00*/  IMAD.MOV.U32 R4, RZ, RZ, RZ ;  /* 0x000000ffff047224 */ /* 0x000fc400078e00ff */
[----:B------:R-:W-:-:S04]  /*9e10*/  @!P0 IMAD R5, R33, R5, R9 ;  /* 0x0000000521058224 */ /* 0x000fc800078e0209 */
[----:B------:R-:W-:Y:S01]  /*9e20*/  @!P0 IMAD.IADD R5, R7, 0x1, R5 ;  /* 0x0000000107058824 */ /* 0x000fe200078e0205 */
[----:B-1----:R-:W-:-:S04]  /*9e30*/  @!P0 LEA R2, P1, R6, R2, 0x2 ;  /* 0x0000000206028211 */ /* 0x002fc800078210ff */
[----:B------:R-:W-:-:S05]  /*9e40*/  @!P0 LEA.HI.X R3, R6, R3, R5, 0x2, P1 ;  /* 0x0000000306038211 */ /* 0x000fca00008f1405 */
[----:B------:R1:W5:Y:S01]  /*9e50*/  @!P0 LDG.E R4, desc[UR50][R2.64] ;  /* 0x0000003202048981 */ /* 0x000362000c1e1900 */
[----:B------:R-:W-:-:S13]  /*9e60*/  ISETP.GE.AND P0, PT, R30, UR4, PT ;  /* 0x000000041e007c0c */ /* 0x000fda000bf06270 */
[----:B------:R-:W-:Y:S02]  /*9e70*/  @P0 LOP3.LUT R27, R27, 0x2, RZ, 0xfc, !PT ;  /* 0x000000021b1b0812 */ /* 0x000fe400078efcff */
[----:B------:R-:W-:Y:S02]  /*9e80*/  ISETP.GE.AND P0, PT, R29, UR4, PT ;  /* 0x000000041d007c0c */ /* 0x000fe4000bf06270 */
[----:B------:R-:W-:-:S11]  /*9e90*/  LOP3.LUT R27, R27, 0xfffffffe, RZ, 0xc0, !PT ;  /* 0xfffffffe1b1b7812 */ /* 0x000fd600078ec0ff */
[----:B------:R-:W-:Y:S01]  /*9ea0*/  @P0 LOP3.LUT R27, R27, 0x1, RZ, 0xfc, !PT ;  /* 0x000000011b1b0812 */ /* 0x000fe200078efcff */
[----:B-1----:R-:W-:Y:S06]  /*9eb0*/  BRA.DIV UR5, `(.L_x_272) ;  /* 0x0000003e05a07947 */ /* 0x002fec000b800000 */
.L_x_340:
[----:B0-----:R-:W-:Y:S01]  /*9ec0*/  SHF.R.S32.HI R32, RZ, 0x1f, R18 ;  /* 0x0000001fff207819 */ /* 0x001fe20000011412 */
[----:B------:R-:W-:Y:S06]  /*9ed0*/  @!P2 BRA `(.L_x_273) ;  /* 0x000000000004a947 */ /* 0x000fec0003800000 */
[----:B------:R-:W-:Y:S01]  /*9ee0*/  BPT.TRAP 0x1 ;  /* 0x000000040000795c */ /* 0x000fe20000300000 */
.L_x_273:
[----:B------:R-:W-:Y:S01]  /*9ef0*/  SHF.R.S32.HI R6, RZ, 0x1f, R0 ;  /* 0x0000001fff067819 */ /* 0x000fe20000011400 */
[----:B------:R-:W-:Y:S01]  /*9f00*/  ULDC.64 UR4, c[0x0][0x328] ;  /* 0x0000ca0000047ab9 */ /* 0x000fe20000000a00 */
[----:B------:R-:W-:Y:S01]  /*9f10*/  BSSY B0, `(.L_x_274) ;  /* 0x0000017000007945 */ /* 0x000fe20003800000 */
[----:B------:R-:W-:-:S04]  /*9f20*/  IMAD.WIDE.U32 R2, R0, UR4, RZ ;  /* 0x0000000400027c25 */ /* 0x000fc8000f8e00ff */
[----:B------:R-:W-:-:S04]  /*9f30*/  IMAD R5, R6, UR4, RZ ;  /* 0x0000000406057c24 */ /* 0x000fc8000f8e02ff */
[----:B------:R-:W-:Y:S01]  /*9f40*/  IMAD R5, R0, UR5, R5 ;  /* 0x0000000500057c24 */ /* 0x000fe2000f8e0205 */
[----:B------:R-:W-:-:S03]  /*9f50*/  ULDC.64 UR4, c[0x0][0x338] ;  /* 0x0000ce0000047ab9 */ /* 0x000fc60000000a00 */
[----:B------:R-:W-:Y:S01]  /*9f60*/  IMAD.IADD R3, R3, 0x1, R5 ;  /* 0x0000000103037824 */ /* 0x000fe200078e0205 */
[----:B-----5:R-:W-:Y:S01]  /*9f70*/  SHF.R.S32.HI R5, RZ, 0x1f, R4 ;  /* 0x0000001fff057819 */ /* 0x020fe20000011404 */
[----:B------:R-:W-:-:S04]  /*9f80*/  IMAD.WIDE.U32 R2, R4, UR4, R2 ;  /* 0x0000000404027c25 */ /* 0x000fc8000f8e0002 */
[----:B------:R-:W-:-:S04]  /*9f90*/  IMAD R7, R5, UR4, RZ ;  /* 0x0000000405077c24 */ /* 0x000fc8000f8e02ff */
[----:B------:R-:W-:Y:S01]  /*9fa0*/  IMAD R7, R4, UR5, R7 ;  /* 0x0000000504077c24 */ /* 0x000fe2000f8e0207 */
[----:B------:R-:W-:-:S03]  /*9fb0*/  ULDC.64 UR4, c[0x0][0x330] ;  /* 0x0000cc0000047ab9 */ /* 0x000fc60000000a00 */
[----:B------:R-:W-:Y:S02]  /*9fc0*/  IMAD.IADD R3, R3, 0x1, R7 ;  /* 0x0000000103037824 */ /* 0x000fe400078e0207 */
[----:B------:R-:W-:Y:S02]  /*9fd0*/  IMAD R7, R32, UR4, RZ ;  /* 0x0000000420077c24 */ /* 0x000fe4000f8e02ff */
[----:B------:R-:W-:-:S04]  /*9fe0*/  IMAD.WIDE.U32 R2, R18, UR4, R2 ;  /* 0x0000000412027c25 */ /* 0x000fc8000f8e0002 */
[----:B------:R-:W-:Y:S01]  /*9ff0*/  IMAD R7, R18, UR5, R7 ;  /* 0x0000000512077c24 */ /* 0x000fe2000f8e0207 */
[----:B------:R-:W-:Y:S02]  /*a000*/  ULDC.64 UR4, c[0x0][0x318] ;  /* 0x0000c60000047ab9 */ /* 0x000fe40000000a00 */
[----:B------:R-:W-:Y:S01]  /*a010*/  LEA R23, P0, R2, UR4, 0x1 ;  /* 0x0000000402177c11 */ /* 0x000fe2000f8008ff */
[----:B------:R-:W-:-:S05]  /*a020*/  IMAD.IADD R7, R3, 0x1, R7 ;  /* 0x0000000103077824 */ /* 0x000fca00078e0207 */
[----:B------:R-:W-:Y:S01]  /*a030*/  LEA.HI.X R24, R2, UR5, R7, 0x1, P0 ;  /* 0x0000000502187c11 */ /* 0x000fe200080f0c07 */
[----:B------:R-:W-:Y:S01]  /*a040*/  IMAD R7, R25, 0x8, R22 ;  /* 0x0000000819077824 */ /* 0x000fe200078e0216 */
[----:B------:R-:W-:-:S04]  /*a050*/  SHF.L.U32 R2, R28, 0x1f, RZ ;  /* 0x0000001f1c027819 */ /* 0x000fc800000006ff */
[----:B------:R-:W0:Y:S02]  /*a060*/  SYNCS.PHASECHK.TRANS64.TRYWAIT P0, [R7+URZ+0x28840], R2 ;  /* 0x02884002070075a7 */ /* 0x000e24000800017f */
[----:B0-----:R-:W-:Y:S05]  /*a070*/  @!P0 BRA `(.L_x_275) ;  /* 0x0000003c00648947 */ /* 0x001fea0003800000 */
.L_x_341:
[----:B------:R-:W-:Y:S05]  /*a080*/  BSYNC B0 ;  /* 0x0000000000007941 */ /* 0x000fea0003800000 */
.L_x_274:
[----:B------:R-:W1:Y:S01]  /*a090*/  S2R R9, SR_TID.X ;  /* 0x0000000000097919 */ /* 0x000e620000002100 */
        /* <DEDUP_REMOVED lines=8> */
[----:B------:R-:W-:Y:S02]  /*a120*/  IADD3 R3, R3, R6, RZ ;  /* 0x0000000603037210 */ /* 0x000fe40007ffe0ff */
[C---:B------:R-:W-:Y:S02]  /*a130*/  IMAD R5, R4.reuse, UR5, R5 ;  /* 0x0000000504057c24 */ /* 0x040fe4000f8e0205 */
[----:B------:R-:W-:Y:S01]  /*a140*/  IMAD.WIDE.U32 R2, R4, UR4, R2 ;  /* 0x0000000404027c25 */ /* 0x000fe2000f8e0002 */
[----:B------:R-:W-:-:S03]  /*a150*/  ULDC.64 UR4, c[0x0][0x308] ;  /* 0x0000c20000047ab9 */ /* 0x000fc60000000a00 */
[----:B------:R-:W-:Y:S02]  /*a160*/  IMAD.IADD R3, R3, 0x1, R5 ;  /* 0x0000000103037824 */ /* 0x000fe400078e0205 */
[----:B------:R-:W-:Y:S02]  /*a170*/  IMAD R0, R32, UR4, RZ ;  /* 0x0000000420007c24 */ /* 0x000fe4000f8e02ff */
[----:B------:R-:W-:-:S04]  /*a180*/  IMAD.WIDE.U32 R2, R18, UR4, R2 ;  /* 0x0000000412027c25 */ /* 0x000fc8000f8e0002 */
[----:B------:R-:W-:Y:S01]  /*a190*/  IMAD R0, R18, UR5, R0 ;  /* 0x0000000512007c24 */ /* 0x000fe2000f8e0200 */
[----:B-1----:R-:W-:Y:S01]  /*a1a0*/  LOP3.LUT R9, R9, 0x7f, RZ, 0xc0, !PT ;  /* 0x0000007f09097812 */ /* 0x002fe200078ec0ff */
[----:B------:R-:W-:Y:S01]  /*a1b0*/  ULDC.64 UR4, c[0x0][0x2e8] ;  /* 0x0000ba0000047ab9 */ /* 0x000fe20000000a00 */
[----:B------:R-:W-:Y:S01]  /*a1c0*/  IMAD R5, R25, 0x4000, R34 ;  /* 0x0000400019057824 */ /* 0x000fe200078e0222 */
[----:B------:R-:W-:Y:S01]  /*a1d0*/  LEA R4, P0, R2, UR4, 0x1 ;  /* 0x0000000402047c11 */ /* 0x000fe2000f8008ff */
[----:B------:R-:W-:Y:S01]  /*a1e0*/  IMAD.IADD R0, R3, 0x1, R0 ;  /* 0x0000000103007824 */ /* 0x000fe200078e0200 */
[----:B------:R-:W-:Y:S01]  /*a1f0*/  SHF.R.U32.HI R9, RZ, 0x3, R9 ;  /* 0x00000003ff097819 */ /* 0x000fe20000011609 */
[----:B------:R-:W-:-:S03]  /*a200*/  UMOV UR4, 0xffffffff ;  /* 0xffffffff00047882 */ /* 0x000fc60000000000 */
[----:B------:R-:W-:Y:S02]  /*a210*/  IADD3 R6, -R9, R35, -R8 ;  /* 0x0000002309067210 */ /* 0x000fe40007ffe908 */
[----:B------:R-:W-:Y:S02]  /*a220*/  LEA.HI.X R0, R2, UR5, R0, 0x1, P0 ;  /* 0x0000000502007c11 */ /* 0x000fe400080f0c00 */
[----:B------:R-:W-:Y:S01]  /*a230*/  ISETP.GE.AND P0, PT, R6, 0x1, PT ;  /* 0x000000010600780c */ /* 0x000fe20003f06270 */
[----:B------:R-:W-:-:S12]  /*a240*/  BRA.DIV UR4, `(.L_x_276) ;  /* 0x0000003e04047947 */ /* 0x000fd8000b800000 */
[----:B------:R-:W0:Y:S01]  /*a250*/  SHFL.IDX PT, R3, R4, RZ, 0x181f ;  /* 0x00181fff04037589 */ /* 0x000e2200000e0000 */
[----:B------:R-:W-:-:S03]  /*a260*/  @P0 IMAD R8, R5, 0x2, R22 ;  /* 0x0000000205080824 */ /* 0x000fc600078e0216 */
[----:B------:R-:W1:Y:S01]  /*a270*/  SHFL.IDX PT, R2, R0, RZ, 0x181f ;  /* 0x00181fff00027589 */ /* 0x000e6200000e0000 */
[----:B0-----:R-:W-:-:S05]  /*a280*/  @P0 LEA R3, P1, R30, R3, 0x1 ;  /* 0x000000031e030211 */ /* 0x001fca00078208ff */
[----:B-1----:R-:W-:Y:S01]  /*a290*/  @P0 IMAD.X R2, RZ, RZ, R2, P1 ;  /* 0x000000ffff020224 */ /* 0x002fe200008e0602 */
[----:B------:R-:W-:-:S04]  /*a2a0*/  ISETP.GE.AND P1, PT, R6, 0x11, PT ;  /* 0x000000110600780c */ /* 0x000fc80003f26270 */
[----:B------:R-:W-:-:S04]  /*a2b0*/  @P0 LOP3.LUT R3, R3, R2, RZ, 0x3c, !PT ;  /* 0x0000000203030212 */ /* 0x000fc800078e3cff */
[----:B------:R-:W-:-:S04]  /*a2c0*/  @P0 LOP3.LUT R2, R3, R2, RZ, 0x3c, !PT ;  /* 0x0000000203020212 */ /* 0x000fc800078e3cff */
[----:B------:R-:W-:-:S05]  /*a2d0*/  @P0 LOP3.LUT R3, R3, R2, RZ, 0x3c, !PT ;  /* 0x0000000203030212 */ /* 0x000fca00078e3cff */
[----:B------:R-:W-:Y:S01]  /*a2e0*/  @!PT LDS RZ, [RZ] ;  /* 0x00000000fffff984 */ /* 0x000fe20000000800 */
[----:B------:R-:W-:Y:S04]  /*a2f0*/  @P0 LDGSTS.E.BYPASS.LTC128B.128 [R8+0x18400], desc[UR50][R2.64], !P3 ;  /* 0x1840000002080fae */ /* 0x000fe8000d901d72 */
[----:B------:R0:W-:Y:S04]  /*a300*/  @P0 LDGSTS.E.BYPASS.LTC128B.128 [R8+0x1c400], desc[UR50][R2.64+0x80], !P2 ;  /* 0x1c40008002080fae */ /* 0x0001e8000d101d72 */
[----:B0-----:R-:W0:Y:S01]  /*a310*/  SHFL.IDX PT, R3, R4, 0x1, 0x181f ;  /* 0x00381f0004037f89 */ /* 0x001e2200000e0000 */
[----:B------:R-:W-:-:S03]  /*a320*/  @P1 IMAD R8, R5, 0x2, R22 ;  /* 0x0000000205081824 */ /* 0x000fc600078e0216 */
[----:B------:R-:W1:Y:S01]  /*a330*/  SHFL.IDX PT, R2, R0, 0x1, 0x181f ;  /* 0x00381f0000027f89 */ /* 0x000e6200000e0000 */
[----:B0-----:R-:W-:-:S05]  /*a340*/  @P1 LEA R3, P0, R30, R3, 0x1 ;  /* 0x000000031e031211 */ /* 0x001fca00078008ff */
[----:B-1----:R-:W-:-:S05]  /*a350*/  @P1 IMAD.X R2, RZ, RZ, R2, P0 ;  /* 0x000000ffff021224 */ /* 0x002fca00000e0602 */
[----:B------:R-:W-:-:S04]  /*a360*/  @P1 LOP3.LUT R3, R3, R2, RZ, 0x3c, !PT ;  /* 0x0000000203031212 */ /* 0x000fc800078e3cff */
[----:B------:R-:W-:-:S04]  /*a370*/  @P1 LOP3.LUT R2, R3, R2, RZ, 0x3c, !PT ;  /* 0x0000000203021212 */ /* 0x000fc800078e3cff */
[----:B------:R-:W-:-:S05]  /*a380*/  @P1 LOP3.LUT R3, R3, R2, RZ, 0x3c, !PT ;  /* 0x0000000203031212 */ /* 0x000fca00078e3cff */
[----:B------:R-:W-:Y:S04]  /*a390*/  @P1 LDGSTS.E.BYPASS.LTC128B.128 [R8+0x18c00], desc[UR50][R2.64], !P3 ;  /* 0x18c0000002081fae */ /* 0x000fe8000d901d72 */
[----:B------:R0:W-:Y:S01]  /*a3a0*/  @P1 LDGSTS.E.BYPASS.LTC128B.128 [R8+0x1cc00], desc[UR50][R2.64+0x80], !P2 ;  /* 0x1cc0008002081fae */ /* 0x0001e2000d101d72 */
[----:B------:R-:W-:-:S03]  /*a3b0*/  ISETP.GE.AND P1, PT, R6, 0x21, PT ;  /* 0x000000210600780c */ /* 0x000fc60003f26270 */
[----:B0-----:R-:W0:Y:S10]  /*a3c0*/  SHFL.IDX PT, R3, R4, 0x2, 0x181f ;  /* 0x00581f0004037f89 */ /* 0x001e3400000e0000 */
[----:B------:R-:W-:Y:S01]  /*a3d0*/  @P1 LEA R8, R5, R22, 0x1 ;  /* 0x0000001605081211 */ /* 0x000fe200078e08ff */
        /* <DEDUP_REMOVED lines=10> */
[----:B------:R-:W-:Y:S01]  /*a480*/  @P1 IMAD R8, R5, 0x2, R22 ;  /* 0x0000000205081824 */ /* 0x000fe200078e0216 */
        /* <DEDUP_REMOVED lines=33> */
[----:B------:R-:W1:Y:S04]  /*a6a0*/  SHFL.IDX PT, R2, R0, 0x6, 0x181f ;  /* 0x00d81f0000027f89 */ /* 0x000e6800000e0000 */
[----:B------:R-:W2:Y:S01]  /*a6b0*/  SHFL.IDX PT, R0, R0, 0x7, 0x181f ;  /* 0x00f81f0000007f89 */ /* 0x000ea200000e0000 */
[----:B0-----:R-:W-:-:S05]  /*a6c0*/  @P1 LEA R3, P0, R30, R3, 0x1 ;  /* 0x000000031e031211 */ /* 0x001fca00078008ff */
[----:B-1----:R-:W-:-:S05]  /*a6d0*/  @P1 IMAD.X R2, RZ, RZ, R2, P0 ;  /* 0x000000ffff021224 */ /* 0x002fca00000e0602 */
[----:B------:R-:W-:-:S04]  /*a6e0*/  @P1 LOP3.LUT R3, R3, R2, RZ, 0x3c, !PT ;  /* 0x0000000203031212 */ /* 0x000fc800078e3cff */
[----:B------:R-:W-:-:S04]  /*a6f0*/  @P1 LOP3.LUT R2, R3, R2, RZ, 0x3c, !PT ;  /* 0x0000000203021212 */ /* 0x000fc800078e3cff */
[----:B------:R-:W-:-:S05]  /*a700*/  @P1 LOP3.LUT R3, R3, R2, RZ, 0x3c, !PT ;  /* 0x0000000203031212 */ /* 0x000fca00078e3cff */
[----:B------:R-:W-:Y:S04]  /*a710*/  @P1 LDGSTS.E.BYPASS.LTC128B.128 [R8+0x1b400], desc[UR50][R2.64], !P3 ;  /* 0x1b40000002081fae */ /* 0x000fe8000d901d72 */
[----:B------:R0:W-:Y:S04]  /*a720*/  @P1 LDGSTS.E.BYPASS.LTC128B.128 [R8+0x1f400], desc[UR50][R2.64+0x80], !P2 ;  /* 0x1f40008002081fae */ /* 0x0001e8000d101d72 */
[----:B0-2---:R0:W1:Y:S02]  /*a730*/  SHFL.IDX PT, R2, R4, 0x7, 0x181f ;  /* 0x00f81f0004027f89 */ /* 0x00506400000e0000 */
.L_x_359:
[----:B------:R-:W-:-:S13]  /*a740*/  ISETP.GE.AND P0, PT, R6, 0x71, PT ;  /* 0x000000710600780c */ /* 0x000fda0003f06270 */
[----:B-1----:R-:W-:Y:S01]  /*a750*/  @P0 LEA R2, P1, R30, R2, 0x1 ;  /* 0x000000021e020211 */ /* 0x002fe200078208ff */
[----:B------:R-:W-:-:S03]  /*a760*/  @P0 IMAD R5, R5, 0x2, R22 ;  /* 0x0000000205050824 */ /* 0x000fc600078e0216 */
[----:B------:R-:W-:-:S05]  /*a770*/  @P0 IADD3.X R3, RZ, R0, RZ, P1, !PT ;  /* 0x00000000ff030210 */ /* 0x000fca0000ffe4ff */
[----:B------:R-:W-:Y:S01]  /*a780*/  @!PT LDS RZ, [RZ] ;  /* 0x00000000fffff984 */ /* 0x000fe20000000800 */
[----:B------:R-:W-:Y:S01]  /*a790*/  @!PT LDS RZ, [RZ] ;  /* 0x00000000fffff984 */ /* 0x000fe20000000800 */
[----:B------:R-:W-:Y:S01]  /*a7a0*/  @!PT LDS RZ, [RZ] ;  /* 0x00000000fffff984 */ /* 0x000fe20000000800 */
[----:B------:R1:W-:Y:S04]  /*a7b0*/  @P0 LDGSTS.E.BYPASS.LTC128B.128 [R5+0x1bc00], desc[UR50][R2.64], !P3 ;  /* 0x1bc0000002050fae */ /* 0x0003e8000d901d72 */
[----:B------:R1:W-:Y:S01]  /*a7c0*/  @P0 LDGSTS.E.BYPASS.LTC128B.128 [R5+0x1fc00], desc[UR50][R2.64+0x80], !P2 ;  /* 0x1fc0008002050fae */ /* 0x0003e2000d101d72 */
[----:B------:R-:W-:Y:S01]  /*a7d0*/  PLOP3.LUT P0, PT, PT, PT, PT, 0x80, 0x0 ;  /* 0x000000000000781c */ /* 0x000fe20003f0f070 */
[----:B------:R-:W-:-:S12]  /*a7e0*/  NOP ;  /* 0x0000000000007918 */ /* 0x000fd80000000000 */
.L_x_277:
        /* <DEDUP_REMOVED lines=11> */
.L_x_278:
[----:B-1----:R1:W5:Y:S01]  /*a8a0*/  LDL.LU R3, [R1+0x4] ;  /* 0x0000040001037983 */ /* 0x0023620000300800 */
[----:B------:R1:W-:Y:S03]  /*a8b0*/  SYNCS.ARRIVE.TRANS64.A1T0 RZ, [R7+URZ+0x28830], RZ ;  /* 0x028830ff07ff79a7 */ /* 0x0003e6000810003f */
[----:B0-----:R1:W5:Y:S02]  /*a8c0*/  LDL.LU R4, [R1+0x10] ;  /* 0x0000100001047983 */ /* 0x0013640000300800 */
[----:B------:R-:W-:Y:S05]  /*a8d0*/  WARPSYNC.ALL ;  /* 0x0000000000007948 */ /* 0x000fea0003800000 */
[----:B------:R-:W-:Y:S01]  /*a8e0*/  ULDC.64 UR4, c[0x0][0x298] ;  /* 0x0000a60000047ab9 */ /* 0x000fe20000000a00 */
[----:B------:R-:W-:Y:S01]  /*a8f0*/  VIADD R2, R22, 0x10400 ;  /* 0x0001040016027836 */ /* 0x000fe20000000000 */
[----:B------:R-:W-:Y:S01]  /*a900*/  BAR.SYNC.DEFER_BLOCKING 0x8, 0x180 ;  /* 0x0206000000007b1d */ /* 0x000fe20000010000 */
[----:B------:R-:W-:-:S03]  /*a910*/  LOP3.LUT P1, RZ, R27, 0x10, RZ, 0xc0, !PT ;  /* 0x000000101bff7812 */ /* 0x000fc6000782c0ff */
[----:B------:R-:W-:Y:S02]  /*a920*/  LOP3.LUT P0, RZ, R2, 0x3ff, RZ, 0xc0, !PT ;  /* 0x000003ff02ff7812 */ /* 0x000fe4000780c0ff */
[----:B------:R-:W-:Y:S01]  /*a930*/  BSSY B6, `(.L_x_279) ;  /* 0x000001c000067945 */ /* 0x000fe20003800000 */
[----:B------:R-:W-:Y:S02]  /*a940*/  SEL R31, R31, RZ, !P1 ;  /* 0x000000ff1f1f7207 */ /* 0x000fe40004800000 */
[----:B-----5:R-:W-:Y:S02]  /*a950*/  SHF.R.S32.HI R0, RZ, 0x1f, R3 ;  /* 0x0000001fff007819 */ /* 0x020fe40000011403 */
[----:B------:R-:W-:-:S03]  /*a960*/  SEL R4, R4, RZ, !P1 ;  /* 0x000000ff04047207 */ /* 0x000fc60004800000 */
[----:B------:R-:W-:-:S04]  /*a970*/  IMAD R0, R0, UR4, RZ ;  /* 0x0000000400007c24 */ /* 0x000fc8000f8e02ff */
[C---:B------:R-:W-:Y:S02]  /*a980*/  IMAD R0, R3.reuse, UR5, R0 ;  /* 0x0000000503007c24 */ /* 0x040fe4000f8e0200 */
[----:B------:R-:W-:-:S04]  /*a990*/  IMAD.WIDE.U32 R2, R3, UR4, RZ ;  /* 0x0000000403027c25 */ /* 0x000fc8000f8e00ff */
[----:B------:R-:W-:Y:S01]  /*a9a0*/  IMAD.IADD R0, R3, 0x1, R0 ;  /* 0x0000000103007824 */ /* 0x000fe200078e0200 */
[----:B------:R0:W-:Y:S04]  /*a9b0*/  STL.64 [R1+0x8], R2 ;  /* 0x0000080201007387 */ /* 0x0001e80000100a00 */
[----:B------:R0:W-:Y:S04]  /*a9c0*/  STL [R1+0x10], R4 ;  /* 0x0000100401007387 */ /* 0x0001e80000100800 */
[----:B------:R0:W-:Y:S01]  /*a9d0*/  STL [R1+0x4], R0 ;  /* 0x0000040001007387 */ /* 0x0001e20000100800 */
[----:B------:R-:W-:Y:S05]  /*a9e0*/  @!P0 BRA `(.L_x_280) ;  /* 0x0000000000408947 */ /* 0x000fea0003800000 */
[----:B0-----:R-:W-:Y:S01]  /*a9f0*/  MOV R2, 0x0 ;  /* 0x0000000000027802 */ /* 0x001fe20000000f00 */
[----:B------:R-:W-:Y:S01]  /*aa00*/  ULDC.64 UR4, c[0x4][0x80] ;  /* 0x0100200000047ab9 */ /* 0x000fe20000000a00 */
[----:B------:R-:W-:Y:S01]  /*aa10*/  ULDC.64 UR6, c[0x4][0x88] ;  /* 0x0100220000067ab9 */ /* 0x000fe20000000a00 */
[----:B------:R-:W-:Y:S01]  /*aa20*/  ULDC.64 UR8, c[0x4][0x20] ;  /* 0x0100080000087ab9 */ /* 0x000fe20000000a00 */
[----:B------:R-:W-:Y:S01]  /*aa30*/  IMAD.U32 R4, RZ, RZ, UR4 ;  /* 0x00000004ff047e24 */ /* 0x000fe2000f8e00ff */
[----:B------:R-:W-:Y:S01]  /*aa40*/  MOV R10, UR8 ;  /* 0x00000008000a7c02 */ /* 0x000fe20008000f00 */
[----:B------:R-:W0:Y:S01]  /*aa50*/  LDC.64 R2, c[0x4][R2] ;  /* 0x0100000002027b82 */ /* 0x000e220000000a00 */
[----:B------:R-:W-:Y:S02]  /*aa60*/  IMAD.U32 R5, RZ, RZ, UR5 ;  /* 0x00000005ff057e24 */ /* 0x000fe4000f8e00ff */
[----:B------:R-:W-:Y:S02]  /*aa70*/  IMAD.U32 R6, RZ, RZ, UR6 ;  /* 0x00000006ff067e24 */ /* 0x000fe4000f8e00ff */
[----:B-1----:R-:W-:-:S02]  /*aa80*/  IMAD.U32 R7, RZ, RZ, UR7 ;  /* 0x00000007ff077e24 */ /* 0x002fc4000f8e00ff */
[----:B------:R-:W-:Y:S02]  /*aa90*/  IMAD.U32 R11, RZ, RZ, UR9 ;  /* 0x00000009ff0b7e24 */ /* 0x000fe4000f8e00ff */
[----:B------:R-:W-:Y:S02]  /*aaa0*/  IMAD.MOV.U32 R8, RZ, RZ, 0x70 ;  /* 0x00000070ff087424 */ /* 0x000fe400078e00ff */
[----:B------:R-:W-:Y:S02]  /*aab0*/  IMAD.MOV.U32 R12, RZ, RZ, 0x1 ;  /* 0x00000001ff0c7424 */ /* 0x000fe400078e00ff */
[----:B------:R-:W-:-:S07]  /*aac0*/  IMAD.MOV.U32 R13, RZ, RZ, RZ ;  /* 0x000000ffff0d7224 */ /* 0x000fce00078e00ff */
[----:B------:R-:W-:-:S07]  /*aad0*/  LEPC R20, `(.L_x_280) ;  /* 0x000000001014794e */ /* 0x000fce0000000000 */
[----:B0-----:R-:W-:Y:S05]  /*aae0*/  CALL.ABS.NOINC R2 ;  /* 0x0000000002007343 */ /* 0x001fea0003c00000 */
.L_x_280:
[----:B------:R-:W-:Y:S05]  /*aaf0*/  BSYNC B6 ;  /* 0x0000000000067941 */ /* 0x000fea0003800000 */
.L_x_279:
[----:B------:R-:W2:Y:S01]  /*ab00*/  LDL.LU R21, [R1+0x4] ;  /* 0x0000040001157983 */ /* 0x000ea20000300800 */
[----:B------:R-:W3:Y:S01]  /*ab10*/  LDC R6, c[0x0][0x448] ;  /* 0x00011200ff067b82 */ /* 0x000ee20000000800 */
[----:B------:R-:W-:Y:S02]  /*ab20*/  ULDC.64 UR4, c[0x0][0x2d8] ;  /* 0x0000b60000047ab9 */ /* 0x000fe40000000a00 */
[----:B0-----:R-:W2:Y:S04]  /*ab30*/  LDL.LU.64 R2, [R1+0x8] ;  /* 0x0000080001027983 */ /* 0x001ea80000300a00 */
[----:B------:R-:W4:Y:S01]  /*ab40*/  LDL.LU R20, [R1+0x10] ;  /* 0x0000100001147983 */ /* 0x000f220000300800 */
[----:B------:R-:W-:-:S03]  /*ab50*/  IMAD R0, R32, UR4, RZ ;  /* 0x0000000420007c24 */ /* 0x000fc6000f8e02ff */
[----:B------:R0:W5:Y:S01]  /*ab60*/  LDL R10, [R1] ;  /* 0x00000000010a7983 */ /* 0x0001620000100800 */
[----:B------:R-:W-:Y:S01]  /*ab70*/  IMAD R5, R18, UR5, R0 ;  /* 0x0000000512057c24 */ /* 0x000fe2000f8e0200 */
[----:B------:R-:W0:Y:S01]  /*ab80*/  S2R R4, SR_TID.X ;  /* 0x0000000000047919 */ /* 0x000e220000002100 */
[----:B---3--:R-:W-:-:S13]  /*ab90*/  ISETP.NE.AND P0, PT, R6, 0x1, PT ;  /* 0x000000010600780c */ /* 0x008fda0003f05270 */
[----:B-1----:R-:W1:Y:S01]  /*aba0*/  @P0 LDC R7, c[0x0][0x450] ;  /* 0x00011400ff070b82 */ /* 0x002e620000000800 */
[----:B0-----:R-:W-:Y:S01]  /*abb0*/  IMAD.SHL.U32 R8, R4, 0x10, RZ ;  /* 0x0000001004087824 */ /* 0x001fe200078e00ff */
[----:B------:R-:W-:-:S04]  /*abc0*/  SHF.L.U32 R4, R17, 0x7, RZ ;  /* 0x0000000711047819 */ /* 0x000fc800000006ff */
[----:B------:R-:W-:Y:S01]  /*abd0*/  LOP3.LUT R8, R8, 0x70, RZ, 0xc0, !PT ;  /* 0x0000007008087812 */ /* 0x000fe200078ec0ff */
[----:B--2---:R-:W-:Y:S02]  /*abe0*/  IMAD.MOV.U32 R3, RZ, RZ, R21 ;  /* 0x000000ffff037224 */ /* 0x004fe400078e0015 */
[----:B------:R0:W5:Y:S01]  /*abf0*/  LDL R21, [R1+0x14] ;  /* 0x0000140001157983 */ /* 0x0001620000100800 */
[----:B------:R-:W-:Y:S01]  /*ac00*/  IMAD.WIDE.U32 R2, R18, UR4, R2 ;  /* 0x0000000412027c25 */ /* 0x000fe2000f8e0002 */
[----:B------:R-:W-:-:S03]  /*ac10*/  ULDC.64 UR4, c[0x0][0x2e0] ;  /* 0x0000b80000047ab9 */ /* 0x000fc60000000a00 */
[----:B----4-:R-:W-:Y:S02]  /*ac20*/  IMAD R0, R20, UR4, RZ ;  /* 0x0000000414007c24 */ /* 0x010fe4000f8e02ff */
[----:B------:R-:W2:Y:S01]  /*ac30*/  S2R R20, SR_TID.X ;  /* 0x0000000000147919 */ /* 0x000ea20000002100 */
[----:B------:R-:W-:Y:S02]  /*ac40*/  IMAD.IADD R3, R3, 0x1, R5 ;  /* 0x0000000103037824 */ /* 0x000fe400078e0205 */
[----:B------:R-:W3:Y:S01]  /*ac50*/  @P0 LDC R5, c[0x0][0x44c] ;  /* 0x00011300ff050b82 */ /* 0x000ee20000000800 */
[C---:B------:R-:W-:Y:S02]  /*ac60*/  IMAD R0, R31.reuse, UR5, R0 ;  /* 0x000000051f007c24 */ /* 0x040fe4000f8e0200 */
[----:B------:R-:W-:Y:S01]  /*ac70*/  IMAD.WIDE.U32 R2, R31, UR4, R2 ;  /* 0x000000041f027c25 */ /* 0x000fe2000f8e0002 */
[----:B------:R-:W-:-:S03]  /*ac80*/  ULDC.64 UR4, c[0x0][0x2d0] ;  /* 0x0000b40000047ab9 */ /* 0x000fc60000000a00 */
[----:B------:R-:W-:Y:S01]  /*ac90*/  IMAD.IADD R3, R3, 0x1, R0 ;  /* 0x0000000103037824 */ /* 0x000fe200078e0200 */
[----:B--2---:R-:W-:-:S04]  /*aca0*/  LOP3.LUT R20, R20, 0x7f, RZ, 0xc0, !PT ;  /* 0x0000007f14147812 */ /* 0x004fc800078ec0ff */
[----:B------:R-:W-:-:S04]  /*acb0*/  SHF.R.U32.HI R20, RZ, 0x3, R20 ;  /* 0x00000003ff147819 */ /* 0x000fc80000011614 */
[----:B------:R-:W-:-:S05]  /*acc0*/  LOP3.LUT R0, R4, R20, R8, 0xfe, !PT ;  /* 0x0000001404007212 */ /* 0x000fca00078efe08 */
[----:B---3--:R-:W-:-:S04]  /*acd0*/  @P0 IMAD.HI.U32 R8, R0, R5, RZ ;  /* 0x0000000500080227 */ /* 0x008fc800078e00ff */
[----:B------:R-:W-:Y:S01]  /*ace0*/  IMAD.MOV.U32 R9, RZ, RZ, R0 ;  /* 0x000000ffff097224 */ /* 0x000fe200078e0000 */
[----:B-1----:R-:W-:-:S04]  /*acf0*/  @P0 SHF.R.U32.HI R9, RZ, R7, R8 ;  /* 0x00000007ff090219 */ /* 0x002fc80000011608 */
[--C-:B------:R-:W-:Y:S01]  /*ad00*/  SHF.R.S32.HI R8, RZ, 0x1f, R9.reuse ;  /* 0x0000001fff087819 */ /* 0x100fe20000011409 */
[----:B------:R-:W-:-:S04]  /*ad10*/  IMAD.MOV R5, RZ, RZ, -R9 ;  /* 0x000000ffff057224 */ /* 0x000fc800078e0a09 */
[----:B------:R-:W-:Y:S02]  /*ad20*/  IMAD R0, R6, R5, R0 ;  /* 0x0000000506007224 */ /* 0x000fe400078e0200 */
[----:B------:R-:W-:Y:S02]  /*ad30*/  IMAD R8, R8, UR4, RZ ;  /* 0x0000000408087c24 */ /* 0x000fe4000f8e02ff */
[----:B------:R-:W-:Y:S01]  /*ad40*/  IMAD.WIDE.U32 R2, R9, UR4, R2 ;  /* 0x0000000409027c25 */ /* 0x000fe2000f8e0002 */
[----:B------:R-:W-:-:S03]  /*ad50*/  SHF.R.S32.HI R7, RZ, 0x1f, R0 ;  /* 0x0000001fff077819 */ /* 0x000fc60000011400 */
[----:B------:R-:W-:Y:S01]  /*ad60*/  IMAD R5, R9, UR5, R8 ;  /* 0x0000000509057c24 */ /* 0x000fe2000f8e0208 */
[----:B------:R-:W-:Y:S02]  /*ad70*/  ULDC.64 UR4, c[0x0][0x2c8] ;  /* 0x0000b20000047ab9 */ /* 0x000fe40000000a00 */
[----:B------:R-:W-:Y:S02]  /*ad80*/  IMAD R7, R7, UR4, RZ ;  /* 0x0000000407077c24 */ /* 0x000fe4000f8e02ff */
[----:B------:R-:W-:Y:S02]  /*ad90*/  IMAD.IADD R3, R3, 0x1, R5 ;  /* 0x0000000103037824 */ /* 0x000fe400078e0205 */
[C---:B------:R-:W-:Y:S02]  /*ada0*/  IMAD R5, R0.reuse, UR5, R7 ;  /* 0x0000000500057c24 */ /* 0x040fe4000f8e0207 */
[----:B------:R-:W-:Y:S01]  /*adb0*/  IMAD.WIDE.U32 R2, R0, UR4, R2 ;  /* 0x0000000400027c25 */ /* 0x000fe2000f8e0002 */
[----:B------:R-:W-:-:S03]  /*adc0*/  ULDC.64 UR4, c[0x0][0x280] ;  /* 0x0000a00000047ab9 */ /* 0x000fc60000000a00 */
[----:B------:R-:W-:Y:S01]  /*add0*/  IMAD.IADD R5, R3, 0x1, R5 ;  /* 0x0000000103057824 */ /* 0x000fe200078e0205 */
[C---:B------:R-:W-:Y:S01]  /*ade0*/  LEA R0, P0, R2.reuse, UR4, 0x1 ;  /* 0x0000000402007c11 */ /* 0x040fe2000f8008ff */
[----:B------:R-:W-:Y:S02]  /*adf0*/  ULDC UR4, c[0x0][0x2b8] ;  /* 0x0000ae0000047ab9 */ /* 0x000fe40000000800 */
[----:B------:R-:W-:Y:S02]  /*ae00*/  ISETP.GE.AND P1, PT, R29, UR4, PT ;  /* 0x000000041d007c0c */ /* 0x000fe4000bf26270 */
[----:B------:R-:W-:Y:S02]  /*ae10*/  LEA.HI.X R5, R2, UR5, R5, 0x1, P0 ;  /* 0x0000000502057c11 */ /* 0x000fe400080f0c05 */
[----:B------:R-:W-:Y:S01]  /*ae20*/  ISETP.GE.AND P0, PT, R30, UR4, PT ;  /* 0x000000041e007c0c */ /* 0x000fe2000bf06270 */
[----:B------:R-:W-:-:S03]  /*ae30*/  UMOV UR4, 0xffffffff ;  /* 0xffffffff00047882 */ /* 0x000fc60000000000 */
[----:B0-----:R-:W-:Y:S09]  /*ae40*/  BRA.DIV UR4, `(.L_x_281) ;  /* 0x0000003a04d07947 */ /* 0x001ff2000b800000 */
[----:B------:R-:W0:Y:S01]  /*ae50*/  SHFL.IDX PT, R14, R0, RZ, 0x181f ;  /* 0x00181fff000e7589 */ /* 0x000e2200000e0000 */
[----:B-----5:R-:W-:Y:S02]  /*ae60*/  IMAD R6, R21, R6, RZ ;  /* 0x0000000615067224 */ /* 0x020fe400078e02ff */
[----:B------:R-:W-:Y:S01]  /*ae70*/  IMAD.IADD R4, R20, 0x1, R4 ;  /* 0x0000000114047824 */ /* 0x000fe200078e0204 */
[----:B------:R-:W1:Y:S03]  /*ae80*/  SHFL.IDX PT, R2, R5, RZ, 0x181f ;  /* 0x00181fff05027589 */ /* 0x000e6600000e0000 */
[C---:B------:R-:W-:Y:S01]  /*ae90*/  VIADD R7, R4.reuse, 0x10 ;  /* 0x0000001004077836 */ /* 0x040fe20000000000 */
[----:B------:R-:W-:-:S13]  /*aea0*/  ISETP.GE.AND P2, PT, R4, R6, PT ;  /* 0x000000060400720c */ /* 0x000fda0003f46270 */
[----:B0-----:R-:W-:-:S05]  /*aeb0*/  @!P2 LEA R14, P3, R30, R14, 0x1 ;  /* 0x0000000e1e0ea211 */ /* 0x001fca00078608ff */
[----:B-1----:R-:W-:Y:S02]  /*aec0*/  @!P2 IMAD.X R3, RZ, RZ, R2, P3 ;  /* 0x000000ffff03a224 */ /* 0x002fe400018e0602 */
[----:B------:R-:W-:Y:S02]  /*aed0*/  @!P2 IMAD.MOV.U32 R2, RZ, RZ, R14 ;  /* 0x000000ffff02a224 */ /* 0x000fe400078e000e */
[----:B------:R-:W0:Y:S04]  /*aee0*/  SHFL.IDX PT, R14, R0, 0x1, 0x181f ;  /* 0x00381f00000e7f89 */ /* 0x000e2800000e0000 */
[----:B------:R-:W-:Y:S04]  /*aef0*/  @!P2 LDGSTS.E.BYPASS.LTC128B.128 [R10+0x10400], desc[UR50][R2.64], !P0 ;  /* 0x10400000020aafae */ /* 0x000fe8000c101d72 */
[----:B------:R1:W-:Y:S01]  /*af00*/  @!P2 LDGSTS.E.BYPASS.LTC128B.128 [R10+0x14400], desc[UR50][R2.64+0x80], !P1 ;  /* 0x14400080020aafae */ /* 0x0003e2000c901d72 */
[----:B------:R-:W-:-:S03]  /*af10*/  ISETP.GE.AND P2, PT, R7, R6, PT ;  /* 0x000000060700720c */ /* 0x000fc60003f46270 */
[----:B-1----:R-:W1:Y:S10]  /*af20*/  SHFL.IDX PT, R2, R5, 0x1, 0x181f ;  /* 0x00381f0005027f89 */ /* 0x002e7400000e0000 */
[----:B0-----:R-:W-:-:S04]  /*af30*/  @!P2 LEA R14, P3, R30, R14, 0x1 ;  /* 0x0000000e1e0ea211 */ /* 0x001fc800078608ff */
[----:B-1----:R-:W-:Y:S01]  /*af40*/  @!P2 IADD3.X R7, RZ, R2, RZ, P3, !PT ;  /* 0x00000002ff07a210 */ /* 0x002fe20001ffe4ff */
[----:B------:R-:W-:Y:S02]  /*af50*/  @!P2 IMAD.MOV.U32 R2, RZ, RZ, R14 ;  /* 0x000000ffff02a224 */ /* 0x000fe400078e000e */
[----:B------:R-:W0:Y:S02]  /*af60*/  SHFL.IDX PT, R14, R0, 0x2, 0x181f ;  /* 0x00581f00000e7f89 */ /* 0x000e2400000e0000 */
[----:B------:R-:W-:Y:S02]  /*af70*/  @!P2 IMAD.MOV.U32 R3, RZ, RZ, R7 ;  /* 0x000000ffff03a224 */ /* 0x000fe400078e0007 */
[----:B------:R-:W-:-:S03]  /*af80*/  VIADD R7, R4, 0x20 ;  /* 0x0000002004077836 */ /* 0x000fc60000000000 */
[----:B------:R-:W-:Y:S04]  /*af90*/  @!P2 LDGSTS.E.BYPASS.LTC128B.128 [R10+0x10c00], desc[UR50][R2.64], !P0 ;  /* 0x10c00000020aafae */ /* 0x000fe8000c101d72 */
[----:B------:R1:W-:Y:S01]  /*afa0*/  @!P2 LDGSTS.E.BYPASS.LTC128B.128 [R10+0x14c00], desc[UR50][R2.64+0x80], !P1 ;  /* 0x14c00080020aafae */ /* 0x0003e2000c901d72 */
[----:B------:R-:W-:-:S03]  /*afb0*/  ISETP.GE.AND P2, PT, R7, R6, PT ;  /* 0x000000060700720c */ /* 0x000fc60003f46270 */
[----:B-1----:R-:W1:Y:S10]  /*afc0*/  SHFL.IDX PT, R2, R5, 0x2, 0x181f ;  /* 0x00581f0005027f89 */ /* 0x002e7400000e0000 */
[----:B0-----:R-:W-:-:S05]  /*afd0*/  @!P2 LEA R14, P3, R30, R14, 0x1 ;  /* 0x0000000e1e0ea211 */ /* 0x001fca00078608ff */
[----:B-1----:R-:W-:Y:S02]  /*afe0*/  @!P2 IMAD.X R7, RZ, RZ, R2, P3 ;  /* 0x000000ffff07a224 */ /* 0x002fe400018e0602 */
[----:B------:R-:W-:Y:S02]  /*aff0*/  @!P2 IMAD.MOV.U32 R2, RZ, RZ, R14 ;  /* 0x000000ffff02a224 */ /* 0x000fe400078e000e */
[----:B------:R-:W-:Y:S01]  /*b000*/  @!P2 IMAD.MOV.U32 R3, RZ, RZ, R7 ;  /* 0x000000ffff03a224 */ /* 0x000fe200078e0007 */
[----:B------:R-:W0:Y:S01]  /*b010*/  SHFL.IDX PT, R14, R0, 0x3, 0x181f ;  /* 0x00781f00000e7f89 */ /* 0x000e2200000e0000 */
[----:B------:R-:W-:-:S03]  /*b020*/  VIADD R7, R4, 0x30 ;  /* 0x0000003004077836 */ /* 0x000fc60000000000 */
[----:B------:R-:W-:Y:S04]  /*b030*/  @!P2 LDGSTS.E.BYPASS.LTC128B.128 [R10+0x11400], desc[UR50][R2.64], !P0 ;  /* 0x11400000020aafae */ /* 0x000fe8000c101d72 */
[----:B------:R1:W-:Y:S01]  /*b040*/  @!P2 LDGSTS.E.BYPASS.LTC128B.128 [R10+0x15400], desc[UR50][R2.64+0x80], !P1 ;  /* 0x15400080020aafae */ /* 0x0003e2000c901d72 */
[----:B------:R-:W-:-:S03]  /*b050*/  ISETP.GE.AND P2, PT, R7, R6, PT ;  /* 0x000000060700720c */ /* 0x000fc60003f46270 */
[----:B-1----:R-:W1:Y:S10]  /*b060*/  SHFL.IDX PT, R2, R5, 0x3, 0x181f ;  /* 0x00781f0005027f89 */ /* 0x002e7400000e0000 */
[----:B0-----:R-:W-:-:S05]  /*b070*/  @!P2 LEA R14, P3, R30, R14, 0x1 ;  /* 0x0000000e1e0ea211 */ /* 0x001fca00078608ff */
[----:B-1----:R-:W-:Y:S01]  /*b080*/  @!P2 IMAD.X R7, RZ, RZ, R2, P3 ;  /* 0x000000ffff07a224 */ /* 0x002fe200018e0602 */
[----:B------:R-:W-:Y:S02]  /*b090*/  @!P2 MOV R2, R14 ;  /* 0x0000000e0002a202 */ /* 0x000fe40000000f00 */
[----:B------:R-:W0:Y:S01]  /*b0a0*/  SHFL.IDX PT, R14, R0, 0x4, 0x181f ;  /* 0x00981f00000e7f89 */ /* 0x000e2200000e0000 */
        /* <DEDUP_REMOVED lines=19> */
[----:B------:R-:W0:Y:S01]  /*b1e0*/  SHFL.IDX PT, R14, R0, 0x6, 0x181f ;  /* 0x00d81f00000e7f89 */ /* 0x000e2200000e0000 */
[----:B------:R-:W-:Y:S01]  /*b1f0*/  @!P2 MOV R3, R7 ;  /* 0x000000070003a202 */ /* 0x000fe20000000f00 */
[----:B------:R-:W-:-:S04]  /*b200*/  VIADD R7, R4, 0x60 ;  /* 0x0000006004077836 */ /* 0x000fc80000000000 */
[----:B------:R-:W-:Y:S04]  /*b210*/  @!P2 LDGSTS.E.BYPASS.LTC128B.128 [R10+0x12c00], desc[UR50][R2.64], !P0 ;  /* 0x12c00000020aafae */ /* 0x000fe8000c101d72 */
[----:B------:R1:W-:Y:S01]  /*b220*/  @!P2 LDGSTS.E.BYPASS.LTC128B.128 [R10+0x16c00], desc[UR50][R2.64+0x80], !P1 ;  /* 0x16c00080020aafae */ /* 0x0003e2000c901d72 */
[----:B------:R-:W-:-:S03]  /*b230*/  ISETP.GE.AND P2, PT, R7, R6, PT ;  /* 0x000000060700720c */ /* 0x000fc60003f46270 */
[----:B-1----:R-:W1:Y:S10]  /*b240*/  SHFL.IDX PT, R2, R5, 0x6, 0x181f ;  /* 0x00d81f0005027f89 */ /* 0x002e7400000e0000 */
[----:B0-----:R-:W-:Y:S01]  /*b250*/  @!P2 LEA R14, P3, R30, R14, 0x1 ;  /* 0x0000000e1e0ea211 */ /* 0x001fe200078608ff */
[----:B------:R-:W0:Y:S04]  /*b260*/  SHFL.IDX PT, R5, R5, 0x7, 0x181f ;  /* 0x00f81f0005057f89 */ /* 0x000e2800000e0000 */
[----:B-1----:R-:W-:-:S02]  /*b270*/  @!P2 IMAD.X R7, RZ, RZ, R2, P3 ;  /* 0x000000ffff07a224 */ /* 0x002fc400018e0602 */
[----:B------:R-:W-:Y:S02]  /*b280*/  @!P2 IMAD.MOV.U32 R2, RZ, RZ, R14 ;  /* 0x000000ffff02a224 */ /* 0x000fe400078e000e */
[----:B------:R-:W-:Y:S01]  /*b290*/  @!P2 IMAD.MOV.U32 R3, RZ, RZ, R7 ;  /* 0x000000ffff03a224 */ /* 0x000fe200078e0007 */
[----:B------:R1:W2:Y:S04]  /*b2a0*/  SHFL.IDX PT, R14, R0, 0x7, 0x181f ;  /* 0x00f81f00000e7f89 */ /* 0x0002a800000e0000 */
[----:B------:R1:W-:Y:S04]  /*b2b0*/  @!P2 LDGSTS.E.BYPASS.LTC128B.128 [R10+0x13400], desc[UR50][R2.64], !P0 ;  /* 0x13400000020aafae */ /* 0x0003e8000c101d72 */
[----:B0-----:R1:W-:Y:S02]  /*b2c0*/  @!P2 LDGSTS.E.BYPASS.LTC128B.128 [R10+0x17400], desc[UR50][R2.64+0x80], !P1 ;  /* 0x17400080020aafae */ /* 0x0013e4000c901d72 */
.L_x_376:
[----:B-1----:R-:W-:Y:S01]  /*b2d0*/  VIADD R3, R4, 0x70 ;  /* 0x0000007004037836 */ /* 0x002fe20000000000 */
[----:B------:R-:W-:Y:S04]  /*b2e0*/  BSSY B0, `(.L_x_282) ;  /* 0x000000a000007945 */ /* 0x000fe80003800000 */
[----:B------:R-:W-:-:S13]  /*b2f0*/  ISETP.GE.AND P2, PT, R3, R6, PT ;  /* 0x000000060300720c */ /* 0x000fda0003f46270 */
[----:B------:R-:W-:Y:S05]  /*b300*/  @P2 BRA `(.L_x_283) ;  /* 0x00000000001c2947 */ /* 0x000fea0003800000 */
[----:B--2---:R-:W-:-:S05]  /*b310*/  LEA R2, P2, R30, R14, 0x1 ;  /* 0x0000000e1e027211 */ /* 0x004fca00078408ff */
[----:B------:R-:W-:-:S05]  /*b320*/  IMAD.X R3, RZ, RZ, R5, P2 ;  /* 0x000000ffff037224 */ /* 0x000fca00010e0605 */
[----:B------:R-:W-:Y:S01]  /*b330*/  @!PT LDS RZ, [RZ] ;  /* 0x00000000fffff984 */ /* 0x000fe20000000800 */
[----:B------:R-:W-:Y:S01]  /*b340*/  @!PT LDS RZ, [RZ] ;  /* 0x00000000fffff984 */ /* 0x000fe20000000800 */
[----:B------:R-:W-:Y:S01]  /*b350*/  @!PT LDS RZ, [RZ] ;  /* 0x00000000fffff984 */ /* 0x000fe20000000800 */
[----:B------:R0:W-:Y:S04]  /*b360*/  LDGSTS.E.BYPASS.LTC128B.128 [R10+0x13c00], desc[UR50][R2.64], !P0 ;  /* 0x13c00000020a7fae */ /* 0x0001e8000c101d72 */
[----:B------:R0:W-:Y:S02]  /*b370*/  LDGSTS.E.BYPASS.LTC128B.128 [R10+0x17c00], desc[UR50][R2.64+0x80], !P1 ;  /* 0x17c00080020a7fae */ /* 0x0001e4000c901d72 */
.L_x_283:
[----:B------:R-:W-:Y:S05]  /*b380*/  BSYNC B0 ;  /* 0x0000000000007941 */ /* 0x000fea0003800000 */
.L_x_282:
[----:B------:R-:W-:Y:S01]  /*b390*/  NOP ;  /* 0x0000000000007918 */ /* 0x000fe20000000000 */
[----:B------:R-:W-:-:S13]  /*b3a0*/  PLOP3.LUT P0, PT, PT, PT, PT, 0x80, 0x0 ;  /* 0x000000000000781c */ /* 0x000fda0003f0f070 */
.L_x_284:
[----:B------:R-:W-:Y:S02]  /*b3b0*/  PLOP3.LUT P1, PT, P1, P0, PT, 0xa2, 0x0 ;  /* 0x000000000000781c */ /* 0x000fe40000f21472 */
[----:B------:R-:W-:-:S08]  /*b3c0*/  @P0 R2UR P1, UR4, R22 ;  /* 0x00000000160402ca */ /* 0x000fd00000020000 */
[----:B------:R-:W-:-:S05]  /*b3d0*/  @P0 PLOP3.LUT P0, PT, P1, PT, PT, 0x80, 0x0 ;  /* 0x000000000000081c */ /* 0x000fca0000f0f070 */
[----:B------:R-:W-:Y:S01]  /*b3e0*/  @!P1 SYNCS.ARRIVE.TRANS64.RED.A0T1 RZ, [UR4+0x28800], RZ ;  /* 0x028800ffffff99a7 */ /* 0x000fe20008200404 */
[----:B------:R-:W-:Y:S07]  /*b3f0*/  @!P1 ARRIVES.LDGSTSBAR.64.TRANSCNT [UR4+0x28800] ;  /* 0x02880000ff0099b0 */ /* 0x000fee0008000a84 */
[----:B------:R-:W-:Y:S05]  /*b400*/  @P0 BRA.U.ANY `(.L_x_284) ;  /* 0xfffffffd00e80947 */ /* 0x000fea000393ffff */
[----:B0-----:R-:W3:Y:S02]  /*b410*/  LDL.LU R2, [R1+0x1c] ;  /* 0x00001c0001027983 */ /* 0x001ee40000300800 */
[----:B---3--:R-:W-:-:S05]  /*b420*/  VIADD R2, R2, 0x1 ;  /* 0x0000000102027836 */ /* 0x008fca0000000000 */
[----:B------:R0:W-:Y:S01]  /*b430*/  STL [R1+0x1c], R2 ;  /* 0x00001c0201007387 */ /* 0x0001e20000100800 */
[----:B------:R-:W-:-:S04]  /*b440*/  LEA.HI R0, R2, R2, RZ, 0x1 ;  /* 0x0000000202007211 */ /* 0x000fc800078f08ff */
[----:B------:R-:W-:-:S05]  /*b450*/  LOP3.LUT R0, R0, 0xfffffffe, RZ, 0xc0, !PT ;  /* 0xfffffffe00007812 */ /* 0x000fca00078ec0ff */
[----:B------:R-:W-:-:S05]  /*b460*/  IMAD.IADD R0, R2, 0x1, -R0 ;  /* 0x0000000102007824 */ /* 0x000fca00078e0a00 */
[----:B------:R-:W-:Y:S01]  /*b470*/  SHF.L.U32 R3, R0, 0x1f, RZ ;  /* 0x0000001f00037819 */ /* 0x000fe200000006ff */
[----:B------:R-:W-:Y:S01]  /*b480*/  NOP ;  /* 0x0000000000007918 */ /* 0x000fe20000000000 */
[----:B------:R0:W-:Y:S01]  /*b490*/  SYNCS.ARRIVE.TRANS64.A1T0 RZ, [R22+URZ+0x28800], RZ ;  /* 0x028800ff16ff79a7 */ /* 0x0001e2000810003f */
[----:B------:R-:W-:Y:S01]  /*b4a0*/  BSSY B0, `(.L_x_285) ;  /* 0x0000004000007945 */ /* 0x000fe20003800000 */
[----:B------:R-:W-:Y:S01]  /*b4b0*/  ISETP.GE.AND P0, PT, R35, 0x81, PT ;  /* 0x000000812300780c */ /* 0x000fe20003f06270 */
[----:B------:R-:W1:Y:S02]  /*b4c0*/  SYNCS.PHASECHK.TRANS64.TRYWAIT P1, [R22+URZ+0x28820], R3 ;  /* 0x02882003160075a7 */ /* 0x000e64000802017f */
[----:B01----:R-:W-:Y:S10]  /*b4d0*/  @!P1 BRA `(.L_x_286) ;  /* 0x0000003c00ac9947 */ /* 0x003ff40003800000 */
.L_x_377:
[----:B------:R-:W-:Y:S05]  /*b4e0*/  BSYNC B0 ;  /* 0x0000000000007941 */ /* 0x000fea0003800000 */
.L_x_285:
[----:B------:R-:W-:Y:S04]  /*b4f0*/  BSSY B0, `(.L_x_287) ;  /* 0x000010e000007945 */ /* 0x000fe80003800000 */
[----:B------:R-:W-:Y:S05]  /*b500*/  @!P0 BRA `(.L_x_288) ;  /* 0x0000001000308947 */ /* 0x000fea0003800000 */
[----:B------:R-:W3:Y:S01]  /*b510*/  LDL.LU R0, [R1+0x18] ;  /* 0x0000180001007983 */ /* 0x000ee20000300800 */
[----:B------:R-:W-:Y:S01]  /*b520*/  ULDC UR4, c[0x0][0x2f4] ;  /* 0x0000bd0000047ab9 */ /* 0x000fe20000000800 */
[----:B------:R-:W-:Y:S01]  /*b530*/  MOV R17, R28 ;  /* 0x0000001c00117202 */ /* 0x000fe20000000f00 */
[----:B------:R-:W-:Y:S01]  /*b540*/  IMAD.MOV.U32 R10, RZ, RZ, R25 ;  /* 0x000000ffff0a7224 */ /* 0x000fe200078e0019 */
[----:B------:R-:W-:Y:S01]  /*b550*/  ISETP.GE.AND P2, PT, R30, UR4, PT ;  /* 0x000000041e007c0c */ /* 0x000fe2000bf46270 */
[----:B------:R-:W-:Y:S01]  /*b560*/  IMAD.MOV.U32 R31, RZ, RZ, R26 ;  /* 0x000000ffff1f7224 */ /* 0x000fe200078e001a */
[----:B------:R-:W-:Y:S02]  /*b570*/  ISETP.GE.AND P1, PT, R29, UR4, PT ;  /* 0x000000041d007c0c */ /* 0x000fe4000bf26270 */
[----:B---3--:R-:W-:-:S11]  /*b580*/  LEA.HI.SX32 R6, R0, 0xfffffffe, 0x19 ;  /* 0xfffffffe00067811 */ /* 0x008fd600078fcaff */
.L_x_301:
[----:B0-----:R-:W0:Y:S01]  /*b590*/  S2R R3, SR_TID.X ;  /* 0x0000000000037919 */ /* 0x001e220000002100 */
[----:B------:R-:W1:Y:S01]  /*b5a0*/  LDC R4, c[0x0][0x430] ;  /* 0x00010c00ff047b82 */ /* 0x000e620000000800 */
[----:B------:R-:W-:Y:S05]  /*b5b0*/  YIELD ;  /* 0x0000000000007946 */ /* 0x000fea0003800000 */
[----:B------:R-:W-:Y:S01]  /*b5c0*/  ULDC.64 UR4, c[0x0][0x428] ;  /* 0x00010a0000047ab9 */ /* 0x000fe20000000a00 */
[----:B------:R-:W-:Y:S01]  /*b5d0*/  VIADD R25, R10, 0x1 ;  /* 0x000000010a197836 */ /* 0x000fe20000000000 */
[----:B-1----:R-:W-:Y:S02]  /*b5e0*/  ISETP.NE.AND P0, PT, R4, 0x1, PT ;  /* 0x000000010400780c */ /* 0x002fe40003f05270 */
[C---:B0-----:R-:W-:Y:S01]  /*b5f0*/  LOP3.LUT R0, R3.reuse, 0x7f, RZ, 0xc0, !PT ;  /* 0x0000007f03007812 */ /* 0x041fe200078ec0ff */
[----:B------:R-:W-:-:S03]  /*b600*/  IMAD.SHL.U32 R4, R3, 0x10, RZ ;  /* 0x0000001003047824 */ /* 0x000fc600078e00ff */
[----:B------:R-:W-:-:S07]  /*b610*/  SHF.R.U32.HI R5, RZ, 0x3, R0 ;  /* 0x00000003ff057819 */ /* 0x000fce0000011600 */
[----:B------:R-:W0:Y:S01]  /*b620*/  @P0 LDC R0, c[0x0][0x434] ;  /* 0x00010d00ff000b82 */ /* 0x000e220000000800 */
[----:B------:R-:W-:Y:S01]  /*b630*/  LOP3.LUT R4, R4, 0x70, RZ, 0xc0, !PT ;  /* 0x0000007004047812 */ /* 0x000fe200078ec0ff */
[----:B------:R-:W-:-:S06]  /*b640*/  IMAD R7, R6, 0x80, R5 ;  /* 0x0000008006077824 */ /* 0x000fcc00078e0205 */
[----:B------:R-:W1:Y:S01]  /*b650*/  @P0 LDC R3, c[0x0][0x438] ;  /* 0x00010e00ff030b82 */ /* 0x000e620000000800 */
[----:B------:R-:W-:-:S05]  /*b660*/  IADD3 R7, R4, R7, R36 ;  /* 0x0000000704077210 */ /* 0x000fca0007ffe024 */
[----:B------:R-:W-:Y:S02]  /*b670*/  IMAD.MOV.U32 R8, RZ, RZ, R7 ;  /* 0x000000ffff087224 */ /* 0x000fe400078e0007 */
[----:B0-----:R-:W-:-:S05]  /*b680*/  @P0 IMAD.HI.U32 R0, R7, R0, RZ ;  /* 0x0000000007000227 */ /* 0x001fca00078e00ff */
[----:B-1----:R-:W-:Y:S01]  /*b690*/  @P0 SHF.R.U32.HI R8, RZ, R3, R0 ;  /* 0x00000003ff080219 */ /* 0x002fe20000011600 */
[----:B------:R-:W-:-:S03]  /*b6a0*/  IMAD R0, R37, UR4, RZ ;  /* 0x0000000425007c24 */ /* 0x000fc6000f8e02ff */
[--C-:B------:R-:W-:Y:S01]  /*b6b0*/  SHF.R.S32.HI R3, RZ, 0x1f, R8.reuse ;  /* 0x0000001fff037819 */ /* 0x100fe20000011408 */
[----:B------:R-:W-:Y:S02]  /*b6c0*/  IMAD.MOV.U32 R2, RZ, RZ, R8 ;  /* 0x000000ffff027224 */ /* 0x000fe400078e0008 */
[C---:B------:R-:W-:Y:S02]  /*b6d0*/  IMAD R5, R33.reuse, UR5, R0 ;  /* 0x0000000521057c24 */ /* 0x040fe4000f8e0200 */
[----:B------:R-:W-:Y:S01]  /*b6e0*/  IMAD.WIDE.U32 R2, R33, UR4, R2 ;  /* 0x0000000421027c25 */ /* 0x000fe2000f8e0002 */
[----:B------:R-:W-:-:S03]  /*b6f0*/  ULDC.64 UR4, c[0x0][0x418] ;  /* 0x0001060000047ab9 */ /* 0x000fc60000000a00 */
[----:B------:R-:W-:Y:S01]  /*b700*/  IMAD.IADD R3, R5, 0x1, R3 ;  /* 0x0000000105037824 */ /* 0x000fe200078e0203 */
[----:B------:R-:W-:Y:S01]  /*b710*/  LEA R4, P0, R2, UR4, 0x2 ;  /* 0x0000000402047c11 */ /* 0x000fe2000f8010ff */
[----:B------:R-:W-:-:S03]  /*b720*/  ULDC UR4, c[0x0][0x430] ;  /* 0x00010c0000047ab9 */ /* 0x000fc60000000800 */
[----:B------:R-:W-:Y:S02]  /*b730*/  LEA.HI.X R5, R2, UR5, R3, 0x2, P0 ;  /* 0x0000000502057c11 */ /* 0x000fe400080f1403 */
[----:B------:R-:W-:Y:S01]  /*b740*/  MOV R9, UR37 ;  /* 0x0000002500097c02 */ /* 0x000fe20008000f00 */
[----:B------:R-:W-:Y:S01]  /*b750*/  IMAD.MOV R2, RZ, RZ, -R8 ;  /* 0x000000ffff027224 */ /* 0x000fe200078e0a08 */
[----:B------:R-:W-:Y:S01]  /*b760*/  ISETP.NE.AND P0, PT, R25, 0x2, PT ;  /* 0x000000021900780c */ /* 0x000fe20003f05270 */
[----:B------:R0:W3:Y:S01]  /*b770*/  LDG.E R0, desc[UR50][R4.64] ;  /* 0x0000003204007981 */ /* 0x0000e2000c1e1900 */
[----:B------:R-:W-:Y:S02]  /*b780*/  ISETP.NE.AND P3, PT, R9, 0x3, PT ;  /* 0x000000030900780c */ /* 0x000fe40003f65270 */
[----:B------:R-:W-:Y:S01]  /*b790*/  SEL R28, RZ, 0x1, P0 ;  /* 0x00000001ff1c7807 */ /* 0x000fe20000000000 */
[----:B------:R-:W-:Y:S01]  /*b7a0*/  IMAD.MOV.U32 R26, RZ, RZ, R6 ;  /* 0x000000ffff1a7224 */ /* 0x000fe200078e0006 */
[----:B------:R-:W-:-:S02]  /*b7b0*/  SEL R25, R25, RZ, P0 ;  /* 0x000000ff19197207 */ /* 0x000fc40000000000 */
[----:B------:R-:W-:Y:S01]  /*b7c0*/  LOP3.LUT R28, R17, R28, RZ, 0x3c, !PT ;  /* 0x0000001c111c7212 */ /* 0x000fe200078e3cff */
[----:B0-----:R-:W-:Y:S01]  /*b7d0*/  IMAD R4, R2, UR4, R7 ;  /* 0x0000000402047c24 */ /* 0x001fe2000f8e0207 */
[----:B---3--:R-:W-:-:S05]  /*b7e0*/  SHF.R.S32.HI R21, RZ, 0x1f, R0 ;  /* 0x0000001fff157819 */ /* 0x008fca0000011400 */
[----:B------:R-:W-:Y:S05]  /*b7f0*/  @!P3 BRA `(.L_x_289) ;  /* 0x000000000004b947 */ /* 0x000fea0003800000 */
[----:B------:R-:W-:Y:S01]  /*b800*/  BPT.TRAP 0x1 ;  /* 0x000000040000795c */ /* 0x000fe20000300000 */
.L_x_289:
[----:B------:R-:W-:Y:S01]  /*b810*/  IMAD R6, R25, 0x8, R22 ;  /* 0x0000000819067824 */ /* 0x000fe200078e0216 */
[----:B------:R-:W-:Y:S01]  /*b820*/  SHF.L.U32 R3, R28, 0x1f, RZ ;  /* 0x0000001f1c037819 */ /* 0x000fe200000006ff */
[----:B------:R-:W-:Y:S03]  /*b830*/  BSSY B1, `(.L_x_290) ;  /* 0x0000003000017945 */ /* 0x000fe60003800000 */
[----:B------:R-:W0:Y:S02]  /*b840*/  SYNCS.PHASECHK.TRANS64.TRYWAIT P0, [R6+URZ+0x28840], R3 ;  /* 0x02884003060075a7 */ /* 0x000e24000800017f */
[----:B0-----:R-:W-:Y:S05]  /*b850*/  @!P0 BRA `(.L_x_291) ;  /* 0x0000003800e08947 */ /* 0x001fea0003800000 */
.L_x_378:
[----:B------:R-:W-:Y:S05]  /*b860*/  BSYNC B1 ;  /* 0x0000000000017941 */ /* 0x000fea0003800000 */
.L_x_290:
[----:B------:R-:W-:Y:S01]  /*b870*/  SHF.R.S32.HI R20, RZ, 0x1f, R4 ;  /* 0x0000001fff147819 */ /* 0x000fe20000011404 */
[----:B------:R-:W-:Y:S01]  /*b880*/  ULDC.64 UR4, c[0x0][0x300] ;  /* 0x0000c00000047ab9 */ /* 0x000fe20000000a00 */
[C---:B------:R-:W-:Y:S01]  /*b890*/  LOP3.LUT P4, RZ, R27.reuse, 0x2, RZ, 0xc0, !PT ;  /* 0x000000021bff7812 */ /* 0x040fe2000788c0ff */
[----:B0-----:R-:W-:Y:S01]  /*b8a0*/  IMAD.WIDE.U32 R2, R4, UR4, RZ ;  /* 0x0000000404027c25 */ /* 0x001fe2000f8e00ff */
[----:B------:R-:W-:-:S03]  /*b8b0*/  LOP3.LUT P3, RZ, R27, 0x1, RZ, 0xc0, !PT ;  /* 0x000000011bff7812 */ /* 0x000fc6000786c0ff */
[----:B------:R-:W-:Y:S02]  /*b8c0*/  IMAD R5, R20, UR4, RZ ;  /* 0x0000000414057c24 */ /* 0x000fe4000f8e02ff */
[----:B------:R-:W-:Y:S02]  /*b8d0*/  IMAD R8, R25, 0x4000, R34 ;  /* 0x0000400019087824 */ /* 0x000fe400078e0222 */
[----:B------:R-:W-:Y:S01]  /*b8e0*/  IMAD R5, R4, UR5, R5 ;  /* 0x0000000504057c24 */ /* 0x000fe2000f8e0205 */
[----:B------:R-:W-:-:S03]  /*b8f0*/  ULDC.64 UR4, c[0x0][0x310] ;  /* 0x0000c40000047ab9 */ /* 0x000fc60000000a00 */
[----:B------:R-:W-:Y:S02]  /*b900*/  IMAD.IADD R3, R3, 0x1, R5 ;  /* 0x0000000103037824 */ /* 0x000fe400078e0205 */
[----:B------:R-:W-:Y:S02]  /*b910*/  IMAD R5, R21, UR4, RZ ;  /* 0x0000000415057c24 */ /* 0x000fe4000f8e02ff */
[----:B------:R-:W-:-:S04]  /*b920*/  IMAD.WIDE.U32 R2, R0, UR4, R2 ;  /* 0x0000000400027c25 */ /* 0x000fc8000f8e0002 */
        /* <DEDUP_REMOVED lines=13> */
[----:B------:R-:W-:Y:S02]  /*ba00*/  IMAD.SHL.U32 R5, R30, 0x2, RZ ;  /* 0x000000021e057824 */ /* 0x000fe400078e00ff */
[----:B------:R-:W-:Y:S01]  /*ba10*/  IMAD R8, R8, 0x2, R22 ;  /* 0x0000000208087824 */ /* 0x000fe200078e0216 */
[----:B------:R-:W1:Y:S02]  /*ba20*/  SHFL.IDX PT, R3, R9, RZ, 0x181f ;  /* 0x00181fff09037589 */ /* 0x000e6400000e0000 */
[----:B0-----:R-:W-:-:S04]  /*ba30*/  IADD3 R2, P0, R2, R5, RZ ;  /* 0x0000000502027210 */ /* 0x001fc80007f1e0ff */
[----:B-1----:R-:W-:-:S05]  /*ba40*/  IADD3.X R3, RZ, R3, RZ, P0, !PT ;  /* 0x00000003ff037210 */ /* 0x002fca00007fe4ff */
[----:B------:R-:W-:Y:S01]  /*ba50*/  @!PT LDS RZ, [RZ] ;  /* 0x00000000fffff984 */ /* 0x000fe20000000800 */
[----:B------:R-:W-:Y:S04]  /*ba60*/  LDGSTS.E.BYPASS.LTC128B.128 [R8+0x18400], desc[UR50][R2.64], !P4 ;  /* 0x1840000002087fae */ /* 0x000fe8000e101d72 */
[----:B------:R0:W-:Y:S04]  /*ba70*/  LDGSTS.E.BYPASS.LTC128B.128 [R8+0x1c400], desc[UR50][R2.64+0x80], !P3 ;  /* 0x1c40008002087fae */ /* 0x0001e8000d901d72 */
[----:B0-----:R-:W0:Y:S04]  /*ba80*/  SHFL.IDX PT, R2, R7, 0x1, 0x181f ;  /* 0x00381f0007027f89 */ /* 0x001e2800000e0000 */
[----:B------:R-:W1:Y:S01]  /*ba90*/  SHFL.IDX PT, R3, R9, 0x1, 0x181f ;  /* 0x00381f0009037f89 */ /* 0x000e6200000e0000 */
[----:B0-----:R-:W-:-:S05]  /*baa0*/  IADD3 R2, P0, R2, R5, RZ ;  /* 0x0000000502027210 */ /* 0x001fca0007f1e0ff */
[----:B-1----:R-:W-:-:S05]  /*bab0*/  IMAD.X R3, RZ, RZ, R3, P0 ;  /* 0x000000ffff037224 */ /* 0x002fca00000e0603 */
        /* <DEDUP_REMOVED lines=27> */
[----:B------:R-:W1:Y:S04]  /*bc70*/  SHFL.IDX PT, R3, R9, 0x6, 0x181f ;  /* 0x00d81f0009037f89 */ /* 0x000e6800000e0000 */
[----:B------:R-:W3:Y:S01]  /*bc80*/  SHFL.IDX PT, R9, R9, 0x7, 0x181f ;  /* 0x00f81f0009097f89 */ /* 0x000ee200000e0000 */
[----:B0-----:R-:W-:-:S05]  /*bc90*/  IADD3 R2, P0, R2, R5, RZ ;  /* 0x0000000502027210 */ /* 0x001fca0007f1e0ff */
[----:B-1----:R-:W-:-:S05]  /*bca0*/  IMAD.X R3, RZ, RZ, R3, P0 ;  /* 0x000000ffff037224 */ /* 0x002fca00000e0603 */
[----:B------:R-:W-:Y:S04]  /*bcb0*/  LDGSTS.E.BYPASS.LTC128B.128 [R8+0x1b400], desc[UR50][R2.64], !P4 ;  /* 0x1b40000002087fae */ /* 0x000fe8000e101d72 */
[----:B------:R0:W-:Y:S04]  /*bcc0*/  LDGSTS.E.BYPASS.LTC128B.128 [R8+0x1f400], desc[UR50][R2.64+0x80], !P3 ;  /* 0x1f40008002087fae */ /* 0x0001e8000d901d72 */
[----:B0--3--:R0:W1:Y:S02]  /*bcd0*/  SHFL.IDX PT, R2, R7, 0x7, 0x181f ;  /* 0x00f81f0007027f89 */ /* 0x00906400000e0000 */
.L_x_396:
[----:B-1----:R-:W-:-:S05]  /*bce0*/  IADD3 R2, P0, R2, R5, RZ ;  /* 0x0000000502027210 */ /* 0x002fca0007f1e0ff */
[----:B------:R-:W-:Y:S01]  /*bcf0*/  IMAD.X R3, RZ, RZ, R9, P0 ;  /* 0x000000ffff037224 */ /* 0x000fe200000e0609 */
[----:B------:R-:W-:-:S04]  /*bd00*/  PLOP3.LUT P0, PT, PT, PT, PT, 0x80, 0x0 ;  /* 0x000000000000781c */ /* 0x000fc80003f0f070 */
[----:B------:R-:W-:Y:S01]  /*bd10*/  @!PT LDS RZ, [RZ] ;  /* 0x00000000fffff984 */ /* 0x000fe20000000800 */
[----:B------:R-:W-:Y:S01]  /*bd20*/  @!PT LDS RZ, [RZ] ;  /* 0x00000000fffff984 */ /* 0x000fe20000000800 */
[----:B------:R-:W-:Y:S01]  /*bd30*/  @!PT LDS RZ, [RZ] ;  /* 0x00000000fffff984 */ /* 0x000fe20000000800 */
[----:B------:R1:W-:Y:S04]  /*bd40*/  LDGSTS.E.BYPASS.LTC128B.128 [R8+0x1bc00], desc[UR50][R2.64], !P4 ;  /* 0x1bc0000002087fae */ /* 0x0003e8000e101d72 */
[----:B------:R1:W-:Y:S01]  /*bd50*/  LDGSTS.E.BYPASS.LTC128B.128 [R8+0x1fc00], desc[UR50][R2.64+0x80], !P3 ;  /* 0x1fc0008002087fae */ /* 0x0003e2000d901d72 */
[----:B------:R-:W-:-:S04]  /*bd60*/  NOP ;  /* 0x0000000000007918 */ /* 0x000fc80000000000 */
.L_x_293:
[----:B------:R-:W-:Y:S02]  /*bd70*/  PLOP3.LUT P3, PT, P3, P0, PT, 0xa2, 0x0 ;  /* 0x000000000000781c */ /* 0x000fe40001f61472 */
[----:B------:R-:W-:-:S08]  /*bd80*/  @P0 R2UR P3, UR4, R6 ;  /* 0x00000000060402ca */ /* 0x000fd00000060000 */
[----:B------:R-:W-:-:S05]  /*bd90*/  @P0 PLOP3.LUT P0, PT, P3, PT, PT, 0x80, 0x0 ;  /* 0x000000000000081c */ /* 0x000fca0001f0f070 */
[----:B------:R-:W-:Y:S01]  /*bda0*/  @!P3 SYNCS.ARRIVE.TRANS64.RED.A0T1 RZ, [UR4+0x28830], RZ ;  /* 0x028830ffffffb9a7 */ /* 0x000fe20008200404 */
[----:B------:R-:W-:Y:S07]  /*bdb0*/  @!P3 ARRIVES.LDGSTSBAR.64.TRANSCNT [UR4+0x28830] ;  /* 0x02883000ff00b9b0 */ /* 0x000fee0008000a84 */
[----:B------:R-:W-:Y:S05]  /*bdc0*/  @P0 BRA.U.ANY `(.L_x_293) ;  /* 0xfffffffd00e80947 */ /* 0x000fea000393ffff */
[----:B------:R-:W-:Y:S01]  /*bdd0*/  NOP ;  /* 0x0000000000007918 */ /* 0x000fe20000000000 */
[----:B-1----:R-:W-:-:S04]  /*bde0*/  MOV R2, UR37 ;  /* 0x0000002500027c02 */ /* 0x002fc80008000f00 */
[----:B------:R-:W-:-:S13]  /*bdf0*/  ISETP.NE.AND P4, PT, R2, 0x3, PT ;  /* 0x000000030200780c */ /* 0x000fda0003f85270 */
[----:B------:R-:W-:Y:S05]  /*be00*/  @!P4 BRA `(.L_x_294) ;  /* 0x000000000004c947 */ /* 0x000fea0003800000 */
[----:B------:R-:W-:Y:S01]  /*be10*/  BPT.TRAP 0x1 ;  /* 0x000000040000795c */ /* 0x000fe20000300000 */
.L_x_294:
[----:B------:R1:W-:Y:S01]  /*be20*/  SYNCS.ARRIVE.TRANS64.A1T0 RZ, [R6+URZ+0x28830], RZ ;  /* 0x028830ff06ff79a7 */ /* 0x0003e2000810003f */
[----:B------:R-:W-:Y:S05]  /*be30*/  @!P4 BRA `(.L_x_295) ;  /* 0x000000000004c947 */ /* 0x000fea0003800000 */
[----:B------:R-:W-:Y:S01]  /*be40*/  BPT.TRAP 0x1 ;  /* 0x000000040000795c */ /* 0x000fe20000300000 */
.L_x_295:
[----:B------:R-:W-:Y:S01]  /*be50*/  SHF.L.U32 R3, R17, 0x1f, RZ ;  /* 0x0000001f11037819 */ /* 0x000fe200000006ff */
[----:B-1----:R-:W-:Y:S01]  /*be60*/  IMAD R6, R10, 0x8, R22 ;  /* 0x000000080a067824 */ /* 0x002fe200078e0216 */
[----:B------:R-:W-:Y:S01]  /*be70*/  BSSY B1, `(.L_x_296) ;  /* 0x0000004000017945 */ /* 0x000fe20003800000 */
[----:B------:R-:W-:Y:S02]  /*be80*/  IMAD R8, R31, -0x80, R35 ;  /* 0xffffff801f087824 */ /* 0x000fe400078e0223 */
[----:B------:R-:W1:Y:S02]  /*be90*/  SYNCS.PHASECHK.TRANS64.TRYWAIT P0, [R6+URZ+0x28860], R3 ;  /* 0x02886003060075a7 */ /* 0x000e64000800017f */
[----:B-1----:R-:W-:Y:S05]  /*bea0*/  @!P0 BRA `(.L_x_297) ;  /* 0x0000003c00ac8947 */ /* 0x002fea0003800000 */
.L_x_397:
[----:B------:R-:W-:Y:S05]  /*beb0*/  BSYNC B1 ;  /* 0x0000000000017941 */ /* 0x000fea0003800000 */
.L_x_296:
[----:B------:R-:W3:Y:S01]  /*bec0*/  S2R R2, SR_TID.X ;  /* 0x0000000000027919 */ /* 0x000ee20000002100 */
[----:B------:R-:W-:Y:S01]  /*bed0*/  UMOV UR4, 0xffffffff ;  /* 0xffffffff00047882 */ /* 0x000fe20000000000 */
[----:B0-----:R-:W-:Y:S01]  /*bee0*/  IMAD R7, R10, 0x4000, R34 ;  /* 0x000040000a077824 */ /* 0x001fe200078e0222 */
[----:B---3--:R-:W-:-:S04]  /*bef0*/  LOP3.LUT R2, R2, 0x7f, RZ, 0xc0, !PT ;  /* 0x0000007f02027812 */ /* 0x008fc800078ec0ff */
[----:B------:R-:W-:-:S05]  /*bf00*/  SHF.R.U32.HI R2, RZ, 0x3, R2 ;  /* 0x00000003ff027819 */ /* 0x000fca0000011602 */
[----:B------:R-:W-:Y:S01]  /*bf10*/  IMAD.IADD R8, R8, 0x1, -R2 ;  /* 0x0000000108087824 */ /* 0x000fe200078e0a02 */
[----:B------:R-:W-:Y:S06]  /*bf20*/  BRA.DIV UR4, `(.L_x_298) ;  /* 0x0000003e04a07947 */ /* 0x000fec000b800000 */
[----:B--2---:R-:W0:Y:S01]  /*bf30*/  SHFL.IDX PT, R14, R23, RZ, 0x181f ;  /* 0x00181fff170e7589 */ /* 0x004e2200000e0000 */
[----:B------:R-:W-:-:S03]  /*bf40*/  IMAD R7, R7, 0x2, R22 ;  /* 0x0000000207077824 */ /* 0x000fc600078e0216 */
[----:B-1----:R-:W1:Y:S01]  /*bf50*/  SHFL.IDX PT, R3, R24, RZ, 0x181f ;  /* 0x00181fff18037589 */ /* 0x002e6200000e0000 */
[----:B0-----:R-:W-:-:S03]  /*bf60*/  IADD3 R2, P0, R14, R5, RZ ;  /* 0x000000050e027210 */ /* 0x001fc60007f1e0ff */
[----:B------:R-:W0:Y:S02]  /*bf70*/  SHFL.IDX PT, R14, R23, 0x1, 0x181f ;  /* 0x00381f00170e7f89 */ /* 0x000e2400000e0000 */
[----:B-1----:R-:W-:Y:S01]  /*bf80*/  IMAD.X R3, RZ, RZ, R3, P0 ;  /* 0x000000ffff037224 */ /* 0x002fe200000e0603 */
[----:B------:R-:W-:-:S13]  /*bf90*/  ISETP.LT.OR P0, PT, R8, 0x1, P2 ;  /* 0x000000010800780c */ /* 0x000fda0001701670 */
[----:B------:R-:W-:Y:S01]  /*bfa0*/  LDGSTS.E.BYPASS.LTC128B.128 [R7+0x400], desc[UR50][R2.64], !P0 ;  /* 0x0040000002077fae */ /* 0x000fe2000c101d72 */
[----:B------:R-:W-:-:S13]  /*bfb0*/  ISETP.LT.OR P0, PT, R8, 0x1, P1 ;  /* 0x000000010800780c */ /* 0x000fda0000f01670 */
[----:B------:R1:W-:Y:S04]  /*bfc0*/  LDGSTS.E.BYPASS.LTC128B.128 [R7+0x4400], desc[UR50][R2.64+0x80], !P0 ;  /* 0x0440008002077fae */ /* 0x0003e8000c101d72 */
[----:B-1----:R-:W1:Y:S01]  /*bfd0*/  SHFL.IDX PT, R3, R24, 0x1, 0x181f ;  /* 0x00381f0018037f89 */ /* 0x002e6200000e0000 */
        /* <DEDUP_REMOVED lines=25> */
[----:B------:R-:W0:Y:S01]  /*c170*/  SHFL.IDX PT, R14, R23, 0x5, 0x181f ;  /* 0x00b81f00170e7f89 */ /* 0x000e2200000e0000 */
[----:B-1----:R-:W-:Y:S02]  /*c180*/  IADD3.X R3, RZ, R3, RZ, P0, !PT ;  /* 0x00000003ff037210 */ /* 0x002fe400007fe4ff */
        /* <DEDUP_REMOVED lines=14> */
[----:B------:R-:W2:Y:S04]  /*c270*/  SHFL.IDX PT, R24, R24, 0x7, 0x181f ;  /* 0x00f81f0018187f89 */ /* 0x000ea800000e0000 */
[----:B------:R3:W4:Y:S01]  /*c280*/  SHFL.IDX PT, R14, R23, 0x7, 0x181f ;  /* 0x00f81f00170e7f89 */ /* 0x00072200000e0000 */
[----:B-1----:R-:W-:Y:S01]  /*c290*/  IMAD.X R3, RZ, RZ, R3, P0 ;  /* 0x000000ffff037224 */ /* 0x002fe200000e0603 */
[----:B------:R-:W-:-:S13]  /*c2a0*/  ISETP.LT.OR P0, PT, R8, 0x61, P2 ;  /* 0x000000610800780c */ /* 0x000fda0001701670 */
[----:B------:R3:W-:Y:S01]  /*c2b0*/  LDGSTS.E.BYPASS.LTC128B.128 [R7+0x3400], desc[UR50][R2.64], !P0 ;  /* 0x0340000002077fae */ /* 0x0007e2000c101d72 */
[----:B------:R-:W-:-:S13]  /*c2c0*/  ISETP.LT.OR P0, PT, R8, 0x61, P1 ;  /* 0x000000610800780c */ /* 0x000fda0000f01670 */
[----:B--2-4-:R3:W-:Y:S02]  /*c2d0*/  LDGSTS.E.BYPASS.LTC128B.128 [R7+0x7400], desc[UR50][R2.64+0x80], !P0 ;  /* 0x0740008002077fae */ /* 0x0147e4000c101d72 */
.L_x_415:
[----:B0--3--:R-:W-:Y:S01]  /*c2e0*/  IADD3 R2, P0, R14, R5, RZ ;  /* 0x000000050e027210 */ /* 0x009fe20007f1e0ff */
[----:B------:R-:W-:Y:S02]  /*c2f0*/  ULDC.64 UR4, c[0x0][0x328] ;  /* 0x0000ca0000047ab9 */ /* 0x000fe40000000a00 */
[----:B------:R-:W-:Y:S02]  /*c300*/  IMAD R5, R20, UR4, RZ ;  /* 0x0000000414057c24 */ /* 0x000fe4000f8e02ff */
[----:B------:R-:W-:Y:S01]  /*c310*/  IMAD.X R3, RZ, RZ, R24, P0 ;  /* 0x000000ffff037224 */ /* 0x000fe200000e0618 */
        /* <DEDUP_REMOVED lines=14> */
[----:B------:R-:W-:Y:S01]  /*c400*/  ULDC.64 UR4, c[0x0][0x330] ;  /* 0x0000cc0000047ab9 */ /* 0x000fe20000000a00 */
[----:B------:R-:W-:Y:S01]  /*c410*/  NOP ;  /* 0x0000000000007918 */ /* 0x000fe20000000000 */
[----:B------:R-:W-:Y:S02]  /*c420*/  IMAD R5, R32, UR4, RZ ;  /* 0x0000000420057c24 */ /* 0x000fe4000f8e02ff */
[----:B------:R-:W-:Y:S02]  /*c430*/  IMAD.IADD R3, R3, 0x1, R21 ;  /* 0x0000000103037824 */ /* 0x000fe400078e0215 */
[C---:B------:R-:W-:Y:S02]  /*c440*/  IMAD R5, R18.reuse, UR5, R5 ;  /* 0x0000000512057c24 */ /* 0x040fe4000f8e0205 */
[----:B------:R-:W-:Y:S01]  /*c450*/  IMAD.WIDE.U32 R2, R18, UR4, R2 ;  /* 0x0000000412027c25 */ /* 0x000fe2000f8e0002 */
[----:B------:R-:W-:-:S03]  /*c460*/  ULDC.64 UR4, c[0x0][0x318] ;  /* 0x0000c60000047ab9 */ /* 0x000fc60000000a00 */
[----:B------:R-:W-:Y:S01]  /*c470*/  IMAD.IADD R3, R5, 0x1, R3 ;  /* 0x0000000105037824 */ /* 0x000fe200078e0203 */
[----:B------:R-:W-:-:S04]  /*c480*/  LEA R23, P0, R2, UR4, 0x1 ;  /* 0x0000000402177c11 */ /* 0x000fc8000f8008ff */
[----:B------:R-:W-:Y:S02]  /*c490*/  LEA.HI.X R24, R2, UR5, R3, 0x1, P0 ;  /* 0x0000000502187c11 */ /* 0x000fe400080f0c03 */
[----:B------:R-:W-:-:S13]  /*c4a0*/  PLOP3.LUT P0, PT, PT, PT, PT, 0x80, 0x0 ;  /* 0x000000000000781c */ /* 0x000fda0003f0f070 */
.L_x_299:
        /* <DEDUP_REMOVED lines=11> */
.L_x_300:
[C---:B------:R-:W-:Y:S01]  /*c560*/  ISETP.GT.AND P0, PT, R26.reuse, RZ, PT ;  /* 0x000000ff1a00720c */ /* 0x040fe20003f04270 */
[----:B------:R0:W-:Y:S01]  /*c570*/  SYNCS.ARRIVE.TRANS64.A1T0 RZ, [R6+URZ+0x28850], RZ ;  /* 0x028850ff06ff79a7 */ /* 0x0001e2000810003f */
[----:B------:R-:W-:Y:S01]  /*c580*/  MOV R17, R28 ;  /* 0x0000001c00117202 */ /* 0x000fe20000000f00 */
[----:B------:R-:W-:Y:S02]  /*c590*/  IMAD.MOV.U32 R10, RZ, RZ, R25 ;  /* 0x000000ffff0a7224 */ /* 0x000fe400078e0019 */
[----:B------:R-:W-:Y:S02]  /*c5a0*/  IMAD.MOV.U32 R31, RZ, RZ, R26 ;  /* 0x000000ffff1f7224 */ /* 0x000fe400078e001a */
[----:B0-----:R-:W-:-:S06]  /*c5b0*/  VIADD R6, R26, 0xffffffff ;  /* 0xffffffff1a067836 */ /* 0x001fcc0000000000 */
[----:B------:R-:W-:Y:S05]  /*c5c0*/  @P0 BRA `(.L_x_301) ;  /* 0xffffffec00f00947 */ /* 0x000fea000383ffff */
.L_x_288:
[----:B------:R-:W-:Y:S05]  /*c5d0*/  BSYNC B0 ;  /* 0x0000000000007941 */ /* 0x000fea0003800000 */
.L_x_287:
[----:B------:R-:W1:Y:S01]  /*c5e0*/  S2R R0, SR_TID.X ;  /* 0x0000000000007919 */ /* 0x000e620000002100 */
[----:B------:R-:W-:Y:S01]  /*c5f0*/  BSSY B0, `(.L_x_302) ;  /* 0x0000010000007945 */ /* 0x000fe20003800000 */
[----:B-1----:R-:W-:-:S04]  /*c600*/  LOP3.LUT R0, R0, 0x7f, RZ, 0xc0, !PT ;  /* 0x0000007f00007812 */ /* 0x002fc800078ec0ff */
[----:B------:R-:W-:-:S13]  /*c610*/  ISETP.NE.AND P0, PT, R0, RZ, PT ;  /* 0x000000ff0000720c */ /* 0x000fda0003f05270 */
[----:B------:R-:W-:Y:S05]  /*c620*/  @P0 BRA `(.L_x_303) ;  /* 0x0000000000300947 */ /* 0x000fea0003800000 */
[----:B------:R-:W1:Y:S01]  /*c630*/  S2R R5, SR_LANEID ;  /* 0x0000000000057919 */ /* 0x000e620000000000 */
[----:B------:R-:W-:Y:S01]  /*c640*/  VOTEU.ANY UR4, UPT, PT ;  /* 0x0000000000047886 */ /* 0x000fe200038e0100 */
[----:B0-----:R-:W0:Y:S01]  /*c650*/  LDC.64 R2, c[0x0][0xc60] ;  /* 0x00031800ff027b82 */ /* 0x001e220000000a00 */
[----:B------:R-:W1:Y:S02]  /*c660*/  FLO.U32 R0, UR4 ;  /* 0x0000000400007d00 */ /* 0x000e6400080e0000 */
[----:B-1----:R-:W-:-:S06]  /*c670*/  ISETP.EQ.U32.AND P0, PT, R0, R5, PT ;  /* 0x000000050000720c */ /* 0x002fcc0003f02070 */
[----:B------:R-:W0:Y:S07]  /*c680*/  POPC R5, UR4 ;  /* 0x0000000400057d09 */ /* 0x000e2e0008000000 */
[----:B0-----:R-:W3:Y:S01]  /*c690*/  @P0 ATOMG.E.ADD.STRONG.GPU PT, R3, desc[UR50][R2.64], R5 ;  /* 0x00000005020309a8 */ /* 0x001ee200081ee1f2 */
[----:B------:R-:W0:Y:S02]  /*c6a0*/  S2R R4, SR_LTMASK ;  /* 0x0000000000047919 */ /* 0x000e240000003900 */
[----:B0-----:R-:W-:-:S04]  /*c6b0*/  LOP3.LUT R4, R4, UR4, RZ, 0xc0, !PT ;  /* 0x0000000404047c12 */ /* 0x001fc8000f8ec0ff */
[----:B------:R-:W0:Y:S01]  /*c6c0*/  POPC R7, R4 ;  /* 0x0000000400077309 */ /* 0x000e220000000000 */
[----:B---3--:R-:W0:Y:S02]  /*c6d0*/  SHFL.IDX PT, R0, R3, R0, 0x1f ;  /* 0x00001f0003007589 */ /* 0x008e2400000e0000 */
[----:B0-----:R-:W-:-:S07]  /*c6e0*/  IADD3 R16, R0, UR38, R7 ;  /* 0x0000002600107c10 */ /* 0x001fce000fffe007 */
.L_x_303:
[----:B------:R-:W-:Y:S05]  /*c6f0*/  BSYNC B0 ;  /* 0x0000000000007941 */ /* 0x000fea0003800000 */
.L_x_302:
[----:B------:R-:W-:-:S05]  /*c700*/  IMAD.U32 R0, RZ, RZ, UR37 ;  /* 0x00000025ff007e24 */ /* 0x000fca000f8e00ff */
[----:B------:R-:W-:-:S13]  /*c710*/  ISETP.NE.AND P0, PT, R0, 0x3, PT ;  /* 0x000000030000780c */ /* 0x000fda0003f05270 */
[----:B------:R-:W-:Y:S05]  /*c720*/  @!P0 BRA `(.L_x_304) ;  /* 0x0000000000048947 */ /* 0x000fea0003800000 */
[----:B------:R-:W-:Y:S01]  /*c730*/  BPT.TRAP 0x1 ;  /* 0x000000040000795c */ /* 0x000fe20000300000 */
.L_x_304:
[----:B------:R-:W-:Y:S01]  /*c740*/  IMAD R0, R25, 0x8, R22 ;  /* 0x0000000819007824 */ /* 0x000fe200078e0216 */
[----:B0-----:R-:W-:Y:S01]  /*c750*/  SHF.L.U32 R3, R28, 0x1f, RZ ;  /* 0x0000001f1c037819 */ /* 0x001fe200000006ff */
[----:B------:R-:W-:Y:S01]  /*c760*/  BSSY B0, `(.L_x_305) ;  /* 0x0000004000007945 */ /* 0x000fe20003800000 */
[----:B------:R-:W-:Y:S02]  /*c770*/  IMAD R6, R26, -0x80, R35 ;  /* 0xffffff801a067824 */ /* 0x000fe400078e0223 */
[----:B------:R-:W0:Y:S02]  /*c780*/  SYNCS.PHASECHK.TRANS64.TRYWAIT P0, [R0+URZ+0x28860], R3 ;  /* 0x02886003000075a7 */ /* 0x000e24000800017f */
[----:B0-----:R-:W-:Y:S05]  /*c790*/  @!P0 BRA `(.L_x_306) ;  /* 0x0000003c00f08947 */ /* 0x001fea0003800000 */
.L_x_416:
[----:B------:R-:W-:Y:S05]  /*c7a0*/  BSYNC B0 ;  /* 0x0000000000007941 */ /* 0x000fea0003800000 */
.L_x_305:
[----:B------:R-:W1:Y:S01]  /*c7b0*/  S2R R2, SR_TID.X ;  /* 0x0000000000027919 */ /* 0x000e620000002100 */
[----:B------:R-:W-:Y:S01]  /*c7c0*/  UMOV UR4, 0xffffffff ;  /* 0xffffffff00047882 */ /* 0x000fe20000000000 */
[----:B------:R-:W-:Y:S01]  /*c7d0*/  IMAD R9, R25, 0x4000, R34 ;  /* 0x0000400019097824 */ /* 0x000fe200078e0222 */
[----:B-1----:R-:W-:-:S04]  /*c7e0*/  LOP3.LUT R2, R2, 0x7f, RZ, 0xc0, !PT ;  /* 0x0000007f02027812 */ /* 0x002fc800078ec0ff */
[----:B------:R-:W-:-:S05]  /*c7f0*/  SHF.R.U32.HI R2, RZ, 0x3, R2 ;  /* 0x00000003ff027819 */ /* 0x000fca0000011602 */
[----:B------:R-:W-:Y:S01]  /*c800*/  IMAD.IADD R6, R6, 0x1, -R2 ;  /* 0x0000000106067824 */ /* 0x000fe200078e0a02 */
[----:B------:R-:W-:Y:S06]  /*c810*/  BRA.DIV UR4, `(.L_x_307) ;  /* 0x0000003e04e47947 */ /* 0x000fec000b800000 */
[----:B--2---:R-:W1:Y:S01]  /*c820*/  SHFL.IDX PT, R14, R23, RZ, 0x181f ;  /* 0x00181fff170e7589 */ /* 0x004e6200000e0000 */
[----:B------:R-:W-:Y:S01]  /*c830*/  ULDC UR4, c[0x0][0x2f4] ;  /* 0x0000bd0000047ab9 */ /* 0x000fe20000000800 */
[C---:B------:R-:W-:Y:S01]  /*c840*/  IMAD.SHL.U32 R5, R30.reuse, 0x2, RZ ;  /* 0x000000021e057824 */ /* 0x040fe200078e00ff */
[----:B------:R-:W-:Y:S01]  /*c850*/  ISETP.GE.AND P1, PT, R30, UR4, PT ;  /* 0x000000041e007c0c */ /* 0x000fe2000bf26270 */
[----:B0-----:R-:W0:Y:S01]  /*c860*/  SHFL.IDX PT, R3, R24, RZ, 0x181f ;  /* 0x00181fff18037589 */ /* 0x001e2200000e0000 */
[----:B------:R-:W-:Y:S01]  /*c870*/  ISETP.GE.AND P0, PT, R29, UR4, PT ;  /* 0x000000041d007c0c */ /* 0x000fe2000bf06270 */
[----:B------:R-:W-:Y:S01]  /*c880*/  IMAD R4, R9, 0x2, R22 ;  /* 0x0000000209047824 */ /* 0x000fe200078e0216 */
[C---:B------:R-:W-:Y:S01]  /*c890*/  ISETP.LT.OR P2, PT, R6.reuse, 0x1, P1 ;  /* 0x000000010600780c */ /* 0x040fe20000f41670 */
[----:B------:R-:W2:Y:S01]  /*c8a0*/  SHFL.IDX PT, R10, R23, 0x1, 0x181f ;  /* 0x00381f00170a7f89 */ /* 0x000ea200000e0000 */
[----:B------:R-:W-:-:S03]  /*c8b0*/  ISETP.LT.OR P3, PT, R6, 0x1, P0 ;  /* 0x000000010600780c */ /* 0x000fc60000761670 */
[----:B------:R-:W3:Y:S04]  /*c8c0*/  SHFL.IDX PT, R7, R24, 0x1, 0x181f ;  /* 0x00381f0018077f89 */ /* 0x000ee800000e0000 */
[----:B------:R-:W-:Y:S01]  /*c8d0*/  SHFL.IDX PT, R8, R24, 0x2, 0x181f ;  /* 0x00581f0018087f89 */ /* 0x000fe200000e0000 */
[----:B-1----:R-:W-:-:S03]  /*c8e0*/  IADD3 R2, P4, R14, R5, RZ ;  /* 0x000000050e027210 */ /* 0x002fc60007f9e0ff */
[----:B------:R-:W1:Y:S01]  /*c8f0*/  SHFL.IDX PT, R14, R23, 0x2, 0x181f ;  /* 0x00581f00170e7f89 */ /* 0x000e6200000e0000 */
[----:B0-----:R-:W-:-:S05]  /*c900*/  IADD3.X R3, RZ, R3, RZ, P4, !PT ;  /* 0x00000003ff037210 */ /* 0x001fca00027fe4ff */
[----:B------:R-:W-:Y:S01]  /*c910*/  LDGSTS.E.BYPASS.LTC128B.128 [R4+0x400], desc[UR50][R2.64], !P2 ;  /* 0x0040000002047fae */ /* 0x000fe2000d101d72 */
[----:B------:R-:W-:-:S03]  /*c920*/  ISETP.LT.OR P2, PT, R6, 0x11, P1 ;  /* 0x000000110600780c */ /* 0x000fc60000f41670 */
[----:B------:R2:W-:Y:S01]  /*c930*/  LDGSTS.E.BYPASS.LTC128B.128 [R4+0x4400], desc[UR50][R2.64+0x80], !P3 ;  /* 0x0440008002047fae */ /* 0x0005e2000d901d72 */
[----:B------:R-:W-:Y:S02]  /*c940*/  ISETP.LT.OR P3, PT, R6, 0x11, P0 ;  /* 0x000000110600780c */ /* 0x000fe40000761670 */
[----:B--2---:R-:W-:Y:S02]  /*c950*/  IADD3 R2, P4, R10, R5, RZ ;  /* 0x000000050a027210 */ /* 0x004fe40007f9e0ff */
[----:B------:R-:W-:Y:S03]  /*c960*/  SHFL.IDX PT, R10, R23, 0x4, 0x181f ;  /* 0x00981f00170a7f89 */ /* 0x000fe600000e0000 */
[----:B---3--:R-:W-:Y:S02]  /*c970*/  IMAD.X R3, RZ, RZ, R7, P4 ;  /* 0x000000ffff037224 */ /* 0x008fe400020e0607 */
[----:B------:R-:W-:Y:S04]  /*c980*/  SHFL.IDX PT, R7, R24, 0x3, 0x181f ;  /* 0x00781f0018077f89 */ /* 0x000fe800000e0000 */
[----:B------:R-:W-:Y:S01]  /*c990*/  LDGSTS.E.BYPASS.LTC128B.128 [R4+0xc00], desc[UR50][R2.64], !P2 ;  /* 0x00c0000002047fae */ /* 0x000fe2000d101d72 */
[----:B------:R-:W-:-:S03]  /*c9a0*/  ISETP.LT.OR P2, PT, R6, 0x21, P1 ;  /* 0x000000210600780c */ /* 0x000fc60000f41670 */
[----:B------:R1:W-:Y:S01]  /*c9b0*/  LDGSTS.E.BYPASS.LTC128B.128 [R4+0x4c00], desc[UR50][R2.64+0x80], !P3 ;  /* 0x04c0008002047fae */ /* 0x0003e2000d901d72 */
[----:B------:R-:W-:Y:S02]  /*c9c0*/  ISETP.LT.OR P3, PT, R6, 0x21, P0 ;  /* 0x000000210600780c */ /* 0x000fe40000761670 */
[----:B-1----:R-:W-:Y:S02]  /*c9d0*/  IADD3 R2, P4, R14, R5, RZ ;  /* 0x000000050e027210 */ /* 0x002fe40007f9e0ff */
[----:B------:R-:W0:Y:S03]  /*c9e0*/  SHFL.IDX PT, R14, R23, 0x3, 0x181f ;  /* 0x00781f00170e7f89 */ /* 0x000e2600000e0000 */
[----:B------:R-:W-:Y:S02]  /*c9f0*/  IMAD.X R3, RZ, RZ, R8, P4 ;  /* 0x000000ffff037224 */ /* 0x000fe400020e0608 */
[----:B------:R-:W1:Y:S04]  /*ca00*/  SHFL.IDX PT, R8, R24, 0x4, 0x181f ;  /* 0x00981f0018087f89 */ /* 0x000e6800000e0000 */
[----:B------:R-:W-:Y:S01]  /*ca10*/  LDGSTS.E.BYPASS.LTC128B.128 [R4+0x1400], desc[UR50][R2.64], !P2 ;  /* 0x0140000002047fae */ /* 0x000fe2000d101d72 */
[----:B------:R-:W-:-:S03]  /*ca20*/  ISETP.LT.OR P2, PT, R6, 0x31, P1 ;  /* 0x000000310600780c */ /* 0x000fc60000f41670 */
[----:B------:R0:W-:Y:S01]  /*ca30*/  LDGSTS.E.BYPASS.LTC128B.128 [R4+0x5400], desc[UR50][R2.64+0x80], !P3 ;  /* 0x0540008002047fae */ /* 0x0001e2000d901d72 */
[----:B------:R-:W-:Y:S02]  /*ca40*/  ISETP.LT.OR P3, PT, R6, 0x31, P0 ;  /* 0x000000310600780c */ /* 0x000fe40000761670 */
[----:B0-----:R-:W-:Y:S02]  /*ca50*/  IADD3 R2, P4, R14, R5, RZ ;  /* 0x000000050e027210 */ /* 0x001fe40007f9e0ff */
[----:B------:R-:W0:Y:S03]  /*ca60*/  SHFL.IDX PT, R14, R23, 0x5, 0x181f ;  /* 0x00b81f00170e7f89 */ /* 0x000e2600000e0000 */
[----:B------:R-:W-:Y:S02]  /*ca70*/  IMAD.X R3, RZ, RZ, R7, P4 ;  /* 0x000000ffff037224 */ /* 0x000fe400020e0607 */
[----:B------:R-:W2:Y:S04]  /*ca80*/  SHFL.IDX PT, R7, R24, 0x5, 0x181f ;  /* 0x00b81f0018077f89 */ /* 0x000ea800000e0000 */
[----:B------:R-:W-:Y:S01]  /*ca90*/  LDGSTS.E.BYPASS.LTC128B.128 [R4+0x1c00], desc[UR50][R2.64], !P2 ;  /* 0x01c0000002047fae */ /* 0x000fe2000d101d72 */
[----:B------:R-:W-:-:S03]  /*caa0*/  ISETP.LT.OR P2, PT, R6, 0x41, P1 ;  /* 0x000000410600780c */ /* 0x000fc60000f41670 */
[----:B------:R3:W-:Y:S01]  /*cab0*/  LDGSTS.E.BYPASS.LTC128B.128 [R4+0x5c00], desc[UR50][R2.64+0x80], !P3 ;  /* 0x05c0008002047fae */ /* 0x0007e2000d901d72 */
[----:B------:R-:W-:Y:S02]  /*cac0*/  ISETP.LT.OR P3, PT, R6, 0x41, P0 ;  /* 0x000000410600780c */ /* 0x000fe40000761670 */
[----:B---3--:R-:W-:Y:S02]  /*cad0*/  IADD3 R2, P4, R10, R5, RZ ;  /* 0x000000050a027210 */ /* 0x008fe40007f9e0ff */
[----:B------:R-:W3:Y:S03]  /*cae0*/  SHFL.IDX PT, R10, R23, 0x6, 0x181f ;  /* 0x00d81f00170a7f89 */ /* 0x000ee600000e0000 */
[----:B-1----:R-:W-:Y:S02]  /*caf0*/  IMAD.X R3, RZ, RZ, R8, P4 ;  /* 0x000000ffff037224 */ /* 0x002fe400020e0608 */
[----:B------:R-:W1:Y:S04]  /*cb00*/  SHFL.IDX PT, R8, R24, 0x6, 0x181f ;  /* 0x00d81f0018087f89 */ /* 0x000e6800000e0000 */
[----:B------:R-:W-:Y:S01]  /*cb10*/  LDGSTS.E.BYPASS.LTC128B.128 [R4+0x2400], desc[UR50][R2.64], !P2 ;  /* 0x0240000002047fae */ /* 0x000fe2000d101d72 */
[----:B------:R-:W-:-:S03]  /*cb20*/  ISETP.LT.OR P2, PT, R6, 0x51, P1 ;  /* 0x000000510600780c */ /* 0x000fc60000f41670 */
[----:B------:R0:W-:Y:S01]  /*cb30*/  LDGSTS.E.BYPASS.LTC128B.128 [R4+0x6400], desc[UR50][R2.64+0x80], !P3 ;  /* 0x0640008002047fae */ /* 0x0001e2000d901d72 */
[----:B------:R-:W-:-:S03]  /*cb40*/  ISETP.LT.OR P3, PT, R6, 0x51, P0 ;  /* 0x000000510600780c */ /* 0x000fc60000761670 */
[----:B------:R-:W4:Y:S01]  /*cb50*/  SHFL.IDX PT, R24, R24, 0x7, 0x181f ;  /* 0x00f81f0018187f89 */ /* 0x000f2200000e0000 */
[----:B0-----:R-:W-:-:S03]  /*cb60*/  IADD3 R2, P4, R14, R5, RZ ;  /* 0x000000050e027210 */ /* 0x001fc60007f9e0ff */
[----:B------:R0:W0:Y:S02]  /*cb70*/  SHFL.IDX PT, R14, R23, 0x7, 0x181f ;  /* 0x00f81f00170e7f89 */ /* 0x00002400000e0000 */
[----:B--2---:R-:W-:-:S05]  /*cb80*/  IMAD.X R3, RZ, RZ, R7, P4 ;  /* 0x000000ffff037224 */ /* 0x004fca00020e0607 */
[----:B------:R-:W-:Y:S01]  /*cb90*/  LDGSTS.E.BYPASS.LTC128B.128 [R4+0x2c00], desc[UR50][R2.64], !P2 ;  /* 0x02c0000002047fae */ /* 0x000fe2000d101d72 */
[----:B------:R-:W-:-:S03]  /*cba0*/  ISETP.LT.OR P2, PT, R6, 0x61, P1 ;  /* 0x000000610600780c */ /* 0x000fc60000f41670 */
[----:B------:R3:W-:Y:S01]  /*cbb0*/  LDGSTS.E.BYPASS.LTC128B.128 [R4+0x6c00], desc[UR50][R2.64+0x80], !P3 ;  /* 0x06c0008002047fae */ /* 0x0007e2000d901d72 */
[----:B------:R-:W-:Y:S02]  /*cbc0*/  ISETP.LT.OR P3, PT, R6, 0x61, P0 ;  /* 0x000000610600780c */ /* 0x000fe40000761670 */
[----:B---3--:R-:W-:-:S05]  /*cbd0*/  IADD3 R2, P4, R10, R5, RZ ;  /* 0x000000050a027210 */ /* 0x008fca0007f9e0ff */
[----:B-1----:R-:W-:-:S05]  /*cbe0*/  IMAD.X R3, RZ, RZ, R8, P4 ;  /* 0x000000ffff037224 */ /* 0x002fca00020e0608 */
[----:B------:R1:W-:Y:S04]  /*cbf0*/  LDGSTS.E.BYPASS.LTC128B.128 [R4+0x3400], desc[UR50][R2.64], !P2 ;  /* 0x0340000002047fae */ /* 0x0003e8000d101d72 */
[----:B0---4-:R1:W-:Y:S02]  /*cc00*/  LDGSTS.E.BYPASS.LTC128B.128 [R4+0x7400], desc[UR50][R2.64+0x80], !P3 ;  /* 0x0740008002047fae */ /* 0x0113e4000d901d72 */
.L_x_434:
[C---:B------:R-:W-:Y:S02]  /*cc10*/  ISETP.LT.OR P1, PT, R6.reuse, 0x71, P1 ;  /* 0x000000710600780c */ /* 0x040fe40000f21670 */
[----:B------:R-:W-:Y:S02]  /*cc20*/  ISETP.LT.OR P0, PT, R6, 0x71, P0 ;  /* 0x000000710600780c */ /* 0x000fe40000701670 */
[----:B-1----:R-:W-:-:S05]  /*cc30*/  IADD3 R2, P2, R14, R5, RZ ;  /* 0x000000050e027210 */ /* 0x002fca0007f5e0ff */
[----:B------:R-:W-:-:S05]  /*cc40*/  IMAD.X R3, RZ, RZ, R24, P2 ;  /* 0x000000ffff037224 */ /* 0x000fca00010e0618 */
[----:B------:R-:W-:Y:S01]  /*cc50*/  @!PT LDS RZ, [RZ] ;  /* 0x00000000fffff984 */ /* 0x000fe20000000800 */
[----:B------:R-:W-:Y:S01]  /*cc60*/  @!PT LDS RZ, [RZ] ;  /* 0x00000000fffff984 */ /* 0x000fe20000000800 */
[----:B------:R-:W-:Y:S01]  /*cc70*/  @!PT LDS RZ, [RZ] ;  /* 0x00000000fffff984 */ /* 0x000fe20000000800 */
[----:B------:R0:W-:Y:S04]  /*cc80*/  LDGSTS.E.BYPASS.LTC128B.128 [R4+0x3c00], desc[UR50][R2.64], !P1 ;  /* 0x03c0000002047fae */ /* 0x0001e8000c901d72 */
[----:B------:R0:W-:Y:S01]  /*cc90*/  LDGSTS.E.BYPASS.LTC128B.128 [R4+0x7c00], desc[UR50][R2.64+0x80], !P0 ;  /* 0x07c0008002047fae */ /* 0x0001e2000c101d72 */
[----:B------:R-:W-:Y:S01]  /*cca0*/  PLOP3.LUT P0, PT, PT, PT, PT, 0x80, 0x0 ;  /* 0x000000000000781c */ /* 0x000fe20003f0f070 */
[----:B------:R-:W-:-:S12]  /*ccb0*/  NOP ;  /* 0x0000000000007918 */ /* 0x000fd80000000000 */
.L_x_308:
[----:B------:R-:W-:Y:S02]  /*ccc0*/  PLOP3.LUT P1, PT, P1, P0, PT, 0xa2, 0x0 ;  /* 0x000000000000781c */ /* 0x000fe40000f21472 */
[----:B------:R-:W-:-:S08]  /*ccd0*/  @P0 R2UR P1, UR4, R0 ;  /* 0x00000000000402ca */ /* 0x000fd00000020000 */
[----:B------:R-:W-:-:S05]  /*cce0*/  @P0 PLOP3.LUT P0, PT, P1, PT, PT, 0x80, 0x0 ;  /* 0x000000000000081c */ /* 0x000fca0000f0f070 */
[----:B------:R-:W-:Y:S01]  /*ccf0*/  @!P1 SYNCS.ARRIVE.TRANS64.RED.A0T1 RZ, [UR4+0x28850], RZ ;  /* 0x028850ffffff99a7 */ /* 0x000fe20008200404 */
[----:B------:R-:W-:Y:S07]  /*cd00*/  @!P1 ARRIVES.LDGSTSBAR.64.TRANSCNT [UR4+0x28850] ;  /* 0x02885000ff0099b0 */ /* 0x000fee0008000a84 */
[----:B------:R-:W-:Y:S05]  /*cd10*/  @P0 BRA.U.ANY `(.L_x_308) ;  /* 0xfffffffd00e80947 */ /* 0x000fea000393ffff */
[----:B------:R-:W-:Y:S01]  /*cd20*/  NOP ;  /* 0x0000000000007918 */ /* 0x000fe20000000000 */
[----:B0-----:R-:W-:-:S04]  /*cd30*/  MOV R2, UR37 ;  /* 0x0000002500027c02 */ /* 0x001fc80008000f00 */
[----:B------:R-:W-:-:S13]  /*cd40*/  ISETP.NE.AND P2, PT, R2, 0x3, PT ;  /* 0x000000030200780c */ /* 0x000fda0003f45270 */
[----:B------:R-:W-:Y:S05]  /*cd50*/  @!P2 BRA `(.L_x_309) ;  /* 0x000000000004a947 */ /* 0x000fea0003800000 */
[----:B------:R-:W-:Y:S01]  /*cd60*/  BPT.TRAP 0x1 ;  /* 0x000000040000795c */ /* 0x000fe20000300000 */
.L_x_309:
[----:B------:R1:W-:Y:S01]  /*cd70*/  SYNCS.ARRIVE.TRANS64.A1T0 RZ, [R0+URZ+0x28850], RZ ;  /* 0x028850ff00ff79a7 */ /* 0x0003e2000810003f */
[----:B------:R-:W-:-:S05]  /*cd80*/  VIADD R25, R25, 0x1 ;  /* 0x0000000119197836 */ /* 0x000fca0000000000 */
[----:B------:R-:W-:-:S04]  /*cd90*/  ISETP.NE.AND P0, PT, R25, 0x2, PT ;  /* 0x000000021900780c */ /* 0x000fc80003f05270 */
[----:B------:R-:W-:Y:S02]  /*cda0*/  SEL R3, RZ, 0x1, P0 ;  /* 0x00000001ff037807 */ /* 0x000fe40000000000 */
[----:B------:R-:W-:Y:S02]  /*cdb0*/  SEL R25, R25, RZ, P0 ;  /* 0x000000ff19197207 */ /* 0x000fe40000000000 */
[----:B-1----:R-:W-:-:S07]  /*cdc0*/  LOP3.LUT R28, R28, R3, RZ, 0x3c, !PT ;  /* 0x000000031c1c7212 */ /* 0x002fce00078e3cff */
.L_x_266:
[----:B------:R-:W-:Y:S05]  /*cdd0*/  BSYNC B7 ;  /* 0x0000000000077941 */ /* 0x000fea0003800000 */
.L_x_264:
[----:B------:R-:W-:-:S13]  /*cde0*/  LOP3.LUT P0, RZ, R27, 0x20, RZ, 0xc0, !PT ;  /* 0x000000201bff7812 */ /* 0x000fda000780c0ff */
[----:B------:R-:W-:Y:S05]  /*cdf0*/  @!P0 BRA `(.L_x_310) ;  /* 0x0000000000248947 */ /* 0x000fea0003800000 */
[----:B------:R-:W-:Y:S05]  /*ce00*/  WARPSYNC.ALL ;  /* 0x0000000000007948 */ /* 0x000fea0003800000 */
[----:B------:R-:W1:Y:S08]  /*ce10*/  S2UR UR5, SR_CgaCtaId ;  /* 0x00000000000579c3 */ /* 0x000e700000008800 */
[----:B------:R-:W-:Y:S06]  /*ce20*/  BAR.SYNC.DEFER_BLOCKING 0x5, 0x180 ;  /* 0x0146000000007b1d */ /* 0x000fec0000010000 */
[----:B------:R-:W-:-:S02]  /*ce30*/  UMOV UR4, 0x400 ;  /* 0x0000040000047882 */ /* 0x000fc40000000000 */
[----:B-1----:R-:W-:-:S06]  /*ce40*/  ULEA UR4, UR5, UR4, 0x18 ;  /* 0x0000000405047291 */ /* 0x002fcc000f8ec03f */
[----:B------:R-:W-:-:S05]  /*ce50*/  IMAD.U32 R22, RZ, RZ, UR4 ;  /* 0x00000004ff167e24 */ /* 0x000fca000f8e00ff */
[----:B------:R1:W2:Y:S01]  /*ce60*/  LDS.128 R16, [R22+0x288d0] ;  /* 0x0288d00016107984 */ /* 0x0002a20000000c00 */
[----:B------:R-:W-:Y:S06]  /*ce70*/  BAR.ARV 0x4, 0x180 ;  /* 0x0106000000007b1d */ /* 0x000fec0000002000 */
[----:B------:R-:W-:Y:S05]  /*ce80*/  BRA `(.L_x_311) ;  /* 0x0000000800407947 */ /* 0x000fea0003800000 */
.L_x_310:
[----:B------:R-:W1:Y:S01]  /*ce90*/  S2R R0, SR_TID.X ;  /* 0x0000000000007919 */ /* 0x000e620000002100 */
[----:B------:R-:W-:Y:S01]  /*cea0*/  UMOV UR4, 0xffffffff ;  /* 0xffffffff00047882 */ /* 0x000fe20000000000 */
[----:B-1----:R-:W-:-:S04]  /*ceb0*/  LOP3.LUT R8, R0, 0x1f, RZ, 0xc0, !PT ;  /* 0x0000001f00087812 */ /* 0x002fc800078ec0ff */
[----:B------:R-:W-:Y:S01]  /*cec0*/  ISETP.NE.AND P0, PT, R8, 0x1f, PT ;  /* 0x0000001f0800780c */ /* 0x000fe20003f05270 */
[----:B------:R-:W-:-:S12]  /*ced0*/  BRA.DIV UR4, `(.L_x_312) ;  /* 0x0000004204b07947 */ /* 0x000fd8000b800000 */
[----:B------:R-:W-:Y:S01]  /*cee0*/  IMAD.IADD R5, R19, 0x1, R8 ;  /* 0x0000000113057824 */ /* 0x000fe200078e0208 */
[----:B------:R-:W-:-:S04]  /*cef0*/  ULDC UR4, c[0x0][0xc3c] ;  /* 0x00030f0000047ab9 */ /* 0x000fc80000000800 */
[----:B------:R-:W-:-:S13]  /*cf00*/  ISETP.GE.OR P1, PT, R5, UR4, !P0 ;  /* 0x0000000405007c0c */ /* 0x000fda000c726670 */
[----:B------:R-:W1:Y:S02]  /*cf10*/  @!P1 LDC.64 R2, c[0x0][0xc80] ;  /* 0x00032000ff029b82 */ /* 0x000e640000000a00 */
[----:B-1----:R-:W-:-:S06]  /*cf20*/  @!P1 IMAD.WIDE R2, R5, 0x4, R2 ;  /* 0x0000000405029825 */ /* 0x002fcc00078e0202 */
[----:B------:R-:W2:Y:S01]  /*cf30*/  @!P1 LDG.E R2, desc[UR50][R2.64] ;  /* 0x0000003202029981 */ /* 0x000ea2000c1e1900 */
[----:B------:R-:W-:Y:S01]  /*cf40*/  IMAD.MOV.U32 R4, RZ, RZ, RZ ;  /* 0x000000ffff047224 */ /* 0x000fe200078e00ff */
[C---:B------:R-:W-:Y:S02]  /*cf50*/  ISETP.GE.U32.AND P2, PT, R8.reuse, 0x2, PT ;  /* 0x000000020800780c */ /* 0x040fe40003f46070 */
[C---:B------:R-:W-:Y:S01]  /*cf60*/  ISETP.GE.U32.AND P3, PT, R8.reuse, 0x4, PT ;  /* 0x000000040800780c */ /* 0x040fe20003f66070 */
[----:B------:R-:W-:Y:S01]  /*cf70*/  SHFL.IDX PT, R0, R16, 0x1, 0x1f ;  /* 0x00201f0010007f89 */ /* 0x000fe200000e0000 */
[C---:B------:R-:W-:Y:S02]  /*cf80*/  ISETP.GE.U32.AND P4, PT, R8.reuse, 0x8, PT ;  /* 0x000000080800780c */ /* 0x040fe40003f86070 */
[C---:B------:R-:W-:Y:S01]  /*cf90*/  ISETP.GE.U32.AND P5, PT, R8.reuse, 0x10, PT ;  /* 0x000000100800780c */ /* 0x040fe20003fa6070 */
[----:B--2---:R-:W-:Y:S01]  /*cfa0*/  @!P1 IMAD.MOV.U32 R4, RZ, RZ, R2 ;  /* 0x000000ffff049224 */ /* 0x004fe200078e0002 */
[----:B------:R-:W-:-:S04]  /*cfb0*/  ISETP.NE.AND P1, PT, R8, RZ, PT ;  /* 0x000000ff0800720c */ /* 0x000fc80003f25270 */
[----:B------:R-:W1:Y:S02]  /*cfc0*/  SHFL.UP PT, R14, R4, 0x1, RZ ;  /* 0x04200000040e7989 */ /* 0x000e6400000e00ff */
[----:B-1----:R-:W-:-:S05]  /*cfd0*/  SEL R5, R14, RZ, P1 ;  /* 0x000000ff0e057207 */ /* 0x002fca0000800000 */
[----:B------:R-:W-:Y:S02]  /*cfe0*/  IMAD.IADD R6, R4, 0x1, R5 ;  /* 0x0000000104067824 */ /* 0x000fe400078e0205 */
[----:B------:R-:W-:Y:S04]  /*cff0*/  SHFL.IDX PT, R5, R16, RZ, 0x1f ;  /* 0x00001fff10057589 */ /* 0x000fe800000e0000 */
[----:B------:R-:W1:Y:S02]  /*d000*/  SHFL.UP PT, R14, R6, 0x2, RZ ;  /* 0x04400000060e7989 */ /* 0x000e6400000e00ff */
[----:B-1----:R-:W-:-:S05]  /*d010*/  SEL R7, R14, RZ, P2 ;  /* 0x000000ff0e077207 */ /* 0x002fca0001000000 */
[----:B------:R-:W-:-:S05]  /*d020*/  IMAD.IADD R7, R6, 0x1, R7 ;  /* 0x0000000106077824 */ /* 0x000fca00078e0207 */
[----:B------:R-:W1:Y:S02]  /*d030*/  SHFL.UP PT, R14, R7, 0x4, RZ ;  /* 0x04800000070e7989 */ /* 0x000e6400000e00ff */
[----:B-1----:R-:W-:-:S04]  /*d040*/  SEL R2, R14, RZ, P3 ;  /* 0x000000ff0e027207 */ /* 0x002fc80001800000 */
[----:B------:R-:W-:-:S05]  /*d050*/  IADD3 R2, R7, R2, RZ ;  /* 0x0000000207027210 */ /* 0x000fca0007ffe0ff */
[----:B------:R-:W1:Y:S02]  /*d060*/  SHFL.UP PT, R14, R2, 0x8, RZ ;  /* 0x05000000020e7989 */ /* 0x000e6400000e00ff */
[----:B-1----:R-:W-:-:S05]  /*d070*/  SEL R3, R14, RZ, P4 ;  /* 0x000000ff0e037207 */ /* 0x002fca0002000000 */
[----:B------:R-:W-:-:S05]  /*d080*/  IMAD.IADD R3, R2, 0x1, R3 ;  /* 0x0000000102037824 */ /* 0x000fca00078e0203 */
[----:B------:R-:W1:Y:S02]  /*d090*/  SHFL.UP PT, R14, R3, 0x10, RZ ;  /* 0x06000000030e7989 */ /* 0x000e6400000e00ff */
[----:B-1----:R-:W-:-:S05]  /*d0a0*/  SEL R6, R14, RZ, P5 ;  /* 0x000000ff0e067207 */ /* 0x002fca0002800000 */
[----:B------:R-:W-:-:S05]  /*d0b0*/  IMAD.IADD R6, R3, 0x1, R6 ;  /* 0x0000000103067824 */ /* 0x000fca00078e0206 */
[----:B------:R1:W2:Y:S02]  /*d0c0*/  SHFL.IDX PT, R14, R6, 0x1f, 0x1f ;  /* 0x03e01f00060e7f89 */ /* 0x0002a400000e0000 */
.L_x_444:
[----:B------:R-:W-:Y:S02]  /*d0d0*/  ULDC UR4, c[0x0][0xc38] ;  /* 0x00030e0000047ab9 */ /* 0x000fe40000000800 */
[----:B------:R-:W-:-:S04]  /*d0e0*/  IMAD.U32 R7, RZ, RZ, UR4 ;  /* 0x00000004ff077e24 */ /* 0x000fc8000f8e00ff */
[----:B--2---:R-:W-:-:S04]  /*d0f0*/  IMAD R3, R14, R7, RZ ;  /* 0x000000070e037224 */ /* 0x004fc800078e02ff */
[----:B------:R-:W-:-:S05]  /*d100*/  IMAD.IADD R8, R0, 0x1, R3 ;  /* 0x0000000100087824 */ /* 0x000fca00078e0203 */
[----:B------:R-:W-:-:S13]  /*d110*/  ISETP.GT.AND P6, PT, R8, R5, PT ;  /* 0x000000050800720c */ /* 0x000fda0003fc4270 */
[----:B------:R-:W-:Y:S05]  /*d120*/  @P6 BRA `(.L_x_313) ;  /* 0x00000000009c6947 */ /* 0x000fea0003800000 */
.L_x_318:
[----:B------:R-:W2:Y:S01]  /*d130*/  LDC R0, c[0x0][0xc3c] ;  /* 0x00030f00ff007b82 */ /* 0x000ea20000000800 */
[----:B------:R-:W-:-:S05]  /*d140*/  VIADD R19, R19, 0x1f ;  /* 0x0000001f13137836 */ /* 0x000fca0000000000 */
[----:B--2---:R-:W-:-:S13]  /*d150*/  ISETP.GE.AND P6, PT, R19, R0, PT ;  /* 0x000000001300720c */ /* 0x004fda0003fc6270 */
[----:B------:R-:W-:Y:S05]  /*d160*/  @P6 BRA `(.L_x_314) ;  /* 0x0000000400446947 */ /* 0x000fea0003800000 */
[----:B------:R-:W2:Y:S01]  /*d170*/  S2R R2, SR_TID.X ;  /* 0x0000000000027919 */ /* 0x000ea20000002100 */
[----:B------:R-:W-:Y:S01]  /*d180*/  BSSY B0, `(.L_x_315) ;  /* 0x0000009000007945 */ /* 0x000fe20003800000 */
[----:B------:R-:W-:Y:S01]  /*d190*/  IMAD.MOV.U32 R4, RZ, RZ, RZ ;  /* 0x000000ffff047224 */ /* 0x000fe200078e00ff */
[----:B--2---:R-:W-:-:S05]  /*d1a0*/  LOP3.LUT R2, R2, 0x1f, RZ, 0xc0, !PT ;  /* 0x0000001f02027812 */ /* 0x004fca00078ec0ff */
[----:B------:R-:W-:-:S05]  /*d1b0*/  IMAD.IADD R7, R19, 0x1, R2 ;  /* 0x0000000113077824 */ /* 0x000fca00078e0202 */
[----:B------:R-:W-:-:S13]  /*d1c0*/  ISETP.GE.OR P6, PT, R7, R0, !P0 ;  /* 0x000000000700720c */ /* 0x000fda00047c6670 */
[----:B------:R-:W-:Y:S05]  /*d1d0*/  @P6 BRA `(.L_x_316) ;  /* 0x00000000000c6947 */ /* 0x000fea0003800000 */
[----:B------:R-:W2:Y:S02]  /*d1e0*/  LDC.64 R2, c[0x0][0xc80] ;  /* 0x00032000ff027b82 */ /* 0x000ea40000000a00 */
[----:B--2---:R-:W-:-:S05]  /*d1f0*/  IMAD.WIDE R2, R7, 0x4, R2 ;  /* 0x0000000407027825 */ /* 0x004fca00078e0202 */
[----:B------:R2:W5:Y:S02]  /*d200*/  LDG.E R4, desc[UR50][R2.64] ;  /* 0x0000003202047981 */ /* 0x000564000c1e1900 */
.L_x_316:
[----:B------:R-:W-:Y:S05]  /*d210*/  BSYNC B0 ;  /* 0x0000000000007941 */ /* 0x000fea0003800000 */
.L_x_315:
[----:B------:R-:W-:-:S03]  /*d220*/  UMOV UR4, 0xffffffff ;  /* 0xffffffff00047882 */ /* 0x000fc60000000000 */
[----:B------:R-:W-:Y:S05]  /*d230*/  BRA.DIV UR4, `(.L_x_317) ;  /* 0x0000004204fc7947 */ /* 0x000fea000b800000 */
[----:B-----5:R-:W3:Y:S02]  /*d240*/  SHFL.UP PT, R14, R4, 0x1, RZ ;  /* 0x04200000040e7989 */ /* 0x020ee400000e00ff */
[----:B---3--:R-:W-:-:S04]  /*d250*/  SEL R13, R14, RZ, P1 ;  /* 0x000000ff0e0d7207 */ /* 0x008fc80000800000 */
[----:B------:R-:W-:-:S05]  /*d260*/  IADD3 R13, R4, R13, RZ ;  /* 0x0000000d040d7210 */ /* 0x000fca0007ffe0ff */
[----:B------:R-:W3:Y:S02]  /*d270*/  SHFL.UP PT, R14, R13, 0x2, RZ ;  /* 0x044000000d0e7989 */ /* 0x000ee400000e00ff */
[----:B---3--:R-:W-:-:S05]  /*d280*/  SEL R0, R14, RZ, P2 ;  /* 0x000000ff0e007207 */ /* 0x008fca0001000000 */
[----:B------:R-:W-:-:S05]  /*d290*/  IMAD.IADD R0, R13, 0x1, R0 ;  /* 0x000000010d007824 */ /* 0x000fca00078e0200 */
[----:B------:R-:W2:Y:S02]  /*d2a0*/  SHFL.UP PT, R14, R0, 0x4, RZ ;  /* 0x04800000000e7989 */ /* 0x000ea400000e00ff */
[----:B--2---:R-:W-:-:S05]  /*d2b0*/  SEL R3, R14, RZ, P3 ;  /* 0x000000ff0e037207 */ /* 0x004fca0001800000 */
[----:B------:R-:W-:-:S05]  /*d2c0*/  IMAD.IADD R2, R0, 0x1, R3 ;  /* 0x0000000100027824 */ /* 0x000fca00078e0203 */
[----:B------:R-:W2:Y:S02]  /*d2d0*/  SHFL.UP PT, R14, R2, 0x8, RZ ;  /* 0x05000000020e7989 */ /* 0x000ea400000e00ff */
[----:B--2---:R-:W-:-:S05]  /*d2e0*/  SEL R3, R14, RZ, P4 ;  /* 0x000000ff0e037207 */ /* 0x004fca0002000000 */
[----:B------:R-:W-:-:S05]  /*d2f0*/  IMAD.IADD R3, R2, 0x1, R3 ;  /* 0x0000000102037824 */ /* 0x000fca00078e0203 */
[----:B------:R-:W1:Y:S02]  /*d300*/  SHFL.UP PT, R14, R3, 0x10, RZ ;  /* 0x06000000030e7989 */ /* 0x000e6400000e00ff */
[----:B-1----:R-:W-:-:S05]  /*d310*/  SEL R6, R14, RZ, P5 ;  /* 0x000000ff0e067207 */ /* 0x002fca0002800000 */
[----:B------:R-:W-:-:S05]  /*d320*/  IMAD.IADD R6, R3, 0x1, R6 ;  /* 0x0000000103067824 */ /* 0x000fca00078e0206 */
[----:B------:R1:W2:Y:S02]  /*d330*/  SHFL.IDX PT, R14, R6, 0x1f, 0x1f ;  /* 0x03e01f00060e7f89 */ /* 0x0002a400000e0000 */
.L_x_452:
[----:B------:R-:W-:Y:S02]  /*d340*/  ULDC UR4, c[0x0][0xc38] ;  /* 0x00030e0000047ab9 */ /* 0x000fe40000000800 */
[----:B------:R-:W-:-:S04]  /*d350*/  IMAD.U32 R7, RZ, RZ, UR4 ;  /* 0x00000004ff077e24 */ /* 0x000fc8000f8e00ff */
[----:B--2---:R-:W-:-:S04]  /*d360*/  IMAD R3, R14, R7, RZ ;  /* 0x000000070e037224 */ /* 0x004fc800078e02ff */
[----:B------:R-:W-:-:S05]  /*d370*/  IMAD.IADD R8, R3, 0x1, R8 ;  /* 0x0000000103087824 */ /* 0x000fca00078e0208 */
[----:B------:R-:W-:-:S13]  /*d380*/  ISETP.GT.AND P6, PT, R8, R5, PT ;  /* 0x000000050800720c */ /* 0x000fda0003fc4270 */
[----:B------:R-:W-:Y:S05]  /*d390*/  @!P6 BRA `(.L_x_318) ;  /* 0xfffffffc0064e947 */ /* 0x000fea000383ffff */
.L_x_313:
[----:B------:R-:W-:Y:S01]  /*d3a0*/  IMAD.IADD R8, R8, 0x1, -R3 ;  /* 0x0000000108087824 */ /* 0x000fe200078e0a03 */
[----:B------:R-:W-:-:S03]  /*d3b0*/  UMOV UR4, 0xffffffff ;  /* 0xffffffff00047882 */ /* 0x000fc60000000000 */
[----:B------:R-:W-:-:S05]  /*d3c0*/  IMAD R0, R6, R7, R8 ;  /* 0x0000000706007224 */ /* 0x000fca00078e0208 */
[----:B------:R-:W-:Y:S01]  /*d3d0*/  ISETP.GT.AND P6, PT, R0, R5, PT ;  /* 0x000000050000720c */ /* 0x000fe20003fc4270 */
[----:B------:R-:W-:-:S12]  /*d3e0*/  BRA.DIV UR4, `(.L_x_319) ;  /* 0x00000046044c7947 */ /* 0x000fd8000b800000 */
[----:B------:R-:W-:-:S04]  /*d3f0*/  VOTE.ANY R2, PT, !P6 ;  /* 0x0000000000027806 */ /* 0x000fc800070e0100 */
[----:B------:R-:W2:Y:S02]  /*d400*/  POPC R0, R2 ;  /* 0x0000000200007309 */ /* 0x000ea40000000000 */
[----:B--2---:R2:W3:Y:S02]  /*d410*/  SHFL.IDX PT, R4, R4, R0, 0x1f ;  /* 0x00001f0004047589 */ /* 0x0044e400000e0000 */
.L_x_456:
[----:B------:R-:W-:Y:S02]  /*d420*/  ISETP.NE.AND P0, PT, R2, RZ, PT ;  /* 0x000000ff0200720c */ /* 0x000fe40003f05270 */
[----:B------:R-:W-:-:S11]  /*d430*/  MOV R14, RZ ;  /* 0x000000ff000e7202 */ /* 0x000fd60000000f00 */
[----:B------:R-:W-:Y:S05]  /*d440*/  @!P0 BRA `(.L_x_320) ;  /* 0x0000000000108947 */ /* 0x000fea0003800000 */
[----:B------:R-:W-:Y:S01]  /*d450*/  UMOV UR4, 0xffffffff ;  /* 0xffffffff00047882 */ /* 0x000fe20000000000 */
[----:B------:R-:W-:Y:S02]  /*d460*/  VIADD R12, R0, 0xffffffff ;  /* 0xffffffff000c7836 */ /* 0x000fe40000000000 */
[----:B------:R-:W-:Y:S05]  /*d470*/  BRA.DIV UR4, `(.L_x_321) ;  /* 0x0000004604707947 */ /* 0x000fea000b800000 */
[----:B------:R4:W0:Y:S02]  /*d480*/  SHFL.IDX PT, R14, R6, R12, 0x1f ;  /* 0x00001f0c060e7589 */ /* 0x00082400000e0000 */
.L_x_320:
[----:B-1-34-:R-:W-:Y:S01]  /*d490*/  IABS R6, R4 ;  /* 0x0000000400067213 */ /* 0x01afe20000000000 */
[----:B0-----:R-:W-:Y:S02]  /*d4a0*/  IMAD R16, R14, R7, R8 ;  /* 0x000000070e107224 */ /* 0x001fe400078e0208 */
[----:B------:R-:W-:Y:S01]  /*d4b0*/  IMAD.IADD R19, R0, 0x1, R19 ;  /* 0x0000000100137824 */ /* 0x000fe200078e0213 */
[----:B------:R-:W0:Y:S08]  /*d4c0*/  I2F.RP R9, R6 ;  /* 0x0000000600097306 */ /* 0x000e300000209400 */
[----:B0-----:R-:W0:Y:S02]  /*d4d0*/  MUFU.RCP R9, R9 ;  /* 0x0000000900097308 */ /* 0x001e240000001000 */
[----:B0-----:R-:W-:-:S06]  /*d4e0*/  VIADD R2, R9, 0xffffffe ;  /* 0x0ffffffe09027836 */ /* 0x001fcc0000000000 */
[----:B------:R0:W1:Y:S02]  /*d4f0*/  F2I.FTZ.U32.TRUNC.NTZ R3, R2 ;  /* 0x0000000200037305 */ /* 0x000064000021f000 */
[----:B0-----:R-:W-:Y:S02]  /*d500*/  IMAD.MOV.U32 R2, RZ, RZ, RZ ;  /* 0x000000ffff027224 */ /* 0x001fe400078e00ff */
[----:B-1----:R-:W-:-:S04]  /*d510*/  IMAD.MOV R7, RZ, RZ, -R3 ;  /* 0x000000ffff077224 */ /* 0x002fc800078e0a03 */
[----:B------:R-:W-:-:S04]  /*d520*/  IMAD R7, R7, R6, RZ ;  /* 0x0000000607077224 */ /* 0x000fc800078e02ff */
[----:B------:R-:W-:-:S04]  /*d530*/  IMAD.HI.U32 R3, R3, R7, R2 ;  /* 0x0000000703037227 */ /* 0x000fc800078e0002 */
[----:B------:R-:W-:Y:S01]  /*d540*/  IMAD.IADD R7, R5, 0x1, -R16 ;  /* 0x0000000105077824 */ /* 0x000fe200078e0a10 */
[----:B------:R-:W-:-:S04]  /*d550*/  IABS R5, R4 ;  /* 0x0000000400057213 */ /* 0x000fc80000000000 */
[----:B------:R-:W-:Y:S01]  /*d560*/  IABS R2, R7 ;  /* 0x0000000700027213 */ /* 0x000fe20000000000 */
[----:B------:R-:W-:-:S04]  /*d570*/  IMAD.MOV R5, RZ, RZ, -R5 ;  /* 0x000000ffff057224 */ /* 0x000fc800078e0a05 */
[----:B------:R-:W-:-:S04]  /*d580*/  IMAD.HI.U32 R3, R3, R2, RZ ;  /* 0x0000000203037227 */ /* 0x000fc800078e00ff */
[----:B------:R-:W-:Y:S01]  /*d590*/  IMAD R5, R3, R5, R2 ;  /* 0x0000000503057224 */ /* 0x000fe200078e0202 */
[----:B------:R-:W-:-:S04]  /*d5a0*/  LOP3.LUT R2, R7, R4, RZ, 0x3c, !PT ;  /* 0x0000000407027212 */ /* 0x000fc800078e3cff */
[----:B------:R-:W-:Y:S02]  /*d5b0*/  ISETP.GT.U32.AND P1, PT, R6, R5, PT ;  /* 0x000000050600720c */ /* 0x000fe40003f24070 */
[----:B------:R-:W-:-:S11]  /*d5c0*/  ISETP.GE.AND P2, PT, R2, RZ, PT ;  /* 0x000000ff0200720c */ /* 0x000fd60003f46270 */
[----:B------:R-:W-:Y:S01]  /*d5d0*/  @!P1 IMAD.IADD R5, R5, 0x1, -R6 ;  /* 0x0000000105059824 */ /* 0x000fe200078e0a06 */
[----:B------:R-:W-:Y:S02]  /*d5e0*/  @!P1 IADD3 R3, R3, 0x1, RZ ;  /* 0x0000000103039810 */ /* 0x000fe40007ffe0ff */
[----:B------:R-:W-:Y:S02]  /*d5f0*/  ISETP.NE.AND P1, PT, R4, RZ, PT ;  /* 0x000000ff0400720c */ /* 0x000fe40003f25270 */
[----:B------:R-:W-:-:S13]  /*d600*/  ISETP.GE.U32.AND P0, PT, R5, R6, PT ;  /* 0x000000060500720c */ /* 0x000fda0003f06070 */
[----:B------:R-:W-:-:S04]  /*d610*/  @P0 VIADD R3, R3, 0x1 ;  /* 0x0000000103030836 */ /* 0x000fc80000000000 */
[----:B------:R-:W-:Y:S01]  /*d620*/  @!P2 IMAD.MOV R3, RZ, RZ, -R3 ;  /* 0x000000ffff03a224 */ /* 0x000fe200078e0a03 */
[----:B------:R-:W-:-:S05]  /*d630*/  @!P1 LOP3.LUT R3, RZ, R4, RZ, 0x33, !PT ;  /* 0x00000004ff039212 */ /* 0x000fca00078e33ff */
[--C-:B------:R-:W-:Y:S02]  /*d640*/  IMAD.MOV R17, RZ, RZ, -R3.reuse ;  /* 0x000000ffff117224 */ /* 0x100fe400078e0a03 */
[----:B------:R-:W-:Y:S02]  /*d650*/  IMAD.MOV.U32 R18, RZ, RZ, R3 ;  /* 0x000000ffff127224 */ /* 0x000fe400078e0003 */
[----:B------:R-:W-:Y:S01]  /*d660*/  IMAD R17, R4, R17, R7 ;  /* 0x0000001104117224 */ /* 0x000fe200078e0207 */
[----:B------:R-:W-:Y:S06]  /*d670*/  BRA `(.L_x_322) ;  /* 0x00000000001c7947 */ /* 0x000fec0003800000 */
.L_x_314:
[----:B------:R-:W-:Y:S01]  /*d680*/  UMOV UR4, URZ ;  /* 0x0000003f00047c82 */ /* 0x000fe20008000000 */
[----:B------:R-:W-:Y:S01]  /*d690*/  UMOV UR5, URZ ;  /* 0x0000003f00057c82 */ /* 0x000fe20008000000 */
[----:B------:R-:W-:Y:S01]  /*d6a0*/  ULDC UR6, c[0x0][0xc3c] ;  /* 0x00030f0000067ab9 */ /* 0x000fe20000000800 */
[----:B------:R-:W-:Y:S01]  /*d6b0*/  IMAD.MOV.U32 R16, RZ, RZ, R5 ;  /* 0x000000ffff107224 */ /* 0x000fe200078e0005 */
[----:B------:R-:W-:Y:S01]  /*d6c0*/  MOV R18, UR5 ;  /* 0x0000000500127c02 */ /* 0x000fe20008000f00 */
[----:B------:R-:W-:Y:S02]  /*d6d0*/  IMAD.U32 R17, RZ, RZ, UR4 ;  /* 0x00000004ff117e24 */ /* 0x000fe4000f8e00ff */
[----:B------:R-:W-:-:S07]  /*d6e0*/  IMAD.U32 R19, RZ, RZ, UR6 ;  /* 0x00000006ff137e24 */ /* 0x000fce000f8e00ff */
.L_x_322:
[----:B--2---:R-:W2:Y:S01]  /*d6f0*/  S2R R0, SR_TID.X ;  /* 0x0000000000007919 */ /* 0x004ea20000002100 */
[----:B------:R-:W-:Y:S05]  /*d700*/  WARPSYNC.ALL ;  /* 0x0000000000007948 */ /* 0x000fea0003800000 */
[----:B------:R-:W-:Y:S01]  /*d710*/  BAR.SYNC.DEFER_BLOCKING 0x4, 0x180 ;  /* 0x0106000000007b1d */ /* 0x000fe20000010000 */
[----:B--2---:R-:W-:-:S04]  /*d720*/  LOP3.LUT R0, R0, 0x1f, RZ, 0xc0, !PT ;  /* 0x0000001f00007812 */ /* 0x004fc800078ec0ff */
[----:B------:R-:W-:-:S13]  /*d730*/  ISETP.NE.AND P0, PT, R0, RZ, PT ;  /* 0x000000ff0000720c */ /* 0x000fda0003f05270 */
[----:B------:R-:W2:Y:S01]  /*d740*/  @!P0 S2R R3, SR_CgaCtaId ;  /* 0x0000000000038919 */ /* 0x000ea20000008800 */
[----:B------:R-:W-:-:S04]  /*d750*/  @!P0 MOV R0, 0x400 ;  /* 0x0000040000008802 */ /* 0x000fc80000000f00 */
[----:B--2---:R-:W-:-:S05]  /*d760*/  @!P0 LEA R22, R3, R0, 0x18 ;  /* 0x0000000003168211 */ /* 0x004fca00078ec0ff */
[----:B------:R3:W-:Y:S01]  /*d770*/  @!P0 STS.128 [R22+0x288d0], R16 ;  /* 0x0288d01016008388 */ /* 0x0007e20000000c00 */
[----:B------:R-:W-:Y:S06]  /*d780*/  BAR.ARV 0x5, 0x180 ;  /* 0x0146000000007b1d */ /* 0x000fec0000002000 */
.L_x_311:
[----:B------:R-:W-:Y:S02]  /*d790*/  ULDC UR4, c[0x0][0xc3c] ;  /* 0x00030f0000047ab9 */ /* 0x000fe40000000800 */
[----:B--2---:R-:W-:-:S13]  /*d7a0*/  ISETP.GE.AND P0, PT, R19, UR4, PT ;  /* 0x0000000413007c0c */ /* 0x004fda000bf06270 */
[----:B------:R-:W-:Y:S05]  /*d7b0*/  @!P0 BRA `(.L_x_323) ;  /* 0xffffffb800988947 */ /* 0x000fea000383ffff */
[----:B------:R-:W-:Y:S05]  /*d7c0*/  BSYNC B8 ;  /* 0x0000000000087941 */ /* 0x000fea0003800000 */
.L_x_260:
[----:B-1----:R-:W2:Y:S01]  /*d7d0*/  LDL.LU R0, [R1+0x1c] ;  /* 0x00001c0001007983 */ /* 0x002ea20000300800 */
[----:B------:R-:W-:Y:S01]  /*d7e0*/  BSSY B0, `(.L_x_324) ;  /* 0x000000b000007945 */ /* 0x000fe20003800000 */
[----:B------:R-:W1:Y:S01]  /*d7f0*/  S2R R5, SR_CgaCtaId ;  /* 0x0000000000057919 */ /* 0x000e620000008800 */
[----:B--2---:R-:W-:-:S05]  /*d800*/  VIADD R0, R0, 0x1 ;  /* 0x0000000100007836 */ /* 0x004fca0000000000 */
[----:B------:R-:W-:-:S04]  /*d810*/  LEA.HI R2, R0, R0, RZ, 0x1 ;  /* 0x0000000000027211 */ /* 0x000fc800078f08ff */
[----:B------:R-:W-:Y:S02]  /*d820*/  LOP3.LUT R3, R2, 0xfffffffe, RZ, 0xc0, !PT ;  /* 0xfffffffe02037812 */ /* 0x000fe400078ec0ff */
[----:B------:R-:W-:-:S03]  /*d830*/  MOV R2, 0x400 ;  /* 0x0000040000027802 */ /* 0x000fc60000000f00 */
[----:B------:R-:W-:Y:S01]  /*d840*/  IMAD.IADD R0, R0, 0x1, -R3 ;  /* 0x0000000100007824 */ /* 0x000fe200078e0a03 */
[----:B-1----:R-:W-:-:S04]  /*d850*/  LEA R4, R5, R2, 0x18 ;  /* 0x0000000205047211 */ /* 0x002fc800078ec0ff */
[----:B------:R-:W-:-:S04]  /*d860*/  SHF.L.U32 R0, R0, 0x1f, RZ ;  /* 0x0000001f00007819 */ /* 0x000fc800000006ff */
[----:B------:R-:W1:Y:S02]  /*d870*/  SYNCS.PHASECHK.TRANS64.TRYWAIT P0, [R4+URZ+0x28820], R0 ;  /* 0x02882000040075a7 */ /* 0x000e64000800017f */
[----:B-1----:R-:W-:Y:S05]  /*d880*/  @!P0 BRA `(.L_x_325) ;  /* 0x0000004000908947 */ /* 0x002fea0003800000 */
.L_x_459:
[----:B------:R-:W-:Y:S05]  /*d890*/  BSYNC B0 ;  /* 0x0000000000007941 */ /* 0x000fea0003800000 */
.L_x_324:
[----:B------:R-:W-:-:S03]  /*d8a0*/  UMOV UR4, 0xffffffff ;  /* 0xffffffff00047882 */ /* 0x000fc60000000000 */
[----:B------:R-:W-:Y:S05]  /*d8b0*/  BRA.DIV UR4, `(.L_x_326) ;  /* 0x0000004204987947 */ /* 0x000fea000b800000 */
[----:B-1----:R-:W1:Y:S02]  /*d8c0*/  S2R R0, SR_TID.X ;  /* 0x0000000000007919 */ /* 0x002e640000002100 */
[----:B-1----:R-:W-:-:S04]  /*d8d0*/  SHF.R.U32.HI R0, RZ, 0x5, R0 ;  /* 0x00000005ff007819 */ /* 0x002fc80000011600 */
[----:B------:R-:W-:-:S05]  /*d8e0*/  LOP3.LUT R0, R0, 0x3, RZ, 0xc0, !PT ;  /* 0x0000000300007812 */ /* 0x000fca00078ec0ff */
[----:B------:R1:W2:Y:S02]  /*d8f0*/  SHFL.IDX PT, R14, R0, RZ, 0x1f ;  /* 0x00001fff000e7589 */ /* 0x0002a400000e0000 */
.L_x_462:
[----:B--2---:R-:W-:Y:S01]  /*d900*/  ISETP.NE.AND P0, PT, R14, RZ, PT ;  /* 0x000000ff0e00720c */ /* 0x004fe20003f05270 */
[----:B------:R-:W-:-:S12]  /*d910*/  BSSY B0, `(.L_x_327) ;  /* 0x0000024000007945 */ /* 0x000fd80003800000 */
[----:B------:R-:W-:Y:S05]  /*d920*/  @P0 BRA `(.L_x_328) ;  /* 0x0000000000880947 */ /* 0x000fea0003800000 */
[----:B------:R-:W-:-:S03]  /*d930*/  UMOV UR4, 0xffffffff ;  /* 0xffffffff00047882 */ /* 0x000fc60000000000 */
[----:B------:R-:W-:Y:S05]  /*d940*/  BRA.DIV UR4, `(.L_x_329) ;  /* 0x0000004204a87947 */ /* 0x000fea000b800000 */
[----:B------:R-:W-:-:S13]  /*d950*/  ELECT P6, URZ, PT ;  /* 0x00000000003f782f */ /* 0x000fda00038c0000 */
.L_x_465:
[----:B------:R-:W-:Y:S05]  /*d960*/  @!P6 BRA `(.L_x_328) ;  /* 0x000000000078e947 */ /* 0x000fea0003800000 */
[----:B------:R-:W-:-:S06]  /*d970*/  ULOP3.LUT UR4, UR36, 0x2, URZ, 0xfc, !UPT ;  /* 0x0000000224047892 */ /* 0x000fcc000f8efc3f */
[----:B-1----:R-:W-:-:S05]  /*d980*/  IMAD.U32 R0, RZ, RZ, UR4 ;  /* 0x00000004ff007e24 */ /* 0x002fca000f8e00ff */
[----:B------:R-:W-:-:S13]  /*d990*/  ISETP.NE.AND P0, PT, R0, 0x3, PT ;  /* 0x000000030000780c */ /* 0x000fda0003f05270 */
[----:B------:R-:W-:Y:S05]  /*d9a0*/  @!P0 BRA `(.L_x_330) ;  /* 0x0000000000048947 */ /* 0x000fea0003800000 */
[----:B------:R-:W-:Y:S01]  /*d9b0*/  BPT.TRAP 0x1 ;  /* 0x000000040000795c */ /* 0x000fe20000300000 */
.L_x_330:
[C---:B------:R-:W-:Y:S01]  /*d9c0*/  IMAD R5, R25.reuse, 0x8, R4 ;  /* 0x0000000819057824 */ /* 0x040fe200078e0204 */
[----:B------:R-:W-:Y:S01]  /*d9d0*/  SHF.L.U32 R0, R28, 0x1f, RZ ;  /* 0x0000001f1c007819 */ /* 0x000fe200000006ff */
[----:B------:R-:W-:-:S03]  /*d9e0*/  VIADD R25, R25, 0x1 ;  /* 0x0000000119197836 */ /* 0x000fc60000000000 */
[----:B------:R-:W1:Y:S02]  /*d9f0*/  SYNCS.PHASECHK.TRANS64.TRYWAIT P1, [R5+URZ+0x28840], R0 ;  /* 0x02884000050075a7 */ /* 0x000e64000802017f */
[----:B------:R-:W-:-:S04]  /*da00*/  ISETP.NE.AND P2, PT, R25, 0x2, PT ;  /* 0x000000021900780c */ /* 0x000fc80003f45270 */
[----:B------:R-:W-:Y:S01]  /*da10*/  SEL R3, RZ, 0x1, P2 ;  /* 0x00000001ff037807 */ /* 0x000fe20001000000 */
[----:B-1----:R-:W-:Y:S08]  /*da20*/  @!P1 BRA `(.L_x_331) ;  /* 0x0000004000909947 */ /* 0x002ff00003800000 */
.L_x_466:
[----:B------:R-:W-:Y:S02]  /*da30*/  SEL R25, R25, RZ, P2 ;  /* 0x000000ff19197207 */ /* 0x000fe40001000000 */
[----:B------:R-:W-:Y:S01]  /*da40*/  LOP3.LUT R2, R28, R3, RZ, 0x3c, !PT ;  /* 0x000000031c027212 */ /* 0x000fe200078e3cff */
[----:B------:R-:W-:Y:S06]  /*da50*/  @!P0 BRA `(.L_x_332) ;  /* 0x0000000000048947 */ /* 0x000fec0003800000 */
[----:B------:R-:W-:Y:S01]  /*da60*/  BPT.TRAP 0x1 ;  /* 0x000000040000795c */ /* 0x000fe20000300000 */
.L_x_332:
[----:B------:R-:W-:Y:S01]  /*da70*/  IMAD R25, R25, 0x8, R4 ;  /* 0x0000000819197824 */ /* 0x000fe200078e0204 */
[----:B------:R-:W-:-:S04]  /*da80*/  SHF.L.U32 R2, R2, 0x1f, RZ ;  /* 0x0000001f02027819 */ /* 0x000fc800000006ff */
[----:B------:R-:W2:Y:S02]  /*da90*/  SYNCS.PHASECHK.TRANS64.TRYWAIT P1, [R25+URZ+0x28840], R2 ;  /* 0x02884002190075a7 */ /* 0x000ea4000802017f */
[----:B--2---:R-:W-:Y:S05]  /*daa0*/  @!P1 BRA `(.L_x_333) ;  /* 0x0000004000849947 */ /* 0x004fea0003800000 */
.L_x_467:
[----:B------:R-:W-:Y:S05]  /*dab0*/  @!P0 BRA `(.L_x_334) ;  /* 0x0000000000048947 */ /* 0x000fea0003800000 */
[----:B------:R-:W-:Y:S01]  /*dac0*/  BPT.TRAP 0x1 ;  /* 0x000000040000795c */ /* 0x000fe20000300000 */
.L_x_334:
[----:B------:R-:W4:Y:S02]  /*dad0*/  SYNCS.PHASECHK.TRANS64.TRYWAIT P1, [R5+URZ+0x28860], R0 ;  /* 0x02886000050075a7 */ /* 0x000f24000802017f */
[----:B----4-:R-:W-:Y:S05]  /*dae0*/  @!P1 BRA `(.L_x_335) ;  /* 0x0000004000889947 */ /* 0x010fea0003800000 */
.L_x_468:
[----:B------:R-:W-:Y:S05]  /*daf0*/  @!P0 BRA `(.L_x_336) ;  /* 0x0000000000048947 */ /* 0x000fea0003800000 */
[----:B------:R-:W-:Y:S01]  /*db00*/  BPT.TRAP 0x1 ;  /* 0x000000040000795c */ /* 0x000fe20000300000 */
.L_x_336:
[----:B------:R0:W0:Y:S02]  /*db10*/  SYNCS.PHASECHK.TRANS64.TRYWAIT P0, [R25+URZ+0x28860], R2 ;  /* 0x02886002190075a7 */ /* 0x000024000800017f */
[----:B0-----:R-:W-:Y:S05]  /*db20*/  @!P0 NANOSLEEP.SYNCS 0x989680 ;  /* 0x009896800000895d */ /* 0x001fea0003900000 */
[----:B------:R-:W0:Y:S02]  /*db30*/  @!P0 SYNCS.PHASECHK.TRANS64 P0, [R25+URZ+0x28860], R2 ;  /* 0x02886002190085a7 */ /* 0x000e24000800007f */
[----:B0-----:R-:W-:Y:S05]  /*db40*/  @!P0 BRA `(.L_x_336) ;  /* 0xfffffffc00f08947 */ /* 0x001fea000383ffff */
.L_x_328:
[----:B------:R-:W-:Y:S05]  /*db50*/  BSYNC B0 ;  /* 0x0000000000007941 */ /* 0x000fea0003800000 */
.L_x_327:
[----:B------:R-:W-:Y:S05]  /*db60*/  EXIT ;  /* 0x000000000000794d */ /* 0x000fea0003800000 */
.L_x_208:
[----:B0-----:R-:W-:-:S04]  /*db70*/  MOV R3, UR49 ;  /* 0x0000003100037c02 */ /* 0x001fc80008000f00 */
[----:B------:R0:W1:Y:S03]  /*db80*/  SYNCS.PHASECHK.TRANS64.TRYWAIT P1, [R3+URZ+0x28800], R0 ;  /* 0x02880000030075a7 */ /* 0x000066000802017f */
[----:B-1----:R-:W-:Y:S05]  /*db90*/  @!P1 NANOSLEEP.SYNCS 0x989680 ;  /* 0x009896800000995d */ /* 0x002fea0003900000 */
[----:B------:R-:W1:Y:S02]  /*dba0*/  @!P1 SYNCS.PHASECHK.TRANS64 P1, [R3+URZ+0x28800], R0 ;  /* 0x02880000030095a7 */ /* 0x000e64000802007f */
[----:B-1----:R-:W-:Y:S05]  /*dbb0*/  @!P1 BRA `(.L_x_208) ;  /* 0xfffffffc00ec9947 */ /* 0x002fea000383ffff */
[----:B------:R-:W-:Y:S05]  /*dbc0*/  BRA `(.L_x_337) ;  /* 0xffffff38007c7947 */ /* 0x000fea000383ffff */
.L_x_212:
[----:B-1----:R1:W2:Y:S02]  /*dbd0*/  SYNCS.PHASECHK.TRANS64.TRYWAIT P1, [R5+URZ+0x28830], R0 ;  /* 0x02883000050075a7 */ /* 0x0022a4000802017f */
[----:B--2---:R-:W-:Y:S05]  /*dbe0*/  @!P1 NANOSLEEP.SYNCS 0x989680 ;  /* 0x009896800000995d */ /* 0x004fea0003900000 */
[----:B------:R-:W2:Y:S02]  /*dbf0*/  @!P1 SYNCS.PHASECHK.TRANS64 P1, [R5+URZ+0x28830], R0 ;  /* 0x02883000050095a7 */ /* 0x000ea4000802007f */
[----:B--2---:R-:W-:Y:S05]  /*dc00*/  @!P1 BRA `(.L_x_212) ;  /* 0xfffffffc00f09947 */ /* 0x004fea000383ffff */
[----:B------:R-:W-:Y:S05]  /*dc10*/  BRA `(.L_x_211) ;  /* 0xffffff38009c7947 */ /* 0x000fea000383ffff */
.L_x_218:
[----:B-1----:R-:W-:-:S04]  /*dc20*/  IMAD.U32 R3, RZ, RZ, UR6 ;  /* 0x00000006ff037e24 */ /* 0x002fc8000f8e00ff */
[----:B------:R1:W2:Y:S03]  /*dc30*/  SYNCS.PHASECHK.TRANS64.TRYWAIT P1, [R3+URZ+0x28830], R0 ;  /* 0x02883000030075a7 */ /* 0x0002a6000802017f */
[----:B--2---:R-:W-:Y:S05]  /*dc40*/  @!P1 NANOSLEEP.SYNCS 0x989680 ;  /* 0x009896800000995d */ /* 0x004fea0003900000 */
[----:B------:R-:W2:Y:S02]  /*dc50*/  @!P1 SYNCS.PHASECHK.TRANS64 P1, [R3+URZ+0x28830], R0 ;  /* 0x02883000030095a7 */ /* 0x000ea4000802007f */
[----:B--2---:R-:W-:Y:S05]  /*dc60*/  @!P1 BRA `(.L_x_218) ;  /* 0xfffffffc00ec9947 */ /* 0x004fea000383ffff */
[----:B------:R-:W-:Y:S05]  /*dc70*/  BRA `(.L_x_215) ;  /* 0xffffff5c00f47947 */ /* 0x000fea000383ffff */
.L_x_222:
[----:B-1----:R-:W-:-:S04]  /*dc80*/  IMAD.U32 R3, RZ, RZ, UR6 ;  /* 0x00000006ff037e24 */ /* 0x002fc8000f8e00ff */
[----:B------:R1:W2:Y:S03]  /*dc90*/  SYNCS.PHASECHK.TRANS64.TRYWAIT P1, [R3+URZ+0x28850], R0 ;  /* 0x02885000030075a7 */ /* 0x0002a6000802017f */
[----:B--2---:R-:W-:Y:S05]  /*dca0*/  @!P1 NANOSLEEP.SYNCS 0x989680 ;  /* 0x009896800000995d */ /* 0x004fea0003900000 */
[----:B------:R-:W2:Y:S02]  /*dcb0*/  @!P1 SYNCS.PHASECHK.TRANS64 P1, [R3+URZ+0x28850], R0 ;  /* 0x02885000030095a7 */ /* 0x000ea4000802007f */
[----:B--2---:R-:W-:Y:S05]  /*dcc0*/  @!P1 BRA `(.L_x_222) ;  /* 0xfffffffc00ec9947 */ /* 0x004fea000383ffff */
[----:B------:R-:W-:Y:S05]  /*dcd0*/  BRA `(.L_x_219) ;  /* 0xffffff6000cc7947 */ /* 0x000fea000383ffff */
.L_x_229:
[----:B-1----:R-:W-:-:S04]  /*dce0*/  IMAD.U32 R8, RZ, RZ, UR5 ;  /* 0x00000005ff087e24 */ /* 0x002fc8000f8e00ff */
[----:B------:R1:W2:Y:S03]  /*dcf0*/  SYNCS.PHASECHK.TRANS64.TRYWAIT P1, [R8+URZ+0x28850], R7 ;  /* 0x02885007080075a7 */ /* 0x0002a6000802017f */
[----:B--2---:R-:W-:Y:S05]  /*dd00*/  @!P1 NANOSLEEP.SYNCS 0x989680 ;  /* 0x009896800000995d */ /* 0x004fea0003900000 */
[----:B------:R-:W2:Y:S02]  /*dd10*/  @!P1 SYNCS.PHASECHK.TRANS64 P1, [R8+URZ+0x28850], R7 ;  /* 0x02885007080095a7 */ /* 0x000ea4000802007f */
[----:B--2---:R-:W-:Y:S05]  /*dd20*/  @!P1 BRA `(.L_x_229) ;  /* 0xfffffffc00ec9947 */ /* 0x004fea000383ffff */
[----:B------:R-:W-:Y:S05]  /*dd30*/  BRA `(.L_x_228) ;  /* 0xffffff7c00cc7947 */ /* 0x000fea000383ffff */
.L_x_272:
[----:B------:R-:W1:Y:S01]  /*dd40*/  S2R R20, SR_TID.X ;  /* 0x0000000000147919 */ /* 0x000e620000002100 */
[----:B------:R-:W-:Y:S01]  /*dd50*/  BSSY B0, `(.L_x_338) ;  /* 0x000000a000007945 */ /* 0x000fe20003800000 */
[----:B------:R-:W-:Y:S02]  /*dd60*/  IMAD.MOV.U32 R12, RZ, RZ, RZ ;  /* 0x000000ffff0c7224 */ /* 0x000fe400078e00ff */
[----:B------:R-:W-:Y:S02]  /*dd70*/  IMAD.MOV.U32 R11, RZ, RZ, 0x1f ;  /* 0x0000001fff0b7424 */ /* 0x000fe400078e00ff */
[----:B------:R-:W-:Y:S01]  /*dd80*/  IMAD.MOV.U32 R15, RZ, RZ, -0x1 ;  /* 0xffffffffff0f7424 */ /* 0x000fe200078e00ff */
[----:B-1----:R-:W-:-:S04]  /*dd90*/  SHF.R.U32.HI R10, RZ, 0x5, R20 ;  /* 0x00000005ff0a7819 */ /* 0x002fc80000011614 */
[----:B------:R-:W-:-:S05]  /*dda0*/  LOP3.LUT R10, R10, 0x3, RZ, 0xc0, !PT ;  /* 0x000000030a0a7812 */ /* 0x000fca00078ec0ff */
[----:B------:R-:W-:-:S07]  /*ddb0*/  IMAD.MOV.U32 R13, RZ, RZ, R10 ;  /* 0x000000ffff0d7224 */ /* 0x000fce00078e000a */
[----:B0----5:R-:W-:Y:S05]  /*ddc0*/  WARPSYNC.COLLECTIVE R15, `(.L_x_339) ;  /* 0x000000000f087348 */ /* 0x021fea0003c00000 */
[----:B------:R1:W2:Y:S02]  /*ddd0*/  SHFL.IDX P6, R14, R13, R12, R11 ;  /* 0x0000000c0d0e7389 */ /* 0x0002a400000c000b */
[----:B012--5:R-:W-:Y:S01]  /*dde0*/  ENDCOLLECTIVE ;  /* 0x000000000000791b */ /* 0x027fe20003800000 */
.L_x_339:
[----:B------:R-:W-:Y:S05]  /*ddf0*/  BSYNC B0 ;  /* 0x0000000000007941 */ /* 0x000fea0003800000 */
.L_x_338:
[----:B------:R-:W-:Y:S05]  /*de00*/  BRA `(.L_x_340) ;  /* 0xffffffc0002c7947 */ /* 0x000fea000383ffff */
.L_x_275:
[----:B0-----:R0:W1:Y:S02]  /*de10*/  SYNCS.PHASECHK.TRANS64.TRYWAIT P0, [R7+URZ+0x28840], R2 ;  /* 0x02884002070075a7 */ /* 0x001064000800017f */
[----:B-1----:R-:W-:Y:S05]  /*de20*/  @!P0 NANOSLEEP.SYNCS 0x989680 ;  /* 0x009896800000895d */ /* 0x002fea0003900000 */
[----:B------:R-:W1:Y:S02]  /*de30*/  @!P0 SYNCS.PHASECHK.TRANS64 P0, [R7+URZ+0x28840], R2 ;  /* 0x02884002070085a7 */ /* 0x000e64000800007f */
[----:B-1----:R-:W-:Y:S05]  /*de40*/  @!P0 BRA `(.L_x_275) ;  /* 0xfffffffc00f08947 */ /* 0x002fea000383ffff */
[----:B------:R-:W-:Y:S05]  /*de50*/  BRA `(.L_x_341) ;  /* 0xffffffc000887947 */ /* 0x000fea000383ffff */
.L_x_276:
[----:B------:R-:W-:Y:S01]  /*de60*/  BSSY B0, `(.L_x_342) ;  /* 0x0000008000007945 */ /* 0x000fe20003800000 */
[----:B------:R-:W-:Y:S01]  /*de70*/  MOV R13, R0 ;  /* 0x00000000000d7202 */ /* 0x000fe20000000f00 */
[----:B------:R-:W-:Y:S02]  /*de80*/  IMAD.MOV.U32 R12, RZ, RZ, RZ ;  /* 0x000000ffff0c7224 */ /* 0x000fe400078e00ff */
[----:B------:R-:W-:Y:S02]  /*de90*/  IMAD.MOV.U32 R11, RZ, RZ, 0x181f ;  /* 0x0000181fff0b7424 */ /* 0x000fe400078e00ff */
[----:B------:R-:W-:-:S07]  /*dea0*/  IMAD.MOV.U32 R15, RZ, RZ, -0x1 ;  /* 0xffffffffff0f7424 */ /* 0x000fce00078e00ff */
[----:B------:R-:W-:Y:S05]  /*deb0*/  WARPSYNC.COLLECTIVE R15, `(.L_x_343) ;  /* 0x000000000f087348 */ /* 0x000fea0003c00000 */
[----:B------:R0:W1:Y:S02]  /*dec0*/  SHFL.IDX P6, R14, R13, R12, R11 ;  /* 0x0000000c0d0e7389 */ /* 0x00006400000c000b */
[----:B01----:R-:W-:Y:S01]  /*ded0*/  ENDCOLLECTIVE ;  /* 0x000000000000791b */ /* 0x003fe20003800000 */
.L_x_343:
[----:B------:R-:W-:Y:S05]  /*dee0*/  BSYNC B0 ;  /* 0x0000000000007941 */ /* 0x000fea0003800000 */
.L_x_342:
[----:B------:R-:W-:Y:S01]  /*def0*/  IMAD.MOV.U32 R13, RZ, RZ, R4 ;  /* 0x000000ffff0d7224 */ /* 0x000fe200078e0004 */
[----:B------:R-:W-:Y:S01]  /*df00*/  MOV R15, 0xffffffff ;  /* 0xffffffff000f7802 */ /* 0x000fe20000000f00 */
[----:B------:R-:W-:Y:S02]  /*df10*/  IMAD.MOV.U32 R12, RZ, RZ, RZ ;  /* 0x000000ffff0c7224 */ /* 0x000fe400078e00ff */
[----:B------:R-:W-:Y:S02]  /*df20*/  IMAD.MOV.U32 R11, RZ, RZ, 0x181f ;  /* 0x0000181fff0b7424 */ /* 0x000fe400078e00ff */
[----:B------:R-:W-:Y:S02]  /*df30*/  IMAD.MOV.U32 R2, RZ, RZ, R14 ;  /* 0x000000ffff027224 */ /* 0x000fe400078e000e */
[----:B------:R-:W-:-:S07]  /*df40*/  @P0 IMAD R8, R5, 0x2, R22 ;  /* 0x0000000205080824 */ /* 0x000fce00078e0216 */
[----:B------:R-:W-:Y:S05]  /*df50*/  WARPSYNC.COLLECTIVE R15, `(.L_x_344) ;  /* 0x000000000f087348 */ /* 0x000fea0003c00000 */
[----:B------:R0:W1:Y:S02]  /*df60*/  SHFL.IDX P6, R14, R13, R12, R11 ;  /* 0x0000000c0d0e7389 */ /* 0x00006400000c000b */
[----:B01----:R-:W-:Y:S01]  /*df70*/  ENDCOLLECTIVE ;  /* 0x000000000000791b */ /* 0x003fe20003800000 */
.L_x_344:
[----:B------:R-:W-:Y:S02]  /*df80*/  IMAD.MOV.U32 R13, RZ, RZ, R0 ;  /* 0x000000ffff0d7224 */ /* 0x000fe400078e0000 */
[----:B------:R-:W-:Y:S02]  /*df90*/  IMAD.MOV.U32 R12, RZ, RZ, 0x1 ;  /* 0x00000001ff0c7424 */ /* 0x000fe400078e00ff */
[----:B------:R-:W-:-:S07]  /*dfa0*/  IMAD.MOV.U32 R3, RZ, RZ, R14 ;  /* 0x000000ffff037224 */ /* 0x000fce00078e000e */
[----:B------:R-:W-:Y:S05]  /*dfb0*/  WARPSYNC.COLLECTIVE R15, `(.L_x_345) ;  /* 0x000000000f087348 */ /* 0x000fea0003c00000 */
[----:B------:R0:W1:Y:S02]  /*dfc0*/  SHFL.IDX P6, R14, R13, R12, R11 ;  /* 0x0000000c0d0e7389 */ /* 0x00006400000c000b */
[----:B01----:R-:W-:Y:S01]  /*dfd0*/  ENDCOLLECTIVE ;  /* 0x000000000000791b */ /* 0x003fe20003800000 */
.L_x_345:
[----:B------:R-:W-:-:S05]  /*dfe0*/  @P0 LEA R3, P1, R30, R3, 0x1 ;  /* 0x000000031e030211 */ /* 0x000fca00078208ff */
[----:B------:R-:W-:Y:S01]  /*dff0*/  @P0 IMAD.X R2, RZ, RZ, R2, P1 ;  /* 0x000000ffff020224 */ /* 0x000fe200008e0602 */
[----:B------:R-:W-:-:S04]  /*e000*/  ISETP.GE.AND P1, PT, R6, 0x11, PT ;  /* 0x000000110600780c */ /* 0x000fc80003f26270 */
[----:B------:R-:W-:Y:S01]  /*e010*/  @P0 LOP3.LUT R3, R3, R2, RZ, 0x3c, !PT ;  /* 0x0000000203030212 */ /* 0x000fe200078e3cff */
[----:B------:R-:W-:-:S03]  /*e020*/  IMAD.MOV.U32 R13, RZ, RZ, R4 ;  /* 0x000000ffff0d7224 */ /* 0x000fc600078e0004 */
[----:B------:R-:W-:-:S04]  /*e030*/  @P0 LOP3.LUT R2, R3, R2, RZ, 0x3c, !PT ;  /* 0x0000000203020212 */ /* 0x000fc800078e3cff */
[----:B------:R-:W-:-:S05]  /*e040*/  @P0 LOP3.LUT R3, R3, R2, RZ, 0x3c, !PT ;  /* 0x0000000203030212 */ /* 0x000fca00078e3cff */
[----:B------:R-:W-:Y:S01]  /*e050*/  @!PT LDS RZ, [RZ] ;  /* 0x00000000fffff984 */ /* 0x000fe20000000800 */
[----:B------:R-:W-:Y:S01]  /*e060*/  @!PT LDS RZ, [RZ] ;  /* 0x00000000fffff984 */ /* 0x000fe20000000800 */
[----:B------:R-:W-:Y:S01]  /*e070*/  @!PT LDS RZ, [RZ] ;  /* 0x00000000fffff984 */ /* 0x000fe20000000800 */
[----:B------:R-:W-:Y:S04]  /*e080*/  @P0 LDGSTS.E.BYPASS.LTC128B.128 [R8+0x18400], desc[UR50][R2.64], !P3 ;  /* 0x1840000002080fae */ /* 0x000fe8000d901d72 */
[----:B------:R0:W-:Y:S02]  /*e090*/  @P0 LDGSTS.E.BYPASS.LTC128B.128 [R8+0x1c400], desc[UR50][R2.64+0x80], !P2 ;  /* 0x1c40008002080fae */ /* 0x0001e4000d101d72 */
[----:B0-----:R-:W-:-:S07]  /*e0a0*/  IMAD.MOV.U32 R2, RZ, RZ, R14 ;  /* 0x000000ffff027224 */ /* 0x001fce00078e000e */
[----:B------:R-:W-:Y:S05]  /*e0b0*/  WARPSYNC.COLLECTIVE R15, `(.L_x_346) ;  /* 0x000000000f087348 */ /* 0x000fea0003c00000 */
[----:B------:R0:W1:Y:S02]  /*e0c0*/  SHFL.IDX P6, R14, R13, R12, R11 ;  /* 0x0000000c0d0e7389 */ /* 0x00006400000c000b */
[----:B01----:R-:W-:Y:S01]  /*e0d0*/  ENDCOLLECTIVE ;  /* 0x000000000000791b */ /* 0x003fe20003800000 */
.L_x_346:
[----:B------:R-:W-:Y:S02]  /*e0e0*/  @P1 IMAD R8, R5, 0x2, R22 ;  /* 0x0000000205081824 */ /* 0x000fe400078e0216 */
[----:B------:R-:W-:Y:S02]  /*e0f0*/  IMAD.MOV.U32 R13, RZ, RZ, R0 ;  /* 0x000000ffff0d7224 */ /* 0x000fe400078e0000 */
[----:B------:R-:W-:Y:S01]  /*e100*/  IMAD.MOV.U32 R12, RZ, RZ, 0x2 ;  /* 0x00000002ff0c7424 */ /* 0x000fe200078e00ff */
[----:B------:R-:W-:-:S07]  /*e110*/  MOV R3, R14 ;  /* 0x0000000e00037202 */ /* 0x000fce0000000f00 */
[----:B------:R-:W-:Y:S05]  /*e120*/  WARPSYNC.COLLECTIVE R15, `(.L_x_347) ;  /* 0x000000000f087348 */ /* 0x000fea0003c00000 */
[----:B------:R0:W1:Y:S02]  /*e130*/  SHFL.IDX P6, R14, R13, R12, R11 ;  /* 0x0000000c0d0e7389 */ /* 0x00006400000c000b */
[----:B01----:R-:W-:Y:S01]  /*e140*/  ENDCOLLECTIVE ;  /* 0x000000000000791b */ /* 0x003fe20003800000 */
.L_x_347:
[----:B------:R-:W-:-:S05]  /*e150*/  @P1 LEA R3, P0, R30, R3, 0x1 ;  /* 0x000000031e031211 */ /* 0x000fca00078008ff */
[----:B------:R-:W-:-:S05]  /*e160*/  @P1 IMAD.X R2, RZ, RZ, R2, P0 ;  /* 0x000000ffff021224 */ /* 0x000fca00000e0602 */
        /* <DEDUP_REMOVED lines=8> */
[----:B------:R0:W-:Y:S01]  /*e1f0*/  @P1 LDGSTS.E.BYPASS.LTC128B.128 [R8+0x1cc00], desc[UR50][R2.64+0x80], !P2 ;  /* 0x1cc0008002081fae */ /* 0x0001e2000d101d72 */
[----:B------:R-:W-:Y:S01]  /*e200*/  ISETP.GE.AND P1, PT, R6, 0x21, PT ;  /* 0x000000210600780c */ /* 0x000fe20003f26270 */
[----:B0-----:R-:W-:-:S12]  /*e210*/  IMAD.MOV.U32 R2, RZ, RZ, R14 ;  /* 0x000000ffff027224 */ /* 0x001fd800078e000e */
[----:B------:R-:W-:Y:S05]  /*e220*/  WARPSYNC.COLLECTIVE R15, `(.L_x_348) ;  /* 0x000000000f087348 */ /* 0x000fea0003c00000 */
[----:B------:R0:W1:Y:S02]  /*e230*/  SHFL.IDX P6, R14, R13, R12, R11 ;  /* 0x0000000c0d0e7389 */ /* 0x00006400000c000b */
[----:B01----:R-:W-:Y:S01]  /*e240*/  ENDCOLLECTIVE ;  /* 0x000000000000791b */ /* 0x003fe20003800000 */
.L_x_348:
[----:B------:R-:W-:Y:S02]  /*e250*/  @P1 IMAD R8, R5, 0x2, R22 ;  /* 0x0000000205081824 */ /* 0x000fe400078e0216 */
[----:B------:R-:W-:Y:S02]  /*e260*/  IMAD.MOV.U32 R13, RZ, RZ, R0 ;  /* 0x000000ffff0d7224 */ /* 0x000fe400078e0000 */
[----:B------:R-:W-:Y:S02]  /*e270*/  IMAD.MOV.U32 R12, RZ, RZ, 0x3 ;  /* 0x00000003ff0c7424 */ /* 0x000fe400078e00ff */
[----:B------:R-:W-:-:S07]  /*e280*/  IMAD.MOV.U32 R3, RZ, RZ, R14 ;  /* 0x000000ffff037224 */ /* 0x000fce00078e000e */
[----:B------:R-:W-:Y:S05]  /*e290*/  WARPSYNC.COLLECTIVE R15, `(.L_x_349) ;  /* 0x000000000f087348 */ /* 0x000fea0003c00000 */
[----:B------:R0:W1:Y:S02]  /*e2a0*/  SHFL.IDX P6, R14, R13, R12, R11 ;  /* 0x0000000c0d0e7389 */ /* 0x00006400000c000b */
[----:B01----:R-:W-:Y:S01]  /*e2b0*/  ENDCOLLECTIVE ;  /* 0x000000000000791b */ /* 0x003fe20003800000 */
.L_x_349:
[----:B------:R-:W-:-:S04]  /*e2c0*/  @P1 LEA R3, P0, R30, R3, 0x1 ;  /* 0x000000031e031211 */ /* 0x000fc800078008ff */
[----:B------:R-:W-:-:S04]  /*e2d0*/  @P1 IADD3.X R2, RZ, R2, RZ, P0, !PT ;  /* 0x00000002ff021210 */ /* 0x000fc800007fe4ff */
        /* <DEDUP_REMOVED lines=14> */
.L_x_350:
[----:B------:R-:W-:Y:S01]  /*e3c0*/  @P1 LEA R8, R5, R22, 0x1 ;  /* 0x0000001605081211 */ /* 0x000fe200078e08ff */
[----:B------:R-:W-:Y:S02]  /*e3d0*/  IMAD.MOV.U32 R13, RZ, RZ, R0 ;  /* 0x000000ffff0d7224 */ /* 0x000fe400078e0000 */
[----:B------:R-:W-:Y:S02]  /*e3e0*/  IMAD.MOV.U32 R12, RZ, RZ, 0x4 ;  /* 0x00000004ff0c7424 */ /* 0x000fe400078e00ff */
[----:B------:R-:W-:-:S07]  /*e3f0*/  IMAD.MOV.U32 R3, RZ, RZ, R14 ;  /* 0x000000ffff037224 */ /* 0x000fce00078e000e */
[----:B------:R-:W-:Y:S05]  /*e400*/  WARPSYNC.COLLECTIVE R15, `(.L_x_351) ;  /* 0x000000000f087348 */ /* 0x000fea0003c00000 */
[----:B------:R0:W1:Y:S02]  /*e410*/  SHFL.IDX P6, R14, R13, R12, R11 ;  /* 0x0000000c0d0e7389 */ /* 0x00006400000c000b */
[----:B01----:R-:W-:Y:S01]  /*e420*/  ENDCOLLECTIVE ;  /* 0x000000000000791b */ /* 0x003fe20003800000 */
.L_x_351:
        /* <DEDUP_REMOVED lines=16> */
.L_x_352:
[----:B------:R-:W-:Y:S01]  /*e530*/  @P1 IMAD R8, R5, 0x2, R22 ;  /* 0x0000000205081824 */ /* 0x000fe200078e0216 */
[----:B------:R-:W-:Y:S01]  /*e540*/  MOV R13, R0 ;  /* 0x00000000000d7202 */ /* 0x000fe20000000f00 */
[----:B------:R-:W-:Y:S02]  /*e550*/  IMAD.MOV.U32 R12, RZ, RZ, 0x5 ;  /* 0x00000005ff0c7424 */ /* 0x000fe400078e00ff */
[----:B------:R-:W-:-:S07]  /*e560*/  IMAD.MOV.U32 R3, RZ, RZ, R14 ;  /* 0x000000ffff037224 */ /* 0x000fce00078e000e */
[----:B------:R-:W-:Y:S05]  /*e570*/  WARPSYNC.COLLECTIVE R15, `(.L_x_353) ;  /* 0x000000000f087348 */ /* 0x000fea0003c00000 */
[----:B------:R0:W1:Y:S02]  /*e580*/  SHFL.IDX P6, R14, R13, R12, R11 ;  /* 0x0000000c0d0e7389 */ /* 0x00006400000c000b */
[----:B01----:R-:W-:Y:S01]  /*e590*/  ENDCOLLECTIVE ;  /* 0x000000000000791b */ /* 0x003fe20003800000 */
.L_x_353:
        /* <DEDUP_REMOVED lines=16> */
.L_x_354:
[----:B------:R-:W-:Y:S02]  /*e6a0*/  @P1 IMAD R8, R5, 0x2, R22 ;  /* 0x0000000205081824 */ /* 0x000fe400078e0216 */
[----:B------:R-:W-:Y:S01]  /*e6b0*/  IMAD.MOV.U32 R13, RZ, RZ, R0 ;  /* 0x000000ffff0d7224 */ /* 0x000fe200078e0000 */
[----:B------:R-:W-:Y:S01]  /*e6c0*/  MOV R12, 0x6 ;  /* 0x00000006000c7802 */ /* 0x000fe20000000f00 */
[----:B------:R-:W-:-:S07]  /*e6d0*/  IMAD.MOV.U32 R3, RZ, RZ, R14 ;  /* 0x000000ffff037224 */ /* 0x000fce00078e000e */
[----:B------:R-:W-:Y:S05]  /*e6e0*/  WARPSYNC.COLLECTIVE R15, `(.L_x_355) ;  /* 0x000000000f087348 */ /* 0x000fea0003c00000 */
[----:B------:R0:W1:Y:S02]  /*e6f0*/  SHFL.IDX P6, R14, R13, R12, R11 ;  /* 0x0000000c0d0e7389 */ /* 0x00006400000c000b */
[----:B01----:R-:W-:Y:S01]  /*e700*/  ENDCOLLECTIVE ;  /* 0x000000000000791b */ /* 0x003fe20003800000 */
.L_x_355:
        /* <DEDUP_REMOVED lines=16> */
.L_x_356:
[----:B------:R-:W-:Y:S02]  /*e810*/  @P1 IMAD R8, R5, 0x2, R22 ;  /* 0x0000000205081824 */ /* 0x000fe400078e0216 */
[----:B------:R-:W-:Y:S02]  /*e820*/  IMAD.MOV.U32 R13, RZ, RZ, R0 ;  /* 0x000000ffff0d7224 */ /* 0x000fe400078e0000 */
[----:B------:R-:W-:Y:S02]  /*e830*/  IMAD.MOV.U32 R12, RZ, RZ, 0x7 ;  /* 0x00000007ff0c7424 */ /* 0x000fe400078e00ff */
[----:B------:R-:W-:-:S07]  /*e840*/  IMAD.MOV.U32 R3, RZ, RZ, R14 ;  /* 0x000000ffff037224 */ /* 0x000fce00078e000e */
[----:B------:R-:W-:Y:S05]  /*e850*/  WARPSYNC.COLLECTIVE R15, `(.L_x_357) ;  /* 0x000000000f087348 */ /* 0x000fea0003c00000 */
[----:B------:R0:W1:Y:S02]  /*e860*/  SHFL.IDX P6, R14, R13, R12, R11 ;  /* 0x0000000c0d0e7389 */ /* 0x00006400000c000b */
[----:B01----:R-:W-:Y:S01]  /*e870*/  ENDCOLLECTIVE ;  /* 0x000000000000791b */ /* 0x003fe20003800000 */
.L_x_357:
[----:B------:R-:W-:-:S05]  /*e880*/  @P1 LEA R3, P0, R30, R3, 0x1 ;  /* 0x000000031e031211 */ /* 0x000fca00078008ff */
[----:B------:R-:W-:-:S05]  /*e890*/  @P1 IMAD.X R2, RZ, RZ, R2, P0 ;  /* 0x000000ffff021224 */ /* 0x000fca00000e0602 */
[----:B------:R-:W-:Y:S01]  /*e8a0*/  @P1 LOP3.LUT R3, R3, R2, RZ, 0x3c, !PT ;  /* 0x0000000203031212 */ /* 0x000fe200078e3cff */
[----:B------:R-:W-:-:S03]  /*e8b0*/  IMAD.MOV.U32 R13, RZ, RZ, R4 ;  /* 0x000000ffff0d7224 */ /* 0x000fc600078e0004 */
[----:B------:R-:W-:-:S04]  /*e8c0*/  @P1 LOP3.LUT R2, R3, R2, RZ, 0x3c, !PT ;  /* 0x0000000203021212 */ /* 0x000fc800078e3cff */
[----:B------:R-:W-:Y:S02]  /*e8d0*/  @P1 LOP3.LUT R3, R3, R2, RZ, 0x3c, !PT ;  /* 0x0000000203031212 */ /* 0x000fe400078e3cff */
[----:B------:R-:W-:-:S07]  /*e8e0*/  MOV R0, R14 ;  /* 0x0000000e00007202 */ /* 0x000fce0000000f00 */
[----:B------:R-:W-:Y:S05]  /*e8f0*/  WARPSYNC.COLLECTIVE R15, `(.L_x_358) ;  /* 0x000000000f087348 */ /* 0x000fea0003c00000 */
[----:B------:R0:W1:Y:S02]  /*e900*/  SHFL.IDX P6, R14, R13, R12, R11 ;  /* 0x0000000c0d0e7389 */ /* 0x00006400000c000b */
[----:B01----:R-:W-:Y:S01]  /*e910*/  ENDCOLLECTIVE ;  /* 0x000000000000791b */ /* 0x003fe20003800000 */
.L_x_358:
[----:B------:R-:W-:Y:S01]  /*e920*/  @!PT LDS RZ, [RZ] ;  /* 0x00000000fffff984 */ /* 0x000fe20000000800 */
[----:B------:R-:W-:Y:S01]  /*e930*/  @!PT LDS RZ, [RZ] ;  /* 0x00000000fffff984 */ /* 0x000fe20000000800 */
[----:B------:R-:W-:Y:S01]  /*e940*/  @!PT LDS RZ, [RZ] ;  /* 0x00000000fffff984 */ /* 0x000fe20000000800 */
[----:B------:R-:W-:Y:S04]  /*e950*/  @P1 LDGSTS.E.BYPASS.LTC128B.128 [R8+0x1b400], desc[UR50][R2.64], !P3 ;  /* 0x1b40000002081fae */ /* 0x000fe8000d901d72 */
[----:B------:R0:W-:Y:S02]  /*e960*/  @P1 LDGSTS.E.BYPASS.LTC128B.128 [R8+0x1f400], desc[UR50][R2.64+0x80], !P2 ;  /* 0x1f40008002081fae */ /* 0x0001e4000d101d72 */
[----:B0-----:R-:W-:Y:S01]  /*e970*/  IMAD.MOV.U32 R2, RZ, RZ, R14 ;  /* 0x000000ffff027224 */ /* 0x001fe200078e000e */
[----:B------:R-:W-:Y:S06]  /*e980*/  BRA `(.L_x_359) ;  /* 0xffffffbc006c7947 */ /* 0x000fec000383ffff */
.L_x_281:
[----:B------:R-:W-:Y:S02]  /*e990*/  IMAD.MOV.U32 R13, RZ, RZ, R5 ;  /* 0x000000ffff0d7224 */ /* 0x000fe400078e0005 */
[----:B------:R-:W-:Y:S02]  /*e9a0*/  IMAD.MOV.U32 R12, RZ, RZ, RZ ;  /* 0x000000ffff0c7224 */ /* 0x000fe400078e00ff */
[----:B------:R-:W-:Y:S02]  /*e9b0*/  IMAD.MOV.U32 R11, RZ, RZ, 0x181f ;  /* 0x0000181fff0b7424 */ /* 0x000fe400078e00ff */
[----:B------:R-:W-:Y:S02]  /*e9c0*/  IMAD.MOV.U32 R15, RZ, RZ, -0x1 ;  /* 0xffffffffff0f7424 */ /* 0x000fe400078e00ff */
[----:B-----5:R-:W-:Y:S02]  /*e9d0*/  IMAD R6, R21, R6, RZ ;  /* 0x0000000615067224 */ /* 0x020fe400078e02ff */
[----:B------:R-:W-:-:S07]  /*e9e0*/  IMAD.IADD R4, R20, 0x1, R4 ;  /* 0x0000000114047824 */ /* 0x000fce00078e0204 */
[----:B------:R-:W-:Y:S05]  /*e9f0*/  WARPSYNC.COLLECTIVE R15, `(.L_x_360) ;  /* 0x000000000f087348 */ /* 0x000fea0003c00000 */
[----:B------:R0:W1:Y:S02]  /*ea00*/  SHFL.IDX P6, R14, R13, R12, R11 ;  /* 0x0000000c0d0e7389 */ /* 0x00006400000c000b */
[----:B01----:R-:W-:Y:S01]  /*ea10*/  ENDCOLLECTIVE ;  /* 0x000000000000791b */ /* 0x003fe20003800000 */
.L_x_360:
[C---:B------:R-:W-:Y:S01]  /*ea20*/  VIADD R7, R4.reuse, 0x10 ;  /* 0x0000001004077836 */ /* 0x040fe20000000000 */
[----:B------:R-:W-:Y:S02]  /*ea30*/  ISETP.GE.AND P2, PT, R4, R6, PT ;  /* 0x000000060400720c */ /* 0x000fe40003f46270 */
[----:B------:R-:W-:Y:S01]  /*ea40*/  MOV R13, R0 ;  /* 0x00000000000d7202 */ /* 0x000fe20000000f00 */
[----:B------:R-:W-:-:S10]  /*ea50*/  IMAD.MOV.U32 R2, RZ, RZ, R14 ;  /* 0x000000ffff027224 */ /* 0x000fd400078e000e */
[----:B------:R-:W-:Y:S05]  /*ea60*/  WARPSYNC.COLLECTIVE R15, `(.L_x_361) ;  /* 0x000000000f087348 */ /* 0x000fea0003c00000 */
[----:B------:R0:W1:Y:S02]  /*ea70*/  SHFL.IDX P6, R14, R13, R12, R11 ;  /* 0x0000000c0d0e7389 */ /* 0x00006400000c000b */
[----:B01----:R-:W-:Y:S01]  /*ea80*/  ENDCOLLECTIVE ;  /* 0x000000000000791b */ /* 0x003fe20003800000 */
.L_x_361:
[----:B------:R-:W-:Y:S02]  /*ea90*/  IMAD.MOV.U32 R13, RZ, RZ, R5 ;  /* 0x000000ffff0d7224 */ /* 0x000fe400078e0005 */
[----:B------:R-:W-:Y:S01]  /*eaa0*/  IMAD.MOV.U32 R12, RZ, RZ, 0x1 ;  /* 0x00000001ff0c7424 */ /* 0x000fe200078e00ff */
[----:B------:R-:W-:-:S05]  /*eab0*/  @!P2 LEA R14, P3, R30, R14, 0x1 ;  /* 0x0000000e1e0ea211 */ /* 0x000fca00078608ff */
[----:B------:R-:W-:Y:S02]  /*eac0*/  @!P2 IMAD.X R3, RZ, RZ, R2, P3 ;  /* 0x000000ffff03a224 */ /* 0x000fe400018e0602 */
[----:B------:R-:W-:-:S07]  /*ead0*/  @!P2 IMAD.MOV.U32 R2, RZ, RZ, R14 ;  /* 0x000000ffff02a224 */ /* 0x000fce00078e000e */
[----:B------:R-:W-:Y:S05]  /*eae0*/  WARPSYNC.COLLECTIVE R15, `(.L_x_362) ;  /* 0x000000000f087348 */ /* 0x000fea0003c00000 */
[----:B------:R0:W1:Y:S02]  /*eaf0*/  SHFL.IDX P6, R14, R13, R12, R11 ;  /* 0x0000000c0d0e7389 */ /* 0x00006400000c000b */
[----:B01----:R-:W-:Y:S01]  /*eb00*/  ENDCOLLECTIVE ;  /* 0x000000000000791b */ /* 0x003fe20003800000 */
.L_x_362:
[----:B------:R-:W-:Y:S01]  /*eb10*/  @!PT LDS RZ, [RZ] ;  /* 0x00000000fffff984 */ /* 0x000fe20000000800 */
[----:B------:R-:W-:Y:S01]  /*eb20*/  @!PT LDS RZ, [RZ] ;  /* 0x00000000fffff984 */ /* 0x000fe20000000800 */
[----:B------:R-:W-:Y:S01]  /*eb30*/  @!PT LDS RZ, [RZ] ;  /* 0x00000000fffff984 */ /* 0x000fe20000000800 */
[----:B------:R-:W-:Y:S04]  /*eb40*/  @!P2 LDGSTS.E.BYPASS.LTC128B.128 [R10+0x10400], desc[UR50][R2.64], !P0 ;  /* 0x10400000020aafae */ /* 0x000fe8000c101d72 */
[----:B------:R0:W-:Y:S01]  /*eb50*/  @!P2 LDGSTS.E.BYPASS.LTC128B.128 [R10+0x14400], desc[UR50][R2.64+0x80], !P1 ;  /* 0x14400080020aafae */ /* 0x0001e2000c901d72 */
[----:B------:R-:W-:Y:S02]  /*eb60*/  ISETP.GE.AND P2, PT, R7, R6, PT ;  /* 0x000000060700720c */ /* 0x000fe40003f46270 */
[----:B------:R-:W-:Y:S01]  /*eb70*/  MOV R13, R0 ;  /* 0x00000000000d7202 */ /* 0x000fe20000000f00 */
[----:B0-----:R-:W-:-:S10]  /*eb80*/  IMAD.MOV.U32 R2, RZ, RZ, R14 ;  /* 0x000000ffff027224 */ /* 0x001fd400078e000e */
[----:B------:R-:W-:Y:S05]  /*eb90*/  WARPSYNC.COLLECTIVE R15, `(.L_x_363) ;  /* 0x000000000f087348 */ /* 0x000fea0003c00000 */
[----:B------:R0:W1:Y:S02]  /*eba0*/  SHFL.IDX P6, R14, R13, R12, R11 ;  /* 0x0000000c0d0e7389 */ /* 0x00006400000c000b */
[----:B01----:R-:W-:Y:S01]  /*ebb0*/  ENDCOLLECTIVE ;  /* 0x000000000000791b */ /* 0x003fe20003800000 */
.L_x_363:
        /* <DEDUP_REMOVED lines=8> */
.L_x_364:
[----:B------:R-:W-:Y:S02]  /*ec40*/  @!P2 IMAD.MOV.U32 R3, RZ, RZ, R7 ;  /* 0x000000ffff03a224 */ /* 0x000fe400078e0007 */
[----:B------:R-:W-:-:S03]  /*ec50*/  VIADD R7, R4, 0x20 ;  /* 0x0000002004077836 */ /* 0x000fc60000000000 */
        /* <DEDUP_REMOVED lines=11> */
.L_x_365:
        /* <DEDUP_REMOVED lines=8> */
.L_x_366:
        /* <DEDUP_REMOVED lines=13> */
.L_x_367:
        /* <DEDUP_REMOVED lines=8> */
.L_x_368:
        /* <DEDUP_REMOVED lines=13> */
.L_x_369:
        /* <DEDUP_REMOVED lines=8> */
.L_x_370:
        /* <DEDUP_REMOVED lines=13> */
.L_x_371:
        /* <DEDUP_REMOVED lines=8> */
.L_x_372:
        /* <DEDUP_REMOVED lines=13> */
.L_x_373:
        /* <DEDUP_REMOVED lines=8> */
.L_x_374:
        /* <DEDUP_REMOVED lines=11> */
.L_x_375:
[----:B------:R-:W-:Y:S05]  /*f380*/  BRA `(.L_x_376) ;  /* 0xffffffbc00d07947 */ /* 0x000fea000383ffff */
.L_x_286:
[----:B0-----:R0:W1:Y:S02]  /*f390*/  SYNCS.PHASECHK.TRANS64.TRYWAIT P1, [R22+URZ+0x28820], R3 ;  /* 0x02882003160075a7 */ /* 0x001064000802017f */
[----:B-1----:R-:W-:Y:S05]  /*f3a0*/  @!P1 NANOSLEEP.SYNCS 0x989680 ;  /* 0x009896800000995d */ /* 0x002fea0003900000 */
[----:B------:R-:W1:Y:S02]  /*f3b0*/  @!P1 SYNCS.PHASECHK.TRANS64 P1, [R22+URZ+0x28820], R3 ;  /* 0x02882003160095a7 */ /* 0x000e64000802007f */
[----:B-1----:R-:W-:Y:S05]  /*f3c0*/  @!P1 BRA `(.L_x_286) ;  /* 0xfffffffc00f09947 */ /* 0x002fea000383ffff */
[----:B------:R-:W-:Y:S05]  /*f3d0*/  BRA `(.L_x_377) ;  /* 0xffffffc000407947 */ /* 0x000fea000383ffff */
.L_x_291:
[----:B0-----:R0:W1:Y:S02]  /*f3e0*/  SYNCS.PHASECHK.TRANS64.TRYWAIT P0, [R6+URZ+0x28840], R3 ;  /* 0x02884003060075a7 */ /* 0x001064000800017f */
[----:B-1----:R-:W-:Y:S05]  /*f3f0*/  @!P0 NANOSLEEP.SYNCS 0x989680 ;  /* 0x009896800000895d */ /* 0x002fea0003900000 */
[----:B------:R-:W1:Y:S02]  /*f400*/  @!P0 SYNCS.PHASECHK.TRANS64 P0, [R6+URZ+0x28840], R3 ;  /* 0x02884003060085a7 */ /* 0x000e64000800007f */
[----:B-1----:R-:W-:Y:S05]  /*f410*/  @!P0 BRA `(.L_x_291) ;  /* 0xfffffffc00f08947 */ /* 0x002fea000383ffff */
[----:B------:R-:W-:Y:S05]  /*f420*/  BRA `(.L_x_378) ;  /* 0xffffffc4000c7947 */ /* 0x000fea000383ffff */
.L_x_292:
[----:B------:R-:W-:Y:S01]  /*f430*/  BSSY B1, `(.L_x_379) ;  /* 0x0000008000017945 */ /* 0x000fe20003800000 */
[----:B------:R-:W-:Y:S01]  /*f440*/  MOV R13, R9 ;  /* 0x00000009000d7202 */ /* 0x000fe20000000f00 */
[----:B------:R-:W-:Y:S02]  /*f450*/  IMAD.MOV.U32 R12, RZ, RZ, RZ ;  /* 0x000000ffff0c7224 */ /* 0x000fe400078e00ff */
[----:B------:R-:W-:Y:S02]  /*f460*/  IMAD.MOV.U32 R11, RZ, RZ, 0x181f ;  /* 0x0000181fff0b7424 */ /* 0x000fe400078e00ff */
[----:B------:R-:W-:-:S07]  /*f470*/  IMAD.MOV.U32 R15, RZ, RZ, -0x1 ;  /* 0xffffffffff0f7424 */ /* 0x000fce00078e00ff */
[----:B--2---:R-:W-:Y:S05]  /*f480*/  WARPSYNC.COLLECTIVE R15, `(.L_x_380) ;  /* 0x000000000f087348 */ /* 0x004fea0003c00000 */
[----:B--2---:R0:W1:Y:S02]  /*f490*/  SHFL.IDX P6, R14, R13, R12, R11 ;  /* 0x0000000c0d0e7389 */ /* 0x00406400000c000b */
[----:B01----:R-:W-:Y:S01]  /*f4a0*/  ENDCOLLECTIVE ;  /* 0x000000000000791b */ /* 0x003fe20003800000 */
.L_x_380:
[----:B------:R-:W-:Y:S05]  /*f4b0*/  BSYNC B1 ;  /* 0x0000000000017941 */ /* 0x000fea0003800000 */
.L_x_379:
[----:B------:R-:W-:Y:S01]  /*f4c0*/  IMAD.MOV.U32 R13, RZ, RZ, R7 ;  /* 0x000000ffff0d7224 */ /* 0x000fe200078e0007 */
[----:B------:R-:W-:Y:S01]  /*f4d0*/  MOV R15, 0xffffffff ;  /* 0xffffffff000f7802 */ /* 0x000fe20000000f00 */
[----:B------:R-:W-:Y:S02]  /*f4e0*/  IMAD.MOV.U32 R12, RZ, RZ, RZ ;  /* 0x000000ffff0c7224 */ /* 0x000fe400078e00ff */
[----:B------:R-:W-:Y:S02]  /*f4f0*/  IMAD.MOV.U32 R11, RZ, RZ, 0x181f ;  /* 0x0000181fff0b7424 */ /* 0x000fe400078e00ff */
[----:B------:R-:W-:Y:S02]  /*f500*/  IMAD.MOV.U32 R3, RZ, RZ, R14 ;  /* 0x000000ffff037224 */ /* 0x000fe400078e000e */
[----:B------:R-:W-:-:S07]  /*f510*/  IMAD.SHL.U32 R5, R30, 0x2, RZ ;  /* 0x000000021e057824 */ /* 0x000fce00078e00ff */
[----:B------:R-:W-:Y:S05]  /*f520*/  WARPSYNC.COLLECTIVE R15, `(.L_x_381) ;  /* 0x000000000f087348 */ /* 0x000fea0003c00000 */
[----:B------:R0:W1:Y:S02]  /*f530*/  SHFL.IDX P6, R14, R13, R12, R11 ;  /* 0x0000000c0d0e7389 */ /* 0x00006400000c000b */
[----:B01----:R-:W-:Y:S01]  /*f540*/  ENDCOLLECTIVE ;  /* 0x000000000000791b */ /* 0x003fe20003800000 */
.L_x_381:
[----:B------:R-:W-:Y:S02]  /*f550*/  IMAD R8, R8, 0x2, R22 ;  /* 0x0000000208087824 */ /* 0x000fe400078e0216 */
[----:B------:R-:W-:Y:S02]  /*f560*/  IMAD.MOV.U32 R13, RZ, RZ, R9 ;  /* 0x000000ffff0d7224 */ /* 0x000fe400078e0009 */
[----:B------:R-:W-:Y:S02]  /*f570*/  IMAD.MOV.U32 R12, RZ, RZ, 0x1 ;  /* 0x00000001ff0c7424 */ /* 0x000fe400078e00ff */
[----:B------:R-:W-:-:S07]  /*f580*/  IMAD.MOV.U32 R2, RZ, RZ, R14 ;  /* 0x000000ffff027224 */ /* 0x000fce00078e000e */
[----:B------:R-:W-:Y:S05]  /*f590*/  WARPSYNC.COLLECTIVE R15, `(.L_x_382) ;  /* 0x000000000f087348 */ /* 0x000fea0003c00000 */
[----:B------:R0:W1:Y:S02]  /*f5a0*/  SHFL.IDX P6, R14, R13, R12, R11 ;  /* 0x0000000c0d0e7389 */ /* 0x00006400000c000b */
[----:B01----:R-:W-:Y:S01]  /*f5b0*/  ENDCOLLECTIVE ;  /* 0x000000000000791b */ /* 0x003fe20003800000 */
.L_x_382:
[----:B------:R-:W-:-:S05]  /*f5c0*/  IADD3 R2, P0, R2, R5, RZ ;  /* 0x0000000502027210 */ /* 0x000fca0007f1e0ff */
[----:B------:R-:W-:-:S05]  /*f5d0*/  IMAD.X R3, RZ, RZ, R3, P0 ;  /* 0x000000ffff037224 */ /* 0x000fca00000e0603 */
[----:B------:R-:W-:Y:S01]  /*f5e0*/  @!PT LDS RZ, [RZ] ;  /* 0x00000000fffff984 */ /* 0x000fe20000000800 */
[----:B------:R-:W-:Y:S01]  /*f5f0*/  @!PT LDS RZ, [RZ] ;  /* 0x00000000fffff984 */ /* 0x000fe20000000800 */
[----:B------:R-:W-:Y:S01]  /*f600*/  @!PT LDS RZ, [RZ] ;  /* 0x00000000fffff984 */ /* 0x000fe20000000800 */
[----:B------:R-:W-:Y:S01]  /*f610*/  LDGSTS.E.BYPASS.LTC128B.128 [R8+0x18400], desc[UR50][R2.64], !P4 ;  /* 0x1840000002087fae */ /* 0x000fe2000e101d72 */
[----:B------:R-:W-:-:S03]  /*f620*/  MOV R13, R7 ;  /* 0x00000007000d7202 */ /* 0x000fc60000000f00 */
[----:B------:R0:W-:Y:S02]  /*f630*/  LDGSTS.E.BYPASS.LTC128B.128 [R8+0x1c400], desc[UR50][R2.64+0x80], !P3 ;  /* 0x1c40008002087fae */ /* 0x0001e4000d901d72 */
[----:B0-----:R-:W-:-:S07]  /*f640*/  IMAD.MOV.U32 R3, RZ, RZ, R14 ;  /* 0x000000ffff037224 */ /* 0x001fce00078e000e */
[----:B------:R-:W-:Y:S05]  /*f650*/  WARPSYNC.COLLECTIVE R15, `(.L_x_383) ;  /* 0x000000000f087348 */ /* 0x000fea0003c00000 */
[----:B------:R0:W1:Y:S02]  /*f660*/  SHFL.IDX P6, R14, R13, R12, R11 ;  /* 0x0000000c0d0e7389 */ /* 0x00006400000c000b */
[----:B01----:R-:W-:Y:S01]  /*f670*/  ENDCOLLECTIVE ;  /* 0x000000000000791b */ /* 0x003fe20003800000 */
.L_x_383:
[----:B------:R-:W-:Y:S02]  /*f680*/  IMAD.MOV.U32 R13, RZ, RZ, R9 ;  /* 0x000000ffff0d7224 */ /* 0x000fe400078e0009 */
[----:B------:R-:W-:Y:S02]  /*f690*/  IMAD.MOV.U32 R12, RZ, RZ, 0x2 ;  /* 0x00000002ff0c7424 */ /* 0x000fe400078e00ff */
[----:B------:R-:W-:-:S07]  /*f6a0*/  IMAD.MOV.U32 R2, RZ, RZ, R14 ;  /* 0x000000ffff027224 */ /* 0x000fce00078e000e */
[----:B------:R-:W-:Y:S05]  /*f6b0*/  WARPSYNC.COLLECTIVE R15, `(.L_x_384) ;  /* 0x000000000f087348 */ /* 0x000fea0003c00000 */
[----:B------:R0:W1:Y:S02]  /*f6c0*/  SHFL.IDX P6, R14, R13, R12, R11 ;  /* 0x0000000c0d0e7389 */ /* 0x00006400000c000b */
[----:B01----:R-:W-:Y:S01]  /*f6d0*/  ENDCOLLECTIVE ;  /* 0x000000000000791b */ /* 0x003fe20003800000 */
.L_x_384:
[----:B------:R-:W-:-:S05]  /*f6e0*/  IADD3 R2, P0, R2, R5, RZ ;  /* 0x0000000502027210 */ /* 0x000fca0007f1e0ff */
[----:B------:R-:W-:-:S05]  /*f6f0*/  IMAD.X R3, RZ, RZ, R3, P0 ;  /* 0x000000ffff037224 */ /* 0x000fca00000e0603 */
[----:B------:R-:W-:Y:S01]  /*f700*/  @!PT LDS RZ, [RZ] ;  /* 0x00000000fffff984 */ /* 0x000fe20000000800 */
[----:B------:R-:W-:Y:S01]  /*f710*/  @!PT LDS RZ, [RZ] ;  /* 0x00000000fffff984 */ /* 0x000fe20000000800 */
[----:B------:R-:W-:Y:S01]  /*f720*/  @!PT LDS RZ, [RZ] ;  /* 0x00000000fffff984 */ /* 0x000fe20000000800 */
[----:B------:R-:W-:Y:S01]  /*f730*/  LDGSTS.E.BYPASS.LTC128B.128 [R8+0x18c00], desc[UR50][R2.64], !P4 ;  /* 0x18c0000002087fae */ /* 0x000fe2000e101d72 */
[----:B------:R-:W-:-:S03]  /*f740*/  IMAD.MOV.U32 R13, RZ, RZ, R7 ;  /* 0x000000ffff0d7224 */ /* 0x000fc600078e0007 */
[----:B------:R0:W-:Y:S02]  /*f750*/  LDGSTS.E.BYPASS.LTC128B.128 [R8+0x1cc00], desc[UR50][R2.64+0x80], !P3 ;  /* 0x1cc0008002087fae */ /* 0x0001e4000d901d72 */
[----:B0-----:R-:W-:-:S07]  /*f760*/  IMAD.MOV.U32 R3, RZ, RZ, R14 ;  /* 0x000000ffff037224 */ /* 0x001fce00078e000e */
[----:B------:R-:W-:Y:S05]  /*f770*/  WARPSYNC.COLLECTIVE R15, `(.L_x_385) ;  /* 0x000000000f087348 */ /* 0x000fea0003c00000 */
[----:B------:R0:W1:Y:S02]  /*f780*/  SHFL.IDX P6, R14, R13, R12, R11 ;  /* 0x0000000c0d0e7389 */ /* 0x00006400000c000b */
[----:B01----:R-:W-:Y:S01]  /*f790*/  ENDCOLLECTIVE ;  /* 0x000000000000791b */ /* 0x003fe20003800000 */
.L_x_385:
[----:B------:R-:W-:Y:S02]  /*f7a0*/  IMAD.MOV.U32 R13, RZ, RZ, R9 ;  /* 0x000000ffff0d7224 */ /* 0x000fe400078e0009 */
[----:B------:R-:W-:Y:S02]  /*f7b0*/  IMAD.MOV.U32 R12, RZ, RZ, 0x3 ;  /* 0x00000003ff0c7424 */ /* 0x000fe400078e00ff */
[----:B------:R-:W-:-:S07]  /*f7c0*/  IMAD.MOV.U32 R2, RZ, RZ, R14 ;  /* 0x000000ffff027224 */ /* 0x000fce00078e000e */
[----:B------:R-:W-:Y:S05]  /*f7d0*/  WARPSYNC.COLLECTIVE R15, `(.L_x_386) ;  /* 0x000000000f087348 */ /* 0x000fea0003c00000 */
[----:B------:R0:W1:Y:S02]  /*f7e0*/  SHFL.IDX P6, R14, R13, R12, R11 ;  /* 0x0000000c0d0e7389 */ /* 0x00006400000c000b */
[----:B01----:R-:W-:Y:S01]  /*f7f0*/  ENDCOLLECTIVE ;  /* 0x000000000000791b */ /* 0x003fe20003800000 */
.L_x_386:
[----:B------:R-:W-:-:S04]  /*f800*/  IADD3 R2, P0, R2, R5, RZ ;  /* 0x0000000502027210 */ /* 0x000fc80007f1e0ff */
[----:B------:R-:W-:-:S05]  /*f810*/  IADD3.X R3, RZ, R3, RZ, P0, !PT ;  /* 0x00000003ff037210 */ /* 0x000fca00007fe4ff */
        /* <DEDUP_REMOVED lines=10> */
.L_x_387:
[----:B------:R-:W-:Y:S01]  /*f8c0*/  IMAD.MOV.U32 R13, RZ, RZ, R9 ;  /* 0x000000ffff0d7224 */ /* 0x000fe200078e0009 */
[----:B------:R-:W-:Y:S01]  /*f8d0*/  MOV R12, 0x4 ;  /* 0x00000004000c7802 */ /* 0x000fe20000000f00 */
[----:B------:R-:W-:-:S07]  /*f8e0*/  IMAD.MOV.U32 R2, RZ, RZ, R14 ;  /* 0x000000ffff027224 */ /* 0x000fce00078e000e */
[----:B------:R-:W-:Y:S05]  /*f8f0*/  WARPSYNC.COLLECTIVE R15, `(.L_x_388) ;  /* 0x000000000f087348 */ /* 0x000fea0003c00000 */
[----:B------:R0:W1:Y:S02]  /*f900*/  SHFL.IDX P6, R14, R13, R12, R11 ;  /* 0x0000000c0d0e7389 */ /* 0x00006400000c000b */
[----:B01----:R-:W-:Y:S01]  /*f910*/  ENDCOLLECTIVE ;  /* 0x000000000000791b */ /* 0x003fe20003800000 */
.L_x_388:
        /* <DEDUP_REMOVED lines=12> */
.L_x_389:
[----:B------:R-:W-:Y:S02]  /*f9e0*/  IMAD.MOV.U32 R13, RZ, RZ, R9 ;  /* 0x000000ffff0d7224 */ /* 0x000fe400078e0009 */
[----:B------:R-:W-:Y:S02]  /*f9f0*/  IMAD.MOV.U32 R12, RZ, RZ, 0x5 ;  /* 0x00000005ff0c7424 */ /* 0x000fe400078e00ff */
[----:B------:R-:W-:-:S07]  /*fa00*/  IMAD.MOV.U32 R2, RZ, RZ, R14 ;  /* 0x000000ffff027224 */ /* 0x000fce00078e000e */
[----:B------:R-:W-:Y:S05]  /*fa10*/  WARPSYNC.COLLECTIVE R15, `(.L_x_390) ;  /* 0x000000000f087348 */ /* 0x000fea0003c00000 */
[----:B------:R0:W1:Y:S02]  /*fa20*/  SHFL.IDX P6, R14, R13, R12, R11 ;  /* 0x0000000c0d0e7389 */ /* 0x00006400000c000b */
[----:B01----:R-:W-:Y:S01]  /*fa30*/  ENDCOLLECTIVE ;  /* 0x000000000000791b */ /* 0x003fe20003800000 */
.L_x_390:
        /* <DEDUP_REMOVED lines=12> */
.L_x_391:
[----:B------:R-:W-:Y:S02]  /*fb00*/  IMAD.MOV.U32 R13, RZ, RZ, R9 ;  /* 0x000000ffff0d7224 */ /* 0x000fe400078e0009 */
[----:B------:R-:W-:Y:S02]  /*fb10*/  IMAD.MOV.U32 R12, RZ, RZ, 0x6 ;  /* 0x00000006ff0c7424 */ /* 0x000fe400078e00ff */
[----:B------:R-:W-:-:S07]  /*fb20*/  IMAD.MOV.U32 R2, RZ, RZ, R14 ;  /* 0x000000ffff027224 */ /* 0x000fce00078e000e */
[----:B------:R-:W-:Y:S05]  /*fb30*/  WARPSYNC.COLLECTIVE R15, `(.L_x_392) ;  /* 0x000000000f087348 */ /* 0x000fea0003c00000 */
[----:B------:R0:W1:Y:S02]  /*fb40*/  SHFL.IDX P6, R14, R13, R12, R11 ;  /* 0x0000000c0d0e7389 */ /* 0x00006400000c000b */
[----:B01----:R-:W-:Y:S01]  /*fb50*/  ENDCOLLECTIVE ;  /* 0x000000000000791b */ /* 0x003fe20003800000 */
.L_x_392:
        /* <DEDUP_REMOVED lines=12> */
.L_x_393:
[----:B------:R-:W-:Y:S02]  /*fc20*/  IMAD.MOV.U32 R13, RZ, RZ, R9 ;  /* 0x000000ffff0d7224 */ /* 0x000fe400078e0009 */
[----:B------:R-:W-:Y:S02]  /*fc30*/  IMAD.MOV.U32 R12, RZ, RZ, 0x7 ;  /* 0x00000007ff0c7424 */ /* 0x000fe400078e00ff */
[----:B------:R-:W-:-:S07]  /*fc40*/  IMAD.MOV.U32 R2, RZ, RZ, R14 ;  /* 0x000000ffff027224 */ /* 0x000fce00078e000e */
[----:B------:R-:W-:Y:S05]  /*fc50*/  WARPSYNC.COLLECTIVE R15, `(.L_x_394) ;  /* 0x000000000f087348 */ /* 0x000fea0003c00000 */
[----:B------:R0:W1:Y:S02]  /*fc60*/  SHFL.IDX P6, R14, R13, R12, R11 ;  /* 0x0000000c0d0e7389 */ /* 0x00006400000c000b */
[----:B01----:R-:W-:Y:S01]  /*fc70*/  ENDCOLLECTIVE ;  /* 0x000000000000791b */ /* 0x003fe20003800000 */
.L_x_394:
[----:B------:R-:W-:-:S04]  /*fc80*/  IADD3 R2, P0, R2, R5, RZ ;  /* 0x0000000502027210 */ /* 0x000fc80007f1e0ff */
[----:B------:R-:W-:-:S05]  /*fc90*/  IADD3.X R3, RZ, R3, RZ, P0, !PT ;  /* 0x00000003ff037210 */ /* 0x000fca00007fe4ff */
[----:B------:R-:W-:Y:S01]  /*fca0*/  @!PT LDS RZ, [RZ] ;  /* 0x00000000fffff984 */ /* 0x000fe20000000800 */
[----:B------:R-:W-:Y:S01]  /*fcb0*/  @!PT LDS RZ, [RZ] ;  /* 0x00000000fffff984 */ /* 0x000fe20000000800 */
[----:B------:R-:W-:Y:S01]  /*fcc0*/  @!PT LDS RZ, [RZ] ;  /* 0x00000000fffff984 */ /* 0x000fe20000000800 */
[----:B------:R0:W-:Y:S01]  /*fcd0*/  LDGSTS.E.BYPASS.LTC128B.128 [R8+0x1b400], desc[UR50][R2.64], !P4 ;  /* 0x1b40000002087fae */ /* 0x0001e2000e101d72 */
[----:B------:R-:W-:-:S03]  /*fce0*/  IMAD.MOV.U32 R13, RZ, RZ, R7 ;  /* 0x000000ffff0d7224 */ /* 0x000fc600078e0007 */
[----:B------:R0:W-:Y:S01]  /*fcf0*/  LDGSTS.E.BYPASS.LTC128B.128 [R8+0x1f400], desc[UR50][R2.64+0x80], !P3 ;  /* 0x1f40008002087fae */ /* 0x0001e2000d901d72 */
[----:B------:R-:W-:-:S07]  /*fd00*/  IMAD.MOV.U32 R9, RZ, RZ, R14 ;  /* 0x000000ffff097224 */ /* 0x000fce00078e000e */
[----:B0-----:R-:W-:Y:S05]  /*fd10*/  WARPSYNC.COLLECTIVE R15, `(.L_x_395) ;  /* 0x000000000f087348 */ /* 0x001fea0003c00000 */
[----:B------:R1:W2:Y:S02]  /*fd20*/  SHFL.IDX P6, R14, R13, R12, R11 ;  /* 0x0000000c0d0e7389 */ /* 0x0002a400000c000b */
[----:B012---:R-:W-:Y:S01]  /*fd30*/  ENDCOLLECTIVE ;  /* 0x000000000000791b */ /* 0x007fe20003800000 */
.L_x_395:
[----:B------:R-:W-:Y:S01]  /*fd40*/  IMAD.MOV.U32 R2, RZ, RZ, R14 ;  /* 0x000000ffff027224 */ /* 0x000fe200078e000e */
[----:B------:R-:W-:Y:S06]  /*fd50*/  BRA `(.L_x_396) ;  /* 0xffffffbc00e07947 */ /* 0x000fec000383ffff */
.L_x_297:
[----:B-1----:R1:W3:Y:S02]  /*fd60*/  SYNCS.PHASECHK.TRANS64.TRYWAIT P0, [R6+URZ+0x28860], R3 ;  /* 0x02886003060075a7 */ /* 0x0022e4000800017f */
[----:B---3--:R-:W-:Y:S05]  /*fd70*/  @!P0 NANOSLEEP.SYNCS 0x989680 ;  /* 0x009896800000895d */ /* 0x008fea0003900000 */
[----:B------:R-:W3:Y:S02]  /*fd80*/  @!P0 SYNCS.PHASECHK.TRANS64 P0, [R6+URZ+0x28860], R3 ;  /* 0x02886003060085a7 */ /* 0x000ee4000800007f */
[----:B---3--:R-:W-:Y:S05]  /*fd90*/  @!P0 BRA `(.L_x_297) ;  /* 0xfffffffc00f08947 */ /* 0x008fea000383ffff */
[----:B------:R-:W-:Y:S05]  /*fda0*/  BRA `(.L_x_397) ;  /* 0xffffffc000407947 */ /* 0x000fea000383ffff */
.L_x_298:
[----:B------:R-:W-:Y:S01]  /*fdb0*/  BSSY B1, `(.L_x_398) ;  /* 0x0000008000017945 */ /* 0x000fe20003800000 */
[----:B------:R-:W-:Y:S01]  /*fdc0*/  IMAD.MOV.U32 R13, RZ, RZ, R24 ;  /* 0x000000ffff0d7224 */ /* 0x000fe200078e0018 */
[----:B------:R-:W-:Y:S01]  /*fdd0*/  MOV R11, 0x181f ;  /* 0x0000181f000b7802 */ /* 0x000fe20000000f00 */
[----:B------:R-:W-:Y:S02]  /*fde0*/  IMAD.MOV.U32 R12, RZ, RZ, RZ ;  /* 0x000000ffff0c7224 */ /* 0x000fe400078e00ff */
[----:B------:R-:W-:-:S07]  /*fdf0*/  IMAD.MOV.U32 R15, RZ, RZ, -0x1 ;  /* 0xffffffffff0f7424 */ /* 0x000fce00078e00ff */
[----:B-12---:R-:W-:Y:S05]  /*fe00*/  WARPSYNC.COLLECTIVE R15, `(.L_x_399) ;  /* 0x000000000f087348 */ /* 0x006fea0003c00000 */
[----:B--2---:R0:W2:Y:S02]  /*fe10*/  SHFL.IDX P6, R14, R13, R12, R11 ;  /* 0x0000000c0d0e7389 */ /* 0x0040a400000c000b */
[----:B012---:R-:W-:Y:S01]  /*fe20*/  ENDCOLLECTIVE ;  /* 0x000000000000791b */ /* 0x007fe20003800000 */
.L_x_399:
[----:B------:R-:W-:Y:S05]  /*fe30*/  BSYNC B1 ;  /* 0x0000000000017941 */ /* 0x000fea0003800000 */
.L_x_398:
[----:B------:R-:W-:Y:S01]  /*fe40*/  IMAD.MOV.U32 R13, RZ, RZ, R23 ;  /* 0x000000ffff0d7224 */ /* 0x000fe200078e0017 */
[----:B------:R-:W-:Y:S01]  /*fe50*/  LEA R7, R7, R22, 0x1 ;  /* 0x0000001607077211 */ /* 0x000fe200078e08ff */
[----:B------:R-:W-:Y:S02]  /*fe60*/  IMAD.MOV.U32 R12, RZ, RZ, RZ ;  /* 0x000000ffff0c7224 */ /* 0x000fe400078e00ff */
[----:B------:R-:W-:Y:S02]  /*fe70*/  IMAD.MOV.U32 R11, RZ, RZ, 0x181f ;  /* 0x0000181fff0b7424 */ /* 0x000fe400078e00ff */
[----:B------:R-:W-:Y:S02]  /*fe80*/  IMAD.MOV.U32 R15, RZ, RZ, -0x1 ;  /* 0xffffffffff0f7424 */ /* 0x000fe400078e00ff */
[----:B------:R-:W-:-:S07]  /*fe90*/  IMAD.MOV.U32 R3, RZ, RZ, R14 ;  /* 0x000000ffff037224 */ /* 0x000fce00078e000e */
[----:B------:R-:W-:Y:S05]  /*fea0*/  WARPSYNC.COLLECTIVE R15, `(.L_x_400) ;  /* 0x000000000f087348 */ /* 0x000fea0003c00000 */
[----:B------:R0:W1:Y:S02]  /*feb0*/  SHFL.IDX P6, R14, R13, R12, R11 ;  /* 0x0000000c0d0e7389 */ /* 0x00006400000c000b */
[----:B01----:R-:W-:Y:S01]  /*fec0*/  ENDCOLLECTIVE ;  /* 0x000000000000791b */ /* 0x003fe20003800000 */
.L_x_400:
[----:B------:R-:W-:Y:S02]  /*fed0*/  IMAD.MOV.U32 R13, RZ, RZ, R24 ;  /* 0x000000ffff0d7224 */ /* 0x000fe400078e0018 */
[----:B------:R-:W-:Y:S01]  /*fee0*/  IMAD.MOV.U32 R12, RZ, RZ, 0x1 ;  /* 0x00000001ff0c7424 */ /* 0x000fe200078e00ff */
[----:B------:R-:W-:-:S13]  /*fef0*/  IADD3 R2, P0, R14, R5, RZ ;  /* 0x000000050e027210 */ /* 0x000fda0007f1e0ff */
[----:B------:R-:W-:Y:S05]  /*ff00*/  WARPSYNC.COLLECTIVE R15, `(.L_x_401) ;  /* 0x000000000f087348 */ /* 0x000fea0003c00000 */
[----:B------:R0:W1:Y:S02]  /*ff10*/  SHFL.IDX P6, R14, R13, R12, R11 ;  /* 0x0000000c0d0e7389 */ /* 0x00006400000c000b */
[----:B01----:R-:W-:Y:S01]  /*ff20*/  ENDCOLLECTIVE ;  /* 0x000000000000791b */ /* 0x003fe20003800000 */
.L_x_401:
        /* <DEDUP_REMOVED lines=13> */
.L_x_402:
[----:B------:R-:W-:Y:S02]  /*10000*/  IMAD.MOV.U32 R13, RZ, RZ, R24 ;  /* 0x000000ffff0d7224 */ /* 0x000fe400078e0018 */
[----:B------:R-:W-:Y:S01]  /*10010*/  IMAD.MOV.U32 R12, RZ, RZ, 0x2 ;  /* 0x00000002ff0c7424 */ /* 0x000fe200078e00ff */
[----:B------:R-:W-:-:S13]  /*10020*/  IADD3 R2, P0, R14, R5, RZ ;  /* 0x000000050e027210 */ /* 0x000fda0007f1e0ff */
[----:B------:R-:W-:Y:S05]  /*10030*/  WARPSYNC.COLLECTIVE R15, `(.L_x_403) ;  /* 0x000000000f087348 */ /* 0x000fea0003c00000 */
[----:B------:R0:W1:Y:S02]  /*10040*/  SHFL.IDX P6, R14, R13, R12, R11 ;  /* 0x0000000c0d0e7389 */ /* 0x00006400000c000b */
[----:B01----:R-:W-:Y:S01]  /*10050*/  ENDCOLLECTIVE ;  /* 0x000000000000791b */ /* 0x003fe20003800000 */
.L_x_403:
        /* <DEDUP_REMOVED lines=9> */
[----:B0-----:R-:W-:-:S07]  /*100f0*/  MOV R3, R14 ;  /* 0x0000000e00037202 */ /* 0x001fce0000000f00 */
[----:B------:R-:W-:Y:S05]  /*10100*/  WARPSYNC.COLLECTIVE R15, `(.L_x_404) ;  /* 0x000000000f087348 */ /* 0x000fea0003c00000 */
[----:B------:R0:W1:Y:S02]  /*10110*/  SHFL.IDX P6, R14, R13, R12, R11 ;  /* 0x0000000c0d0e7389 */ /* 0x00006400000c000b */
[----:B01----:R-:W-:Y:S01]  /*10120*/  ENDCOLLECTIVE ;  /* 0x000000000000791b */ /* 0x003fe20003800000 */
.L_x_404:
[----:B------:R-:W-:Y:S02]  /*10130*/  IMAD.MOV.U32 R13, RZ, RZ, R24 ;  /* 0x000000ffff0d7224 */ /* 0x000fe400078e0018 */
[----:B------:R-:W-:Y:S01]  /*10140*/  IMAD.MOV.U32 R12, RZ, RZ, 0x3 ;  /* 0x00000003ff0c7424 */ /* 0x000fe200078e00ff */
[----:B------:R-:W-:-:S13]  /*10150*/  IADD3 R2, P0, R14, R5, RZ ;  /* 0x000000050e027210 */ /* 0x000fda0007f1e0ff */
[----:B------:R-:W-:Y:S05]  /*10160*/  WARPSYNC.COLLECTIVE R15, `(.L_x_405) ;  /* 0x000000000f087348 */ /* 0x000fea0003c00000 */
[----:B------:R0:W1:Y:S02]  /*10170*/  SHFL.IDX P6, R14, R13, R12, R11 ;  /* 0x0000000c0d0e7389 */ /* 0x00006400000c000b */
[----:B01----:R-:W-:Y:S01]  /*10180*/  ENDCOLLECTIVE ;  /* 0x000000000000791b */ /* 0x003fe20003800000 */
.L_x_405:
        /* <DEDUP_REMOVED lines=13> */
.L_x_406:
[----:B------:R-:W-:Y:S01]  /*10260*/  MOV R13, R24 ;  /* 0x00000018000d7202 */ /* 0x000fe20000000f00 */
[----:B------:R-:W-:Y:S01]  /*10270*/  IMAD.MOV.U32 R12, RZ, RZ, 0x4 ;  /* 0x00000004ff0c7424 */ /* 0x000fe200078e00ff */
[----:B------:R-:W-:-:S13]  /*10280*/  IADD3 R2, P0, R14, R5, RZ ;  /* 0x000000050e027210 */ /* 0x000fda0007f1e0ff */
[----:B------:R-:W-:Y:S05]  /*10290*/  WARPSYNC.COLLECTIVE R15, `(.L_x_407) ;  /* 0x000000000f087348 */ /* 0x000fea0003c00000 */
[----:B------:R0:W1:Y:S02]  /*102a0*/  SHFL.IDX P6, R14, R13, R12, R11 ;  /* 0x0000000c0d0e7389 */ /* 0x00006400000c000b */
[----:B01----:R-:W-:Y:S01]  /*102b0*/  ENDCOLLECTIVE ;  /* 0x000000000000791b */ /* 0x003fe20003800000 */
.L_x_407:
        /* <DEDUP_REMOVED lines=13> */
.L_x_408:
[----:B------:R-:W-:Y:S02]  /*10390*/  IMAD.MOV.U32 R13, RZ, RZ, R24 ;  /* 0x000000ffff0d7224 */ /* 0x000fe400078e0018 */
[----:B------:R-:W-:Y:S01]  /*103a0*/  IMAD.MOV.U32 R12, RZ, RZ, 0x5 ;  /* 0x00000005ff0c7424 */ /* 0x000fe200078e00ff */
[----:B------:R-:W-:-:S13]  /*103b0*/  IADD3 R2, P0, R14, R5, RZ ;  /* 0x000000050e027210 */ /* 0x000fda0007f1e0ff */
[----:B------:R-:W-:Y:S05]  /*103c0*/  WARPSYNC.COLLECTIVE R15, `(.L_x_409) ;  /* 0x000000000f087348 */ /* 0x000fea0003c00000 */
[----:B------:R0:W1:Y:S02]  /*103d0*/  SHFL.IDX P6, R14, R13, R12, R11 ;  /* 0x0000000c0d0e7389 */ /* 0x00006400000c000b */
[----:B01----:R-:W-:Y:S01]  /*103e0*/  ENDCOLLECTIVE ;  /* 0x000000000000791b */ /* 0x003fe20003800000 */
.L_x_409:
[----:B------:R-:W-:Y:S01]  /*103f0*/  IMAD.X R3, RZ, RZ, R3, P0 ;  /* 0x000000ffff037224 */ /* 0x000fe200000e0603 */
[----:B------:R-:W-:Y:S02]  /*10400*/  ISETP.LT.OR P0, PT, R8, 0x41, P2 ;  /* 0x000000410800780c */ /* 0x000fe40001701670 */
[----:B------:R-:W-:-:S11]  /*10410*/  MOV R13, R23 ;  /* 0x00000017000d7202 */ /* 0x000fd60000000f00 */
        /* <DEDUP_REMOVED lines=10> */
.L_x_410:
[----:B------:R-:W-:Y:S02]  /*104c0*/  IMAD.MOV.U32 R13, RZ, RZ, R24 ;  /* 0x000000ffff0d7224 */ /* 0x000fe400078e0018 */
[----:B------:R-:W-:Y:S01]  /*104d0*/  IMAD.MOV.U32 R12, RZ, RZ, 0x6 ;  /* 0x00000006ff0c7424 */ /* 0x000fe200078e00ff */
[----:B------:R-:W-:-:S13]  /*104e0*/  IADD3 R2, P0, R14, R5, RZ ;  /* 0x000000050e027210 */ /* 0x000fda0007f1e0ff */
[----:B------:R-:W-:Y:S05]  /*104f0*/  WARPSYNC.COLLECTIVE R15, `(.L_x_411) ;  /* 0x000000000f087348 */ /* 0x000fea0003c00000 */
[----:B------:R0:W1:Y:S02]  /*10500*/  SHFL.IDX P6, R14, R13, R12, R11 ;  /* 0x0000000c0d0e7389 */ /* 0x00006400000c000b */
[----:B01----:R-:W-:Y:S01]  /*10510*/  ENDCOLLECTIVE ;  /* 0x000000000000791b */ /* 0x003fe20003800000 */
.L_x_411:
        /* <DEDUP_REMOVED lines=13> */
.L_x_412:
[----:B------:R-:W-:Y:S01]  /*105f0*/  IMAD.MOV.U32 R13, RZ, RZ, R24 ;  /* 0x000000ffff0d7224 */ /* 0x000fe200078e0018 */
[----:B------:R-:W-:Y:S02]  /*10600*/  MOV R12, 0x7 ;  /* 0x00000007000c7802 */ /* 0x000fe40000000f00 */
[----:B------:R-:W-:-:S13]  /*10610*/  IADD3 R2, P0, R14, R5, RZ ;  /* 0x000000050e027210 */ /* 0x000fda0007f1e0ff */
[----:B------:R-:W-:Y:S05]  /*10620*/  WARPSYNC.COLLECTIVE R15, `(.L_x_413) ;  /* 0x000000000f087348 */ /* 0x000fea0003c00000 */
[----:B------:R0:W1:Y:S02]  /*10630*/  SHFL.IDX P6, R14, R13, R12, R11 ;  /* 0x0000000c0d0e7389 */ /* 0x00006400000c000b */
[----:B01----:R-:W-:Y:S01]  /*10640*/  ENDCOLLECTIVE ;  /* 0x000000000000791b */ /* 0x003fe20003800000 */
.L_x_413:
        /* <DEDUP_REMOVED lines=12> */
.L_x_414:
[----:B------:R-:W-:Y:S01]  /*10710*/  @!PT LDS RZ, [RZ] ;  /* 0x00000000fffff984 */ /* 0x000fe20000000800 */
[----:B------:R-:W-:Y:S01]  /*10720*/  @!PT LDS RZ, [RZ] ;  /* 0x00000000fffff984 */ /* 0x000fe20000000800 */
[----:B------:R-:W-:Y:S01]  /*10730*/  @!PT LDS RZ, [RZ] ;  /* 0x00000000fffff984 */ /* 0x000fe20000000800 */
[----:B------:R0:W-:Y:S01]  /*10740*/  LDGSTS.E.BYPASS.LTC128B.128 [R7+0x7400], desc[UR50][R2.64+0x80], !P0 ;  /* 0x0740008002077fae */ /* 0x0001e2000c101d72 */
[----:B------:R-:W-:Y:S05]  /*10750*/  BRA `(.L_x_415) ;  /* 0xffffffb800e07947 */ /* 0x000fea000383ffff */
.L_x_306:
[----:B0-----:R0:W1:Y:S02]  /*10760*/  SYNCS.PHASECHK.TRANS64.TRYWAIT P0, [R0+URZ+0x28860], R3 ;  /* 0x02886003000075a7 */ /* 0x001064000800017f */
[----:B-1----:R-:W-:Y:S05]  /*10770*/  @!P0 NANOSLEEP.SYNCS 0x989680 ;  /* 0x009896800000895d */ /* 0x002fea0003900000 */
[----:B------:R-:W1:Y:S02]  /*10780*/  @!P0 SYNCS.PHASECHK.TRANS64 P0, [R0+URZ+0x28860], R3 ;  /* 0x02886003000085a7 */ /* 0x000e64000800007f */
[----:B-1----:R-:W-:Y:S05]  /*10790*/  @!P0 BRA `(.L_x_306) ;  /* 0xfffffffc00f08947 */ /* 0x002fea000383ffff */
[----:B------:R-:W-:Y:S05]  /*107a0*/  BRA `(.L_x_416) ;  /* 0xffffffbc00fc7947 */ /* 0x000fea000383ffff */
.L_x_307:
[----:B------:R-:W-:Y:S01]  /*107b0*/  BSSY B0, `(.L_x_417) ;  /* 0x0000008000007945 */ /* 0x000fe20003800000 */
[----:B------:R-:W-:Y:S02]  /*107c0*/  IMAD.MOV.U32 R13, RZ, RZ, R24 ;  /* 0x000000ffff0d7224 */ /* 0x000fe400078e0018 */
[----:B------:R-:W-:Y:S02]  /*107d0*/  IMAD.MOV.U32 R12, RZ, RZ, RZ ;  /* 0x000000ffff0c7224 */ /* 0x000fe400078e00ff */
[----:B------:R-:W-:Y:S02]  /*107e0*/  IMAD.MOV.U32 R11, RZ, RZ, 0x181f ;  /* 0x0000181fff0b7424 */ /* 0x000fe400078e00ff */
[----:B------:R-:W-:-:S07]  /*107f0*/  IMAD.MOV.U32 R15, RZ, RZ, -0x1 ;  /* 0xffffffffff0f7424 */ /* 0x000fce00078e00ff */
[----:B0-2---:R-:W-:Y:S05]  /*10800*/  WARPSYNC.COLLECTIVE R15, `(.L_x_418) ;  /* 0x000000000f087348 */ /* 0x005fea0003c00000 */
[----:B--2---:R1:W2:Y:S02]  /*10810*/  SHFL.IDX P6, R14, R13, R12, R11 ;  /* 0x0000000c0d0e7389 */ /* 0x0042a400000c000b */
[----:B012---:R-:W-:Y:S01]  /*10820*/  ENDCOLLECTIVE ;  /* 0x000000000000791b */ /* 0x007fe20003800000 */
.L_x_418:
[----:B------:R-:W-:Y:S05]  /*10830*/  BSYNC B0 ;  /* 0x0000000000007941 */ /* 0x000fea0003800000 */
.L_x_417:
[----:B------:R-:W-:Y:S01]  /*10840*/  MOV R13, R23 ;  /* 0x00000017000d7202 */ /* 0x000fe20000000f00 */
[----:B------:R-:W-:Y:S02]  /*10850*/  IMAD.MOV.U32 R12, RZ, RZ, RZ ;  /* 0x000000ffff0c7224 */ /* 0x000fe400078e00ff */
[----:B------:R-:W-:Y:S02]  /*10860*/  IMAD.MOV.U32 R11, RZ, RZ, 0x181f ;  /* 0x0000181fff0b7424 */ /* 0x000fe400078e00ff */
[----:B------:R-:W-:Y:S02]  /*10870*/  IMAD.MOV.U32 R15, RZ, RZ, -0x1 ;  /* 0xffffffffff0f7424 */ /* 0x000fe400078e00ff */
[----:B------:R-:W-:Y:S02]  /*10880*/  IMAD.MOV.U32 R3, RZ, RZ, R14 ;  /* 0x000000ffff037224 */ /* 0x000fe400078e000e */
[----:B------:R-:W-:-:S07]  /*10890*/  IMAD.SHL.U32 R5, R30, 0x2, RZ ;  /* 0x000000021e057824 */ /* 0x000fce00078e00ff */
[----:B------:R-:W-:Y:S05]  /*108a0*/  WARPSYNC.COLLECTIVE R15, `(.L_x_419) ;  /* 0x000000000f087348 */ /* 0x000fea0003c00000 */
[----:B------:R0:W1:Y:S02]  /*108b0*/  SHFL.IDX P6, R14, R13, R12, R11 ;  /* 0x0000000c0d0e7389 */ /* 0x00006400000c000b */
[----:B01----:R-:W-:Y:S01]  /*108c0*/  ENDCOLLECTIVE ;  /* 0x000000000000791b */ /* 0x003fe20003800000 */
.L_x_419:
[----:B------:R-:W-:Y:S01]  /*108d0*/  ULDC UR4, c[0x0][0x2f4] ;  /* 0x0000bd0000047ab9 */ /* 0x000fe20000000800 */
[----:B------:R-:W-:Y:S01]  /*108e0*/  IMAD R4, R9, 0x2, R22 ;  /* 0x0000000209047824 */ /* 0x000fe200078e0216 */
[----:B------:R-:W-:Y:S02]  /*108f0*/  ISETP.GE.AND P1, PT, R30, UR4, PT ;  /* 0x000000041e007c0c */ /* 0x000fe4000bf26270 */
[----:B------:R-:W-:Y:S02]  /*10900*/  ISETP.GE.AND P0, PT, R29, UR4, PT ;  /* 0x000000041d007c0c */ /* 0x000fe4000bf06270 */
[C---:B------:R-:W-:Y:S02]  /*10910*/  ISETP.LT.OR P3, PT, R6.reuse, 0x1, P1 ;  /* 0x000000010600780c */ /* 0x040fe40000f61670 */
[----:B------:R-:W-:Y:S01]  /*10920*/  ISETP.LT.OR P4, PT, R6, 0x1, P0 ;  /* 0x000000010600780c */ /* 0x000fe20000781670 */
[----:B------:R-:W-:Y:S01]  /*10930*/  IMAD.MOV.U32 R13, RZ, RZ, R24 ;  /* 0x000000ffff0d7224 */ /* 0x000fe200078e0018 */
[----:B------:R-:W-:-:S02]  /*10940*/  MOV R12, 0x1 ;  /* 0x00000001000c7802 */ /* 0x000fc40000000f00 */
[----:B------:R-:W-:-:S13]  /*10950*/  IADD3 R2, P2, R14, R5, RZ ;  /* 0x000000050e027210 */ /* 0x000fda0007f5e0ff */
[----:B------:R-:W-:Y:S05]  /*10960*/  WARPSYNC.COLLECTIVE R15, `(.L_x_420) ;  /* 0x000000000f087348 */ /* 0x000fea0003c00000 */
[----:B------:R0:W1:Y:S02]  /*10970*/  SHFL.IDX P6, R14, R13, R12, R11 ;  /* 0x0000000c0d0e7389 */ /* 0x00006400000c000b */
[----:B01----:R-:W-:Y:S01]  /*10980*/  ENDCOLLECTIVE ;  /* 0x000000000000791b */ /* 0x003fe20003800000 */
.L_x_420:
[----:B------:R-:W-:-:S05]  /*10990*/  IMAD.X R3, RZ, RZ, R3, P2 ;  /* 0x000000ffff037224 */ /* 0x000fca00010e0603 */
[----:B------:R-:W-:Y:S01]  /*109a0*/  @!PT LDS RZ, [RZ] ;  /* 0x00000000fffff984 */ /* 0x000fe20000000800 */
[----:B------:R-:W-:Y:S01]  /*109b0*/  @!PT LDS RZ, [RZ] ;  /* 0x00000000fffff984 */ /* 0x000fe20000000800 */
[----:B------:R-:W-:Y:S01]  /*109c0*/  @!PT LDS RZ, [RZ] ;  /* 0x00000000fffff984 */ /* 0x000fe20000000800 */
[----:B------:R0:W-:Y:S01]  /*109d0*/  LDGSTS.E.BYPASS.LTC128B.128 [R4+0x400], desc[UR50][R2.64], !P3 ;  /* 0x0040000002047fae */ /* 0x0001e2000d901d72 */
[----:B------:R-:W-:-:S03]  /*109e0*/  ISETP.LT.OR P3, PT, R6, 0x11, P1 ;  /* 0x000000110600780c */ /* 0x000fc60000f61670 */
[----:B------:R0:W-:Y:S01]  /*109f0*/  LDGSTS.E.BYPASS.LTC128B.128 [R4+0x4400], desc[UR50][R2.64+0x80], !P4 ;  /* 0x0440008002047fae */ /* 0x0001e2000e101d72 */
[----:B------:R-:W-:Y:S01]  /*10a00*/  ISETP.LT.OR P4, PT, R6, 0x11, P0 ;  /* 0x000000110600780c */ /* 0x000fe20000781670 */
[----:B------:R-:W-:Y:S02]  /*10a10*/  IMAD.MOV.U32 R13, RZ, RZ, R23 ;  /* 0x000000ffff0d7224 */ /* 0x000fe400078e0017 */
[----:B------:R-:W-:-:S10]  /*10a20*/  IMAD.MOV.U32 R7, RZ, RZ, R14 ;  /* 0x000000ffff077224 */ /* 0x000fd400078e000e */
[----:B0-----:R-:W-:Y:S05]  /*10a30*/  WARPSYNC.COLLECTIVE R15, `(.L_x_421) ;  /* 0x000000000f087348 */ /* 0x001fea0003c00000 */
[----:B------:R1:W2:Y:S02]  /*10a40*/  SHFL.IDX P6, R14, R13, R12, R11 ;  /* 0x0000000c0d0e7389 */ /* 0x0002a400000c000b */
[----:B012---:R-:W-:Y:S01]  /*10a50*/  ENDCOLLECTIVE ;  /* 0x000000000000791b */ /* 0x007fe20003800000 */
.L_x_421:
[----:B------:R-:W-:Y:S02]  /*10a60*/  IMAD.MOV.U32 R13, RZ, RZ, R24 ;  /* 0x000000ffff0d7224 */ /* 0x000fe400078e0018 */
[----:B------:R-:W-:Y:S02]  /*10a70*/  IMAD.MOV.U32 R12, RZ, RZ, 0x2 ;  /* 0x00000002ff0c7424 */ /* 0x000fe400078e00ff */
[----:B------:R-:W-:-:S07]  /*10a80*/  IMAD.MOV.U32 R10, RZ, RZ, R14 ;  /* 0x000000ffff0a7224 */ /* 0x000fce00078e000e */
[----:B------:R-:W-:Y:S05]  /*10a90*/  WARPSYNC.COLLECTIVE R15, `(.L_x_422) ;  /* 0x000000000f087348 */ /* 0x000fea0003c00000 */
[----:B------:R0:W1:Y:S02]  /*10aa0*/  SHFL.IDX P6, R14, R13, R12, R11 ;  /* 0x0000000c0d0e7389 */ /* 0x00006400000c000b */
[----:B01----:R-:W-:Y:S01]  /*10ab0*/  ENDCOLLECTIVE ;  /* 0x000000000000791b */ /* 0x003fe20003800000 */
.L_x_422:
[----:B------:R-:W-:-:S05]  /*10ac0*/  IADD3 R2, P2, R10, R5, RZ ;  /* 0x000000050a027210 */ /* 0x000fca0007f5e0ff */
[----:B------:R-:W-:-:S05]  /*10ad0*/  IMAD.X R3, RZ, RZ, R7, P2 ;  /* 0x000000ffff037224 */ /* 0x000fca00010e0607 */
[----:B------:R-:W-:Y:S01]  /*10ae0*/  @!PT LDS RZ, [RZ] ;  /* 0x00000000fffff984 */ /* 0x000fe20000000800 */
[----:B------:R-:W-:Y:S01]  /*10af0*/  @!PT LDS RZ, [RZ] ;  /* 0x00000000fffff984 */ /* 0x000fe20000000800 */
[----:B------:R-:W-:Y:S01]  /*10b00*/  @!PT LDS RZ, [RZ] ;  /* 0x00000000fffff984 */ /* 0x000fe20000000800 */
[----:B------:R0:W-:Y:S01]  /*10b10*/  LDGSTS.E.BYPASS.LTC128B.128 [R4+0xc00], desc[UR50][R2.64], !P3 ;  /* 0x00c0000002047fae */ /* 0x0001e2000d901d72 */
[----:B------:R-:W-:Y:S02]  /*10b20*/  MOV R13, R23 ;  /* 0x00000017000d7202 */ /* 0x000fe40000000f00 */
[C---:B------:R-:W-:Y:S01]  /*10b30*/  ISETP.LT.OR P3, PT, R6.reuse, 0x21, P1 ;  /* 0x000000210600780c */ /* 0x040fe20000f61670 */
[----:B------:R0:W-:Y:S01]  /*10b40*/  LDGSTS.E.BYPASS.LTC128B.128 [R4+0x4c00], desc[UR50][R2.64+0x80], !P4 ;  /* 0x04c0008002047fae */ /* 0x0001e2000e101d72 */
[----:B------:R-:W-:Y:S01]  /*10b50*/  ISETP.LT.OR P4, PT, R6, 0x21, P0 ;  /* 0x000000210600780c */ /* 0x000fe20000781670 */
[----:B------:R-:W-:-:S12]  /*10b60*/  IMAD.MOV.U32 R8, RZ, RZ, R14 ;  /* 0x000000ffff087224 */ /* 0x000fd800078e000e */
[----:B0-----:R-:W-:Y:S05]  /*10b70*/  WARPSYNC.COLLECTIVE R15, `(.L_x_423) ;  /* 0x000000000f087348 */ /* 0x001fea0003c00000 */
[----:B------:R1:W2:Y:S02]  /*10b80*/  SHFL.IDX P6, R14, R13, R12, R11 ;  /* 0x0000000c0d0e7389 */ /* 0x0002a400000c000b */
[----:B012---:R-:W-:Y:S01]  /*10b90*/  ENDCOLLECTIVE ;  /* 0x000000000000791b */ /* 0x007fe20003800000 */
.L_x_423:
[----:B------:R-:W-:Y:S02]  /*10ba0*/  IMAD.MOV.U32 R13, RZ, RZ, R24 ;  /* 0x000000ffff0d7224 */ /* 0x000fe400078e0018 */
[----:B------:R-:W-:Y:S01]  /*10bb0*/  IMAD.MOV.U32 R12, RZ, RZ, 0x3 ;  /* 0x00000003ff0c7424 */ /* 0x000fe200078e00ff */
[----:B------:R-:W-:-:S13]  /*10bc0*/  IADD3 R2, P2, R14, R5, RZ ;  /* 0x000000050e027210 */ /* 0x000fda0007f5e0ff */
[----:B------:R-:W-:Y:S05]  /*10bd0*/  WARPSYNC.COLLECTIVE R15, `(.L_x_424) ;  /* 0x000000000f087348 */ /* 0x000fea0003c00000 */
[----:B------:R0:W1:Y:S02]  /*10be0*/  SHFL.IDX P6, R14, R13, R12, R11 ;  /* 0x0000000c0d0e7389 */ /* 0x00006400000c000b */
[----:B01----:R-:W-:Y:S01]  /*10bf0*/  ENDCOLLECTIVE ;  /* 0x000000000000791b */ /* 0x003fe20003800000 */
.L_x_424:
        /* <DEDUP_REMOVED lines=13> */
.L_x_425:
[----:B------:R-:W-:Y:S01]  /*10cd0*/  IMAD.MOV.U32 R13, RZ, RZ, R24 ;  /* 0x000000ffff0d7224 */ /* 0x000fe200078e0018 */
[----:B------:R-:W-:Y:S02]  /*10ce0*/  MOV R12, 0x4 ;  /* 0x00000004000c7802 */ /* 0x000fe40000000f00 */
[----:B------:R-:W-:-:S13]  /*10cf0*/  IADD3 R2, P2, R14, R5, RZ ;  /* 0x000000050e027210 */ /* 0x000fda0007f5e0ff */
[----:B------:R-:W-:Y:S05]  /*10d00*/  WARPSYNC.COLLECTIVE R15, `(.L_x_426) ;  /* 0x000000000f087348 */ /* 0x000fea0003c00000 */
[----:B------:R0:W1:Y:S02]  /*10d10*/  SHFL.IDX P6, R14, R13, R12, R11 ;  /* 0x0000000c0d0e7389 */ /* 0x00006400000c000b */
[----:B01----:R-:W-:Y:S01]  /*10d20*/  ENDCOLLECTIVE ;  /* 0x000000000000791b */ /* 0x003fe20003800000 */
.L_x_426:
        /* <DEDUP_REMOVED lines=13> */
.L_x_427:
[----:B------:R-:W-:Y:S02]  /*10e00*/  IMAD.MOV.U32 R13, RZ, RZ, R24 ;  /* 0x000000ffff0d7224 */ /* 0x000fe400078e0018 */
[----:B------:R-:W-:Y:S02]  /*10e10*/  IMAD.MOV.U32 R12, RZ, RZ, 0x5 ;  /* 0x00000005ff0c7424 */ /* 0x000fe400078e00ff */
[----:B------:R-:W-:-:S07]  /*10e20*/  IMAD.MOV.U32 R10, RZ, RZ, R14 ;  /* 0x000000ffff0a7224 */ /* 0x000fce00078e000e */
[----:B------:R-:W-:Y:S05]  /*10e30*/  WARPSYNC.COLLECTIVE R15, `(.L_x_428) ;  /* 0x000000000f087348 */ /* 0x000fea0003c00000 */
[----:B------:R0:W1:Y:S02]  /*10e40*/  SHFL.IDX P6, R14, R13, R12, R11 ;  /* 0x0000000c0d0e7389 */ /* 0x00006400000c000b */
[----:B01----:R-:W-:Y:S01]  /*10e50*/  ENDCOLLECTIVE ;  /* 0x000000000000791b */ /* 0x003fe20003800000 */
.L_x_428:
        /* <DEDUP_REMOVED lines=14> */
.L_x_429:
[----:B------:R-:W-:Y:S02]  /*10f40*/  IMAD.MOV.U32 R13, RZ, RZ, R24 ;  /* 0x000000ffff0d7224 */ /* 0x000fe400078e0018 */
[----:B------:R-:W-:Y:S01]  /*10f50*/  IMAD.MOV.U32 R12, RZ, RZ, 0x6 ;  /* 0x00000006ff0c7424 */ /* 0x000fe200078e00ff */
[----:B------:R-:W-:-:S13]  /*10f60*/  IADD3 R2, P2, R14, R5, RZ ;  /* 0x000000050e027210 */ /* 0x000fda0007f5e0ff */
[----:B------:R-:W-:Y:S05]  /*10f70*/  WARPSYNC.COLLECTIVE R15, `(.L_x_430) ;  /* 0x000000000f087348 */ /* 0x000fea0003c00000 */
[----:B------:R0:W1:Y:S02]  /*10f80*/  SHFL.IDX P6, R14, R13, R12, R11 ;  /* 0x0000000c0d0e7389 */ /* 0x00006400000c000b */
[----:B01----:R-:W-:Y:S01]  /*10f90*/  ENDCOLLECTIVE ;  /* 0x000000000000791b */ /* 0x003fe20003800000 */
.L_x_430:
        /* <DEDUP_REMOVED lines=13> */
.L_x_431:
[----:B------:R-:W-:Y:S01]  /*11070*/  MOV R13, R24 ;  /* 0x00000018000d7202 */ /* 0x000fe20000000f00 */
[----:B------:R-:W-:Y:S02]  /*11080*/  IMAD.MOV.U32 R12, RZ, RZ, 0x7 ;  /* 0x00000007ff0c7424 */ /* 0x000fe400078e00ff */
[----:B------:R-:W-:-:S07]  /*11090*/  IMAD.MOV.U32 R10, RZ, RZ, R14 ;  /* 0x000000ffff0a7224 */ /* 0x000fce00078e000e */
[----:B------:R-:W-:Y:S05]  /*110a0*/  WARPSYNC.COLLECTIVE R15, `(.L_x_432) ;  /* 0x000000000f087348 */ /* 0x000fea0003c00000 */
[----:B------:R0:W1:Y:S02]  /*110b0*/  SHFL.IDX P6, R14, R13, R12, R11 ;  /* 0x0000000c0d0e7389 */ /* 0x00006400000c000b */
[----:B01----:R-:W-:Y:S01]  /*110c0*/  ENDCOLLECTIVE ;  /* 0x000000000000791b */ /* 0x003fe20003800000 */
.L_x_432:
[----:B------:R-:W-:-:S05]  /*110d0*/  IADD3 R2, P2, R10, R5, RZ ;  /* 0x000000050a027210 */ /* 0x000fca0007f5e0ff */
[----:B------:R-:W-:-:S05]  /*110e0*/  IMAD.X R3, RZ, RZ, R8, P2 ;  /* 0x000000ffff037224 */ /* 0x000fca00010e0608 */
        /* <DEDUP_REMOVED lines=10> */
.L_x_433:
[----:B------:R-:W-:Y:S05]  /*11190*/  BRA `(.L_x_434) ;  /* 0xffffffb8009c7947 */ /* 0x000fea000383ffff */
.L_x_312:
[----:B------:R-:W-:Y:S01]  /*111a0*/  BSSY B0, `(.L_x_435) ;  /* 0x0000008000007945 */ /* 0x000fe20003800000 */
[----:B------:R-:W-:Y:S02]  /*111b0*/  IMAD.MOV.U32 R13, RZ, RZ, R16 ;  /* 0x000000ffff0d7224 */ /* 0x000fe400078e0010 */
[----:B------:R-:W-:Y:S02]  /*111c0*/  IMAD.MOV.U32 R12, RZ, RZ, RZ ;  /* 0x000000ffff0c7224 */ /* 0x000fe400078e00ff */
[----:B------:R-:W-:Y:S02]  /*111d0*/  IMAD.MOV.U32 R11, RZ, RZ, 0x1f ;  /* 0x0000001fff0b7424 */ /* 0x000fe400078e00ff */
[----:B------:R-:W-:-:S07]  /*111e0*/  IMAD.MOV.U32 R15, RZ, RZ, -0x1 ;  /* 0xffffffffff0f7424 */ /* 0x000fce00078e00ff */
[----:B0-----:R-:W-:Y:S05]  /*111f0*/  WARPSYNC.COLLECTIVE R15, `(.L_x_436) ;  /* 0x000000000f087348 */ /* 0x001fea0003c00000 */
[----:B------:R1:W2:Y:S02]  /*11200*/  SHFL.IDX P6, R14, R13, R12, R11 ;  /* 0x0000000c0d0e7389 */ /* 0x0002a400000c000b */
[----:B012---:R-:W-:Y:S01]  /*11210*/  ENDCOLLECTIVE ;  /* 0x000000000000791b */ /* 0x007fe20003800000 */
.L_x_436:
[----:B------:R-:W-:Y:S05]  /*11220*/  BSYNC B0 ;  /* 0x0000000000007941 */ /* 0x000fea0003800000 */
.L_x_435:
[----:B------:R-:W-:Y:S01]  /*11230*/  IMAD.MOV.U32 R13, RZ, RZ, R16 ;  /* 0x000000ffff0d7224 */ /* 0x000fe200078e0010 */
[----:B------:R-:W-:Y:S01]  /*11240*/  MOV R5, R14 ;  /* 0x0000000e00057202 */ /* 0x000fe20000000f00 */
[----:B------:R-:W-:Y:S02]  /*11250*/  IMAD.MOV.U32 R12, RZ, RZ, 0x1 ;  /* 0x00000001ff0c7424 */ /* 0x000fe400078e00ff */
[----:B------:R-:W-:Y:S02]  /*11260*/  IMAD.MOV.U32 R11, RZ, RZ, 0x1f ;  /* 0x0000001fff0b7424 */ /* 0x000fe400078e00ff */
[----:B------:R-:W-:Y:S02]  /*11270*/  IMAD.MOV.U32 R15, RZ, RZ, -0x1 ;  /* 0xffffffffff0f7424 */ /* 0x000fe400078e00ff */
[----:B------:R-:W-:-:S07]  /*11280*/  IMAD.IADD R7, R19, 0x1, R8 ;  /* 0x0000000113077824 */ /* 0x000fce00078e0208 */
[----:B------:R-:W-:Y:S05]  /*11290*/  WARPSYNC.COLLECTIVE R15, `(.L_x_437) ;  /* 0x000000000f087348 */ /* 0x000fea0003c00000 */
[----:B------:R0:W1:Y:S02]  /*112a0*/  SHFL.IDX P6, R14, R13, R12, R11 ;  /* 0x0000000c0d0e7389 */ /* 0x00006400000c000b */
[----:B01----:R-:W-:Y:S01]  /*112b0*/  ENDCOLLECTIVE ;  /* 0x000000000000791b */ /* 0x003fe20003800000 */
.L_x_437:
[----:B------:R-:W-:Y:S02]  /*112c0*/  ULDC UR4, c[0x0][0xc3c] ;  /* 0x00030f0000047ab9 */ /* 0x000fe40000000800 */
[----:B------:R-:W-:-:S13]  /*112d0*/  ISETP.GE.OR P1, PT, R7, UR4, !P0 ;  /* 0x0000000407007c0c */ /* 0x000fda000c726670 */
[----:B------:R-:W0:Y:S01]  /*112e0*/  @!P1 LDC.64 R2, c[0x0][0xc80] ;  /* 0x00032000ff029b82 */ /* 0x000e220000000a00 */
[----:B------:R-:W-:Y:S02]  /*112f0*/  IMAD.MOV.U32 R4, RZ, RZ, RZ ;  /* 0x000000ffff047224 */ /* 0x000fe400078e00ff */
[----:B------:R-:W-:Y:S02]  /*11300*/  IMAD.MOV.U32 R11, RZ, RZ, RZ ;  /* 0x000000ffff0b7224 */ /* 0x000fe400078e00ff */
[----:B------:R-:W-:Y:S02]  /*11310*/  IMAD.MOV.U32 R0, RZ, RZ, R14 ;  /* 0x000000ffff007224 */ /* 0x000fe400078e000e */
[----:B0-----:R-:W-:-:S06]  /*11320*/  @!P1 IMAD.WIDE R2, R7, 0x4, R2 ;  /* 0x0000000407029825 */ /* 0x001fcc00078e0202 */
[----:B------:R-:W2:Y:S01]  /*11330*/  @!P1 LDG.E R2, desc[UR50][R2.64] ;  /* 0x0000003202029981 */ /* 0x000ea2000c1e1900 */
[C---:B------:R-:W-:Y:S02]  /*11340*/  ISETP.GE.U32.AND P2, PT, R8.reuse, 0x2, PT ;  /* 0x000000020800780c */ /* 0x040fe40003f46070 */
[C---:B------:R-:W-:Y:S02]  /*11350*/  ISETP.GE.U32.AND P3, PT, R8.reuse, 0x4, PT ;  /* 0x000000040800780c */ /* 0x040fe40003f66070 */
[C---:B------:R-:W-:Y:S02]  /*11360*/  ISETP.GE.U32.AND P4, PT, R8.reuse, 0x8, PT ;  /* 0x000000080800780c */ /* 0x040fe40003f86070 */
[C---:B------:R-:W-:Y:S02]  /*11370*/  ISETP.GE.U32.AND P5, PT, R8.reuse, 0x10, PT ;  /* 0x000000100800780c */ /* 0x040fe40003fa6070 */
[----:B--2---:R-:W-:Y:S02]  /*11380*/  @!P1 MOV R4, R2 ;  /* 0x0000000200049202 */ /* 0x004fe40000000f00 */
[----:B------:R-:W-:-:S03]  /*11390*/  ISETP.NE.AND P1, PT, R8, RZ, PT ;  /* 0x000000ff0800720c */ /* 0x000fc60003f25270 */
[----:B------:R-:W-:-:S10]  /*113a0*/  IMAD.MOV.U32 R13, RZ, RZ, R4 ;  /* 0x000000ffff0d7224 */ /* 0x000fd400078e0004 */
[----:B------:R-:W-:Y:S05]  /*113b0*/  WARPSYNC.COLLECTIVE R15, `(.L_x_438) ;  /* 0x000000000f087348 */ /* 0x000fea0003c00000 */
[----:B------:R0:W1:Y:S02]  /*113c0*/  SHFL.UP P6, R14, R13, R12, R11 ;  /* 0x0400000c0d0e7389 */ /* 0x00006400000c000b */
[----:B01----:R-:W-:Y:S01]  /*113d0*/  ENDCOLLECTIVE ;  /* 0x000000000000791b */ /* 0x003fe20003800000 */
.L_x_438:
[----:B------:R-:W-:Y:S01]  /*113e0*/  IMAD.MOV.U32 R12, RZ, RZ, 0x2 ;  /* 0x00000002ff0c7424 */ /* 0x000fe200078e00ff */
[----:B------:R-:W-:-:S05]  /*113f0*/  SEL R7, R14, RZ, P1 ;  /* 0x000000ff0e077207 */ /* 0x000fca0000800000 */
[----:B------:R-:W-:-:S04]  /*11400*/  IMAD.IADD R6, R4, 0x1, R7 ;  /* 0x0000000104067824 */ /* 0x000fc800078e0207 */
[----:B------:R-:W-:-:S07]  /*11410*/  IMAD.MOV.U32 R13, RZ, RZ, R6 ;  /* 0x000000ffff0d7224 */ /* 0x000fce00078e0006 */
[----:B------:R-:W-:Y:S05]  /*11420*/  WARPSYNC.COLLECTIVE R15, `(.L_x_439) ;  /* 0x000000000f087348 */ /* 0x000fea0003c00000 */
[----:B------:R0:W1:Y:S02]  /*11430*/  SHFL.UP P6, R14, R13, R12, R11 ;  /* 0x0400000c0d0e7389 */ /* 0x00006400000c000b */
[----:B01----:R-:W-:Y:S01]  /*11440*/  ENDCOLLECTIVE ;  /* 0x000000000000791b */ /* 0x003fe20003800000 */
.L_x_439:
[----:B------:R-:W-:Y:S02]  /*11450*/  MOV R12, 0x4 ;  /* 0x00000004000c7802 */ /* 0x000fe40000000f00 */
[----:B------:R-:W-:-:S05]  /*11460*/  SEL R7, R14, RZ, P2 ;  /* 0x000000ff0e077207 */ /* 0x000fca0001000000 */
[----:B------:R-:W-:-:S04]  /*11470*/  IMAD.IADD R7, R6, 0x1, R7 ;  /* 0x0000000106077824 */ /* 0x000fc800078e0207 */
[----:B------:R-:W-:-:S07]  /*11480*/  IMAD.MOV.U32 R13, RZ, RZ, R7 ;  /* 0x000000ffff0d7224 */ /* 0x000fce00078e0007 */
[----:B------:R-:W-:Y:S05]  /*11490*/  WARPSYNC.COLLECTIVE R15, `(.L_x_440) ;  /* 0x000000000f087348 */ /* 0x000fea0003c00000 */
[----:B------:R0:W1:Y:S02]  /*114a0*/  SHFL.UP P6, R14, R13, R12, R11 ;  /* 0x0400000c0d0e7389 */ /* 0x00006400000c000b */
[----:B01----:R-:W-:Y:S01]  /*114b0*/  ENDCOLLECTIVE ;  /* 0x000000000000791b */ /* 0x003fe20003800000 */
.L_x_440:
[----:B------:R-:W-:Y:S01]  /*114c0*/  IMAD.MOV.U32 R12, RZ, RZ, 0x8 ;  /* 0x00000008ff0c7424 */ /* 0x000fe200078e00ff */
[----:B------:R-:W-:-:S05]  /*114d0*/  SEL R2, R14, RZ, P3 ;  /* 0x000000ff0e027207 */ /* 0x000fca0001800000 */
[----:B------:R-:W-:-:S04]  /*114e0*/  IMAD.IADD R2, R7, 0x1, R2 ;  /* 0x0000000107027824 */ /* 0x000fc800078e0202 */
[----:B------:R-:W-:-:S07]  /*114f0*/  IMAD.MOV.U32 R13, RZ, RZ, R2 ;  /* 0x000000ffff0d7224 */ /* 0x000fce00078e0002 */
[----:B------:R-:W-:Y:S05]  /*11500*/  WARPSYNC.COLLECTIVE R15, `(.L_x_441) ;  /* 0x000000000f087348 */ /* 0x000fea0003c00000 */
[----:B------:R0:W1:Y:S02]  /*11510*/  SHFL.UP P6, R14, R13, R12, R11 ;  /* 0x0400000c0d0e7389 */ /* 0x00006400000c000b */
[----:B01----:R-:W-:Y:S01]  /*11520*/  ENDCOLLECTIVE ;  /* 0x000000000000791b */ /* 0x003fe20003800000 */
.L_x_441:
[----:B------:R-:W-:Y:S01]  /*11530*/  IMAD.MOV.U32 R12, RZ, RZ, 0x10 ;  /* 0x00000010ff0c7424 */ /* 0x000fe200078e00ff */
[----:B------:R-:W-:-:S05]  /*11540*/  SEL R3, R14, RZ, P4 ;  /* 0x000000ff0e037207 */ /* 0x000fca0002000000 */
[----:B------:R-:W-:-:S04]  /*11550*/  IMAD.IADD R3, R2, 0x1, R3 ;  /* 0x0000000102037824 */ /* 0x000fc800078e0203 */
[----:B------:R-:W-:-:S07]  /*11560*/  IMAD.MOV.U32 R13, RZ, RZ, R3 ;  /* 0x000000ffff0d7224 */ /* 0x000fce00078e0003 */
[----:B------:R-:W-:Y:S05]  /*11570*/  WARPSYNC.COLLECTIVE R15, `(.L_x_442) ;  /* 0x000000000f087348 */ /* 0x000fea0003c00000 */
[----:B------:R0:W1:Y:S02]  /*11580*/  SHFL.UP P6, R14, R13, R12, R11 ;  /* 0x0400000c0d0e7389 */ /* 0x00006400000c000b */
[----:B01----:R-:W-:Y:S01]  /*11590*/  ENDCOLLECTIVE ;  /* 0x000000000000791b */ /* 0x003fe20003800000 */
.L_x_442:
[----:B------:R-:W-:Y:S02]  /*115a0*/  IMAD.MOV.U32 R12, RZ, RZ, 0x1f ;  /* 0x0000001fff0c7424 */ /* 0x000fe400078e00ff */
[----:B------:R-:W-:Y:S01]  /*115b0*/  IMAD.MOV.U32 R11, RZ, RZ, 0x1f ;  /* 0x0000001fff0b7424 */ /* 0x000fe200078e00ff */
[----:B------:R-:W-:-:S05]  /*115c0*/  SEL R6, R14, RZ, P5 ;  /* 0x000000ff0e067207 */ /* 0x000fca0002800000 */
[----:B------:R-:W-:-:S05]  /*115d0*/  IMAD.IADD R6, R3, 0x1, R6 ;  /* 0x0000000103067824 */ /* 0x000fca00078e0206 */
[----:B------:R-:W-:-:S07]  /*115e0*/  MOV R13, R6 ;  /* 0x00000006000d7202 */ /* 0x000fce0000000f00 */
[----:B------:R-:W-:Y:S05]  /*115f0*/  WARPSYNC.COLLECTIVE R15, `(.L_x_443) ;  /* 0x000000000f087348 */ /* 0x000fea0003c00000 */
[----:B------:R0:W1:Y:S02]  /*11600*/  SHFL.IDX P6, R14, R13, R12, R11 ;  /* 0x0000000c0d0e7389 */ /* 0x00006400000c000b */
[----:B01----:R-:W-:Y:S01]  /*11610*/  ENDCOLLECTIVE ;  /* 0x000000000000791b */ /* 0x003fe20003800000 */
.L_x_443:
[----:B------:R-:W-:Y:S05]  /*11620*/  BRA `(.L_x_444) ;  /* 0xffffffb800a87947 */ /* 0x000fea000383ffff */
.L_x_317:
[----:B------:R-:W-:Y:S01]  /*11630*/  BSSY B0, `(.L_x_445) ;  /* 0x0000008000007945 */ /* 0x000fe20003800000 */
[----:B-----5:R-:W-:Y:S02]  /*11640*/  IMAD.MOV.U32 R13, RZ, RZ, R4 ;  /* 0x000000ffff0d7224 */ /* 0x020fe400078e0004 */
[----:B------:R-:W-:Y:S02]  /*11650*/  IMAD.MOV.U32 R12, RZ, RZ, 0x1 ;  /* 0x00000001ff0c7424 */ /* 0x000fe400078e00ff */
[----:B------:R-:W-:Y:S02]  /*11660*/  IMAD.MOV.U32 R11, RZ, RZ, RZ ;  /* 0x000000ffff0b7224 */ /* 0x000fe400078e00ff */
[----:B------:R-:W-:-:S07]  /*11670*/  IMAD.MOV.U32 R15, RZ, RZ, -0x1 ;  /* 0xffffffffff0f7424 */ /* 0x000fce00078e00ff */
[----:B012---:R-:W-:Y:S05]  /*11680*/  WARPSYNC.COLLECTIVE R15, `(.L_x_446) ;  /* 0x000000000f087348 */ /* 0x007fea0003c00000 */
[----:B------:R3:W4:Y:S02]  /*11690*/  SHFL.UP P6, R14, R13, R12, R11 ;  /* 0x0400000c0d0e7389 */ /* 0x00072400000c000b */
[----:B01234-:R-:W-:Y:S01]  /*116a0*/  ENDCOLLECTIVE ;  /* 0x000000000000791b */ /* 0x01ffe20003800000 */
.L_x_446:
[----:B------:R-:W-:Y:S05]  /*116b0*/  BSYNC B0 ;  /* 0x0000000000007941 */ /* 0x000fea0003800000 */
.L_x_445:
[----:B------:R-:W-:Y:S01]  /*116c0*/  SEL R13, R14, RZ, P1 ;  /* 0x000000ff0e0d7207 */ /* 0x000fe20000800000 */
[----:B------:R-:W-:Y:S01]  /*116d0*/  IMAD.MOV.U32 R11, RZ, RZ, RZ ;  /* 0x000000ffff0b7224 */ /* 0x000fe200078e00ff */
[----:B------:R-:W-:Y:S01]  /*116e0*/  MOV R12, 0x2 ;  /* 0x00000002000c7802 */ /* 0x000fe20000000f00 */
[----:B------:R-:W-:Y:S02]  /*116f0*/  IMAD.MOV.U32 R15, RZ, RZ, -0x1 ;  /* 0xffffffffff0f7424 */ /* 0x000fe400078e00ff */
[----:B------:R-:W-:-:S07]  /*11700*/  IMAD.IADD R13, R4, 0x1, R13 ;  /* 0x00000001040d7824 */ /* 0x000fce00078e020d */
[----:B------:R-:W-:Y:S05]  /*11710*/  WARPSYNC.COLLECTIVE R15, `(.L_x_447) ;  /* 0x000000000f087348 */ /* 0x000fea0003c00000 */
[----:B------:R0:W1:Y:S02]  /*11720*/  SHFL.UP P6, R14, R13, R12, R11 ;  /* 0x0400000c0d0e7389 */ /* 0x00006400000c000b */
[----:B01----:R-:W-:Y:S01]  /*11730*/  ENDCOLLECTIVE ;  /* 0x000000000000791b */ /* 0x003fe20003800000 */
.L_x_447:
[----:B------:R-:W-:Y:S01]  /*11740*/  IMAD.MOV.U32 R12, RZ, RZ, 0x4 ;  /* 0x00000004ff0c7424 */ /* 0x000fe200078e00ff */
[----:B------:R-:W-:-:S05]  /*11750*/  SEL R0, R14, RZ, P2 ;  /* 0x000000ff0e007207 */ /* 0x000fca0001000000 */
[----:B------:R-:W-:-:S04]  /*11760*/  IMAD.IADD R0, R13, 0x1, R0 ;  /* 0x000000010d007824 */ /* 0x000fc800078e0200 */
[----:B------:R-:W-:-:S07]  /*11770*/  IMAD.MOV.U32 R13, RZ, RZ, R0 ;  /* 0x000000ffff0d7224 */ /* 0x000fce00078e0000 */
[----:B------:R-:W-:Y:S05]  /*11780*/  WARPSYNC.COLLECTIVE R15, `(.L_x_448) ;  /* 0x000000000f087348 */ /* 0x000fea0003c00000 */
[----:B------:R0:W1:Y:S02]  /*11790*/  SHFL.UP P6, R14, R13, R12, R11 ;  /* 0x0400000c0d0e7389 */ /* 0x00006400000c000b */
[----:B01----:R-:W-:Y:S01]  /*117a0*/  ENDCOLLECTIVE ;  /* 0x000000000000791b */ /* 0x003fe20003800000 */
.L_x_448:
[----:B------:R-:W-:Y:S02]  /*117b0*/  MOV R12, 0x8 ;  /* 0x00000008000c7802 */ /* 0x000fe40000000f00 */
[----:B------:R-:W-:-:S05]  /*117c0*/  SEL R3, R14, RZ, P3 ;  /* 0x000000ff0e037207 */ /* 0x000fca0001800000 */
[----:B------:R-:W-:-:S04]  /*117d0*/  IMAD.IADD R2, R0, 0x1, R3 ;  /* 0x0000000100027824 */ /* 0x000fc800078e0203 */
[----:B------:R-:W-:-:S07]  /*117e0*/  IMAD.MOV.U32 R13, RZ, RZ, R2 ;  /* 0x000000ffff0d7224 */ /* 0x000fce00078e0002 */
[----:B------:R-:W-:Y:S05]  /*117f0*/  WARPSYNC.COLLECTIVE R15, `(.L_x_449) ;  /* 0x000000000f087348 */ /* 0x000fea0003c00000 */
[----:B------:R0:W1:Y:S02]  /*11800*/  SHFL.UP P6, R14, R13, R12, R11 ;  /* 0x0400000c0d0e7389 */ /* 0x00006400000c000b */
[----:B01----:R-:W-:Y:S01]  /*11810*/  ENDCOLLECTIVE ;  /* 0x000000000000791b */ /* 0x003fe20003800000 */
.L_x_449:
[----:B------:R-:W-:Y:S01]  /*11820*/  IMAD.MOV.U32 R12, RZ, RZ, 0x10 ;  /* 0x00000010ff0c7424 */ /* 0x000fe200078e00ff */
[----:B------:R-:W-:-:S05]  /*11830*/  SEL R3, R14, RZ, P4 ;  /* 0x000000ff0e037207 */ /* 0x000fca0002000000 */
[----:B------:R-:W-:-:S04]  /*11840*/  IMAD.IADD R3, R2, 0x1, R3 ;  /* 0x0000000102037824 */ /* 0x000fc800078e0203 */
[----:B------:R-:W-:-:S07]  /*11850*/  IMAD.MOV.U32 R13, RZ, RZ, R3 ;  /* 0x000000ffff0d7224 */ /* 0x000fce00078e0003 */
[----:B------:R-:W-:Y:S05]  /*11860*/  WARPSYNC.COLLECTIVE R15, `(.L_x_450) ;  /* 0x000000000f087348 */ /* 0x000fea0003c00000 */
[----:B------:R0:W1:Y:S02]  /*11870*/  SHFL.UP P6, R14, R13, R12, R11 ;  /* 0x0400000c0d0e7389 */ /* 0x00006400000c000b */
[----:B01----:R-:W-:Y:S01]  /*11880*/  ENDCOLLECTIVE ;  /* 0x000000000000791b */ /* 0x003fe20003800000 */
.L_x_450:
[----:B------:R-:W-:Y:S02]  /*11890*/  IMAD.MOV.U32 R12, RZ, RZ, 0x1f ;  /* 0x0000001fff0c7424 */ /* 0x000fe400078e00ff */
[----:B------:R-:W-:Y:S01]  /*118a0*/  IMAD.MOV.U32 R11, RZ, RZ, 0x1f ;  /* 0x0000001fff0b7424 */ /* 0x000fe200078e00ff */
[----:B------:R-:W-:-:S05]  /*118b0*/  SEL R6, R14, RZ, P5 ;  /* 0x000000ff0e067207 */ /* 0x000fca0002800000 */
[----:B------:R-:W-:-:S04]  /*118c0*/  IMAD.IADD R6, R3, 0x1, R6 ;  /* 0x0000000103067824 */ /* 0x000fc800078e0206 */
[----:B------:R-:W-:-:S07]  /*118d0*/  IMAD.MOV.U32 R13, RZ, RZ, R6 ;  /* 0x000000ffff0d7224 */ /* 0x000fce00078e0006 */
[----:B------:R-:W-:Y:S05]  /*118e0*/  WARPSYNC.COLLECTIVE R15, `(.L_x_451) ;  /* 0x000000000f087348 */ /* 0x000fea0003c00000 */
[----:B------:R0:W1:Y:S02]  /*118f0*/  SHFL.IDX P6, R14, R13, R12, R11 ;  /* 0x0000000c0d0e7389 */ /* 0x00006400000c000b */
[----:B01----:R-:W-:Y:S01]  /*11900*/  ENDCOLLECTIVE ;  /* 0x000000000000791b */ /* 0x003fe20003800000 */
.L_x_451:
[----:B------:R-:W-:Y:S05]  /*11910*/  BRA `(.L_x_452) ;  /* 0xffffffb800887947 */ /* 0x000fea000383ffff */
.L_x_319:
[----:B------:R-:W-:Y:S01]  /*11920*/  BSSY B0, `(.L_x_453) ;  /* 0x0000006000007945 */ /* 0x000fe20003800000 */
[----:B------:R-:W-:Y:S02]  /*11930*/  PLOP3.LUT P6, PT, P6, PT, PT, 0x8, 0x0 ;  /* 0x000000000000781c */ /* 0x000fe400037ce170 */
[----:B------:R-:W-:-:S11]  /*11940*/  MOV R15, 0xffffffff ;  /* 0xffffffff000f7802 */ /* 0x000fd60000000f00 */
[----:B01----:R-:W-:Y:S05]  /*11950*/  WARPSYNC.COLLECTIVE R15, `(.L_x_454) ;  /* 0x000000000f087348 */ /* 0x003fea0003c00000 */
[----:B------:R-:W-:Y:S01]  /*11960*/  VOTE.ANY R14, PT, P6 ;  /* 0x00000000000e7806 */ /* 0x000fe200030e0100 */
[----:B01----:R-:W-:Y:S06]  /*11970*/  ENDCOLLECTIVE ;  /* 0x000000000000791b */ /* 0x003fec0003800000 */
.L_x_454:
[----:B------:R-:W-:Y:S05]  /*11980*/  BSYNC B0 ;  /* 0x0000000000007941 */ /* 0x000fea0003800000 */
.L_x_453:
[----:B------:R-:W-:Y:S02]  /*11990*/  IMAD.MOV.U32 R2, RZ, RZ, R14 ;  /* 0x000000ffff027224 */ /* 0x000fe400078e000e */
[----:B------:R-:W-:Y:S02]  /*119a0*/  IMAD.MOV.U32 R13, RZ, RZ, R4 ;  /* 0x000000ffff0d7224 */ /* 0x000fe400078e0004 */
[----:B------:R-:W0:Y:S01]  /*119b0*/  POPC R0, R2 ;  /* 0x0000000200007309 */ /* 0x000e220000000000 */
[----:B------:R-:W-:Y:S02]  /*119c0*/  IMAD.MOV.U32 R11, RZ, RZ, 0x1f ;  /* 0x0000001fff0b7424 */ /* 0x000fe400078e00ff */
[----:B------:R-:W-:Y:S02]  /*119d0*/  IMAD.MOV.U32 R15, RZ, RZ, -0x1 ;  /* 0xffffffffff0f7424 */ /* 0x000fe400078e00ff */
[----:B0-----:R-:W-:-:S07]  /*119e0*/  IMAD.MOV.U32 R12, RZ, RZ, R0 ;  /* 0x000000ffff0c7224 */ /* 0x001fce00078e0000 */
[----:B------:R-:W-:Y:S05]  /*119f0*/  WARPSYNC.COLLECTIVE R15, `(.L_x_455) ;  /* 0x000000000f087348 */ /* 0x000fea0003c00000 */
[----:B------:R0:W1:Y:S02]  /*11a00*/  SHFL.IDX P6, R14, R13, R12, R11 ;  /* 0x0000000c0d0e7389 */ /* 0x00006400000c000b */
[----:B01----:R-:W-:Y:S01]  /*11a10*/  ENDCOLLECTIVE ;  /* 0x000000000000791b */ /* 0x003fe20003800000 */
.L_x_455:
[----:B------:R-:W-:Y:S01]  /*11a20*/  IMAD.MOV.U32 R4, RZ, RZ, R14 ;  /* 0x000000ffff047224 */ /* 0x000fe200078e000e */
[----:B------:R-:W-:Y:S06]  /*11a30*/  BRA `(.L_x_456) ;  /* 0xffffffb800787947 */ /* 0x000fec000383ffff */
.L_x_321:
[----:B------:R-:W-:Y:S01]  /*11a40*/  BSSY B0, `(.L_x_457) ;  /* 0x0000007000007945 */ /* 0x000fe20003800000 */
[----:B------:R-:W-:Y:S01]  /*11a50*/  IMAD.MOV.U32 R13, RZ, RZ, R6 ;  /* 0x000000ffff0d7224 */ /* 0x000fe200078e0006 */
[----:B------:R-:W-:Y:S01]  /*11a60*/  MOV R11, 0x1f ;  /* 0x0000001f000b7802 */ /* 0x000fe20000000f00 */
[----:B------:R-:W-:-:S07]  /*11a70*/  IMAD.MOV.U32 R15, RZ, RZ, -0x1 ;  /* 0xffffffffff0f7424 */ /* 0x000fce00078e00ff */
[----:B0123--:R-:W-:Y:S05]  /*11a80*/  WARPSYNC.COLLECTIVE R15, `(.L_x_458) ;  /* 0x000000000f087348 */ /* 0x00ffea0003c00000 */
[----:B------:R4:W0:Y:S02]  /*11a90*/  SHFL.IDX P6, R14, R13, R12, R11 ;  /* 0x0000000c0d0e7389 */ /* 0x00082400000c000b */
[----:B01234-:R-:W-:Y:S01]  /*11aa0*/  ENDCOLLECTIVE ;  /* 0x000000000000791b */ /* 0x01ffe20003800000 */
.L_x_458:
[----:B------:R-:W-:Y:S05]  /*11ab0*/  BSYNC B0 ;  /* 0x0000000000007941 */ /* 0x000fea0003800000 */
.L_x_457:
[----:B------:R-:W-:Y:S05]  /*11ac0*/  BRA `(.L_x_320) ;  /* 0xffffffb800707947 */ /* 0x000fea000383ffff */
.L_x_325:
[----:B-1----:R1:W2:Y:S02]  /*11ad0*/  SYNCS.PHASECHK.TRANS64.TRYWAIT P0, [R4+URZ+0x28820], R0 ;  /* 0x02882000040075a7 */ /* 0x0022a4000800017f */
[----:B--2---:R-:W-:Y:S05]  /*11ae0*/  @!P0 NANOSLEEP.SYNCS 0x989680 ;  /* 0x009896800000895d */ /* 0x004fea0003900000 */
[----:B------:R-:W2:Y:S02]  /*11af0*/  @!P0 SYNCS.PHASECHK.TRANS64 P0, [R4+URZ+0x28820], R0 ;  /* 0x02882000040085a7 */ /* 0x000ea4000800007f */
[----:B--2---:R-:W-:Y:S05]  /*11b00*/  @!P0 BRA `(.L_x_325) ;  /* 0xfffffffc00f08947 */ /* 0x004fea000383ffff */
[----:B------:R-:W-:Y:S05]  /*11b10*/  BRA `(.L_x_459) ;  /* 0xffffffbc005c7947 */ /* 0x000fea000383ffff */
.L_x_326:
[----:B------:R-:W2:Y:S01]  /*11b20*/  S2R R2, SR_TID.X ;  /* 0x0000000000027919 */ /* 0x000ea20000002100 */
[----:B------:R-:W-:Y:S01]  /*11b30*/  BSSY B0, `(.L_x_460) ;  /* 0x000000a000007945 */ /* 0x000fe20003800000 */
[----:B------:R-:W-:Y:S02]  /*11b40*/  IMAD.MOV.U32 R12, RZ, RZ, RZ ;  /* 0x000000ffff0c7224 */ /* 0x000fe400078e00ff */
[----:B------:R-:W-:Y:S02]  /*11b50*/  IMAD.MOV.U32 R11, RZ, RZ, 0x1f ;  /* 0x0000001fff0b7424 */ /* 0x000fe400078e00ff */
[----:B------:R-:W-:Y:S01]  /*11b60*/  IMAD.MOV.U32 R15, RZ, RZ, -0x1 ;  /* 0xffffffffff0f7424 */ /* 0x000fe200078e00ff */
[----:B--2---:R-:W-:-:S04]  /*11b70*/  SHF.R.U32.HI R2, RZ, 0x5, R2 ;  /* 0x00000005ff027819 */ /* 0x004fc80000011602 */
[----:B------:R-:W-:-:S05]  /*11b80*/  LOP3.LUT R2, R2, 0x3, RZ, 0xc0, !PT ;  /* 0x0000000302027812 */ /* 0x000fca00078ec0ff */
[----:B------:R-:W-:-:S07]  /*11b90*/  IMAD.MOV.U32 R13, RZ, RZ, R2 ;  /* 0x000000ffff0d7224 */ /* 0x000fce00078e0002 */
[----:B01-3--:R-:W-:Y:S05]  /*11ba0*/  WARPSYNC.COLLECTIVE R15, `(.L_x_461) ;  /* 0x000000000f087348 */ /* 0x00bfea0003c00000 */
[----:B------:R2:W4:Y:S02]  /*11bb0*/  SHFL.IDX P6, R14, R13, R12, R11 ;  /* 0x0000000c0d0e7389 */ /* 0x00052400000c000b */
[----:B01234-:R-:W-:Y:S01]  /*11bc0*/  ENDCOLLECTIVE ;  /* 0x000000000000791b */ /* 0x01ffe20003800000 */
.L_x_461:
[----:B------:R-:W-:Y:S05]  /*11bd0*/  BSYNC B0 ;  /* 0x0000000000007941 */ /* 0x000fea0003800000 */
.L_x_460:
[----:B------:R-:W-:Y:S05]  /*11be0*/  BRA `(.L_x_462) ;  /* 0xffffffbc00447947 */ /* 0x000fea000383ffff */
.L_x_329:
[----:B------:R-:W-:Y:S01]  /*11bf0*/  BSSY B1, `(.L_x_463) ;  /* 0x0000006000017945 */ /* 0x000fe20003800000 */
[----:B------:R-:W-:-:S07]  /*11c00*/  IMAD.MOV.U32 R15, RZ, RZ, -0x1 ;  /* 0xffffffffff0f7424 */ /* 0x000fce00078e00ff */
[----:B01-3--:R-:W-:Y:S05]  /*11c10*/  WARPSYNC.COLLECTIVE R15, `(.L_x_464) ;  /* 0x000000000f0c7348 */ /* 0x00bfea0003c00000 */
[----:B------:R-:W-:Y:S02]  /*11c20*/  ELECT P6, UR62, PT ;  /* 0x00000000003e782f */ /* 0x000fe400038c0000 */
[----:B------:R-:W-:Y:S01]  /*11c30*/  MOV R14, UR62 ;  /* 0x0000003e000e7c02 */ /* 0x000fe20008000f00 */
[----:B01-3--:R-:W-:Y:S10]  /*11c40*/  ENDCOLLECTIVE ;  /* 0x000000000000791b */ /* 0x00bff40003800000 */
.L_x_464:
[----:B------:R-:W-:Y:S05]  /*11c50*/  BSYNC B1 ;  /* 0x0000000000017941 */ /* 0x000fea0003800000 */
.L_x_463:
[----:B------:R-:W-:Y:S05]  /*11c60*/  BRA `(.L_x_465) ;  /* 0xffffffbc003c7947 */ /* 0x000fea000383ffff */
.L_x_331:
[----:B-1----:R1:W2:Y:S02]  /*11c70*/  SYNCS.PHASECHK.TRANS64.TRYWAIT P1, [R5+URZ+0x28840], R0 ;  /* 0x02884000050075a7 */ /* 0x0022a4000802017f */
[----:B--2---:R-:W-:Y:S05]  /*11c80*/  @!P1 NANOSLEEP.SYNCS 0x989680 ;  /* 0x009896800000995d */ /* 0x004fea0003900000 */
[----:B------:R-:W2:Y:S02]  /*11c90*/  @!P1 SYNCS.PHASECHK.TRANS64 P1, [R5+URZ+0x28840], R0 ;  /* 0x02884000050095a7 */ /* 0x000ea4000802007f */
[----:B--2---:R-:W-:Y:S05]  /*11ca0*/  @!P1 BRA `(.L_x_331) ;  /* 0xfffffffc00f09947 */ /* 0x004fea000383ffff */
[----:B------:R-:W-:Y:S05]  /*11cb0*/  BRA `(.L_x_466) ;  /* 0xffffffbc005c7947 */ /* 0x000fea000383ffff */
.L_x_333:
[----:B--2---:R2:W4:Y:S02]  /*11cc0*/  SYNCS.PHASECHK.TRANS64.TRYWAIT P1, [R25+URZ+0x28840], R2 ;  /* 0x02884002190075a7 */ /* 0x004524000802017f */
[----:B----4-:R-:W-:Y:S05]  /*11cd0*/  @!P1 NANOSLEEP.SYNCS 0x989680 ;  /* 0x009896800000995d */ /* 0x010fea0003900000 */
[----:B------:R-:W4:Y:S02]  /*11ce0*/  @!P1 SYNCS.PHASECHK.TRANS64 P1, [R25+URZ+0x28840], R2 ;  /* 0x02884002190095a7 */ /* 0x000f24000802007f */
[----:B----4-:R-:W-:Y:S05]  /*11cf0*/  @!P1 BRA `(.L_x_333) ;  /* 0xfffffffc00f09947 */ /* 0x010fea000383ffff */
[----:B------:R-:W-:Y:S05]  /*11d00*/  BRA `(.L_x_467) ;  /* 0xffffffbc00687947 */ /* 0x000fea000383ffff */
.L_x_335:
[----:B----4-:R4:W0:Y:S02]  /*11d10*/  SYNCS.PHASECHK.TRANS64.TRYWAIT P1, [R5+URZ+0x28860], R0 ;  /* 0x02886000050075a7 */ /* 0x010824000802017f */
[----:B0-----:R-:W-:Y:S05]  /*11d20*/  @!P1 NANOSLEEP.SYNCS 0x989680 ;  /* 0x009896800000995d */ /* 0x001fea0003900000 */
[----:B------:R-:W0:Y:S02]  /*11d30*/  @!P1 SYNCS.PHASECHK.TRANS64 P1, [R5+URZ+0x28860], R0 ;  /* 0x02886000050095a7 */ /* 0x000e24000802007f */
[----:B0-----:R-:W-:Y:S05]  /*11d40*/  @!P1 BRA `(.L_x_335) ;  /* 0xfffffffc00f09947 */ /* 0x001fea000383ffff */
[----:B------:R-:W-:Y:S05]  /*11d50*/  BRA `(.L_x_468) ;  /* 0xffffffbc00647947 */ /* 0x000fea000383ffff */
.L_x_469:
        /* <DEDUP_REMOVED lines=10> */
.L_x_3479:


//--------------------- .text._ZN7cutlass13device_kernelIN5flash11enable_sm90INS1_16FlashAttnFwdSm90INS1_25CollectiveMainloopFwdSm90ILi2EN4cute5tupleIJNS5_1CILi1EEES8_S8_EEENS6_IJNS7_ILi128EEESA_SA_EEELi128ENS_10bfloat16_tEfNS_4arch4Sm90ELb0ELb0ELb0ELb1ELb1ELb1ELb0ELb1ELb1ELb1ELb0ELb0EEENS1_21CollectiveEpilogueFwdISB_S9_SC_SE_Li256ELb1ELb1ELb0ELb0EEENS1_36VarlenDynamicPersistentTileSchedulerILi128ELi128ELi256ELi128ELb0ELb1ELb1ELb0ELb1ELb1EEEEEEEEEvNT_6ParamsE --------------------------
	.section	.text._ZN7cutlass13device_kernelIN5flash11enable_sm90INS1_16FlashAttnFwdSm90INS1_25CollectiveMainloopFwdSm90ILi2EN4cute5tupleIJNS5_1CILi1EEES8_S8_EEENS6_IJNS7_ILi128EEESA_SA_EEELi128ENS_10bfloat16_tEfNS_4arch4Sm90ELb0ELb0ELb0ELb1ELb1ELb1ELb0ELb1ELb1ELb1ELb0ELb0EEENS1_21CollectiveEpilogueFwdISB_S9_SC_SE_Li256ELb1ELb1ELb0ELb0EEENS1_36VarlenDynamicPersistentTileSchedulerILi128ELi128ELi256ELi128ELb0ELb1ELb1ELb0ELb1ELb1EEEEEEEEEvNT_6ParamsE,"ax",@progbits
	.align	128
.text._ZN7cutlass13device_kernelIN5flash11enable_sm90INS1_16FlashAttnFwdSm90INS1_25CollectiveMainloopFwdSm90ILi2EN4cute5tupleIJNS5_1CILi1EEES8_S8_EEENS6_IJNS7_ILi128EEESA_SA_EEELi128ENS_10bfloat16_tEfNS_4arch4Sm90ELb0ELb0ELb0ELb1ELb1ELb1ELb0ELb1ELb1ELb1ELb0ELb0EEENS1_21CollectiveEpilogueFwdISB_S9_SC_SE_Li256ELb1ELb1ELb0ELb0EEENS1_36VarlenDynamicPersistentTileSchedulerILi128ELi128ELi256ELi128ELb0ELb1ELb1ELb0ELb1ELb1EEEEEEEEEvNT_6ParamsE:
        .type           _ZN7cutlass13device_kernelIN5flash11enable_sm90INS1_16FlashAttnFwdSm90INS1_25CollectiveMainloopFwdSm90ILi2EN4cute5tupleIJNS5_1CILi1EEES8_S8_EEENS6_IJNS7_ILi128EEESA_SA_EEELi128ENS_10bfloat16_tEfNS_4arch4Sm90ELb0ELb0ELb0ELb1ELb1ELb1ELb0ELb1ELb1ELb1ELb0ELb0EEENS1_21CollectiveEpilogueFwdISB_S9_SC_SE_Li256ELb1ELb1ELb0ELb0EEENS1_36VarlenDynamicPersistentTileSchedulerILi128ELi128ELi256ELi128ELb0ELb1ELb1ELb0ELb1ELb1EEEEEEEEEvNT_6ParamsE,@function
        .size           _ZN7cutlass13device_kernelIN5flash11enable_sm90INS1_16FlashAttnFwdSm90INS1_25CollectiveMainloopFwdSm90ILi2EN4cute5tupleIJNS5_1CILi1EEES8_S8_EEENS6_IJNS7_ILi128EEESA_SA_EEELi128ENS_10bfloat16_tEfNS_4arch4Sm90ELb0ELb0ELb0ELb1ELb1ELb1ELb0ELb1ELb1ELb1ELb0ELb0EEENS1_21CollectiveEpilogueFwdISB_S9_SC_SE_Li256ELb1ELb1ELb0ELb0EEENS1_36VarlenDynamicPersistentTileSchedulerILi128ELi128ELi256ELi128ELb0ELb1ELb1ELb0ELb1ELb1EEEEEEEEEvNT_6ParamsE,(.L_x_3480 - _ZN7cutlass13device_kernelIN5flash11enable_sm90INS1_16FlashAttnFwdSm90INS1_25CollectiveMainloopFwdSm90ILi2EN4cute5tupleIJNS5_1CILi1EEES8_S8_EEENS6_IJNS7_ILi128EEESA_SA_EEELi128ENS_10bfloat16_tEfNS_4arch4Sm90ELb0ELb0ELb0ELb1ELb1ELb1ELb0ELb1ELb1ELb1ELb0ELb0EEENS1_21CollectiveEpilogueFwdISB_S9_SC_SE_Li256ELb1ELb1ELb0ELb0EEENS1_36VarlenDynamicPersistentTileSchedulerILi128ELi128ELi256ELi128ELb0ELb1ELb1ELb0ELb1ELb1EEEEEEEEEvNT_6ParamsE)
        .other          _ZN7cutlass13device_kernelIN5flash11enable_sm90INS1_16FlashAttnFwdSm90INS1_25CollectiveMainloopFwdSm90ILi2EN4cute5tupleIJNS5_1CILi1EEES8_S8_EEENS6_IJNS7_ILi128EEESA_SA_EEELi128ENS_10bfloat16_tEfNS_4arch4Sm90ELb0ELb0ELb0ELb1ELb1ELb1ELb0ELb1ELb1ELb1ELb0ELb0EEENS1_21CollectiveEpilogueFwdISB_S9_SC_SE_Li256ELb1ELb1ELb0ELb0EEENS1_36VarlenDynamicPersistentTileSchedulerILi128ELi128ELi256ELi128ELb0ELb1ELb1ELb0ELb1ELb1EEEEEEEEEvNT_6ParamsE,@"STO_CUDA_ENTRY STV_DEFAULT"
_ZN7cutlass13device_kernelIN5flash11enable_sm90INS1_16FlashAttnFwdSm90INS1_25CollectiveMainloopFwdSm90ILi2EN4cute5tupleIJNS5_1CILi1EEES8_S8_EEENS6_IJNS7_ILi128EEESA_SA_EEELi128ENS_10bfloat16_tEfNS_4arch4Sm90ELb0ELb0ELb0ELb1ELb1ELb1ELb0ELb1ELb1ELb1ELb0ELb0EEENS1_21CollectiveEpilogueFwdISB_S9_SC_SE_Li256ELb1ELb1ELb0ELb0EEENS1_36VarlenDynamicPersistentTileSchedulerILi128ELi128ELi256ELi128ELb0ELb1ELb1ELb0ELb1ELb1EEEEEEEEEvNT_6ParamsE:
[----:B------:R-:W0:Y:S02]  /*0000*/  LDC R1, c[0x0][0x28] ;  /* 0x00000a00ff017b82 */ /* 0x000e240000000800 */
[----:B0-----:R-:W-:Y:S01]  /*0010*/  VIADD R1, R1, 0xffffffd0 ;  /* 0xffffffd001017836 */ /* 0x001fe20000000000 */
[----:B------:R-:W0:Y:S01]  /*0020*/  S2R R0, SR_TID.X ;  /* 0x0000000000007919 */ /* 0x000e220000002100 */
[----:B------:R-:W-:Y:S01]  /*0030*/  ELECT P0, URZ, PT ;  /* 0x00000000003f782f */ /* 0x000fe20003800000 */
[----:B------:R-:W-:Y:S01]  /*0040*/  BSSY B0, `(.L_x_470) ;  /* 0x000000d000007945 */ /* 0x000fe20003800000 */
[----:B0-----:R-:W-:-:S05]  /*0050*/  SHF.R.U32.HI R2, RZ, 0x5, R0 ;  /* 0x00000005ff027819 */ /* 0x001fca0000011600 */
[----:B------:R-:W0:Y:S02]  /*0060*/  SHFL.IDX PT, R3, R2, RZ, 0x1f ;  /* 0x00001fff02037589 */ /* 0x000e2400000e0000 */
[----:B0-----:R-:W-:-:S13]  /*0070*/  ISETP.EQ.AND P0, PT, R3, RZ, P0 ;  /* 0x000000ff0300720c */ /* 0x001fda0000702270 */
[----:B------:R-:W-:Y:S05]  /*0080*/  @!P0 BRA `(.L_x_471) ;  /* 0x0000000000208947 */ /* 0x000fea0003800000 */
[----:B------:R-:W-:Y:S02]  /*0090*/  ULDC.64 UR4, c[0x0][0x198] ;  /* 0x0000660000047ab9 */ /* 0x000fe40000000a00 */
[----:B------:R-:W-:Y:S02]  /*00a0*/  UIADD3 UR6, UP0, UR4, 0x570, URZ ;  /* 0x0000057004067890 */ /* 0x000fe4000ff1e03f */
[----:B------:R-:W-:Y:S02]  /*00b0*/  UIADD3 UR4, UP1, UR4, 0x670, URZ ;  /* 0x0000067004047890 */ /* 0x000fe4000ff3e03f */
[----:B------:R-:W-:Y:S02]  /*00c0*/  UIADD3.X UR7, URZ, UR5, URZ, UP0, !UPT ;  /* 0x000000053f077290 */ /* 0x000fe400087fe43f */
[----:B------:R-:W-:-:S07]  /*00d0*/  UIADD3.X UR5, URZ, UR5, URZ, UP1, !UPT ;  /* 0x000000053f057290 */ /* 0x000fce0008ffe43f */
[----:B------:R0:W-:Y:S02]  /*00e0*/  UTMACCTL.PF [UR6] ;  /* 0x00000000060079b9 */ /* 0x0001e40008040000 */
[----:B------:R0:W-:Y:S02]  /*00f0*/  UTMACCTL.PF [UR4] ;  /* 0x00000000040079b9 */ /* 0x0001e40008040000 */
[----:B0-----:R-:W-:Y:S01]  /*0100*/  NOP ;  /* 0x0000000000007918 */ /* 0x001fe20000000000 */
.L_x_471:
[----:B------:R-:W-:Y:S05]  /*0110*/  BSYNC B0 ;  /* 0x0000000000007941 */ /* 0x000fea0003800000 */
.L_x_470:
[----:B------:R-:W-:Y:S01]  /*0120*/  VOTEU.ANY UP0, P0 ;  /* 0x00000000003f7886 */ /* 0x000fe20000000100 */
[----:B------:R-:W0:Y:S01]  /*0130*/  SHFL.IDX PT, R3, R2, RZ, 0x1f ;  /* 0x00001fff02037589 */ /* 0x000e2200000e0000 */
[----:B------:R-:W-:Y:S01]  /*0140*/  UMOV UR4, 0x80 ;  /* 0x0000008000047882 */ /* 0x000fe20000000000 */
[----:B------:R-:W-:Y:S01]  /*0150*/  UMOV UR7, 0x100 ;  /* 0x0000010000077882 */ /* 0x000fe20000000000 */
[----:B------:R-:W-:Y:S01]  /*0160*/  SHF.R.U32.HI R4, RZ, 0x7, R0 ;  /* 0x00000007ff047819 */ /* 0x000fe20000011600 */
[----:B------:R-:W1:Y:S01]  /*0170*/  @UP0 S2UR UR8, SR_CgaCtaId ;  /* 0x00000000000809c3 */ /* 0x000e620000008800 */
[----:B------:R-:W-:Y:S01]  /*0180*/  @UP0 UMOV UR6, 0x400 ;  /* 0x0000040000060882 */ /* 0x000fe20000000000 */
[----:B------:R-:W-:-:S04]  /*0190*/  @UP0 UIADD3 UR4, -UR4, 0x100000, URZ ;  /* 0x0010000004040890 */ /* 0x000fc8000fffe13f */
[----:B------:R-:W-:Y:S02]  /*01a0*/  @UP0 USHF.L.U32 UR5, UR4, 0xb, URZ ;  /* 0x0000000b04050899 */ /* 0x000fe4000800063f */
[----:B------:R-:W-:Y:S01]  /*01b0*/  @UP0 USHF.L.U32 UR4, UR4, 0x1, URZ ;  /* 0x0000000104040899 */ /* 0x000fe2000800063f */
[----:B------:R-:W-:Y:S01]  /*01c0*/  VOTEU.ANY UP1, P0 ;  /* 0x00000000003f7886 */ /* 0x000fe20000020100 */
[----:B0-----:R-:W-:Y:S02]  /*01d0*/  ISETP.NE.AND P1, PT, R3, RZ, PT ;  /* 0x000000ff0300720c */ /* 0x001fe40003f25270 */
[----:B------:R0:W2:Y:S01]  /*01e0*/  SHFL.IDX PT, R3, R4, RZ, 0x1f ;  /* 0x00001fff04037589 */ /* 0x0000a200000e0000 */
[----:B-1----:R-:W-:Y:S02]  /*01f0*/  @UP0 ULEA UR8, UR8, UR6, 0x18 ;  /* 0x0000000608080291 */ /* 0x002fe4000f8ec03f */
[----:B------:R-:W-:-:S04]  /*0200*/  @UP0 UIADD3 UR6, -UR7, 0x100000, URZ ;  /* 0x0010000007060890 */ /* 0x000fc8000fffe13f */
[----:B------:R-:W-:Y:S02]  /*0210*/  @UP0 USHF.L.U32 UR7, UR6, 0xb, URZ ;  /* 0x0000000b06070899 */ /* 0x000fe4000800063f */
[----:B------:R-:W-:Y:S01]  /*0220*/  @UP0 USHF.L.U32 UR6, UR6, 0x1, URZ ;  /* 0x0000000106060899 */ /* 0x000fe2000800063f */
[----:B------:R-:W-:Y:S01]  /*0230*/  VOTEU.ANY UP0, P0 ;  /* 0x00000000003f7886 */ /* 0x000fe20000000100 */
[----:B------:R-:W1:Y:S04]  /*0240*/  FENCE.VIEW.ASYNC.S ;  /* 0x00000000000073c6 */ /* 0x000e680000000000 */
[----:B-1----:R0:W1:Y:S06]  /*0250*/  @UP0 SYNCS.EXCH.64 URZ, [UR8+0x28800], UR4 ;  /* 0x02880004083f05b2 */ /* 0x00206c0008000100 */
[----:B------:R0:W3:Y:S02]  /*0260*/  @UP1 SYNCS.EXCH.64 URZ, [UR8+0x28820], UR6 ;  /* 0x02882006083f15b2 */ /* 0x0000e40008000100 */
[----:B0-----:R-:W-:Y:S05]  /*0270*/  @P1 BRA `(.L_x_472) ;  /* 0x0000000000481947 */ /* 0x001fea0003800000 */
        /* <DEDUP_REMOVED lines=13> */
[----:B0-----:R0:W4:Y:S08]  /*0350*/  SYNCS.EXCH.64 URZ, [UR8+0x28830], UR4 ;  /* 0x02883004083f75b2 */ /* 0x0011300008000100 */
[----:B------:R0:W0:Y:S01]  /*0360*/  SYNCS.EXCH.64 URZ, [UR8+0x28840], UR6 ;  /* 0x02884006083f75b2 */ /* 0x0000220008000100 */
[----:B------:R0:W0:Y:S01]  /*0370*/  SYNCS.EXCH.64 URZ, [UR8+0x28838], UR4 ;  /* 0x02883804083f75b2 */ /* 0x0000220008000100 */
[----:B------:R0:W0:Y:S01]  /*0380*/  SYNCS.EXCH.64 URZ, [UR8+0x28848], UR6 ;  /* 0x02884806083f75b2 */ /* 0x0000220008000100 */
[----:B------:R-:W-:Y:S01]  /*0390*/  NOP ;  /* 0x0000000000007918 */ /* 0x000fe20000000000 */
.L_x_472:
        /* <DEDUP_REMOVED lines=22> */
.L_x_473:
        /* <DEDUP_REMOVED lines=18> */
.L_x_474:
        /* <DEDUP_REMOVED lines=22> */
.L_x_475:
        /* <DEDUP_REMOVED lines=22> */
.L_x_476:
[----:B--2---:R-:W-:Y:S01]  /*08e0*/  ISETP.NE.AND P0, PT, R3, RZ, PT ;  /* 0x000000ff0300720c */ /* 0x004fe20003f05270 */
[----:B------:R-:W-:Y:S01]  /*08f0*/  IMAD.MOV.U32 R3, RZ, RZ, 0x1 ;  /* 0x00000001ff037424 */ /* 0x000fe200078e00ff */
[----:B------:R-:W-:Y:S01]  /*0900*/  NOP ;  /* 0x0000000000007918 */ /* 0x000fe20000000000 */
[----:B------:R-:W-:Y:S01]  /*0910*/  ULDC.64 UR38, c[0x0][0x208] ;  /* 0x0000820000267ab9 */ /* 0x000fe20000000a00 */
[----:B------:R-:W-:Y:S02]  /*0920*/  BSSY B9, `(.L_x_477) ;  /* 0x000193a000097945 */ /* 0x000fe40003800000 */
[----:B------:R-:W-:-:S05]  /*0930*/  SEL R3, R3, 0x2, !P0 ;  /* 0x0000000203037807 */ /* 0x000fca0004000000 */
[----:B------:R2:W-:Y:S01]  /*0940*/  STL [R1+0xc], R3 ;  /* 0x00000c0301007387 */ /* 0x0005e20000100800 */
[----:B01-34-:R-:W-:Y:S06]  /*0950*/  BAR.SYNC.DEFER_BLOCKING 0x0 ;  /* 0x0000000000007b1d */ /* 0x01bfec0000010000 */
[----:B------:R-:W-:Y:S05]  /*0960*/  @!P0 BRA `(.L_x_478) ;  /* 0x0000012c00408947 */ /* 0x000fea0003800000 */
.L_x_479:
[----:B------:R-:W-:-:S08]  /*0970*/  NOP ;  /* 0x0000000000007918 */ /* 0x000fd00000000000 */
[----:B------:R-:W0:Y:S02]  /*0980*/  USETMAXREG.TRY_ALLOC.CTAPOOL UP0, 0xe8 ;  /* 0x000000e8000079c8 */ /* 0x000e240008000600 */
[----:B0-----:R-:W-:-:S13]  /*0990*/  PLOP3.LUT P0, PT, PT, PT, UP0, 0x80, 0x0 ;  /* 0x000000000000781c */ /* 0x001fda0003f0f008 */
[----:B------:R-:W-:Y:S05]  /*09a0*/  @!P0 BRA `(.L_x_479) ;  /* 0xfffffffc00f08947 */ /* 0x000fea000383ffff */
[----:B------:R-:W-:Y:S01]  /*09b0*/  SHF.R.U32.HI R2, RZ, 0x7, R0 ;  /* 0x00000007ff027819 */ /* 0x000fe20000011600 */
[----:B------:R-:W0:Y:S01]  /*09c0*/  S2R R222, SR_CgaCtaId ;  /* 0x0000000000de7919 */ /* 0x000e220000008800 */
[----:B--2---:R-:W-:Y:S01]  /*09d0*/  MOV R3, 0x400 ;  /* 0x0000040000037802 */ /* 0x004fe20000000f00 */
[----:B------:R-:W-:Y:S01]  /*09e0*/  ULDC UR4, c[0x0][0xc3c] ;  /* 0x00030f0000047ab9 */ /* 0x000fe20000000800 */
[----:B------:R-:W-:Y:S06]  /*09f0*/  BAR.ARV 0x8, 0x180 ;  /* 0x0206000000007b1d */ /* 0x000fec0000002000 */
[----:B------:R-:W-:-:S13]  /*0a00*/  ISETP.NE.AND P0, PT, R2, 0x1, PT ;  /* 0x000000010200780c */ /* 0x000fda0003f05270 */
[----:B------:R-:W-:Y:S08]  /*0a10*/  @!P0 BAR.ARV 0x9, 0x100 ;  /* 0x0244000000008b1d */ /* 0x000ff00000002000 */
[----:B------:R-:W-:Y:S01]  /*0a20*/  BAR.SYNC.DEFER_BLOCKING 0x5, 0x180 ;  /* 0x0146000000007b1d */ /* 0x000fe20000010000 */
[----:B0-----:R-:W-:-:S05]  /*0a30*/  LEA R156, R222, R3, 0x18 ;  /* 0x00000003de9c7211 */ /* 0x001fca00078ec0ff */
[----:B------:R-:W0:Y:S02]  /*0a40*/  LDS.128 R40, [R156+0x288d0] ;  /* 0x0288d0009c287984 */ /* 0x000e240000000c00 */
[----:B------:R-:W-:Y:S06]  /*0a50*/  BAR.ARV 0x4, 0x180 ;  /* 0x0106000000007b1d */ /* 0x000fec0000002000 */
[----:B0-----:R-:W-:-:S13]  /*0a60*/  ISETP.GE.AND P0, PT, R43, UR4, PT ;  /* 0x000000042b007c0c */ /* 0x001fda000bf06270 */
[----:B------:R-:W-:Y:S05]  /*0a70*/  @P0 BRA `(.L_x_480) ;  /* 0x0000019000900947 */ /* 0x000fea0003800000 */
[----:B------:R-:W2:Y:S01]  /*0a80*/  LDL.LU R14, [R1+0xc] ;  /* 0x00000c00010e7983 */ /* 0x000ea20000300800 */
[----:B------:R-:W-:Y:S01]  /*0a90*/  VIADD R13, R0, 0xffffff80 ;  /* 0xffffff80000d7836 */ /* 0x000fe20000000000 */
[----:B------:R-:W-:Y:S01]  /*0aa0*/  CS2R R154, SRZ ;  /* 0x00000000009a7805 */ /* 0x000fe2000001ff00 */
[----:B------:R-:W-:Y:S02]  /*0ab0*/  IMAD.MOV.U32 R12, RZ, RZ, -0x2 ;  /* 0xfffffffeff0c7424 */ /* 0x000fe400078e00ff */
[----:B------:R-:W-:Y:S01]  /*0ac0*/  VIADD R211, R156, 0x10400 ;  /* 0x000104009cd37836 */ /* 0x000fe20000000000 */
[----:B------:R-:W-:Y:S01]  /*0ad0*/  SHF.R.S32.HI R0, RZ, 0x1f, R13 ;  /* 0x0000001fff007819 */ /* 0x000fe2000001140d */
[----:B------:R-:W-:Y:S02]  /*0ae0*/  IMAD.MOV.U32 R207, RZ, RZ, RZ ;  /* 0x000000ffffcf7224 */ /* 0x000fe400078e00ff */
[----:B------:R-:W-:Y:S01]  /*0af0*/  IMAD.MOV.U32 R158, RZ, RZ, RZ ;  /* 0x000000ffff9e7224 */ /* 0x000fe200078e00ff */
[CC--:B------:R-:W-:Y:S01]  /*0b00*/  LEA.HI R2, R0.reuse, R13.reuse, RZ, 0x7 ;  /* 0x0000000d00027211 */ /* 0x0c0fe200078f38ff */
[----:B------:R-:W-:Y:S01]  /*0b10*/  IMAD.MOV.U32 R152, RZ, RZ, RZ ;  /* 0x000000ffff987224 */ /* 0x000fe200078e00ff */
[----:B------:R-:W-:-:S02]  /*0b20*/  LEA.HI R4, R0, R13, RZ, 0x5 ;  /* 0x0000000d00047211 */ /* 0x000fc400078f28ff */
[----:B------:R-:W-:Y:S02]  /*0b30*/  LOP3.LUT R212, R2, 0xffffff80, RZ, 0xc0, !PT ;  /* 0xffffff8002d47812 */ /* 0x000fe400078ec0ff */
[----:B------:R-:W-:Y:S01]  /*0b40*/  SHF.R.S32.HI R221, RZ, 0x7, R2 ;  /* 0x00000007ffdd7819 */ /* 0x000fe20000011402 */
[----:B------:R-:W-:Y:S01]  /*0b50*/  IMAD.SHL.U32 R5, R4, 0x20, RZ ;  /* 0x0000002004057824 */ /* 0x000fe200078e00ff */
[----:B------:R-:W-:Y:S01]  /*0b60*/  LEA.HI R3, R0, R13, RZ, 0x4 ;  /* 0x0000000d00037211 */ /* 0x000fe200078f20ff */
[----:B------:R-:W-:Y:S01]  /*0b70*/  IMAD.IADD R212, R13, 0x1, -R212 ;  /* 0x000000010dd47824 */ /* 0x000fe200078e0ad4 */
[----:B------:R-:W-:Y:S02]  /*0b80*/  LEA.HI R2, R2, R221, RZ, 0x1 ;  /* 0x000000dd02027211 */ /* 0x000fe400078f08ff */
[----:B------:R-:W-:Y:S02]  /*0b90*/  LEA.HI R11, R0, R13, RZ, 0x2 ;  /* 0x0000000d000b7211 */ /* 0x000fe400078f10ff */
[----:B------:R-:W-:-:S02]  /*0ba0*/  SHF.R.S32.HI R7, RZ, 0x1f, R212 ;  /* 0x0000001fff077819 */ /* 0x000fc400000114d4 */
[----:B------:R-:W-:Y:S02]  /*0bb0*/  LOP3.LUT R2, R2, 0x3fffffe, RZ, 0xc0, !PT ;  /* 0x03fffffe02027812 */ /* 0x000fe400078ec0ff */
[CC--:B------:R-:W-:Y:S02]  /*0bc0*/  LEA.HI R8, R7.reuse, R212.reuse, RZ, 0x2 ;  /* 0x000000d407087211 */ /* 0x0c0fe400078f10ff */
[----:B------:R-:W-:Y:S01]  /*0bd0*/  LEA.HI R7, R7, R212, RZ, 0x5 ;  /* 0x000000d407077211 */ /* 0x000fe200078f28ff */
[----:B------:R-:W-:Y:S01]  /*0be0*/  IMAD.IADD R2, R221, 0x1, -R2 ;  /* 0x00000001dd027824 */ /* 0x000fe200078e0a02 */
[--C-:B------:R-:W-:Y:S02]  /*0bf0*/  SHF.R.S32.HI R9, RZ, 0x2, R8.reuse ;  /* 0x00000002ff097819 */ /* 0x100fe40000011408 */
[----:B------:R-:W-:Y:S02]  /*0c00*/  SHF.R.S32.HI R10, RZ, 0x1f, R8 ;  /* 0x0000001fff0a7819 */ /* 0x000fe40000011408 */
[----:B------:R-:W-:-:S02]  /*0c10*/  SHF.R.S32.HI R7, RZ, 0x5, R7 ;  /* 0x00000005ff077819 */ /* 0x000fc40000011407 */
[----:B------:R-:W-:Y:S02]  /*0c20*/  LEA.HI R10, R10, R9, RZ, 0x3 ;  /* 0x000000090a0a7211 */ /* 0x000fe400078f18ff */
[----:B------:R-:W-:Y:S02]  /*0c30*/  SHF.R.S32.HI R6, RZ, 0x4, R3 ;  /* 0x00000004ff067819 */ /* 0x000fe40000011403 */
[----:B------:R-:W-:Y:S02]  /*0c40*/  LOP3.LUT R10, R10, 0xfffffff8, RZ, 0xc0, !PT ;  /* 0xfffffff80a0a7812 */ /* 0x000fe400078ec0ff */
[----:B------:R-:W-:Y:S02]  /*0c50*/  LOP3.LUT R4, R3, 0x3fffff0, RZ, 0xc0, !PT ;  /* 0x03fffff003047812 */ /* 0x000fe400078ec0ff */
[----:B------:R-:W-:Y:S01]  /*0c60*/  LOP3.LUT R11, R11, 0xfffffffc, RZ, 0xc0, !PT ;  /* 0xfffffffc0b0b7812 */ /* 0x000fe200078ec0ff */
[----:B------:R-:W-:Y:S01]  /*0c70*/  IMAD.IADD R10, R9, 0x1, -R10 ;  /* 0x00000001090a7824 */ /* 0x000fe200078e0a0a */
[----:B------:R-:W-:Y:S01]  /*0c80*/  LOP3.LUT R5, R5, 0xfffffc00, RZ, 0xc0, !PT ;  /* 0xfffffc0005057812 */ /* 0x000fe200078ec0ff */
[----:B------:R-:W-:Y:S01]  /*0c90*/  IMAD.IADD R4, R13, 0x1, -R4 ;  /* 0x000000010d047824 */ /* 0x000fe200078e0a04 */
[----:B------:R-:W-:Y:S01]  /*0ca0*/  LEA.HI R3, R3, R6, RZ, 0x1 ;  /* 0x0000000603037211 */ /* 0x000fe200078f08ff */
[----:B------:R-:W-:Y:S01]  /*0cb0*/  IMAD.IADD R11, R13, 0x1, -R11 ;  /* 0x000000010d0b7824 */ /* 0x000fe200078e0a0b */
[----:B------:R-:W-:Y:S01]  /*0cc0*/  LEA R7, R7, R10, 0x4 ;  /* 0x0000000a07077211 */ /* 0x000fe200078e20ff */
[----:B------:R-:W-:Y:S01]  /*0cd0*/  IMAD R4, R4, 0x40, R5 ;  /* 0x0000004004047824 */ /* 0x000fe200078e0205 */
[----:B------:R-:W-:-:S02]  /*0ce0*/  LOP3.LUT R3, R3, 0x1ffffffe, RZ, 0xc0, !PT ;  /* 0x1ffffffe03037812 */ /* 0x000fc400078ec0ff */
[----:B------:R-:W-:Y:S01]  /*0cf0*/  LEA.HI R5, R11, R11, RZ, 0x1 ;  /* 0x0000000b0b057211 */ /* 0x000fe200078f08ff */
[----:B------:R-:W-:Y:S01]  /*0d00*/  IMAD R223, R2, 0x40, R7 ;  /* 0x0000004002df7824 */ /* 0x000fe200078e0207 */
[-C--:B------:R-:W-:Y:S01]  /*0d10*/  LEA.HI R2, R0, R13.reuse, RZ, 0x6 ;  /* 0x0000000d00027211 */ /* 0x080fe200078f30ff */
[----:B------:R-:W-:Y:S01]  /*0d20*/  IMAD.IADD R3, R6, 0x1, -R3 ;  /* 0x0000000106037824 */ /* 0x000fe200078e0a03 */
[----:B------:R-:W-:Y:S02]  /*0d30*/  LEA.HI R0, R0, R13, RZ, 0x3 ;  /* 0x0000000d00007211 */ /* 0x000fe400078f18ff */
[----:B------:R-:W-:Y:S01]  /*0d40*/  LOP3.LUT R6, R5, 0x1ffffffe, RZ, 0xc0, !PT ;  /* 0x1ffffffe05067812 */ /* 0x000fe200078ec0ff */
[----:B------:R-:W-:Y:S01]  /*0d50*/  IMAD R226, R3, 0x8, R4 ;  /* 0x0000000803e27824 */ /* 0x000fe200078e0204 */
[----:B------:R-:W-:Y:S01]  /*0d60*/  SHF.R.S32.HI R153, RZ, 0x3, R0 ;  /* 0x00000003ff997819 */ /* 0x000fe20000011400 */
[----:B------:R-:W-:Y:S01]  /*0d70*/  IMAD.SHL.U32 R2, R2, 0x8, RZ ;  /* 0x0000000802027824 */ /* 0x000fe200078e00ff */
[----:B------:R-:W-:Y:S01]  /*0d80*/  LOP3.LUT R202, R0, 0xfffffff8, RZ, 0xc0, !PT ;  /* 0xfffffff800ca7812 */ /* 0x000fe200078ec0ff */
[----:B------:R-:W-:Y:S01]  /*0d90*/  IMAD.IADD R6, R11, 0x1, -R6 ;  /* 0x000000010b067824 */ /* 0x000fe200078e0a06 */
[C---:B------:R-:W-:Y:S01]  /*0da0*/  IADD3 R219, R153.reuse, 0x40, RZ ;  /* 0x0000004099db7810 */ /* 0x040fe20007ffe0ff */
[C---:B------:R-:W-:Y:S01]  /*0db0*/  VIADD R220, R153.reuse, 0x20 ;  /* 0x0000002099dc7836 */ /* 0x040fe20000000000 */
[----:B------:R-:W-:Y:S01]  /*0dc0*/  LOP3.LUT R9, R8, 0x7ffffffc, RZ, 0xc0, !PT ;  /* 0x7ffffffc08097812 */ /* 0x000fe200078ec0ff */
[----:B------:R-:W-:Y:S01]  /*0dd0*/  VIADD R218, R153, 0x60 ;  /* 0x0000006099da7836 */ /* 0x000fe20000000000 */
[----:B------:R-:W-:Y:S01]  /*0de0*/  SHF.R.S32.HI R0, RZ, 0x1f, R219 ;  /* 0x0000001fff007819 */ /* 0x000fe200000114db */
[----:B------:R-:W-:Y:S01]  /*0df0*/  IMAD.IADD R202, R13, 0x1, -R202 ;  /* 0x000000010dca7824 */ /* 0x000fe200078e0aca */
[----:B------:R-:W-:Y:S01]  /*0e00*/  SHF.R.S32.HI R5, RZ, 0x1f, R220 ;  /* 0x0000001fff057819 */ /* 0x000fe200000114dc */
[----:B------:R-:W-:Y:S01]  /*0e10*/  IMAD.SHL.U32 R228, R153, 0x40, RZ ;  /* 0x0000004099e47824 */ /* 0x000fe200078e00ff */
[----:B------:R-:W-:Y:S01]  /*0e20*/  SHF.R.S32.HI R7, RZ, 0x1f, R218 ;  /* 0x0000001fff077819 */ /* 0x000fe200000114da */
[----:B------:R-:W-:Y:S01]  /*0e30*/  IMAD.SHL.U32 R193, R220, 0x40, RZ ;  /* 0x00000040dcc17824 */ /* 0x000fe200078e00ff */
[----:B------:R-:W-:Y:S01]  /*0e40*/  LEA.HI R5, R5, R220, RZ, 0x3 ;  /* 0x000000dc05057211 */ /* 0x000fe200078f18ff */
[----:B------:R-:W-:Y:S01]  /*0e50*/  IMAD.SHL.U32 R192, R219, 0x40, RZ ;  /* 0x00000040dbc07824 */ /* 0x000fe200078e00ff */
[----:B------:R-:W-:Y:S01]  /*0e60*/  LEA.HI R0, R0, R219, RZ, 0x3 ;  /* 0x000000db00007211 */ /* 0x000fe200078f18ff */
[----:B------:R-:W-:Y:S01]  /*0e70*/  IMAD.SHL.U32 R159, R218, 0x40, RZ ;  /* 0x00000040da9f7824 */ /* 0x000fe200078e00ff */
[----:B------:R-:W-:Y:S01]  /*0e80*/  LEA.HI R7, R7, R218, RZ, 0x3 ;  /* 0x000000da07077211 */ /* 0x000fe200078f18ff */
[----:B------:R-:W-:Y:S01]  /*0e90*/  IMAD.SHL.U32 R16, R202, 0x8, RZ ;  /* 0x00000008ca107824 */ /* 0x000fe200078e00ff */
[----:B------:R-:W-:Y:S01]  /*0ea0*/  LOP3.LUT R3, R228, 0x1c0, RZ, 0xc0, !PT ;  /* 0x000001c0e4037812 */ /* 0x000fe200078ec0ff */
[----:B------:R-:W-:Y:S01]  /*0eb0*/  IMAD.IADD R9, R212, 0x1, -R9 ;  /* 0x00000001d4097824 */ /* 0x000fe200078e0a09 */
[----:B------:R-:W-:Y:S01]  /*0ec0*/  LOP3.LUT R193, R193, 0x1c0, RZ, 0xc0, !PT ;  /* 0x000001c0c1c17812 */ /* 0x000fe200078ec0ff */
[----:B------:R-:W-:Y:S01]  /*0ed0*/  IMAD.SHL.U32 R5, R5, 0x40, RZ ;  /* 0x0000004005057824 */ /* 0x000fe200078e00ff */
[----:B------:R-:W-:Y:S01]  /*0ee0*/  LOP3.LUT R192, R192, 0x1c0, RZ, 0xc0, !PT ;  /* 0x000001c0c0c07812 */ /* 0x000fe200078ec0ff */
[----:B------:R-:W-:Y:S01]  /*0ef0*/  IMAD.SHL.U32 R0, R0, 0x40, RZ ;  /* 0x0000004000007824 */ /* 0x000fe200078e00ff */
[----:B------:R-:W-:Y:S01]  /*0f00*/  LOP3.LUT R159, R159, 0x1c0, RZ, 0xc0, !PT ;  /* 0x000001c09f9f7812 */ /* 0x000fe200078ec0ff */
[----:B------:R-:W-:Y:S01]  /*0f10*/  IMAD.SHL.U32 R7, R7, 0x40, RZ ;  /* 0x0000004007077824 */ /* 0x000fe200078e00ff */
[----:B------:R-:W-:Y:S01]  /*0f20*/  SHF.R.U32.HI R198, RZ, 0x3, R3 ;  /* 0x00000003ffc67819 */ /* 0x000fe20000011603 */
[----:B------:R-:W-:Y:S01]  /*0f30*/  IMAD.SHL.U32 R18, R202, 0x4, RZ ;  /* 0x00000004ca127824 */ /* 0x000fe200078e00ff */
[--C-:B------:R-:W-:Y:S01]  /*0f40*/  LOP3.LUT R201, R3, 0x38, R16.reuse, 0xf8, !PT ;  /* 0x0000003803c97812 */ /* 0x100fe200078ef810 */
[----:B------:R-:W-:Y:S01]  /*0f50*/  IMAD R225, R9, R12, 0x80 ;  /* 0x0000008009e17424 */ /* 0x000fe200078e020c */
[----:B------:R-:W-:Y:S01]  /*0f60*/  SHF.R.U32.HI R11, RZ, 0x3, R193 ;  /* 0x00000003ff0b7819 */ /* 0x000fe200000116c1 */
[----:B------:R-:W-:Y:S01]  /*0f70*/  VIADD R23, R18, 0x20 ;  /* 0x0000002012177836 */ /* 0x000fe20000000000 */
[----:B------:R-:W-:Y:S01]  /*0f80*/  LOP3.LUT R4, R193, 0x38, R16, 0xf8, !PT ;  /* 0x00000038c1047812 */ /* 0x000fe200078ef810 */
[----:B------:R-:W-:Y:S01]  /*0f90*/  VIADD R22, R16, 0x40 ;  /* 0x0000004010167836 */ /* 0x000fe20000000000 */
[----:B------:R-:W-:Y:S01]  /*0fa0*/  SHF.R.U32.HI R9, RZ, 0x3, R192 ;  /* 0x00000003ff097819 */ /* 0x000fe200000116c0 */
[----:B------:R-:W-:Y:S01]  /*0fb0*/  IMAD.SHL.U32 R214, R23, 0x2, RZ ;  /* 0x0000000217d67824 */ /* 0x000fe200078e00ff */
[----:B------:R-:W-:Y:S01]  /*0fc0*/  LOP3.LUT R3, R192, 0x38, R16, 0xf8, !PT ;  /* 0x00000038c0037812 */ /* 0x000fe200078ef810 */
[----:B------:R-:W-:Y:S01]  /*0fd0*/  IMAD R224, R6, 0x8, R223 ;  /* 0x0000000806e07824 */ /* 0x000fe200078e02df */
[----:B------:R-:W-:-:S02]  /*0fe0*/  SHF.R.U32.HI R229, RZ, 0x3, R159 ;  /* 0x00000003ffe57819 */ /* 0x000fc4000001169f */
[----:B------:R-:W-:Y:S02]  /*0ff0*/  LOP3.LUT R8, R159, 0x38, R16, 0xf8, !PT ;  /* 0x000000389f087812 */ /* 0x000fe400078ef810 */
[----:B------:R-:W-:Y:S02]  /*1000*/  LOP3.LUT R197, R5, 0xfffffe00, RZ, 0xc0, !PT ;  /* 0xfffffe0005c57812 */ /* 0x000fe400078ec0ff */
[----:B------:R-:W-:Y:S02]  /*1010*/  LOP3.LUT R196, R0, 0xfffffe00, RZ, 0xc0, !PT ;  /* 0xfffffe0000c47812 */ /* 0x000fe400078ec0ff */
[----:B------:R-:W-:Y:S02]  /*1020*/  LOP3.LUT R195, R7, 0xfffffe00, RZ, 0xc0, !PT ;  /* 0xfffffe0007c37812 */ /* 0x000fe400078ec0ff */
[----:B------:R-:W-:Y:S02]  /*1030*/  LOP3.LUT R199, R2, 0xfffffe00, RZ, 0xc0, !PT ;  /* 0xfffffe0002c77812 */ /* 0x000fe400078ec0ff */
[----:B------:R-:W-:-:S02]  /*1040*/  LOP3.LUT R4, R197, R4, R11, 0xf6, !PT ;  /* 0x00000004c5047212 */ /* 0x000fc400078ef60b */
[----:B------:R-:W-:Y:S02]  /*1050*/  LOP3.LUT R216, R196, R3, R9, 0xf6, !PT ;  /* 0x00000003c4d87212 */ /* 0x000fe400078ef609 */
[----:B------:R-:W-:Y:S01]  /*1060*/  LOP3.LUT R8, R195, R8, R229, 0xf6, !PT ;  /* 0x00000008c3087212 */ /* 0x000fe200078ef6e5 */
[--C-:B------:R-:W-:Y:S01]  /*1070*/  IMAD R217, R4, 0x2, R211.reuse ;  /* 0x0000000204d97824 */ /* 0x100fe200078e02d3 */
[----:B------:R-:W-:Y:S01]  /*1080*/  LOP3.LUT R201, R199, R201, R198, 0xf6, !PT ;  /* 0x000000c9c7c97212 */ /* 0x000fe200078ef6c6 */
[----:B------:R-:W-:Y:S01]  /*1090*/  IMAD R216, R216, 0x2, R211 ;  /* 0x00000002d8d87824 */ /* 0x000fe200078e02d3 */
[----:B------:R-:W-:Y:S01]  /*10a0*/  SHF.R.S32.HI R10, RZ, 0x1f, R23 ;  /* 0x0000001fff0a7819 */ /* 0x000fe20000011417 */
[----:B------:R-:W-:Y:S01]  /*10b0*/  IMAD R215, R8, 0x2, R211 ;  /* 0x0000000208d77824 */ /* 0x000fe200078e02d3 */
[----:B------:R-:W-:Y:S02]  /*10c0*/  SHF.R.S32.HI R227, RZ, 0x1f, R153 ;  /* 0x0000001fffe37819 */ /* 0x000fe40000011499 */
[----:B------:R-:W-:-:S02]  /*10d0*/  SHF.R.S32.HI R19, RZ, 0x1f, R18 ;  /* 0x0000001fff137819 */ /* 0x000fc40000011412 */
[----:B------:R-:W-:Y:S02]  /*10e0*/  SHF.R.S32.HI R17, RZ, 0x1f, R16 ;  /* 0x0000001fff117819 */ /* 0x000fe40000011410 */
[----:B------:R-:W-:Y:S02]  /*10f0*/  SHF.R.S32.HI R2, RZ, 0x1f, R22 ;  /* 0x0000001fff027819 */ /* 0x000fe40000011416 */
[----:B------:R-:W-:Y:S02]  /*1100*/  SHF.L.U64.HI R213, R23, 0x1, R10 ;  /* 0x0000000117d57819 */ /* 0x000fe4000001020a */
[----:B------:R-:W-:Y:S02]  /*1110*/  LEA R200, R201, R211, 0x1 ;  /* 0x000000d3c9c87211 */ /* 0x000fe400078e08ff */
[----:B--2---:R-:W-:-:S07]  /*1120*/  LOP3.LUT R157, R14, 0x1, RZ, 0xfc, !PT ;  /* 0x000000010e9d7812 */ /* 0x004fce00078efcff */
.L_x_676:
[----:B0-----:R-:W0:Y:S02]  /*1130*/  LDC.64 R4, c[0x0][0xc88] ;  /* 0x00032200ff047b82 */ /* 0x001e240000000a00 */
[----:B0-----:R-:W-:-:S05]  /*1140*/  IMAD.WIDE R4, R43, 0x4, R4 ;  /* 0x000000042b047825 */ /* 0x001fca00078e0204 */
[----:B--2---:R-:W2:Y:S01]  /*1150*/  LDG.E R206, desc[UR38][R4.64] ;  /* 0x0000002604ce7981 */ /* 0x004ea2000c1e1900 */
[----:B------:R-:W-:Y:S05]  /*1160*/  YIELD ;  /* 0x0000000000007946 */ /* 0x000fea0003800000 */
[----:B------:R-:W-:Y:S01]  /*1170*/  ULDC.64 UR4, c[0x0][0xa28] ;  /* 0x00028a0000047ab9 */ /* 0x000fe20000000a00 */
[----:B------:R-:W-:Y:S01]  /*1180*/  ULDC.64 UR8, c[0x0][0xa18] ;  /* 0x0002860000087ab9 */ /* 0x000fe20000000a00 */
[----:B------:R-:W-:Y:S01]  /*1190*/  ISETP.NE.U32.AND P1, PT, RZ, UR4, PT ;  /* 0x00000004ff007c0c */ /* 0x000fe2000bf25070 */
[----:B------:R-:W-:Y:S01]  /*11a0*/  ULDC.64 UR6, c[0x0][0xa08] ;  /* 0x0002820000067ab9 */ /* 0x000fe20000000a00 */
[----:B------:R-:W-:Y:S01]  /*11b0*/  IMAD.MOV.U32 R0, RZ, RZ, RZ ;  /* 0x000000ffff007224 */ /* 0x000fe200078e00ff */
[----:B------:R-:W-:Y:S01]  /*11c0*/  ISETP.NE.U32.AND P0, PT, RZ, UR6, PT ;  /* 0x00000006ff007c0c */ /* 0x000fe2000bf05070 */
[----:B------:R-:W-:Y:S01]  /*11d0*/  IMAD.MOV.U32 R30, RZ, RZ, RZ ;  /* 0x000000ffff1e7224 */ /* 0x000fe200078e00ff */
[----:B------:R-:W-:-:S02]  /*11e0*/  ISETP.NE.AND.EX P1, PT, RZ, UR5, PT, P1 ;  /* 0x00000005ff007c0c */ /* 0x000fc4000bf25310 */
[----:B------:R-:W-:Y:S02]  /*11f0*/  ISETP.NE.AND.EX P0, PT, RZ, UR7, PT, P0 ;  /* 0x00000007ff007c0c */ /* 0x000fe4000bf05300 */
[----:B--2---:R-:W-:Y:S01]  /*1200*/  SHF.R.S32.HI R209, RZ, 0x1f, R206 ;  /* 0x0000001fffd17819 */ /* 0x004fe200000114ce */
[----:B------:R-:W-:-:S08]  /*1210*/  IMAD.SHL.U32 R204, R206, 0x4, RZ ;  /* 0x00000004cecc7824 */ /* 0x000fd000078e00ff */
[C---:B------:R-:W-:Y:S02]  /*1220*/  @P1 LEA R6, P2, R206.reuse, UR4, 0x2 ;  /* 0x00000004ce061c11 */ /* 0x040fe4000f8410ff */
[C-C-:B------:R-:W-:Y:S02]  /*1230*/  SHF.L.U64.HI R205, R206.reuse, 0x2, R209.reuse ;  /* 0x00000002cecd7819 */ /* 0x140fe400000102d1 */
[----:B----4-:R-:W-:Y:S02]  /*1240*/  @P1 LEA.HI.X R7, R206, UR5, R209, 0x2, P2 ;  /* 0x00000005ce071c11 */ /* 0x010fe400090f14d1 */
[----:B------:R-:W-:Y:S01]  /*1250*/  ISETP.NE.U32.AND P2, PT, RZ, UR8, PT ;  /* 0x00000008ff007c0c */ /* 0x000fe2000bf45070 */
[----:B------:R-:W-:Y:S01]  /*1260*/  ULDC UR4, c[0x0][0x288] ;  /* 0x0000a20000047ab9 */ /* 0x000fe20000000800 */
[----:B------:R-:W-:Y:S01]  /*1270*/  IADD3 R8, P3, R204, UR6, RZ ;  /* 0x00000006cc087c10 */ /* 0x000fe2000ff7e0ff */
[----:B------:R0:W5:Y:S01]  /*1280*/  @P1 LDG.E R0, desc[UR38][R6.64] ;  /* 0x0000002606001981 */ /* 0x000162000c1e1900 */
[----:B------:R-:W-:Y:S01]  /*1290*/  ISETP.NE.AND.EX P2, PT, RZ, UR9, PT, P2 ;  /* 0x00000009ff007c0c */ /* 0x000fe2000bf45320 */
[----:B------:R-:W-:Y:S01]  /*12a0*/  IMAD.U32 R95, RZ, RZ, UR4 ;  /* 0x00000004ff5f7e24 */ /* 0x000fe2000f8e00ff */
[----:B------:R-:W-:Y:S01]  /*12b0*/  IADD3.X R9, R205, UR7, RZ, P3, !PT ;  /* 0x00000007cd097c10 */ /* 0x000fe20009ffe4ff */
[----:B------:R-:W-:-:S04]  /*12c0*/  ULDC.64 UR4, c[0x0][0x418] ;  /* 0x0001060000047ab9 */ /* 0x000fc80000000a00 */
[----:B------:R0:W5:Y:S06]  /*12d0*/  @P0 LDG.E R30, desc[UR38][R8.64] ;  /* 0x00000026081e0981 */ /* 0x00016c000c1e1900 */
[----:B------:R-:W-:-:S04]  /*12e0*/  @P2 IADD3 R4, P1, R204, UR8, RZ ;  /* 0x00000008cc042c10 */ /* 0x000fc8000ff3e0ff */
[----:B------:R-:W-:-:S05]  /*12f0*/  @P2 IADD3.X R5, R205, UR9, RZ, P1, !PT ;  /* 0x00000009cd052c10 */ /* 0x000fca0008ffe4ff */
[----:B------:R0:W5:Y:S01]  /*1300*/  @P2 LDG.E R95, desc[UR38][R4.64] ;  /* 0x00000026045f2981 */ /* 0x000162000c1e1900 */
[----:B------:R-:W-:-:S03]  /*1310*/  UISETP.NE.U32.AND UP0, UPT, UR4, URZ, UPT ;  /* 0x0000003f0400728c */ /* 0x000fc6000bf05070 */
[----:B------:R-:W-:Y:S01]  /*1320*/  ULDC UR4, c[0x0][0x424] ;  /* 0x0001090000047ab9 */ /* 0x000fe20000000800 */
[----:B------:R-:W-:-:S03]  /*1330*/  UISETP.NE.AND.EX UP0, UPT, UR5, URZ, UPT, UP0 ;  /* 0x0000003f0500728c */ /* 0x000fc6000bf05300 */
[----:B------:R-:W-:Y:S01]  /*1340*/  ULDC UR5, c[0x0][0x2f0] ;  /* 0x0000bc0000057ab9 */ /* 0x000fe20000000800 */
[----:B------:R-:W-:-:S04]  /*1350*/  USEL UR4, UR4, 0x1, UP0 ;  /* 0x0000000104047887 */ /* 0x000fc80008000000 */
[----:B------:R-:W-:-:S03]  /*1360*/  UIMAD UR4, UR4, UR5, URZ ;  /* 0x00000005040472a4 */ /* 0x000fc6000f8e023f */
[----:B------:R-:W-:Y:S02]  /*1370*/  ULDC UR5, c[0x0][0x348] ;  /* 0x0000d20000057ab9 */ /* 0x000fe40000000800 */
[----:B------:R-:W-:Y:S02]  /*1380*/  IMAD.U32 R25, RZ, RZ, UR5 ;  /* 0x00000005ff197e24 */ /* 0x000fe4000f8e00ff */
[----:B------:R-:W-:Y:S02]  /*1390*/  IMAD.U32 R29, RZ, RZ, UR4 ;  /* 0x00000004ff1d7e24 */ /* 0x000fe4000f8e00ff */
[----:B------:R-:W-:Y:S01]  /*13a0*/  IMAD.MOV.U32 R26, RZ, RZ, R206 ;  /* 0x000000ffff1a7224 */ /* 0x000fe200078e00ce */
[----:B0--3--:R-:W-:Y:S06]  /*13b0*/  @P2 BRA `(.L_x_481) ;  /* 0x0000000000242947 */ /* 0x009fec0003800000 */
[----:B------:R-:W-:Y:S02]  /*13c0*/  ULDC.64 UR4, c[0x0][0xa00] ;  /* 0x0002800000047ab9 */ /* 0x000fe40000000a00 */
[----:B------:R-:W-:-:S04]  /*13d0*/  ISETP.NE.U32.AND P1, PT, RZ, UR4, PT ;  /* 0x00000004ff007c0c */ /* 0x000fc8000bf25070 */
[----:B------:R-:W-:-:S13]  /*13e0*/  ISETP.NE.AND.EX P1, PT, RZ, UR5, PT, P1 ;  /* 0x00000005ff007c0c */ /* 0x000fda000bf25310 */
[----:B------:R-:W-:Y:S05]  /*13f0*/  @!P1 BRA `(.L_x_481) ;  /* 0x0000000000149947 */ /* 0x000fea0003800000 */
[----:B------:R-:W0:Y:S02]  /*1400*/  LDC.64 R4, c[0x0][0xa00] ;  /* 0x00028000ff047b82 */ /* 0x000e240000000a00 */
[----:B0-----:R-:W-:-:S05]  /*1410*/  IMAD.WIDE R4, R26, 0x4, R4 ;  /* 0x000000041a047825 */ /* 0x001fca00078e0204 */
[----:B-----5:R-:W2:Y:S04]  /*1420*/  LDG.E R95, desc[UR38][R4.64] ;  /* 0x00000026045f7981 */ /* 0x020ea8000c1e1900 */
[----:B------:R-:W2:Y:S02]  /*1430*/  LDG.E R6, desc[UR38][R4.64+0x4] ;  /* 0x0000042604067981 */ /* 0x000ea4000c1e1900 */
[----:B--2---:R-:W-:-:S07]  /*1440*/  IMAD.IADD R95, R6, 0x1, -R95 ;  /* 0x00000001065f7824 */ /* 0x004fce00078e0a5f */
.L_x_481:
[----:B------:R-:W-:Y:S01]  /*1450*/  ULDC.64 UR4, c[0x0][0xa20] ;  /* 0x0002880000047ab9 */ /* 0x000fe20000000a00 */
[----:B------:R-:W-:Y:S01]  /*1460*/  MOV R208, R41 ;  /* 0x0000002900d07202 */ /* 0x000fe20000000f00 */
[----:B------:R-:W-:Y:S01]  /*1470*/  IMAD.MOV.U32 R203, RZ, RZ, R42 ;  /* 0x000000ffffcb7224 */ /* 0x000fe200078e002a */
[----:B------:R-:W-:-:S04]  /*1480*/  ISETP.NE.U32.AND P1, PT, RZ, UR4, PT ;  /* 0x00000004ff007c0c */ /* 0x000fc8000bf25070 */
[----:B------:R-:W-:-:S13]  /*1490*/  ISETP.NE.AND.EX P1, PT, RZ, UR5, PT, P1 ;  /* 0x00000005ff007c0c */ /* 0x000fda000bf25310 */
[----:B------:R-:W-:Y:S05]  /*14a0*/  @!P1 BRA `(.L_x_482) ;  /* 0x0000000000109947 */ /* 0x000fea0003800000 */
[----:B------:R-:W-:-:S04]  /*14b0*/  IADD3 R4, P0, R204, UR4, RZ ;  /* 0x00000004cc047c10 */ /* 0x000fc8000ff1e0ff */
[----:B------:R-:W-:-:S05]  /*14c0*/  IADD3.X R5, R205, UR5, RZ, P0, !PT ;  /* 0x00000005cd057c10 */ /* 0x000fca00087fe4ff */
[----:B------:R0:W5:Y:S01]  /*14d0*/  LDG.E R29, desc[UR38][R4.64] ;  /* 0x00000026041d7981 */ /* 0x000162000c1e1900 */
[----:B------:R-:W-:Y:S05]  /*14e0*/  BRA `(.L_x_483) ;  /* 0x0000000000107947 */ /* 0x000fea0003800000 */
.L_x_482:
[----:B------:R-:W-:Y:S05]  /*14f0*/  @!P0 BRA `(.L_x_483) ;  /* 0x00000000000c8947 */ /* 0x000fea0003800000 */
[----:B------:R-:W2:Y:S04]  /*1500*/  LDG.E R4, desc[UR38][R8.64] ;  /* 0x0000002608047981 */ /* 0x000ea8000c1e1900 */
[----:B------:R-:W2:Y:S02]  /*1510*/  LDG.E R29, desc[UR38][R8.64+0x4] ;  /* 0x00000426081d7981 */ /* 0x000ea4000c1e1900 */
[----:B--2---:R-:W-:-:S07]  /*1520*/  IMAD.IADD R29, R29, 0x1, -R4 ;  /* 0x000000011d1d7824 */ /* 0x004fce00078e0a04 */
.L_x_483:
[----:B------:R-:W-:Y:S02]  /*1530*/  ULDC.64 UR4, c[0x0][0xa10] ;  /* 0x0002840000047ab9 */ /* 0x000fe40000000a00 */
[----:B------:R-:W-:-:S04]  /*1540*/  ISETP.NE.U32.AND P0, PT, RZ, UR4, PT ;  /* 0x00000004ff007c0c */ /* 0x000fc8000bf05070 */
[----:B------:R-:W-:Y:S01]  /*1550*/  ISETP.NE.AND.EX P0, PT, RZ, UR5, PT, P0 ;  /* 0x00000005ff007c0c */ /* 0x000fe2000bf05300 */
[----:B-----5:R-:W-:Y:S01]  /*1560*/  IMAD.IADD R10, R29, 0x1, -R0 ;  /* 0x000000011d0a7824 */ /* 0x020fe200078e0a00 */
[----:B------:R-:W-:-:S11]  /*1570*/  ULDC.64 UR4, c[0x0][0xa30] ;  /* 0x00028c0000047ab9 */ /* 0x000fd60000000a00 */
[----:B0-----:R-:W0:Y:S02]  /*1580*/  @P0 LDC.64 R4, c[0x0][0xa10] ;  /* 0x00028400ff040b82 */ /* 0x001e240000000a00 */
[----:B0-----:R-:W-:-:S05]  /*1590*/  @P0 IMAD.WIDE R4, R26, 0x4, R4 ;  /* 0x000000041a040825 */ /* 0x001fca00078e0204 */
[----:B------:R-:W2:Y:S04]  /*15a0*/  @P0 LDG.E R3, desc[UR38][R4.64] ;  /* 0x0000002604030981 */ /* 0x000ea8000c1e1900 */
[----:B------:R-:W2:Y:S01]  /*15b0*/  @P0 LDG.E R8, desc[UR38][R4.64+0x4] ;  /* 0x0000042604080981 */ /* 0x000ea2000c1e1900 */
[----:B------:R-:W-:Y:S01]  /*15c0*/  IMAD.MOV R27, RZ, RZ, -R10 ;  /* 0x000000ffff1b7224 */ /* 0x000fe200078e0a0a */
[----:B------:R-:W-:Y:S01]  /*15d0*/  ISETP.NE.U32.AND P1, PT, RZ, UR4, PT ;  /* 0x00000004ff007c0c */ /* 0x000fe2000bf25070 */
[----:B------:R-:W-:-:S03]  /*15e0*/  IMAD.MOV.U32 R24, RZ, RZ, R29 ;  /* 0x000000ffff187224 */ /* 0x000fc600078e001d */
[----:B------:R-:W-:Y:S02]  /*15f0*/  VIMNMX R27, RZ, R27, !PT ;  /* 0x0000001bff1b7248 */ /* 0x000fe40007fe0100 */
[----:B------:R-:W-:-:S13]  /*1600*/  ISETP.NE.AND.EX P1, PT, RZ, UR5, PT, P1 ;  /* 0x00000005ff007c0c */ /* 0x000fda000bf25310 */
[----:B------:R-:W-:-:S04]  /*1610*/  @P1 IADD3 R6, P2, R204, UR4, RZ ;  /* 0x00000004cc061c10 */ /* 0x000fc8000ff5e0ff */
[----:B------:R-:W-:-:S05]  /*1620*/  @P1 IADD3.X R7, R205, UR5, RZ, P2, !PT ;  /* 0x00000005cd071c10 */ /* 0x000fca00097fe4ff */
[----:B------:R0:W5:Y:S01]  /*1630*/  @P1 LDG.E R24, desc[UR38][R6.64] ;  /* 0x0000002606181981 */ /* 0x000162000c1e1900 */
[----:B--2---:R-:W-:-:S04]  /*1640*/  @P0 IMAD.IADD R25, R8, 0x1, -R3 ;  /* 0x0000000108190824 */ /* 0x004fc800078e0a03 */
[----:B------:R-:W-:-:S04]  /*1650*/  IMAD.IADD R96, R10, 0x1, R25 ;  /* 0x000000010a607824 */ /* 0x000fc800078e0219 */
[----:B------:R-:W-:-:S05]  /*1660*/  VIADD R0, R96, 0x7f ;  /* 0x0000007f60007836 */ /* 0x000fca0000000000 */
[----:B------:R-:W-:-:S04]  /*1670*/  SHF.R.S32.HI R3, RZ, 0x1f, R0 ;  /* 0x0000001fff037819 */ /* 0x000fc80000011400 */
[----:B------:R-:W-:-:S04]  /*1680*/  LEA.HI R3, R3, R0, RZ, 0x7 ;  /* 0x0000000003037211 */ /* 0x000fc800078f38ff */
[----:B------:R-:W-:Y:S02]  /*1690*/  LOP3.LUT R0, R3, 0xffffff80, RZ, 0xc0, !PT ;  /* 0xffffff8003007812 */ /* 0x000fe400078ec0ff */
[----:B------:R-:W-:Y:S02]  /*16a0*/  SHF.R.S32.HI R210, RZ, 0x7, R3 ;  /* 0x00000007ffd27819 */ /* 0x000fe40000011403 */
[----:B------:R-:W-:-:S04]  /*16b0*/  VIADDMNMX R0, R0, -R10, R25, PT ;  /* 0x8000000a00007246 */ /* 0x000fc80003800119 */
[----:B------:R-:W-:Y:S02]  /*16c0*/  ISETP.GT.AND P0, PT, R0, R27, PT ;  /* 0x0000001b0000720c */ /* 0x000fe40003f04270 */
[----:B------:R-:W-:-:S05]  /*16d0*/  SHF.R.U32.HI R27, RZ, 0x7, R27 ;  /* 0x00000007ff1b7819 */ /* 0x000fca000001161b */
[----:B------:R-:W-:-:S06]  /*16e0*/  IMAD.MOV.U32 R28, RZ, RZ, R27 ;  /* 0x000000ffff1c7224 */ /* 0x000fcc00078e001b */
[----:B------:R-:W-:-:S05]  /*16f0*/  @P0 VIADD R0, R0, 0x7f ;  /* 0x0000007f00000836 */ /* 0x000fca0000000000 */
[----:B------:R-:W-:-:S04]  /*1700*/  @P0 SHF.R.S32.HI R5, RZ, 0x1f, R0 ;  /* 0x0000001fff050819 */ /* 0x000fc80000011400 */
[----:B------:R-:W-:-:S04]  /*1710*/  @P0 LEA.HI R5, R5, R0, RZ, 0x7 ;  /* 0x0000000005050211 */ /* 0x000fc800078f38ff */
[----:B------:R-:W-:Y:S02]  /*1720*/  @P0 SHF.R.S32.HI R28, RZ, 0x7, R5 ;  /* 0x00000007ff1c0819 */ /* 0x000fe40000011405 */
[----:B------:R-:W-:Y:S02]  /*1730*/  PLOP3.LUT P0, PT, PT, PT, PT, 0x80, 0x0 ;  /* 0x000000000000781c */ /* 0x000fe40003f0f070 */
[----:B------:R-:W-:-:S13]  /*1740*/  ISETP.GT.AND P1, PT, R28, R27, PT ;  /* 0x0000001b1c00720c */ /* 0x000fda0003f24270 */
[----:B0-----:R-:W-:Y:S05]  /*1750*/  @!P1 BRA `(.L_x_484) ;  /* 0x0000006c00b89947 */ /* 0x001fea0003800000 */
[----:B------:R-:W-:Y:S01]  /*1760*/  VIADD R0, R156, 0x18400 ;  /* 0x000184009c007836 */ /* 0x000fe20000000000 */
[----:B------:R-:W-:Y:S04]  /*1770*/  BSSY B6, `(.L_x_485) ;  /* 0x0000013000067945 */ /* 0x000fe80003800000 */
[----:B------:R-:W-:-:S13]  /*1780*/  LOP3.LUT P0, RZ, R0, 0x3ff, RZ, 0xc0, !PT ;  /* 0x000003ff00ff7812 */ /* 0x000fda000780c0ff */
[----:B------:R-:W-:Y:S05]  /*1790*/  @!P0 BRA `(.L_x_486) ;  /* 0x0000000000408947 */ /* 0x000fea0003800000 */
        /* <DEDUP_REMOVED lines=16> */
.L_x_486:
[----:B------:R-:W-:Y:S05]  /*18a0*/  BSYNC B6 ;  /* 0x0000000000067941 */ /* 0x000fea0003800000 */
.L_x_485:
        /* <DEDUP_REMOVED lines=20> */
.L_x_488:
[----:B------:R-:W-:Y:S05]  /*19f0*/  BSYNC B6 ;  /* 0x0000000000067941 */ /* 0x000fea0003800000 */
.L_x_487:
[----:B------:R-:W-:Y:S01]  /*1a00*/  ULDC.64 UR4, c[0x0][0x9f8] ;  /* 0x00027e0000047ab9 */ /* 0x000fe20000000a00 */
[----:B------:R-:W0:Y:S01]  /*1a10*/  LDC R37, c[0x0][0x3f4] ;  /* 0x0000fd00ff257b82 */ /* 0x000e220000000800 */
[----:B------:R-:W-:-:S04]  /*1a20*/  ISETP.NE.U32.AND P0, PT, RZ, UR4, PT ;  /* 0x00000004ff007c0c */ /* 0x000fc8000bf05070 */
[----:B------:R-:W-:-:S03]  /*1a30*/  ISETP.NE.AND.EX P0, PT, RZ, UR5, PT, P0 ;  /* 0x00000005ff007c0c */ /* 0x000fc6000bf05300 */
[----:B------:R-:W1:Y:S08]  /*1a40*/  LDC.64 R14, c[0x0][0x3f8] ;  /* 0x0000fe00ff0e7b82 */ /* 0x000e700000000a00 */
[----:B------:R-:W2:Y:S02]  /*1a50*/  LDC.64 R34, c[0x0][0x408] ;  /* 0x00010200ff227b82 */ /* 0x000ea40000000a00 */
[----:B------:R-:W-:-:S04]  /*1a60*/  @P0 IADD3 R4, P1, R204, UR4, RZ ;  /* 0x00000004cc040c10 */ /* 0x000fc8000ff3e0ff */
[----:B------:R-:W-:-:S05]  /*1a70*/  @P0 IADD3.X R5, R205, UR5, RZ, P1, !PT ;  /* 0x00000005cd050c10 */ /* 0x000fca0008ffe4ff */
[----:B------:R3:W4:Y:S01]  /*1a80*/  @P0 LDG.E R26, desc[UR38][R4.64] ;  /* 0x00000026041a0981 */ /* 0x000722000c1e1900 */
[----:B0-----:R-:W-:Y:S01]  /*1a90*/  ISETP.GE.AND P0, PT, R16, R37, PT ;  /* 0x000000251000720c */ /* 0x001fe20003f06270 */
[----:B------:R-:W-:Y:S01]  /*1aa0*/  IMAD.IADD R0, R30, 0x1, R29 ;  /* 0x000000011e007824 */ /* 0x000fe200078e021d */
[----:B------:R-:W-:Y:S01]  /*1ab0*/  SHF.R.U32.HI R21, RZ, 0x3, R193 ;  /* 0x00000003ff157819 */ /* 0x000fe200000116c1 */
[----:B------:R-:W0:Y:S01]  /*1ac0*/  S2R R38, SR_TID.X ;  /* 0x0000000000267919 */ /* 0x000e220000002100 */
[----:B------:R-:W-:Y:S01]  /*1ad0*/  SEL R3, R37, RZ, P0 ;  /* 0x000000ff25037207 */ /* 0x000fe20000000000 */
[----:B-1----:R-:W-:Y:S01]  /*1ae0*/  IMAD.WIDE.U32 R6, R153, R14, R18 ;  /* 0x0000000e99067225 */ /* 0x002fe200078e0012 */
[----:B------:R-:W-:-:S03]  /*1af0*/  SHF.R.U32.HI R20, RZ, 0x3, R192 ;  /* 0x00000003ff147819 */ /* 0x000fc600000116c0 */
[----:B------:R-:W-:Y:S02]  /*1b00*/  IMAD.IADD R3, R16, 0x1, R3 ;  /* 0x0000000110037824 */ /* 0x000fe400078e0203 */
[----:B------:R-:W-:Y:S01]  /*1b10*/  IMAD.MOV.U32 R84, RZ, RZ, R6 ;  /* 0x000000ffff547224 */ /* 0x000fe200078e0006 */
[C---:B--2---:R-:W-:Y:S01]  /*1b20*/  SHF.L.U64.HI R29, R34.reuse, 0x5, R35 ;  /* 0x00000005221d7819 */ /* 0x044fe20000010223 */
[-C--:B------:R-:W-:Y:S01]  /*1b30*/  IMAD R10, R227, R34.reuse, RZ ;  /* 0x00000022e30a7224 */ /* 0x080fe200078e02ff */
[----:B------:R-:W-:Y:S01]  /*1b40*/  SHF.R.S32.HI R6, RZ, 0x1f, R3 ;  /* 0x0000001fff067819 */ /* 0x000fe20000011403 */
[----:B---3--:R-:W-:Y:S01]  /*1b50*/  IMAD.WIDE.U32 R4, R153, R34, R18 ;  /* 0x0000002299047225 */ /* 0x008fe200078e0012 */
[----:B------:R-:W-:Y:S02]  /*1b60*/  SHF.L.U64.HI R30, R34, 0x6, R35 ;  /* 0x00000006221e7819 */ /* 0x000fe40000010223 */
[C---:B------:R-:W-:Y:S01]  /*1b70*/  LEA.HI R12, R6.reuse, R3, RZ, 0x3 ;  /* 0x00000003060c7211 */ /* 0x040fe200078f18ff */
[----:B------:R-:W-:Y:S01]  /*1b80*/  IMAD R8, R227, R14, RZ ;  /* 0x0000000ee3087224 */ /* 0x000fe200078e02ff */
[----:B------:R-:W-:Y:S01]  /*1b90*/  MOV R88, R4 ;  /* 0x0000000400587202 */ /* 0x000fe20000000f00 */
[C---:B------:R-:W-:Y:S01]  /*1ba0*/  IMAD R91, R153.reuse, R35, R10 ;  /* 0x00000023995b7224 */ /* 0x040fe200078e020a */
[----:B------:R-:W-:Y:S01]  /*1bb0*/  LEA.HI R4, R6, R3, RZ, 0x6 ;  /* 0x0000000306047211 */ /* 0x000fe200078f30ff */
[----:B------:R-:W-:Y:S01]  /*1bc0*/  IMAD.WIDE.U32 R10, R153, R34, R16 ;  /* 0x00000022990a7225 */ /* 0x000fe200078e0010 */
[----:B------:R-:W-:-:S02]  /*1bd0*/  LOP3.LUT R3, R12, 0x38, RZ, 0xc0, !PT ;  /* 0x000000380c037812 */ /* 0x000fc400078ec0ff */
[----:B------:R-:W-:Y:S01]  /*1be0*/  LOP3.LUT R43, R12, 0xfffffff8, RZ, 0xc0, !PT ;  /* 0xfffffff80c2b7812 */ /* 0x000fe200078ec0ff */
[----:B------:R-:W-:Y:S01]  /*1bf0*/  IMAD R87, R153, R15, R8 ;  /* 0x0000000f99577224 */ /* 0x000fe200078e0208 */
[----:B------:R-:W-:Y:S01]  /*1c00*/  LOP3.LUT R3, R3, 0x1c0, R228, 0xf8, !PT ;  /* 0x000001c003037812 */ /* 0x000fe200078ef8e4 */
[----:B------:R-:W-:Y:S01]  /*1c10*/  IMAD.IADD R89, R5, 0x1, R91 ;  /* 0x0000000105597824 */ /* 0x000fe200078e025b */
[----:B------:R-:W-:Y:S01]  /*1c20*/  LOP3.LUT R5, R193, 0x38, R12, 0xf8, !PT ;  /* 0x00000038c1057812 */ /* 0x000fe200078ef80c */
[-C--:B------:R-:W-:Y:S01]  /*1c30*/  IMAD.WIDE.U32 R8, R153, R14.reuse, R16 ;  /* 0x0000000e99087225 */ /* 0x080fe200078e0010 */
[----:B------:R-:W-:Y:S02]  /*1c40*/  SHF.L.U64.HI R31, R34, 0x7, R35 ;  /* 0x00000007221f7819 */ /* 0x000fe40000010223 */
[----:B------:R-:W-:Y:S01]  /*1c50*/  LOP3.LUT R5, R5, R21, RZ, 0x3c, !PT ;  /* 0x0000001505057212 */ /* 0x000fe200078e3cff */
[----:B------:R-:W-:Y:S01]  /*1c60*/  IMAD.IADD R91, R91, 0x1, R11 ;  /* 0x000000015b5b7824 */ /* 0x000fe200078e020b */
[----:B0-----:R-:W-:Y:S01]  /*1c70*/  SHF.R.U32.HI R38, RZ, 0x7, R38 ;  /* 0x00000007ff267819 */ /* 0x001fe20000011626 */
[----:B------:R-:W-:Y:S01]  /*1c80*/  IMAD.SHL.U32 R4, R4, 0x80, RZ ;  /* 0x0000008004047824 */ /* 0x000fe200078e00ff */
[----:B-----5:R-:W-:Y:S01]  /*1c90*/  SHF.R.S32.HI R11, RZ, 0x1f, R24 ;  /* 0x0000001fff0b7819 */ /* 0x020fe20000011418 */
[----:B------:R-:W-:Y:S01]  /*1ca0*/  IMAD.IADD R85, R7, 0x1, R87 ;  /* 0x0000000107557824 */ /* 0x000fe200078e0257 */
[----:B------:R-:W-:Y:S01]  /*1cb0*/  ISETP.NE.AND P6, PT, R38, 0x1, PT ;  /* 0x000000012600780c */ /* 0x000fe20003fc5270 */
[----:B------:R-:W-:Y:S01]  /*1cc0*/  IMAD.MOV.U32 R86, RZ, RZ, R8 ;  /* 0x000000ffff567224 */ /* 0x000fe200078e0008 */
[----:B------:R-:W-:Y:S01]  /*1cd0*/  LOP3.LUT R7, R192, 0x38, R12, 0xf8, !PT ;  /* 0x00000038c0077812 */ /* 0x000fe200078ef80c */
[----:B------:R-:W-:Y:S01]  /*1ce0*/  IMAD.MOV.U32 R90, RZ, RZ, R10 ;  /* 0x000000ffff5a7224 */ /* 0x000fe200078e000a */
[----:B------:R-:W-:Y:S01]  /*1cf0*/  LOP3.LUT R8, R159, 0x38, R12, 0xf8, !PT ;  /* 0x000000389f087812 */ /* 0x000fe200078ef80c */
[----:B------:R-:W-:Y:S01]  /*1d00*/  IMAD.IADD R87, R87, 0x1, R9 ;  /* 0x0000000157577824 */ /* 0x000fe200078e0209 */
[----:B------:R-:W-:Y:S01]  /*1d10*/  LOP3.LUT R6, R4, 0xffffe000, RZ, 0xc0, !PT ;  /* 0xffffe00004067812 */ /* 0x000fe200078ec0ff */
[----:B------:R-:W-:Y:S01]  /*1d20*/  IMAD R10, R11, R14, RZ ;  /* 0x0000000e0b0a7224 */ /* 0x000fe200078e02ff */
[----:B------:R-:W-:Y:S01]  /*1d30*/  LOP3.LUT R9, R7, R20, RZ, 0x3c, !PT ;  /* 0x0000001407097212 */ /* 0x000fe200078e3cff */
[----:B------:R-:W-:Y:S01]  /*1d40*/  IMAD R11, R11, R34, RZ ;  /* 0x000000220b0b7224 */ /* 0x000fe200078e02ff */
[----:B------:R-:W-:Y:S01]  /*1d50*/  LOP3.LUT R8, R8, R229, RZ, 0x3c, !PT ;  /* 0x000000e508087212 */ /* 0x000fe200078e3cff */
[C---:B------:R-:W-:Y:S01]  /*1d60*/  IMAD R39, R24.reuse, R15, R10 ;  /* 0x0000000f18277224 */ /* 0x040fe200078e020a */
[----:B------:R-:W-:Y:S01]  /*1d70*/  LOP3.LUT R7, R3, R198, RZ, 0x3c, !PT ;  /* 0x000000c603077212 */ /* 0x000fe200078e3cff */
[----:B------:R-:W-:Y:S05]  /*1d80*/  @!P6 WARPSYNC.ALL ;  /* 0x000000000000e948 */ /* 0x000fea0003800000 */
[C---:B------:R-:W-:Y:S01]  /*1d90*/  IMAD.WIDE.U32 R84, R24.reuse, R14, R84 ;  /* 0x0000000e18547225 */ /* 0x040fe200078e0054 */
[-C--:B------:R-:W-:Y:S01]  /*1da0*/  IADD3 R3, R5, R6.reuse, R197 ;  /* 0x0000000605037210 */ /* 0x080fe20007ffe0c5 */
[----:B------:R-:W-:Y:S01]  /*1db0*/  ULDC UR4, c[0x0][0x2f4] ;  /* 0x0000bd0000047ab9 */ /* 0x000fe20000000800 */
[----:B------:R-:W-:Y:S01]  /*1dc0*/  IADD3 R4, R9, R6, R196 ;  /* 0x0000000609047210 */ /* 0x000fe20007ffe0c4 */
[----:B------:R-:W-:Y:S01]  /*1dd0*/  IMAD.WIDE.U32 R86, R24, R14, R86 ;  /* 0x0000000e18567225 */ /* 0x000fe200078e0056 */
[----:B------:R-:W-:-:S02]  /*1de0*/  IADD3 R5, R8, R6, R195 ;  /* 0x0000000608057210 */ /* 0x000fc40007ffe0c3 */
[----:B------:R-:W-:Y:S01]  /*1df0*/  IADD3 R6, R7, R6, R199 ;  /* 0x0000000607067210 */ /* 0x000fe20007ffe0c7 */
[----:B------:R-:W-:Y:S01]  /*1e00*/  IMAD R11, R24, R35, R11 ;  /* 0x00000023180b7224 */ /* 0x000fe200078e020b */
[----:B------:R-:W-:Y:S01]  /*1e10*/  SHF.L.U64.HI R7, R14, 0x5, R15 ;  /* 0x000000050e077819 */ /* 0x000fe2000001020f */
[-C--:B------:R-:W-:Y:S01]  /*1e20*/  IMAD.WIDE.U32 R88, R24, R34.reuse, R88 ;  /* 0x0000002218587225 */ /* 0x080fe200078e0058 */
[C-C-:B------:R-:W-:Y:S02]  /*1e30*/  SHF.L.U64.HI R8, R14.reuse, 0x6, R15.reuse ;  /* 0x000000060e087819 */ /* 0x140fe4000001020f */
[----:B------:R-:W-:Y:S01]  /*1e40*/  SHF.L.U64.HI R9, R14, 0x7, R15 ;  /* 0x000000070e097819 */ /* 0x000fe2000001020f */
[----:B------:R-:W-:Y:S01]  /*1e50*/  IMAD.WIDE.U32 R90, R24, R34, R90 ;  /* 0x00000022185a7225 */ /* 0x000fe200078e005a */
[----:B------:R-:W-:Y:S02]  /*1e60*/  SHF.R.S32.HI R35, RZ, 0x1f, R42 ;  /* 0x0000001fff237819 */ /* 0x000fe4000001142a */
[----:B------:R-:W-:Y:S01]  /*1e70*/  ISETP.GE.AND P1, PT, R16, UR4, PT ;  /* 0x0000000410007c0c */ /* 0x000fe2000bf26270 */
[----:B------:R-:W-:Y:S01]  /*1e80*/  VIADD R97, R38, 0x8 ;  /* 0x0000000826617836 */ /* 0x000fe20000000000 */
[----:B------:R-:W-:Y:S01]  /*1e90*/  ISETP.GE.AND P2, PT, R22, UR4, PT ;  /* 0x0000000416007c0c */ /* 0x000fe2000bf46270 */
[C---:B------:R-:W-:Y:S01]  /*1ea0*/  IMAD.SHL.U32 R32, R34.reuse, 0x20, RZ ;  /* 0x0000002022207824 */ /* 0x040fe200078e00ff */
[----:B------:R-:W-:Y:S01]  /*1eb0*/  SHF.R.S32.HI R81, RZ, 0x3, R12 ;  /* 0x00000003ff517819 */ /* 0x000fe2000001140c */
[----:B------:R-:W-:Y:S01]  /*1ec0*/  IMAD.SHL.U32 R33, R34, 0x40, RZ ;  /* 0x0000004022217824 */ /* 0x000fe200078e00ff */
[----:B------:R-:W-:Y:S01]  /*1ed0*/  SHF.R.S32.HI R83, RZ, 0x1f, R43 ;  /* 0x0000001fff537819 */ /* 0x000fe2000001142b */
[----:B------:R-:W-:Y:S01]  /*1ee0*/  IMAD.IADD R38, R85, 0x1, R39 ;  /* 0x0000000155267824 */ /* 0x000fe200078e0227 */
[----:B------:R-:W-:Y:S01]  /*1ef0*/  IADD3 R39, R39, R87, RZ ;  /* 0x0000005727277210 */ /* 0x000fe20007ffe0ff */
[----:B------:R-:W-:-:S02]  /*1f00*/  IMAD.SHL.U32 R10, R14, 0x20, RZ ;  /* 0x000000200e0a7824 */ /* 0x000fc400078e00ff */
[C---:B------:R-:W-:Y:S02]  /*1f10*/  IMAD.SHL.U32 R20, R14.reuse, 0x40, RZ ;  /* 0x000000400e147824 */ /* 0x040fe400078e00ff */
[----:B------:R-:W-:Y:S02]  /*1f20*/  IMAD.SHL.U32 R21, R14, 0x80, RZ ;  /* 0x000000800e157824 */ /* 0x000fe400078e00ff */
[----:B------:R-:W-:Y:S02]  /*1f30*/  IMAD.SHL.U32 R34, R34, 0x80, RZ ;  /* 0x0000008022227824 */ /* 0x000fe400078e00ff */
[----:B------:R-:W-:Y:S02]  /*1f40*/  IMAD R36, R202, 0x20, R153 ;  /* 0x00000020ca247824 */ /* 0x000fe400078e0299 */
[----:B------:R-:W-:Y:S02]  /*1f50*/  IMAD.SHL.U32 R37, R37, 0x2, RZ ;  /* 0x0000000225257824 */ /* 0x000fe400078e00ff */
[----:B------:R-:W-:-:S02]  /*1f60*/  IMAD.IADD R40, R89, 0x1, R11 ;  /* 0x0000000159287824 */ /* 0x000fc400078e020b */
[----:B------:R-:W-:Y:S01]  /*1f70*/  IMAD.IADD R80, R11, 0x1, R91 ;  /* 0x000000010b507824 */ /* 0x000fe200078e025b */
[----:B------:R-:W-:Y:S01]  /*1f80*/  @!P6 BAR.SYNC.DEFER_BLOCKING 0x9, 0x100 ;  /* 0x024400000000eb1d */ /* 0x000fe20000010000 */
[----:B----4-:R-:W-:-:S07]  /*1f90*/  SHF.R.S32.HI R82, RZ, 0x1f, R26 ;  /* 0x0000001fff527819 */ /* 0x010fce000001141a */
.L_x_586:
[----:B------:R-:W0:Y:S01]  /*1fa0*/  LDC R101, c[0x0][0x430] ;  /* 0x00010c00ff657b82 */ /* 0x000e220000000800 */
[----:B------:R-:W-:Y:S02]  /*1fb0*/  VIADD R28, R28, 0xffffffff ;  /* 0xffffffff1c1c7836 */ /* 0x000fe40000000000 */
[----:B------:R-:W-:Y:S02]  /*1fc0*/  IMAD.MOV.U32 R102, RZ, RZ, RZ ;  /* 0x000000ffff667224 */ /* 0x000fe400078e00ff */
[----:B------:R-:W-:-:S03]  /*1fd0*/  IMAD R11, R28, 0x80, R36 ;  /* 0x000000801c0b7824 */ /* 0x000fc600078e0224 */
[----:B-1----:R-:W1:Y:S01]  /*1fe0*/  LDC R104, c[0x0][0x3f4] ;  /* 0x0000fd00ff687b82 */ /* 0x002e620000000800 */
[----:B------:R-:W-:Y:S01]  /*1ff0*/  IMAD.IADD R45, R0, 0x1, R11 ;  /* 0x00000001002d7824 */ /* 0x000fe200078e020b */
[----:B------:R-:W-:-:S03]  /*2000*/  ISETP.GE.AND P3, PT, R11, R25, PT ;  /* 0x000000190b00720c */ /* 0x000fc60003f66270 */
[----:B------:R-:W-:Y:S01]  /*2010*/  IMAD.MOV.U32 R11, RZ, RZ, R45 ;  /* 0x000000ffff0b7224 */ /* 0x000fe200078e002d */
[----:B------:R-:W-:Y:S02]  /*2020*/  ISETP.GT.OR P3, PT, R36, 0x7f, P3 ;  /* 0x0000007f2400780c */ /* 0x000fe40001f64670 */
[----:B0-----:R-:W-:-:S11]  /*2030*/  ISETP.NE.AND P4, PT, R101, 0x1, PT ;  /* 0x000000016500780c */ /* 0x001fd60003f85270 */
[----:B------:R-:W0:Y:S08]  /*2040*/  @!P3 LDC.64 R14, c[0x0][0x428] ;  /* 0x00010a00ff0ebb82 */ /* 0x000e300000000a00 */
[----:B--2---:R-:W2:Y:S08]  /*2050*/  @!P3 LDC.64 R46, c[0x0][0x418] ;  /* 0x00010600ff2ebb82 */ /* 0x004eb00000000a00 */
[----:B---3--:R-:W3:Y:S08]  /*2060*/  @P4 LDC R12, c[0x0][0x434] ;  /* 0x00010d00ff0c4b82 */ /* 0x008ef00000000800 */
[----:B------:R-:W4:Y:S01]  /*2070*/  @P4 LDC R13, c[0x0][0x438] ;  /* 0x00010e00ff0d4b82 */ /* 0x000f220000000800 */
[----:B---3--:R-:W-:-:S05]  /*2080*/  @P4 IMAD.HI.U32 R12, R45, R12, RZ ;  /* 0x0000000c2d0c4227 */ /* 0x008fca00078e00ff */
[----:B----4-:R-:W-:Y:S01]  /*2090*/  @P4 SHF.R.U32.HI R11, RZ, R13, R12 ;  /* 0x0000000dff0b4219 */ /* 0x010fe2000001160c */
[----:B0-----:R-:W-:-:S03]  /*20a0*/  @!P3 IMAD R12, R82, R14, RZ ;  /* 0x0000000e520cb224 */ /* 0x001fc600078e02ff */
[--C-:B------:R-:W-:Y:S01]  /*20b0*/  @!P3 SHF.R.S32.HI R13, RZ, 0x1f, R11.reuse ;  /* 0x0000001fff0db819 */ /* 0x100fe2000001140b */
[----:B------:R-:W-:Y:S02]  /*20c0*/  @!P3 IMAD R15, R26, R15, R12 ;  /* 0x0000000f1a0fb224 */ /* 0x000fe400078e020c */
[----:B------:R-:W-:-:S04]  /*20d0*/  @!P3 IMAD.MOV.U32 R12, RZ, RZ, R11 ;  /* 0x000000ffff0cb224 */ /* 0x000fc800078e000b */
[----:B------:R-:W-:-:S04]  /*20e0*/  @!P3 IMAD.WIDE.U32 R12, R26, R14, R12 ;  /* 0x0000000e1a0cb225 */ /* 0x000fc800078e000c */
[----:B------:R-:W-:Y:S01]  /*20f0*/  @!P3 IMAD.IADD R13, R13, 0x1, R15 ;  /* 0x000000010d0db824 */ /* 0x000fe200078e020f */
[----:B--2---:R-:W-:-:S04]  /*2100*/  @!P3 LEA R14, P4, R12, R46, 0x2 ;  /* 0x0000002e0c0eb211 */ /* 0x004fc800078810ff */
[----:B------:R-:W-:-:S05]  /*2110*/  @!P3 LEA.HI.X R15, R12, R47, R13, 0x2, P4 ;  /* 0x0000002f0c0fb211 */ /* 0x000fca00020f140d */
[----:B------:R0:W5:Y:S01]  /*2120*/  @!P3 LDG.E R102, desc[UR38][R14.64] ;  /* 0x000000260e66b981 */ /* 0x000162000c1e1900 */
[----:B-1----:R-:W-:Y:S01]  /*2130*/  ISETP.GE.AND P3, PT, R104, 0x1, PT ;  /* 0x000000016800780c */ /* 0x002fe20003f66270 */
[----:B------:R-:W-:Y:S01]  /*2140*/  IMAD.MOV R12, RZ, RZ, -R11 ;  /* 0x000000ffff0c7224 */ /* 0x000fe200078e0a0b */
[----:B------:R-:W-:Y:S01]  /*2150*/  ISETP.GT.AND P4, PT, R28, R27, PT ;  /* 0x0000001b1c00720c */ /* 0x000fe20003f84270 */
[----:B------:R-:W-:Y:S01]  /*2160*/  IMAD R11, R155, 0x4000, R201 ;  /* 0x000040009b0b7824 */ /* 0x000fe200078e02c9 */
[----:B------:R-:W-:Y:S05]  /*2170*/  YIELD ;  /* 0x0000000000007946 */ /* 0x000fea0003800000 */
[----:B------:R-:W-:Y:S01]  /*2180*/  BSSY B0, `(.L_x_489) ;  /* 0x00005cb000007945 */ /* 0x000fe20003800000 */
[----:B------:R-:W-:Y:S01]  /*2190*/  IMAD R101, R101, R12, R45 ;  /* 0x0000000c65657224 */ /* 0x000fe200078e022d */
[----:B------:R-:W-:Y:S01]  /*21a0*/  P2R R93, PR, RZ, 0x10 ;  /* 0x00000010ff5d7803 */ /* 0x000fe20000000000 */
[----:B------:R-:W-:Y:S01]  /*21b0*/  IMAD R94, R11, 0x2, R156 ;  /* 0x000000020b5e7824 */ /* 0x000fe200078e029c */
[----:B0-----:R-:W-:Y:S06]  /*21c0*/  @!P3 BRA `(.L_x_490) ;  /* 0x000000540070b947 */ /* 0x001fec0003800000 */
[----:B------:R-:W-:Y:S01]  /*21d0*/  SHF.R.S32.HI R100, RZ, 0x1f, R101 ;  /* 0x0000001fff647819 */ /* 0x000fe20000011465 */
[----:B------:R-:W-:Y:S01]  /*21e0*/  ULDC.64 UR4, c[0x0][0x300] ;  /* 0x0000c00000047ab9 */ /* 0x000fe20000000a00 */
[----:B-----5:R-:W-:Y:S01]  /*21f0*/  SHF.R.S32.HI R99, RZ, 0x1f, R102 ;  /* 0x0000001fff637819 */ /* 0x020fe20000011466 */
[----:B------:R-:W-:Y:S01]  /*2200*/  IMAD.WIDE.U32 R12, R101, UR4, RZ ;  /* 0x00000004650c7c25 */ /* 0x000fe2000f8e00ff */
[----:B------:R-:W-:Y:S02]  /*2210*/  ULDC.U8 UR6, c[0x0][0x410] ;  /* 0x0001040000067ab9 */ /* 0x000fe40000000000 */
[----:B------:R-:W-:Y:S01]  /*2220*/  ISETP.NE.AND P3, PT, RZ, UR6, PT ;  /* 0x00000006ff007c0c */ /* 0x000fe2000bf65270 */
[----:B------:R-:W-:Y:S02]  /*2230*/  IMAD R14, R100, UR4, RZ ;  /* 0x00000004640e7c24 */ /* 0x000fe4000f8e02ff */
[-C--:B------:R-:W-:Y:S02]  /*2240*/  IMAD R44, R31, R28.reuse, RZ ;  /* 0x0000001c1f2c7224 */ /* 0x080fe400078e02ff */
[----:B------:R-:W-:Y:S01]  /*2250*/  IMAD R11, R101, UR5, R14 ;  /* 0x00000005650b7c24 */ /* 0x000fe2000f8e020e */
[----:B------:R-:W-:Y:S01]  /*2260*/  ULDC.64 UR4, c[0x0][0x310] ;  /* 0x0000c40000047ab9 */ /* 0x000fe20000000a00 */
[----:B------:R-:W-:-:S02]  /*2270*/  IMAD R14, R9, R28, RZ ;  /* 0x0000001c090e7224 */ /* 0x000fc400078e02ff */
[----:B------:R-:W-:Y:S01]  /*2280*/  IMAD R15, R99, UR4, RZ ;  /* 0x00000004630f7c24 */ /* 0x000fe2000f8e02ff */
[----:B------:R-:W-:Y:S01]  /*2290*/  IADD3 R13, R13, R11, RZ ;  /* 0x0000000b0d0d7210 */ /* 0x000fe20007ffe0ff */
[----:B------:R-:W-:Y:S01]  /*22a0*/  IMAD R98, R28, -0x80, R25 ;  /* 0xffffff801c627824 */ /* 0x000fe200078e0219 */
[----:B------:R-:W-:Y:S01]  /*22b0*/  SHF.R.S32.HI R11, RZ, 0x1f, R28 ;  /* 0x0000001fff0b7819 */ /* 0x000fe2000001141c */
[C---:B------:R-:W-:Y:S02]  /*22c0*/  IMAD R15, R102.reuse, UR5, R15 ;  /* 0x00000005660f7c24 */ /* 0x040fe4000f8e020f */
[----:B------:R-:W-:Y:S01]  /*22d0*/  IMAD.WIDE.U32 R12, R102, UR4, R12 ;  /* 0x00000004660c7c25 */ /* 0x000fe2000f8e000c */
[----:B------:R-:W-:Y:S01]  /*22e0*/  ULDC.64 UR4, c[0x0][0x308] ;  /* 0x0000c20000047ab9 */ /* 0x000fe20000000a00 */
[----:B------:R-:W-:Y:S02]  /*22f0*/  VIMNMX R98, R98, 0x80, PT ;  /* 0x0000008062627848 */ /* 0x000fe40003fe0100 */
[----:B------:R-:W-:-:S02]  /*2300*/  IMAD.IADD R13, R13, 0x1, R15 ;  /* 0x000000010d0d7824 */ /* 0x000fc400078e020f */
[----:B------:R-:W-:Y:S02]  /*2310*/  IMAD R15, R35, UR4, RZ ;  /* 0x00000004230f7c24 */ /* 0x000fe4000f8e02ff */
[C---:B------:R-:W-:Y:S02]  /*2320*/  IMAD R103, R11.reuse, R21, R14 ;  /* 0x000000150b677224 */ /* 0x040fe400078e020e */
[----:B------:R-:W-:Y:S02]  /*2330*/  IMAD R45, R11, R34, R44 ;  /* 0x000000220b2d7224 */ /* 0x000fe400078e022c */
[C---:B------:R-:W-:Y:S02]  /*2340*/  IMAD R11, R42.reuse, UR5, R15 ;  /* 0x000000052a0b7c24 */ /* 0x040fe4000f8e020f */
[----:B------:R-:W-:Y:S01]  /*2350*/  IMAD.WIDE.U32 R108, R42, UR4, R12 ;  /* 0x000000042a6c7c25 */ /* 0x000fe2000f8e000c */
[----:B------:R-:W-:-:S03]  /*2360*/  ULDC.64 UR4, c[0x0][0x2e8] ;  /* 0x0000ba0000047ab9 */ /* 0x000fc60000000a00 */
[----:B------:R-:W-:Y:S01]  /*2370*/  IMAD.IADD R11, R109, 0x1, R11 ;  /* 0x000000016d0b7824 */ /* 0x000fe200078e020b */
[----:B------:R-:W-:Y:S01]  /*2380*/  LEA R109, P4, R108, UR4, 0x1 ;  /* 0x000000046c6d7c11 */ /* 0x000fe2000f8808ff */
[----:B------:R-:W-:-:S03]  /*2390*/  IMAD.WIDE.U32 R14, R21, R28, RZ ;  /* 0x0000001c150e7225 */ /* 0x000fc600078e00ff */
[----:B------:R-:W-:Y:S01]  /*23a0*/  LEA.HI.X R108, R108, UR5, R11, 0x1, P4 ;  /* 0x000000056c6c7c11 */ /* 0x000fe2000a0f0c0b */
[----:B------:R-:W-:-:S04]  /*23b0*/  IMAD.WIDE.U32 R12, R34, R28, RZ ;  /* 0x0000001c220c7225 */ /* 0x000fc800078e00ff */
[----:B------:R-:W-:Y:S02]  /*23c0*/  IMAD.IADD R103, R15, 0x1, R103 ;  /* 0x000000010f677824 */ /* 0x000fe400078e0267 */
[----:B------:R-:W-:Y:S01]  /*23d0*/  IMAD.IADD R11, R13, 0x1, R45 ;  /* 0x000000010d0b7824 */ /* 0x000fe200078e022d */
[----:B------:R-:W-:Y:S06]  /*23e0*/  @!P3 BRA `(.L_x_491) ;  /* 0x000000280080b947 */ /* 0x000fec0003800000 */
[----:B------:R-:W-:Y:S01]  /*23f0*/  ISETP.GE.AND P3, PT, R153, R98, PT ;  /* 0x000000629900720c */ /* 0x000fe20003f66270 */
[----:B------:R-:W-:Y:S01]  /*2400*/  BSSY B1, `(.L_x_492) ;  /* 0x000001c000017945 */ /* 0x000fe20003800000 */
[----:B------:R-:W-:Y:S02]  /*2410*/  CS2R R60, SRZ ;  /* 0x00000000003c7805 */ /* 0x000fe4000001ff00 */
[----:B------:R-:W-:Y:S02]  /*2420*/  CS2R R68, SRZ ;  /* 0x0000000000447805 */ /* 0x000fe4000001ff00 */
[----:B------:R-:W-:Y:S02]  /*2430*/  CS2R R72, SRZ ;  /* 0x0000000000487805 */ /* 0x000fe4000001ff00 */
[----:B------:R-:W-:Y:S02]  /*2440*/  P2R R140, PR, RZ, 0x8 ;  /* 0x00000008ff8c7803 */ /* 0x000fe40000000000 */
[----:B------:R-:W-:-:S02]  /*2450*/  CS2R R70, SRZ ;  /* 0x0000000000467805 */ /* 0x000fc4000001ff00 */
[----:B------:R-:W-:Y:S01]  /*2460*/  CS2R R74, SRZ ;  /* 0x00000000004a7805 */ /* 0x000fe2000001ff00 */
[----:B------:R-:W-:Y:S06]  /*2470*/  @P3 BRA `(.L_x_493) ;  /* 0x0000000000503947 */ /* 0x000fec0003800000 */
[----:B------:R-:W-:Y:S01]  /*2480*/  IADD3 R45, P3, R84, R14, RZ ;  /* 0x0000000e542d7210 */ /* 0x000fe20007f7e0ff */
[----:B------:R-:W-:Y:S01]  /*2490*/  ULDC.64 UR4, c[0x0][0x3e8] ;  /* 0x0000fa0000047ab9 */ /* 0x000fe20000000a00 */
[----:B------:R-:W-:Y:S02]  /*24a0*/  CS2R R72, SRZ ;  /* 0x0000000000487805 */ /* 0x000fe4000001ff00 */
[----:B------:R-:W-:Y:S01]  /*24b0*/  CS2R R74, SRZ ;  /* 0x00000000004a7805 */ /* 0x000fe2000001ff00 */
[----:B------:R-:W-:Y:S01]  /*24c0*/  IMAD.X R46, R103, 0x1, R38, P3 ;  /* 0x00000001672e7824 */ /* 0x000fe200018e0626 */
[----:B------:R-:W-:-:S04]  /*24d0*/  LEA R44, P3, R45, UR4, 0x1 ;  /* 0x000000042d2c7c11 */ /* 0x000fc8000f8608ff */
[----:B------:R-:W-:Y:S01]  /*24e0*/  LEA.HI.X R45, R45, UR5, R46, 0x1, P3 ;  /* 0x000000052d2d7c11 */ /* 0x000fe200098f0c2e */
[----:B------:R-:W-:Y:S01]  /*24f0*/  ULDC.64 UR4, c[0x0][0x400] ;  /* 0x0001000000047ab9 */ /* 0x000fe20000000a00 */
[----:B------:R-:W-:-:S05]  /*2500*/  IADD3 R47, P3, R88, R12, RZ ;  /* 0x0000000c582f7210 */ /* 0x000fca0007f7e0ff */
[----:B------:R-:W-:Y:S01]  /*2510*/  IMAD.X R48, R11, 0x1, R40, P3 ;  /* 0x000000010b307824 */ /* 0x000fe200018e0628 */
[----:B------:R-:W-:-:S04]  /*2520*/  LEA R46, P3, R47, UR4, 0x1 ;  /* 0x000000042f2e7c11 */ /* 0x000fc8000f8608ff */
[----:B------:R-:W-:Y:S02]  /*2530*/  LEA.HI.X R47, R47, UR5, R48, 0x1, P3 ;  /* 0x000000052f2f7c11 */ /* 0x000fe400098f0c30 */
[----:B------:R-:W-:Y:S02]  /*2540*/  ISETP.GE.AND P3, PT, R18, R104, PT ;  /* 0x000000681200720c */ /* 0x000fe40003f66270 */
[----:B------:R-:W-:Y:S02]  /*2550*/  CS2R R68, SRZ ;  /* 0x0000000000447805 */ /* 0x000fe4000001ff00 */
[----:B------:R-:W-:-:S09]  /*2560*/  CS2R R70, SRZ ;  /* 0x0000000000467805 */ /* 0x000fd2000001ff00 */
[----:B------:R0:W5:Y:S04]  /*2570*/  @!P3 LDG.E.64 R72, desc[UR38][R44.64] ;  /* 0x000000262c48b981 */ /* 0x000168000c1e1b00 */
[----:B------:R0:W5:Y:S01]  /*2580*/  @!P3 LDG.E.64 R74, desc[UR38][R46.64] ;  /* 0x000000262e4ab981 */ /* 0x000162000c1e1b00 */
[----:B------:R-:W-:-:S13]  /*2590*/  ISETP.GE.AND P3, PT, R23, R104, PT ;  /* 0x000000681700720c */ /* 0x000fda0003f66270 */
[----:B------:R0:W5:Y:S04]  /*25a0*/  @!P3 LDG.E.64 R68, desc[UR38][R44.64+0x40] ;  /* 0x000040262c44b981 */ /* 0x000168000c1e1b00 */
[----:B------:R0:W5:Y:S02]  /*25b0*/  @!P3 LDG.E.64 R70, desc[UR38][R46.64+0x40] ;  /* 0x000040262e46b981 */ /* 0x000164000c1e1b00 */
.L_x_493:
[----:B------:R-:W-:Y:S05]  /*25c0*/  BSYNC B1 ;  /* 0x0000000000017941 */ /* 0x000fea0003800000 */
.L_x_492:
[----:B------:R-:W-:Y:S01]  /*25d0*/  ISETP.GE.AND P3, PT, R220, R98, PT ;  /* 0x00000062dc00720c */ /* 0x000fe20003f66270 */
[----:B0----5:R-:W-:Y:S01]  /*25e0*/  IMAD.MOV.U32 R44, RZ, RZ, R68 ;  /* 0x000000ffff2c7224 */ /* 0x021fe200078e0044 */
[----:B------:R-:W-:Y:S01]  /*25f0*/  BSSY B1, `(.L_x_494) ;  /* 0x0000029000017945 */ /* 0x000fe20003800000 */
[----:B------:R-:W-:Y:S01]  /*2600*/  IMAD.MOV.U32 R45, RZ, RZ, R69 ;  /* 0x000000ffff2d7224 */ /* 0x000fe200078e0045 */
[----:B------:R-:W-:Y:S01]  /*2610*/  P2R R137, PR, RZ, 0x8 ;  /* 0x00000008ff897803 */ /* 0x000fe20000000000 */
[----:B------:R-:W-:Y:S01]  /*2620*/  IMAD.MOV.U32 R47, RZ, RZ, R73 ;  /* 0x000000ffff2f7224 */ /* 0x000fe200078e0049 */
[----:B------:R-:W-:Y:S01]  /*2630*/  PRMT R123, R44, 0x7610, R123 ;  /* 0x000076102c7b7816 */ /* 0x000fe2000000007b */
[----:B------:R-:W-:Y:S01]  /*2640*/  IMAD.MOV.U32 R46, RZ, RZ, R72 ;  /* 0x000000ffff2e7224 */ /* 0x000fe200078e0048 */
[----:B------:R-:W-:Y:S01]  /*2650*/  PRMT R124, R45, 0x7610, R124 ;  /* 0x000076102d7c7816 */ /* 0x000fe2000000007c */
[----:B------:R-:W-:Y:S01]  /*2660*/  IMAD.MOV.U32 R44, RZ, RZ, R70 ;  /* 0x000000ffff2c7224 */ /* 0x000fe200078e0046 */
[----:B------:R-:W-:Y:S01]  /*2670*/  PRMT R138, R47, 0x7610, R138 ;  /* 0x000076102f8a7816 */ /* 0x000fe2000000008a */
[----:B------:R-:W-:Y:S01]  /*2680*/  IMAD.MOV.U32 R45, RZ, RZ, R71 ;  /* 0x000000ffff2d7224 */ /* 0x000fe200078e0047 */
[----:B------:R-:W-:Y:S01]  /*2690*/  PRMT R139, R46, 0x7610, R139 ;  /* 0x000076102e8b7816 */ /* 0x000fe2000000008b */
[----:B------:R-:W-:Y:S01]  /*26a0*/  IMAD.MOV.U32 R47, RZ, RZ, R75 ;  /* 0x000000ffff2f7224 */ /* 0x000fe200078e004b */
[----:B------:R-:W-:-:S02]  /*26b0*/  MOV R46, R74 ;  /* 0x0000004a002e7202 */ /* 0x000fc40000000f00 */
[----:B------:R-:W-:Y:S02]  /*26c0*/  CS2R R64, SRZ ;  /* 0x0000000000407805 */ /* 0x000fe4000001ff00 */
[----:B------:R-:W-:Y:S02]  /*26d0*/  PRMT R125, R44, 0x7610, R125 ;  /* 0x000076102c7d7816 */ /* 0x000fe4000000007d */
[----:B------:R-:W-:Y:S02]  /*26e0*/  CS2R R62, SRZ ;  /* 0x00000000003e7805 */ /* 0x000fe4000001ff00 */
[----:B------:R-:W-:Y:S02]  /*26f0*/  PRMT R126, R45, 0x7610, R126 ;  /* 0x000076102d7e7816 */ /* 0x000fe4000000007e */
[----:B------:R-:W-:Y:S02]  /*2700*/  CS2R R66, SRZ ;  /* 0x0000000000427805 */ /* 0x000fe4000001ff00 */
[----:B------:R-:W-:-:S02]  /*2710*/  PRMT R136, R46, 0x7610, R136 ;  /* 0x000076102e887816 */ /* 0x000fc40000000088 */
[----:B------:R-:W-:Y:S01]  /*2720*/  PRMT R135, R47, 0x7610, R135 ;  /* 0x000076102f877816 */ /* 0x000fe20000000087 */
[----:B------:R-:W-:Y:S06]  /*2730*/  @P3 BRA `(.L_x_495) ;  /* 0x0000000000503947 */ /* 0x000fec0003800000 */
[----:B------:R-:W-:Y:S01]  /*2740*/  IADD3 R45, P3, P4, R84, R14, R10 ;  /* 0x0000000e542d7210 */ /* 0x000fe20007c7e00a */
[----:B------:R-:W-:Y:S01]  /*2750*/  ULDC.64 UR4, c[0x0][0x3e8] ;  /* 0x0000fa0000047ab9 */ /* 0x000fe20000000a00 */
[----:B------:R-:W-:Y:S02]  /*2760*/  CS2R R64, SRZ ;  /* 0x0000000000407805 */ /* 0x000fe4000001ff00 */
[----:B------:R-:W-:Y:S02]  /*2770*/  CS2R R66, SRZ ;  /* 0x0000000000427805 */ /* 0x000fe4000001ff00 */
[----:B------:R-:W-:Y:S02]  /*2780*/  IADD3.X R46, R38, R103, R7, P3, P4 ;  /* 0x00000067262e7210 */ /* 0x000fe40001fe8407 */
[----:B------:R-:W-:-:S04]  /*2790*/  IADD3 R47, P3, P4, R88, R12, R32 ;  /* 0x0000000c582f7210 */ /* 0x000fc80007c7e020 */
[----:B------:R-:W-:Y:S02]  /*27a0*/  IADD3.X R48, R40, R11, R29, P3, P4 ;  /* 0x0000000b28307210 */ /* 0x000fe40001fe841d */
[----:B------:R-:W-:-:S04]  /*27b0*/  LEA R44, P3, R45, UR4, 0x1 ;  /* 0x000000042d2c7c11 */ /* 0x000fc8000f8608ff */
[----:B------:R-:W-:Y:S01]  /*27c0*/  LEA.HI.X R45, R45, UR5, R46, 0x1, P3 ;  /* 0x000000052d2d7c11 */ /* 0x000fe200098f0c2e */
[----:B------:R-:W-:Y:S02]  /*27d0*/  ULDC.64 UR4, c[0x0][0x400] ;  /* 0x0001000000047ab9 */ /* 0x000fe40000000a00 */
        /* <DEDUP_REMOVED lines=10> */
.L_x_495:
[----:B------:R-:W-:Y:S05]  /*2880*/  BSYNC B1 ;  /* 0x0000000000017941 */ /* 0x000fea0003800000 */
.L_x_494:
[----:B------:R-:W-:Y:S01]  /*2890*/  ISETP.GE.AND P3, PT, R219, R98, PT ;  /* 0x00000062db00720c */ /* 0x000fe20003f66270 */
[----:B0----5:R-:W-:Y:S01]  /*28a0*/  IMAD.MOV.U32 R44, RZ, RZ, R60 ;  /* 0x000000ffff2c7224 */ /* 0x021fe200078e003c */
[----:B------:R-:W-:Y:S01]  /*28b0*/  BSSY B1, `(.L_x_496) ;  /* 0x000002d000017945 */ /* 0x000fe20003800000 */
[----:B------:R-:W-:Y:S01]  /*28c0*/  IMAD.MOV.U32 R45, RZ, RZ, R61 ;  /* 0x000000ffff2d7224 */ /* 0x000fe200078e003d */
[----:B------:R-:W-:Y:S01]  /*28d0*/  CS2R R52, SRZ ;  /* 0x0000000000347805 */ /* 0x000fe2000001ff00 */
        /* <DEDUP_REMOVED lines=11> */
[----:B------:R-:W-:-:S02]  /*2990*/  PRMT R114, R45, 0x7610, R114 ;  /* 0x000076102d727816 */ /* 0x000fc40000000072 */
[----:B------:R-:W-:Y:S02]  /*29a0*/  CS2R R44, SRZ ;  /* 0x00000000002c7805 */ /* 0x000fe4000001ff00 */
[----:B------:R-:W-:Y:S02]  /*29b0*/  PRMT R121, R46, 0x7610, R121 ;  /* 0x000076102e797816 */ /* 0x000fe40000000079 */
[----:B------:R-:W-:Y:S02]  /*29c0*/  CS2R R56, SRZ ;  /* 0x0000000000387805 */ /* 0x000fe4000001ff00 */
[----:B------:R-:W-:Y:S02]  /*29d0*/  PRMT R122, R47, 0x7610, R122 ;  /* 0x000076102f7a7816 */ /* 0x000fe4000000007a */
[----:B------:R-:W-:Y:S02]  /*29e0*/  CS2R R54, SRZ ;  /* 0x0000000000367805 */ /* 0x000fe4000001ff00 */
[----:B------:R-:W-:-:S02]  /*29f0*/  CS2R R58, SRZ ;  /* 0x00000000003a7805 */ /* 0x000fc4000001ff00 */
[----:B------:R-:W-:Y:S02]  /*2a00*/  CS2R R48, SRZ ;  /* 0x0000000000307805 */ /* 0x000fe4000001ff00 */
[----:B------:R-:W-:Y:S02]  /*2a10*/  CS2R R46, SRZ ;  /* 0x00000000002e7805 */ /* 0x000fe4000001ff00 */
[----:B------:R-:W-:Y:S01]  /*2a20*/  CS2R R50, SRZ ;  /* 0x0000000000327805 */ /* 0x000fe2000001ff00 */
        /* <DEDUP_REMOVED lines=21> */
.L_x_497:
[----:B------:R-:W-:Y:S05]  /*2b80*/  BSYNC B1 ;  /* 0x0000000000017941 */ /* 0x000fea0003800000 */
.L_x_496:
[----:B------:R-:W-:Y:S01]  /*2b90*/  ISETP.GE.AND P4, PT, R218, R98, PT ;  /* 0x00000062da00720c */ /* 0x000fe20003f86270 */
[----:B------:R-:W-:-:S12]  /*2ba0*/  BSSY B1, `(.L_x_498) ;  /* 0x000001e000017945 */ /* 0x000fd80003800000 */
[----:B------:R-:W-:Y:S05]  /*2bb0*/  @P4 BRA `(.L_x_499) ;  /* 0x0000000000704947 */ /* 0x000fea0003800000 */
[----:B------:R-:W1:Y:S01]  /*2bc0*/  LDC.64 R44, c[0x0][0x3f8] ;  /* 0x0000fe00ff2c7b82 */ /* 0x000e620000000a00 */
[----:B------:R-:W-:Y:S01]  /*2bd0*/  IMAD.MOV.U32 R15, RZ, RZ, R103 ;  /* 0x000000ffff0f7224 */ /* 0x000fe200078e0067 */
[----:B------:R-:W-:Y:S01]  /*2be0*/  ULDC.64 UR4, c[0x0][0x3e8] ;  /* 0x0000fa0000047ab9 */ /* 0x000fe20000000a00 */
[----:B------:R-:W-:Y:S02]  /*2bf0*/  CS2R R48, SRZ ;  /* 0x0000000000307805 */ /* 0x000fe4000001ff00 */
[----:B------:R-:W-:Y:S01]  /*2c00*/  CS2R R50, SRZ ;  /* 0x0000000000327805 */ /* 0x000fe2000001ff00 */
[----:B-1----:R-:W-:-:S04]  /*2c10*/  IMAD.WIDE.U32 R14, R44, 0x60, R14 ;  /* 0x000000602c0e7825 */ /* 0x002fc800078e000e */
[----:B------:R-:W-:Y:S01]  /*2c20*/  IMAD R13, R45, 0x60, RZ ;  /* 0x000000602d0d7824 */ /* 0x000fe200078e02ff */
[----:B------:R-:W-:-:S04]  /*2c30*/  IADD3 R45, P5, R84, R14, RZ ;  /* 0x0000000e542d7210 */ /* 0x000fc80007fbe0ff */
[----:B------:R-:W-:Y:S01]  /*2c40*/  IADD3.X R46, R38, R15, R13, P5, !PT ;  /* 0x0000000f262e7210 */ /* 0x000fe20002ffe40d */
[----:B------:R-:W-:Y:S01]  /*2c50*/  IMAD.MOV.U32 R13, RZ, RZ, R11 ;  /* 0x000000ffff0d7224 */ /* 0x000fe200078e000b */
[----:B------:R-:W1:Y:S02]  /*2c60*/  LDC.64 R14, c[0x0][0x408] ;  /* 0x00010200ff0e7b82 */ /* 0x000e640000000a00 */
[----:B-1----:R-:W-:-:S04]  /*2c70*/  IMAD.WIDE.U32 R12, R14, 0x60, R12 ;  /* 0x000000600e0c7825 */ /* 0x002fc800078e000c */
[----:B------:R-:W-:Y:S01]  /*2c80*/  IMAD R15, R15, 0x60, RZ ;  /* 0x000000600f0f7824 */ /* 0x000fe200078e02ff */
[----:B------:R-:W-:-:S04]  /*2c90*/  IADD3 R11, P5, R88, R12, RZ ;  /* 0x0000000c580b7210 */ /* 0x000fc80007fbe0ff */
[----:B------:R-:W-:Y:S02]  /*2ca0*/  IADD3.X R44, R40, R13, R15, P5, !PT ;  /* 0x0000000d282c7210 */ /* 0x000fe40002ffe40f */
        /* <DEDUP_REMOVED lines=13> */
.L_x_499:
[----:B------:R-:W-:Y:S05]  /*2d80*/  BSYNC B1 ;  /* 0x0000000000017941 */ /* 0x000fea0003800000 */
.L_x_498:
[----:B-----5:R-:W-:Y:S01]  /*2d90*/  IMAD.MOV.U32 R11, RZ, RZ, R52 ;  /* 0x000000ffff0b7224 */ /* 0x020fe200078e0034 */
[----:B-1----:R-:W-:Y:S01]  /*2da0*/  MOV R12, R53 ;  /* 0x00000035000c7202 */ /* 0x002fe20000000f00 */
[----:B------:R-:W-:Y:S01]  /*2db0*/  IMAD.MOV.U32 R13, RZ, RZ, R56 ;  /* 0x000000ffff0d7224 */ /* 0x000fe200078e0038 */
[----:B------:R-:W-:Y:S01]  /*2dc0*/  ISETP.NE.AND P5, PT, R157, 0x3, PT ;  /* 0x000000039d00780c */ /* 0x000fe20003fa5270 */
        /* <DEDUP_REMOVED lines=17> */
[----:B0-----:R-:W-:Y:S01]  /*2ee0*/  PRMT R78, R11, 0x7610, R78 ;  /* 0x000076100b4e7816 */ /* 0x001fe2000000004e */
[----:B------:R-:W-:Y:S01]  /*2ef0*/  IMAD.MOV.U32 R11, RZ, RZ, R46 ;  /* 0x000000ffff0b7224 */ /* 0x000fe200078e002e */
[----:B------:R-:W-:Y:S01]  /*2f00*/  PRMT R115, R13, 0x7610, R115 ;  /* 0x000076100d737816 */ /* 0x000fe20000000073 */
[----:B------:R-:W-:Y:S01]  /*2f10*/  IMAD.MOV.U32 R13, RZ, RZ, R50 ;  /* 0x000000ffff0d7224 */ /* 0x000fe200078e0032 */
[----:B------:R-:W-:Y:S01]  /*2f20*/  PRMT R116, R14, 0x7610, R116 ;  /* 0x000076100e747816 */ /* 0x000fe20000000074 */
[----:B------:R-:W-:Y:S01]  /*2f30*/  IMAD.MOV.U32 R14, RZ, RZ, R51 ;  /* 0x000000ffff0e7224 */ /* 0x000fe200078e0033 */
[----:B------:R-:W-:-:S02]  /*2f40*/  PRMT R106, R12, 0x7610, R106 ;  /* 0x000076100c6a7816 */ /* 0x000fc4000000006a */
[----:B------:R-:W-:Y:S02]  /*2f50*/  MOV R12, R47 ;  /* 0x0000002f000c7202 */ /* 0x000fe40000000f00 */
[----:B------:R-:W-:Y:S02]  /*2f60*/  PRMT R107, R11, 0x7610, R107 ;  /* 0x000076100b6b7816 */ /* 0x000fe4000000006b */
[----:B------:R-:W-:Y:S02]  /*2f70*/  PRMT R110, R12, 0x7610, R110 ;  /* 0x000076100c6e7816 */ /* 0x000fe4000000006e */
[----:B------:R-:W-:Y:S02]  /*2f80*/  PRMT R117, R13, 0x7610, R117 ;  /* 0x000076100d757816 */ /* 0x000fe40000000075 */
[----:B------:R-:W-:Y:S01]  /*2f90*/  PRMT R118, R14, 0x7610, R118 ;  /* 0x000076100e767816 */ /* 0x000fe20000000076 */
[----:B------:R-:W-:Y:S06]  /*2fa0*/  @!P5 BRA `(.L_x_500) ;  /* 0x000000000004d947 */ /* 0x000fec0003800000 */
[----:B------:R-:W-:Y:S01]  /*2fb0*/  BPT.TRAP 0x1 ;  /* 0x000000040000795c */ /* 0x000fe20000300000 */
.L_x_500:
[----:B------:R-:W-:Y:S01]  /*2fc0*/  IMAD R92, R155, 0x8, R156 ;  /* 0x000000089b5c7824 */ /* 0x000fe200078e029c */
[----:B------:R-:W-:Y:S01]  /*2fd0*/  SHF.L.U32 R103, R154, 0x1f, RZ ;  /* 0x0000001f9a677819 */ /* 0x000fe200000006ff */
[----:B------:R-:W-:Y:S03]  /*2fe0*/  BSSY B1, `(.L_x_501) ;  /* 0x0000003000017945 */ /* 0x000fe60003800000 */
[----:B------:R-:W0:Y:S02]  /*2ff0*/  SYNCS.PHASECHK.TRANS64.TRYWAIT P6, [R92+URZ+0x28890], R103 ;  /* 0x028890675c0075a7 */ /* 0x000e2400080c017f */
[----:B0-----:R-:W-:Y:S05]  /*3000*/  @!P6 BRA `(.L_x_502) ;  /* 0x0000016c0034e947 */ /* 0x001fea0003800000 */
.L_x_797:
[----:B------:R-:W-:Y:S05]  /*3010*/  BSYNC B1 ;  /* 0x0000000000017941 */ /* 0x000fea0003800000 */
.L_x_501:
[----:B------:R-:W-:-:S03]  /*3020*/  UMOV UR4, 0xffffffff ;  /* 0xffffffff00047882 */ /* 0x000fc60000000000 */
[----:B------:R-:W-:Y:S05]  /*3030*/  BRA.DIV UR4, `(.L_x_503) ;  /* 0x0000016e043c7947 */ /* 0x000fea000b800000 */
[----:B------:R1:W2:Y:S04]  /*3040*/  SHFL.IDX PT, R79, R108, RZ, 0x181f ;  /* 0x00181fff6c4f7589 */ /* 0x0002a800000e0000 */
[----:B------:R1:W3:Y:S02]  /*3050*/  SHFL.IDX PT, R105, R109, RZ, 0x181f ;  /* 0x00181fff6d697589 */ /* 0x0002e400000e0000 */
.L_x_801:
[----:B------:R-:W-:Y:S01]  /*3060*/  ISETP.NE.AND P6, PT, R140, RZ, PT ;  /* 0x000000ff8c00720c */ /* 0x000fe20003fc5270 */
[----:B------:R-:W-:-:S12]  /*3070*/  BSSY B1, `(.L_x_504) ;  /* 0x0000072000017945 */ /* 0x000fd80003800000 */
[----:B------:R-:W-:Y:S05]  /*3080*/  @P6 BRA `(.L_x_505) ;  /* 0x0000000400c06947 */ /* 0x000fea0003800000 */
[----:B------:R-:W-:Y:S04]  /*3090*/  BSSY B2, `(.L_x_506) ;  /* 0x0000038000027945 */ /* 0x000fe80003800000 */
[----:B------:R-:W-:Y:S05]  /*30a0*/  @P1 BRA `(.L_x_507) ;  /* 0x0000000000d81947 */ /* 0x000fea0003800000 */
[----:B------:R4:W0:Y:S01]  /*30b0*/  LDS.128 R12, [R94+0x18400] ;  /* 0x018400005e0c7984 */ /* 0x0008220000000c00 */
[C---:B---3--:R-:W-:Y:S01]  /*30c0*/  LEA R76, P6, R16.reuse, R105, 0x1 ;  /* 0x00000069104c7211 */ /* 0x048fe200078c08ff */
[----:B------:R-:W-:Y:S03]  /*30d0*/  BSSY B3, `(.L_x_508) ;  /* 0x0000032000037945 */ /* 0x000fe60003800000 */
[----:B--2---:R-:W-:Y:S02]  /*30e0*/  LEA.HI.X R77, R16, R79, R17, 0x1, P6 ;  /* 0x0000004f104d7211 */ /* 0x004fe400030f0c11 */
[----:B------:R-:W-:-:S13]  /*30f0*/  ISETP.GE.AND P6, PT, R18, R104, PT ;  /* 0x000000681200720c */ /* 0x000fda0003fc6270 */
[----:B----4-:R-:W-:Y:S05]  /*3100*/  @P6 BRA `(.L_x_509) ;  /* 0x0000000000b86947 */ /* 0x010fea0003800000 */
[----:B------:R-:W-:Y:S02]  /*3110*/  SHF.R.U32.HI R141, RZ, 0x10, R73 ;  /* 0x00000010ff8d7819 */ /* 0x000fe40000011649 */
[--C-:B------:R-:W-:Y:S02]  /*3120*/  SHF.R.U64 R11, R74, 0x10, R75.reuse ;  /* 0x000000104a0b7819 */ /* 0x100fe4000000124b */
[----:B------:R-:W-:Y:S02]  /*3130*/  SHF.R.U32.HI R140, RZ, 0x10, R75 ;  /* 0x00000010ff8c7819 */ /* 0x000fe4000001164b */
[----:B------:R-:W-:Y:S01]  /*3140*/  SHF.R.U64 R142, R72, 0x10, R73 ;  /* 0x00000010488e7819 */ /* 0x000fe20000001249 */
[----:B0-----:R-:W-:Y:S01]  /*3150*/  IMAD.U32 R72, R14, 0x10000, RZ ;  /* 0x000100000e487824 */ /* 0x001fe200078e00ff */
[----:B------:R-:W-:Y:S02]  /*3160*/  PRMT R138, R138, 0x5410, R141 ;  /* 0x000054108a8a7816 */ /* 0x000fe4000000008d */
[----:B------:R-:W-:Y:S01]  /*3170*/  PRMT R136, R136, 0x5410, R11 ;  /* 0x0000541088887816 */ /* 0x000fe2000000000b */
[----:B------:R-:W-:Y:S01]  /*3180*/  IMAD.U32 R11, R12, 0x10000, RZ ;  /* 0x000100000c0b7824 */ /* 0x000fe200078e00ff */
[----:B------:R-:W-:Y:S01]  /*3190*/  PRMT R141, R135, 0x5410, R140 ;  /* 0x00005410878d7816 */ /* 0x000fe2000000008c */
[----:B------:R-:W-:Y:S01]  /*31a0*/  IMAD.U32 R135, R138, 0x10000, RZ ;  /* 0x000100008a877824 */ /* 0x000fe200078e00ff */
[----:B------:R-:W-:-:S02]  /*31b0*/  PRMT R139, R139, 0x5410, R142 ;  /* 0x000054108b8b7816 */ /* 0x000fc4000000008e */
[----:B------:R-:W-:Y:S01]  /*31c0*/  LOP3.LUT R73, R14, 0xffff0000, RZ, 0xc0, !PT ;  /* 0xffff00000e497812 */ /* 0x000fe200078ec0ff */
[C---:B------:R-:W-:Y:S01]  /*31d0*/  IMAD.U32 R14, R13.reuse, 0x10000, RZ ;  /* 0x000100000d0e7824 */ /* 0x040fe200078e00ff */
[----:B------:R-:W-:Y:S01]  /*31e0*/  LOP3.LUT R13, R13, 0xffff0000, RZ, 0xc0, !PT ;  /* 0xffff00000d0d7812 */ /* 0x000fe200078ec0ff */
[----:B------:R-:W-:Y:S01]  /*31f0*/  IMAD.U32 R142, R141, 0x10000, RZ ;  /* 0x000100008d8e7824 */ /* 0x000fe200078e00ff */
[C---:B------:R-:W-:Y:S01]  /*3200*/  LOP3.LUT R140, R136.reuse, 0xffff0000, RZ, 0xc0, !PT ;  /* 0xffff0000888c7812 */ /* 0x040fe200078ec0ff */
[----:B------:R-:W-:Y:S01]  /*3210*/  IMAD.U32 R136, R136, 0x10000, RZ ;  /* 0x0001000088887824 */ /* 0x000fe200078e00ff */
[----:B------:R-:W-:Y:S01]  /*3220*/  LOP3.LUT R75, R139, 0xffff0000, RZ, 0xc0, !PT ;  /* 0xffff00008b4b7812 */ /* 0x000fe200078ec0ff */
[----:B------:R-:W-:Y:S01]  /*3230*/  FMUL.FTZ R145, R73, R142 ;  /* 0x0000008e49917220 */ /* 0x000fe20000410000 */
[----:B------:R-:W-:Y:S01]  /*3240*/  LOP3.LUT R74, R15, 0xffff0000, RZ, 0xc0, !PT ;  /* 0xffff00000f4a7812 */ /* 0x000fe200078ec0ff */
[CC--:B------:R-:W-:Y:S01]  /*3250*/  FMUL.FTZ R143, R13.reuse, R140.reuse ;  /* 0x0000008c0d8f7220 */ /* 0x0c0fe20000410000 */
[----:B------:R-:W-:Y:S01]  /*3260*/  LOP3.LUT R12, R12, 0xffff0000, RZ, 0xc0, !PT ;  /* 0xffff00000c0c7812 */ /* 0x000fe200078ec0ff */
[----:B------:R-:W-:Y:S01]  /*3270*/  FMUL.FTZ R13, R13, R75 ;  /* 0x0000004b0d0d7220 */ /* 0x000fe20000410000 */
[-C--:B------:R-:W-:Y:S01]  /*3280*/  FMUL.FTZ R73, R73, R135.reuse ;  /* 0x0000008749497220 */ /* 0x080fe20000410000 */
[----:B------:R-:W-:Y:S01]  /*3290*/  LOP3.LUT R141, R141, 0xffff0000, RZ, 0xc0, !PT ;  /* 0xffff00008d8d7812 */ /* 0x000fe200078ec0ff */
[----:B------:R-:W-:Y:S01]  /*32a0*/  IMAD.U32 R139, R139, 0x10000, RZ ;  /* 0x000100008b8b7824 */ /* 0x000fe200078e00ff */
[----:B------:R-:W-:Y:S01]  /*32b0*/  LOP3.LUT R138, R138, 0xffff0000, RZ, 0xc0, !PT ;  /* 0xffff00008a8a7812 */ /* 0x000fe200078ec0ff */
[----:B------:R-:W-:Y:S01]  /*32c0*/  FFMA.FTZ R145, R72, R135, -R145 ;  /* 0x0000008748917223 */ /* 0x000fe20000010891 */
[C---:B------:R-:W-:Y:S01]  /*32d0*/  FFMA.FTZ R143, R14.reuse, R75, -R143 ;  /* 0x0000004b0e8f7223 */ /* 0x040fe2000001088f */
[----:B------:R-:W-:Y:S01]  /*32e0*/  FFMA.FTZ R140, R14, R140, R13 ;  /* 0x0000008c0e8c7223 */ /* 0x000fe2000001000d */
[----:B------:R-:W-:Y:S01]  /*32f0*/  FFMA.FTZ R72, R72, R142, R73 ;  /* 0x0000008e48487223 */ /* 0x000fe20000010049 */
[----:B------:R-:W-:-:S02]  /*3300*/  IMAD.U32 R15, R15, 0x10000, RZ ;  /* 0x000100000f0f7824 */ /* 0x000fc400078e00ff */
[----:B------:R-:W-:Y:S01]  /*3310*/  FMUL.FTZ R142, R74, R141 ;  /* 0x0000008d4a8e7220 */ /* 0x000fe20000410000 */
[C---:B------:R-:W-:Y:S01]  /*3320*/  FMUL.FTZ R14, R12.reuse, R136 ;  /* 0x000000880c0e7220 */ /* 0x040fe20000410000 */
[-C--:B------:R-:W-:Y:S01]  /*3330*/  FMUL.FTZ R13, R12, R139.reuse ;  /* 0x0000008b0c0d7220 */ /* 0x080fe20000410000 */
[-C--:B------:R-:W-:Y:S01]  /*3340*/  FMUL.FTZ R74, R74, R138.reuse ;  /* 0x0000008a4a4a7220 */ /* 0x080fe20000410000 */
[----:B------:R-:W-:Y:S01]  /*3350*/  FFMA.FTZ R142, R15, R138, -R142 ;  /* 0x0000008a0f8e7223 */ /* 0x000fe2000001088e */
[C---:B------:R-:W-:Y:S01]  /*3360*/  FFMA.FTZ R14, R11.reuse, R139, -R14 ;  /* 0x0000008b0b0e7223 */ /* 0x040fe2000001080e */
[----:B------:R-:W-:Y:S01]  /*3370*/  FFMA.FTZ R13, R11, R136, R13 ;  /* 0x000000880b0d7223 */ /* 0x000fe2000001000d */
[----:B------:R-:W-:Y:S01]  /*3380*/  FFMA.FTZ R15, R15, R141, R74 ;  /* 0x0000008d0f0f7223 */ /* 0x000fe2000001004a */
[----:B------:R-:W-:Y:S02]  /*3390*/  F2FP.BF16.F32.PACK_AB R140, R140, R143 ;  /* 0x0000008f8c8c723e */ /* 0x000fe400000010ff */
[----:B------:R-:W-:-:S02]  /*33a0*/  F2FP.BF16.F32.PACK_AB R72, R72, R145 ;  /* 0x000000914848723e */ /* 0x000fc400000010ff */
[----:B------:R-:W-:Y:S01]  /*33b0*/  F2FP.BF16.F32.PACK_AB R12, R13, R14 ;  /* 0x0000000e0d0c723e */ /* 0x000fe200000010ff */
[----:B------:R-:W-:Y:S01]  /*33c0*/  IMAD.MOV.U32 R13, RZ, RZ, R140 ;  /* 0x000000ffff0d7224 */ /* 0x000fe200078e008c */
[----:B------:R-:W-:Y:S02]  /*33d0*/  F2FP.BF16.F32.PACK_AB R15, R15, R142 ;  /* 0x0000008e0f0f723e */ /* 0x000fe400000010ff */
[----:B------:R-:W-:-:S07]  /*33e0*/  MOV R14, R72 ;  /* 0x00000048000e7202 */ /* 0x000fce0000000f00 */
.L_x_509:
[----:B------:R-:W-:Y:S05]  /*33f0*/  BSYNC B3 ;  /* 0x0000000000037941 */ /* 0x000fea0003800000 */
.L_x_508:
[----:B0-----:R4:W-:Y:S02]  /*3400*/  ST.E.128 desc[UR38][R76.64], R12 ;  /* 0x0000000c4c007985 */ /* 0x0019e4000c101d26 */
.L_x_507:
[----:B------:R-:W-:Y:S05]  /*3410*/  BSYNC B2 ;  /* 0x0000000000027941 */ /* 0x000fea0003800000 */
.L_x_506:
[----:B------:R-:W-:Y:S05]  /*3420*/  @P2 BRA `(.L_x_505) ;  /* 0x0000000000d82947 */ /* 0x000fea0003800000 */
[----:B----4-:R4:W0:Y:S01]  /*3430*/  LDS.128 R12, [R94+0x1c400] ;  /* 0x01c400005e0c7984 */ /* 0x0108220000000c00 */
[C---:B---3--:R-:W-:Y:S01]  /*3440*/  LEA R72, P6, R22.reuse, R105, 0x1 ;  /* 0x0000006916487211 */ /* 0x048fe200078c08ff */
[----:B------:R-:W-:Y:S03]  /*3450*/  BSSY B2, `(.L_x_510) ;  /* 0x0000032000027945 */ /* 0x000fe60003800000 */
[----:B--2---:R-:W-:Y:S02]  /*3460*/  LEA.HI.X R73, R22, R79, R2, 0x1, P6 ;  /* 0x0000004f16497211 */ /* 0x004fe400030f0c02 */
[----:B------:R-:W-:-:S13]  /*3470*/  ISETP.GE.AND P6, PT, R23, R104, PT ;  /* 0x000000681700720c */ /* 0x000fda0003fc6270 */
[----:B----4-:R-:W-:Y:S05]  /*3480*/  @P6 BRA `(.L_x_511) ;  /* 0x0000000000b86947 */ /* 0x010fea0003800000 */
[----:B------:R-:W-:Y:S01]  /*3490*/  SHF.R.U64 R76, R68, 0x10, R69 ;  /* 0x00000010444c7819 */ /* 0x000fe20000001245 */
[----:B0-----:R-:W-:Y:S01]  /*34a0*/  IMAD.U32 R68, R14, 0x10000, RZ ;  /* 0x000100000e447824 */ /* 0x001fe200078e00ff */
[--C-:B------:R-:W-:Y:S02]  /*34b0*/  SHF.R.U64 R74, R70, 0x10, R71.reuse ;  /* 0x00000010464a7819 */ /* 0x100fe40000001247 */
[----:B------:R-:W-:Y:S02]  /*34c0*/  SHF.R.U32.HI R71, RZ, 0x10, R71 ;  /* 0x00000010ff477819 */ /* 0x000fe40000011647 */
[----:B------:R-:W-:Y:S02]  /*34d0*/  SHF.R.U32.HI R11, RZ, 0x10, R69 ;  /* 0x00000010ff0b7819 */ /* 0x000fe40000011645 */
[----:B------:R-:W-:Y:S02]  /*34e0*/  PRMT R123, R123, 0x5410, R76 ;  /* 0x000054107b7b7816 */ /* 0x000fe4000000004c */
[----:B------:R-:W-:-:S02]  /*34f0*/  PRMT R125, R125, 0x5410, R74 ;  /* 0x000054107d7d7816 */ /* 0x000fc4000000004a */
[----:B------:R-:W-:Y:S02]  /*3500*/  PRMT R126, R126, 0x5410, R71 ;  /* 0x000054107e7e7816 */ /* 0x000fe40000000047 */
[----:B------:R-:W-:Y:S01]  /*3510*/  LOP3.LUT R69, R14, 0xffff0000, RZ, 0xc0, !PT ;  /* 0xffff00000e457812 */ /* 0x000fe200078ec0ff */
[C---:B------:R-:W-:Y:S01]  /*3520*/  IMAD.U32 R14, R13.reuse, 0x10000, RZ ;  /* 0x000100000d0e7824 */ /* 0x040fe200078e00ff */
[----:B------:R-:W-:Y:S01]  /*3530*/  PRMT R124, R124, 0x5410, R11 ;  /* 0x000054107c7c7816 */ /* 0x000fe2000000000b */
[----:B------:R-:W-:Y:S01]  /*3540*/  IMAD.U32 R76, R126, 0x10000, RZ ;  /* 0x000100007e4c7824 */ /* 0x000fe200078e00ff */
[----:B------:R-:W-:Y:S01]  /*3550*/  LOP3.LUT R13, R13, 0xffff0000, RZ, 0xc0, !PT ;  /* 0xffff00000d0d7812 */ /* 0x000fe200078ec0ff */
[----:B------:R-:W-:Y:S01]  /*3560*/  IMAD.U32 R11, R12, 0x10000, RZ ;  /* 0x000100000c0b7824 */ /* 0x000fe200078e00ff */
[----:B------:R-:W-:Y:S01]  /*3570*/  LOP3.LUT R75, R125, 0xffff0000, RZ, 0xc0, !PT ;  /* 0xffff00007d4b7812 */ /* 0x000fe200078ec0ff */
[----:B------:R-:W-:Y:S01]  /*3580*/  IMAD.U32 R74, R124, 0x10000, RZ ;  /* 0x000100007c4a7824 */ /* 0x000fe200078e00ff */
[----:B------:R-:W-:Y:S01]  /*3590*/  LOP3.LUT R71, R123, 0xffff0000, RZ, 0xc0, !PT ;  /* 0xffff00007b477812 */ /* 0x000fe200078ec0ff */
[----:B------:R-:W-:Y:S01]  /*35a0*/  IMAD.U32 R125, R125, 0x10000, RZ ;  /* 0x000100007d7d7824 */ /* 0x000fe200078e00ff */
[----:B------:R-:W-:Y:S01]  /*35b0*/  LOP3.LUT R12, R12, 0xffff0000, RZ, 0xc0, !PT ;  /* 0xffff00000c0c7812 */ /* 0x000fe200078ec0ff */
[----:B------:R-:W-:Y:S01]  /*35c0*/  FMUL.FTZ R77, R13, R75 ;  /* 0x0000004b0d4d7220 */ /* 0x000fe20000410000 */
[----:B------:R-:W-:Y:S01]  /*35d0*/  LOP3.LUT R70, R15, 0xffff0000, RZ, 0xc0, !PT ;  /* 0xffff00000f467812 */ /* 0x000fe200078ec0ff */
[-C--:B------:R-:W-:Y:S01]  /*35e0*/  FMUL.FTZ R136, R13, R71.reuse ;  /* 0x000000470d887220 */ /* 0x080fe20000410000 */
[C---:B------:R-:W-:Y:S01]  /*35f0*/  FMUL.FTZ R13, R69.reuse, R76 ;  /* 0x0000004c450d7220 */ /* 0x040fe20000410000 */
[-C--:B------:R-:W-:Y:S01]  /*3600*/  FMUL.FTZ R69, R69, R74.reuse ;  /* 0x0000004a45457220 */ /* 0x080fe20000410000 */
[----:B------:R-:W-:Y:S01]  /*3610*/  LOP3.LUT R126, R126, 0xffff0000, RZ, 0xc0, !PT ;  /* 0xffff00007e7e7812 */ /* 0x000fe200078ec0ff */
[----:B------:R-:W-:Y:S01]  /*3620*/  IMAD.U32 R123, R123, 0x10000, RZ ;  /* 0x000100007b7b7824 */ /* 0x000fe200078e00ff */
[----:B------:R-:W-:Y:S01]  /*3630*/  LOP3.LUT R124, R124, 0xffff0000, RZ, 0xc0, !PT ;  /* 0xffff00007c7c7812 */ /* 0x000fe200078ec0ff */
[C---:B------:R-:W-:Y:S01]  /*3640*/  FFMA.FTZ R77, R14.reuse, R71, -R77 ;  /* 0x000000470e4d7223 */ /* 0x040fe2000001084d */
[----:B------:R-:W-:Y:S01]  /*3650*/  FFMA.FTZ R136, R14, R75, R136 ;  /* 0x0000004b0e887223 */ /* 0x000fe20000010088 */
[----:B------:R-:W-:Y:S01]  /*3660*/  FFMA.FTZ R13, R68, R74, -R13 ;  /* 0x0000004a440d7223 */ /* 0x000fe2000001080d */
[----:B------:R-:W-:Y:S01]  /*3670*/  FMUL.FTZ R14, R12, R125 ;  /* 0x0000007d0c0e7220 */ /* 0x000fe20000410000 */
[----:B------:R-:W-:Y:S01]  /*3680*/  FFMA.FTZ R68, R68, R76, R69 ;  /* 0x0000004c44447223 */ /* 0x000fe20000010045 */
[----:B------:R-:W-:Y:S01]  /*3690*/  FMUL.FTZ R12, R12, R123 ;  /* 0x0000007b0c0c7220 */ /* 0x000fe20000410000 */
[----:B------:R-:W-:-:S02]  /*36a0*/  IMAD.U32 R15, R15, 0x10000, RZ ;  /* 0x000100000f0f7824 */ /* 0x000fc400078e00ff */
[C---:B------:R-:W-:Y:S01]  /*36b0*/  FMUL.FTZ R74, R70.reuse, R126 ;  /* 0x0000007e464a7220 */ /* 0x040fe20000410000 */
[-C--:B------:R-:W-:Y:S01]  /*36c0*/  FMUL.FTZ R69, R70, R124.reuse ;  /* 0x0000007c46457220 */ /* 0x080fe20000410000 */
[C---:B------:R-:W-:Y:S01]  /*36d0*/  FFMA.FTZ R14, R11.reuse, R123, -R14 ;  /* 0x0000007b0b0e7223 */ /* 0x040fe2000001080e */
[----:B------:R-:W-:Y:S01]  /*36e0*/  FFMA.FTZ R11, R11, R125, R12 ;  /* 0x0000007d0b0b7223 */ /* 0x000fe2000001000c */
[C---:B------:R-:W-:Y:S01]  /*36f0*/  FFMA.FTZ R74, R15.reuse, R124, -R74 ;  /* 0x0000007c0f4a7223 */ /* 0x040fe2000001084a */
[----:B------:R-:W-:Y:S01]  /*3700*/  FFMA.FTZ R69, R15, R126, R69 ;  /* 0x0000007e0f457223 */ /* 0x000fe20000010045 */
[----:B------:R-:W-:Y:S02]  /*3710*/  F2FP.BF16.F32.PACK_AB R77, R136, R77 ;  /* 0x0000004d884d723e */ /* 0x000fe400000010ff */
[----:B------:R-:W-:Y:S02]  /*3720*/  F2FP.BF16.F32.PACK_AB R68, R68, R13 ;  /* 0x0000000d4444723e */ /* 0x000fe400000010ff */
[----:B------:R-:W-:Y:S01]  /*3730*/  F2FP.BF16.F32.PACK_AB R12, R11, R14 ;  /* 0x0000000e0b0c723e */ /* 0x000fe200000010ff */
[----:B------:R-:W-:Y:S01]  /*3740*/  IMAD.MOV.U32 R13, RZ, RZ, R77 ;  /* 0x000000ffff0d7224 */ /* 0x000fe200078e004d */
[----:B------:R-:W-:Y:S01]  /*3750*/  F2FP.BF16.F32.PACK_AB R15, R69, R74 ;  /* 0x0000004a450f723e */ /* 0x000fe200000010ff */
[----:B------:R-:W-:-:S07]  /*3760*/  IMAD.MOV.U32 R14, RZ, RZ, R68 ;  /* 0x000000ffff0e7224 */ /* 0x000fce00078e0044 */
.L_x_511:
[----:B------:R-:W-:Y:S05]  /*3770*/  BSYNC B2 ;  /* 0x0000000000027941 */ /* 0x000fea0003800000 */
.L_x_510:
[----:B0-----:R0:W-:Y:S02]  /*3780*/  ST.E.128 desc[UR38][R72.64], R12 ;  /* 0x0000000c48007985 */ /* 0x0011e4000c101d26 */
.L_x_505:
[----:B------:R-:W-:Y:S05]  /*3790*/  BSYNC B1 ;  /* 0x0000000000017941 */ /* 0x000fea0003800000 */
.L_x_504:
[----:B------:R-:W-:-:S03]  /*37a0*/  UMOV UR4, 0xffffffff ;  /* 0xffffffff00047882 */ /* 0x000fc60000000000 */
[----:B------:R-:W-:Y:S05]  /*37b0*/  BRA.DIV UR4, `(.L_x_512) ;  /* 0x0000016604a87947 */ /* 0x000fea000b800000 */
[----:B------:R1:W1:Y:S04]  /*37c0*/  SHFL.IDX PT, R71, R108, 0x1, 0x181f ;  /* 0x00381f006c477f89 */ /* 0x00026800000e0000 */
[----:B0-----:R0:W0:Y:S02]  /*37d0*/  SHFL.IDX PT, R73, R109, 0x1, 0x181f ;  /* 0x00381f006d497f89 */ /* 0x00102400000e0000 */
.L_x_805:
[----:B------:R-:W-:Y:S01]  /*37e0*/  ISETP.NE.AND P6, PT, R137, RZ, PT ;  /* 0x000000ff8900720c */ /* 0x000fe20003fc5270 */
[----:B------:R-:W-:-:S12]  /*37f0*/  BSSY B1, `(.L_x_513) ;  /* 0x0000072000017945 */ /* 0x000fd80003800000 */
[----:B------:R-:W-:Y:S05]  /*3800*/  @P6 BRA `(.L_x_514) ;  /* 0x0000000400c06947 */ /* 0x000fea0003800000 */
[----:B------:R-:W-:Y:S04]  /*3810*/  BSSY B2, `(.L_x_515) ;  /* 0x0000038000027945 */ /* 0x000fe80003800000 */
[----:B------:R-:W-:Y:S05]  /*3820*/  @P1 BRA `(.L_x_516) ;  /* 0x0000000000d81947 */ /* 0x000fea0003800000 */
[----:B----4-:R4:W2:Y:S01]  /*3830*/  LDS.128 R12, [R94+0x19400] ;  /* 0x019400005e0c7984 */ /* 0x0108a20000000c00 */
[C---:B0-----:R-:W-:Y:S01]  /*3840*/  LEA R68, P6, R16.reuse, R73, 0x1 ;  /* 0x0000004910447211 */ /* 0x041fe200078c08ff */
[----:B------:R-:W-:Y:S03]  /*3850*/  BSSY B3, `(.L_x_517) ;  /* 0x0000032000037945 */ /* 0x000fe60003800000 */
[----:B-1----:R-:W-:Y:S02]  /*3860*/  LEA.HI.X R69, R16, R71, R17, 0x1, P6 ;  /* 0x0000004710457211 */ /* 0x002fe400030f0c11 */
[----:B------:R-:W-:-:S13]  /*3870*/  ISETP.GE.AND P6, PT, R18, R104, PT ;  /* 0x000000681200720c */ /* 0x000fda0003fc6270 */
[----:B----4-:R-:W-:Y:S05]  /*3880*/  @P6 BRA `(.L_x_518) ;  /* 0x0000000000b86947 */ /* 0x010fea0003800000 */
[----:B------:R-:W-:Y:S02]  /*3890*/  SHF.R.U64 R70, R66, 0x10, R67 ;  /* 0x0000001042467819 */ /* 0x000fe40000001243 */
[----:B------:R-:W-:Y:S02]  /*38a0*/  SHF.R.U64 R72, R64, 0x10, R65 ;  /* 0x0000001040487819 */ /* 0x000fe40000001241 */
[----:B------:R-:W-:Y:S02]  /*38b0*/  SHF.R.U32.HI R67, RZ, 0x10, R67 ;  /* 0x00000010ff437819 */ /* 0x000fe40000011643 */
[----:B------:R-:W-:Y:S02]  /*38c0*/  SHF.R.U32.HI R11, RZ, 0x10, R65 ;  /* 0x00000010ff0b7819 */ /* 0x000fe40000011641 */
[----:B------:R-:W-:Y:S02]  /*38d0*/  PRMT R121, R121, 0x5410, R70 ;  /* 0x0000541079797816 */ /* 0x000fe40000000046 */
[----:B------:R-:W-:-:S02]  /*38e0*/  PRMT R119, R119, 0x5410, R72 ;  /* 0x0000541077777816 */ /* 0x000fc40000000048 */
[C---:B--2---:R-:W-:Y:S02]  /*38f0*/  SHF.L.U32 R64, R14.reuse, 0x10, RZ ;  /* 0x000000100e407819 */ /* 0x044fe400000006ff */
[----:B------:R-:W-:Y:S01]  /*3900*/  LOP3.LUT R65, R14, 0xffff0000, RZ, 0xc0, !PT ;  /* 0xffff00000e417812 */ /* 0x000fe200078ec0ff */
[C---:B------:R-:W-:Y:S01]  /*3910*/  IMAD.U32 R14, R13.reuse, 0x10000, RZ ;  /* 0x000100000d0e7824 */ /* 0x040fe200078e00ff */
[----:B------:R-:W-:Y:S02]  /*3920*/  PRMT R122, R122, 0x5410, R67 ;  /* 0x000054107a7a7816 */ /* 0x000fe40000000043 */
[----:B------:R-:W-:Y:S01]  /*3930*/  PRMT R120, R120, 0x5410, R11 ;  /* 0x0000541078787816 */ /* 0x000fe2000000000b */
        /* <DEDUP_REMOVED lines=8> */
[----:B------:R-:W-:Y:S01]  /*39c0*/  FMUL.FTZ R75, R13, R72 ;  /* 0x000000480d4b7220 */ /* 0x000fe20000410000 */
[----:B------:R-:W-:Y:S01]  /*39d0*/  LOP3.LUT R66, R15, 0xffff0000, RZ, 0xc0, !PT ;  /* 0xffff00000f427812 */ /* 0x000fe200078ec0ff */
[----:B------:R-:W-:Y:S01]  /*39e0*/  FMUL.FTZ R13, R13, R67 ;  /* 0x000000430d0d7220 */ /* 0x000fe20000410000 */
[----:B------:R-:W-:Y:S01]  /*39f0*/  LOP3.LUT R122, R122, 0xffff0000, RZ, 0xc0, !PT ;  /* 0xffff00007a7a7812 */ /* 0x000fe200078ec0ff */
[----:B------:R-:W-:Y:S01]  /*3a00*/  IMAD.U32 R121, R121, 0x10000, RZ ;  /* 0x0001000079797824 */ /* 0x000fe200078e00ff */
[----:B------:R-:W-:Y:S01]  /*3a10*/  LOP3.LUT R120, R120, 0xffff0000, RZ, 0xc0, !PT ;  /* 0xffff000078787812 */ /* 0x000fe200078ec0ff */
[----:B------:R-:W-:Y:S01]  /*3a20*/  FMUL.FTZ R65, R65, R70 ;  /* 0x0000004641417220 */ /* 0x000fe20000410000 */
[----:B------:R-:W-:-:S02]  /*3a30*/  IMAD.U32 R119, R119, 0x10000, RZ ;  /* 0x0001000077777824 */ /* 0x000fc400078e00ff */
[C---:B------:R-:W-:Y:S01]  /*3a40*/  FFMA.FTZ R75, R14.reuse, R67, -R75 ;  /* 0x000000430e4b7223 */ /* 0x040fe2000001084b */
[----:B------:R-:W-:Y:S01]  /*3a50*/  FFMA.FTZ R72, R14, R72, R13 ;  /* 0x000000480e487223 */ /* 0x000fe2000001000d */
[----:B------:R-:W-:Y:S01]  /*3a60*/  FFMA.FTZ R77, R64, R70, -R77 ;  /* 0x00000046404d7223 */ /* 0x000fe2000001084d */
[----:B------:R-:W-:Y:S01]  /*3a70*/  FMUL.FTZ R14, R12, R121 ;  /* 0x000000790c0e7220 */ /* 0x000fe20000410000 */
[----:B------:R-:W-:Y:S02]  /*3a80*/  IMAD.U32 R15, R15, 0x10000, RZ ;  /* 0x000100000f0f7824 */ /* 0x000fe400078e00ff */
[----:B------:R-:W-:Y:S01]  /*3a90*/  FFMA.FTZ R64, R64, R74, R65 ;  /* 0x0000004a40407223 */ /* 0x000fe20000010041 */
[C---:B------:R-:W-:Y:S01]  /*3aa0*/  FMUL.FTZ R70, R66.reuse, R122 ;  /* 0x0000007a42467220 */ /* 0x040fe20000410000 */
[-C--:B------:R-:W-:Y:S01]  /*3ab0*/  FMUL.FTZ R13, R66, R120.reuse ;  /* 0x00000078420d7220 */ /* 0x080fe20000410000 */
[-C--:B------:R-:W-:Y:S01]  /*3ac0*/  FMUL.FTZ R12, R12, R119.reuse ;  /* 0x000000770c0c7220 */ /* 0x080fe20000410000 */
[----:B------:R-:W-:Y:S01]  /*3ad0*/  FFMA.FTZ R14, R11, R119, -R14 ;  /* 0x000000770b0e7223 */ /* 0x000fe2000001080e */
[C---:B------:R-:W-:Y:S01]  /*3ae0*/  FFMA.FTZ R70, R15.reuse, R120, -R70 ;  /* 0x000000780f467223 */ /* 0x040fe20000010846 */
[----:B------:R-:W-:Y:S01]  /*3af0*/  FFMA.FTZ R13, R15, R122, R13 ;  /* 0x0000007a0f0d7223 */ /* 0x000fe2000001000d */
[----:B------:R-:W-:Y:S01]  /*3b00*/  FFMA.FTZ R11, R11, R121, R12 ;  /* 0x000000790b0b7223 */ /* 0x000fe2000001000c */
[----:B------:R-:W-:-:S02]  /*3b10*/  F2FP.BF16.F32.PACK_AB R72, R72, R75 ;  /* 0x0000004b4848723e */ /* 0x000fc400000010ff */
[----:B------:R-:W-:Y:S02]  /*3b20*/  F2FP.BF16.F32.PACK_AB R64, R64, R77 ;  /* 0x0000004d4040723e */ /* 0x000fe400000010ff */
[----:B------:R-:W-:Y:S01]  /*3b30*/  F2FP.BF16.F32.PACK_AB R15, R13, R70 ;  /* 0x000000460d0f723e */ /* 0x000fe200000010ff */
[----:B------:R-:W-:Y:S01]  /*3b40*/  IMAD.MOV.U32 R13, RZ, RZ, R72 ;  /* 0x000000ffff0d7224 */ /* 0x000fe200078e0048 */
[----:B------:R-:W-:Y:S01]  /*3b50*/  F2FP.BF16.F32.PACK_AB R12, R11, R14 ;  /* 0x0000000e0b0c723e */ /* 0x000fe200000010ff */
[----:B------:R-:W-:-:S07]  /*3b60*/  IMAD.MOV.U32 R14, RZ, RZ, R64 ;  /* 0x000000ffff0e7224 */ /* 0x000fce00078e0040 */
.L_x_518:
[----:B------:R-:W-:Y:S05]  /*3b70*/  BSYNC B3 ;  /* 0x0000000000037941 */ /* 0x000fea0003800000 */
.L_x_517:
[----:B--2---:R0:W-:Y:S02]  /*3b80*/  ST.E.128 desc[UR38][R68.64], R12 ;  /* 0x0000000c44007985 */ /* 0x0041e4000c101d26 */
.L_x_516:
[----:B------:R-:W-:Y:S05]  /*3b90*/  BSYNC B2 ;  /* 0x0000000000027941 */ /* 0x000fea0003800000 */
.L_x_515:
[----:B------:R-:W-:Y:S05]  /*3ba0*/  @P2 BRA `(.L_x_514) ;  /* 0x0000000000d82947 */ /* 0x000fea0003800000 */
[----:B0---4-:R0:W4:Y:S01]  /*3bb0*/  LDS.128 R12, [R94+0x1d400] ;  /* 0x01d400005e0c7984 */ /* 0x0111220000000c00 */
[C---:B------:R-:W-:Y:S01]  /*3bc0*/  LEA R64, P6, R22.reuse, R73, 0x1 ;  /* 0x0000004916407211 */ /* 0x040fe200078c08ff */
[----:B------:R-:W-:Y:S03]  /*3bd0*/  BSSY B2, `(.L_x_519) ;  /* 0x0000032000027945 */ /* 0x000fe60003800000 */
[----:B-1----:R-:W-:Y:S02]  /*3be0*/  LEA.HI.X R65, R22, R71, R2, 0x1, P6 ;  /* 0x0000004716417211 */ /* 0x002fe400030f0c02 */
[----:B------:R-:W-:-:S13]  /*3bf0*/  ISETP.GE.AND P6, PT, R23, R104, PT ;  /* 0x000000681700720c */ /* 0x000fda0003fc6270 */
[----:B0-----:R-:W-:Y:S05]  /*3c00*/  @P6 BRA `(.L_x_520) ;  /* 0x0000000000b86947 */ /* 0x001fea0003800000 */
[----:B------:R-:W-:Y:S01]  /*3c10*/  SHF.R.U64 R68, R60, 0x10, R61 ;  /* 0x000000103c447819 */ /* 0x000fe2000000123d */
[----:B----4-:R-:W-:Y:S01]  /*3c20*/  IMAD.U32 R60, R14, 0x10000, RZ ;  /* 0x000100000e3c7824 */ /* 0x010fe200078e00ff */
[--C-:B------:R-:W-:Y:S02]  /*3c30*/  SHF.R.U64 R66, R62, 0x10, R63.reuse ;  /* 0x000000103e427819 */ /* 0x100fe4000000123f */
[----:B------:R-:W-:Y:S02]  /*3c40*/  SHF.R.U32.HI R63, RZ, 0x10, R63 ;  /* 0x00000010ff3f7819 */ /* 0x000fe4000001163f */
[----:B------:R-:W-:Y:S02]  /*3c50*/  SHF.R.U32.HI R11, RZ, 0x10, R61 ;  /* 0x00000010ff0b7819 */ /* 0x000fe4000001163d */
[----:B------:R-:W-:Y:S02]  /*3c60*/  PRMT R111, R111, 0x5410, R68 ;  /* 0x000054106f6f7816 */ /* 0x000fe40000000044 */
[----:B------:R-:W-:-:S02]  /*3c70*/  PRMT R113, R113, 0x5410, R66 ;  /* 0x0000541071717816 */ /* 0x000fc40000000042 */
[----:B------:R-:W-:Y:S02]  /*3c80*/  PRMT R114, R114, 0x5410, R63 ;  /* 0x0000541072727816 */ /* 0x000fe4000000003f */
[----:B------:R-:W-:Y:S02]  /*3c90*/  LOP3.LUT R61, R14, 0xffff0000, RZ, 0xc0, !PT ;  /* 0xffff00000e3d7812 */ /* 0x000fe400078ec0ff */
[----:B------:R-:W-:Y:S01]  /*3ca0*/  PRMT R112, R112, 0x5410, R11 ;  /* 0x0000541070707816 */ /* 0x000fe2000000000b */
[----:B------:R-:W-:Y:S01]  /*3cb0*/  IMAD.U32 R68, R114, 0x10000, RZ ;  /* 0x0001000072447824 */ /* 0x000fe200078e00ff */
[C---:B------:R-:W-:Y:S01]  /*3cc0*/  SHF.L.U32 R14, R13.reuse, 0x10, RZ ;  /* 0x000000100d0e7819 */ /* 0x040fe200000006ff */
[----:B------:R-:W-:Y:S01]  /*3cd0*/  IMAD.U32 R11, R12, 0x10000, RZ ;  /* 0x000100000c0b7824 */ /* 0x000fe200078e00ff */
[----:B------:R-:W-:Y:S01]  /*3ce0*/  LOP3.LUT R13, R13, 0xffff0000, RZ, 0xc0, !PT ;  /* 0xffff00000d0d7812 */ /* 0x000fe200078ec0ff */
[----:B------:R-:W-:Y:S01]  /*3cf0*/  IMAD.U32 R66, R112, 0x10000, RZ ;  /* 0x0001000070427824 */ /* 0x000fe200078e00ff */
[C---:B------:R-:W-:Y:S01]  /*3d00*/  LOP3.LUT R67, R113.reuse, 0xffff0000, RZ, 0xc0, !PT ;  /* 0xffff000071437812 */ /* 0x040fe200078ec0ff */
[----:B------:R-:W-:Y:S01]  /*3d10*/  IMAD.U32 R113, R113, 0x10000, RZ ;  /* 0x0001000071717824 */ /* 0x000fe200078e00ff */
[C---:B------:R-:W-:Y:S01]  /*3d20*/  LOP3.LUT R63, R111.reuse, 0xffff0000, RZ, 0xc0, !PT ;  /* 0xffff00006f3f7812 */ /* 0x040fe200078ec0ff */
        /* <DEDUP_REMOVED lines=8> */
[----:B------:R-:W-:Y:S01]  /*3db0*/  FFMA.FTZ R69, R14, R63, -R69 ;  /* 0x0000003f0e457223 */ /* 0x000fe20000010845 */
[----:B------:R-:W-:Y:S01]  /*3dc0*/  LOP3.LUT R112, R112, 0xffff0000, RZ, 0xc0, !PT ;  /* 0xffff000070707812 */ /* 0x000fe200078ec0ff */
        /* <DEDUP_REMOVED lines=18> */
.L_x_520:
[----:B------:R-:W-:Y:S05]  /*3ef0*/  BSYNC B2 ;  /* 0x0000000000027941 */ /* 0x000fea0003800000 */
.L_x_519:
[----:B----4-:R0:W-:Y:S02]  /*3f00*/  ST.E.128 desc[UR38][R64.64], R12 ;  /* 0x0000000c40007985 */ /* 0x0101e4000c101d26 */
.L_x_514:
[----:B------:R-:W-:Y:S05]  /*3f10*/  BSYNC B1 ;  /* 0x0000000000017941 */ /* 0x000fea0003800000 */
.L_x_513:
[----:B------:R-:W-:-:S03]  /*3f20*/  UMOV UR4, 0xffffffff ;  /* 0xffffffff00047882 */ /* 0x000fc60000000000 */
[----:B------:R-:W-:Y:S05]  /*3f30*/  BRA.DIV UR4, `(.L_x_521) ;  /* 0x0000016204147947 */ /* 0x000fea000b800000 */
[----:B------:R1:W1:Y:S04]  /*3f40*/  SHFL.IDX PT, R63, R108, 0x2, 0x181f ;  /* 0x00581f006c3f7f89 */ /* 0x00026800000e0000 */
[----:B0-----:R0:W0:Y:S02]  /*3f50*/  SHFL.IDX PT, R65, R109, 0x2, 0x181f ;  /* 0x00581f006d417f89 */ /* 0x00102400000e0000 */
.L_x_809:
[----:B------:R-:W-:Y:S04]  /*3f60*/  BSSY B1, `(.L_x_522) ;  /* 0x0000072000017945 */ /* 0x000fe80003800000 */
        /* <DEDUP_REMOVED lines=10> */
[----:B------:R-:W-:Y:S01]  /*4010*/  SHF.R.U64 R64, R56, 0x10, R57 ;  /* 0x0000001038407819 */ /* 0x000fe20000001239 */
[----:B--2---:R-:W-:Y:S01]  /*4020*/  IMAD.U32 R56, R14, 0x10000, RZ ;  /* 0x000100000e387824 */ /* 0x004fe200078e00ff */
[----:B------:R-:W-:Y:S02]  /*4030*/  SHF.R.U32.HI R59, RZ, 0x10, R59 ;  /* 0x00000010ff3b7819 */ /* 0x000fe4000001163b */
[----:B------:R-:W-:Y:S02]  /*4040*/  SHF.R.U32.HI R11, RZ, 0x10, R57 ;  /* 0x00000010ff0b7819 */ /* 0x000fe40000011639 */
[----:B------:R-:W-:Y:S02]  /*4050*/  PRMT R133, R133, 0x5410, R62 ;  /* 0x0000541085857816 */ /* 0x000fe4000000003e */
[----:B------:R-:W-:-:S02]  /*4060*/  PRMT R131, R131, 0x5410, R64 ;  /* 0x0000541083837816 */ /* 0x000fc40000000040 */
[----:B------:R-:W-:Y:S01]  /*4070*/  LOP3.LUT R57, R14, 0xffff0000, RZ, 0xc0, !PT ;  /* 0xffff00000e397812 */ /* 0x000fe200078ec0ff */
[C---:B------:R-:W-:Y:S01]  /*4080*/  IMAD.U32 R14, R13.reuse, 0x10000, RZ ;  /* 0x000100000d0e7824 */ /* 0x040fe200078e00ff */
[----:B------:R-:W-:Y:S02]  /*4090*/  PRMT R134, R134, 0x5410, R59 ;  /* 0x0000541086867816 */ /* 0x000fe4000000003b */
[----:B------:R-:W-:Y:S01]  /*40a0*/  PRMT R132, R132, 0x5410, R11 ;  /* 0x0000541084847816 */ /* 0x000fe2000000000b */
[----:B------:R-:W-:Y:S01]  /*40b0*/  IMAD.U32 R11, R12, 0x10000, RZ ;  /* 0x000100000c0b7824 */ /* 0x000fe200078e00ff */
[----:B------:R-:W-:Y:S02]  /*40c0*/  LOP3.LUT R13, R13, 0xffff0000, RZ, 0xc0, !PT ;  /* 0xffff00000d0d7812 */ /* 0x000fe400078ec0ff */
[----:B------:R-:W-:Y:S01]  /*40d0*/  LOP3.LUT R64, R133, 0xffff0000, RZ, 0xc0, !PT ;  /* 0xffff000085407812 */ /* 0x000fe200078ec0ff */
[----:B------:R-:W-:Y:S01]  /*40e0*/  IMAD.U32 R62, R132, 0x10000, RZ ;  /* 0x00010000843e7824 */ /* 0x000fe200078e00ff */
[----:B------:R-:W-:Y:S01]  /*40f0*/  LOP3.LUT R59, R131, 0xffff0000, RZ, 0xc0, !PT ;  /* 0xffff0000833b7812 */ /* 0x000fe200078ec0ff */
[----:B------:R-:W-:Y:S01]  /*4100*/  IMAD.U32 R133, R133, 0x10000, RZ ;  /* 0x0001000085857824 */ /* 0x000fe200078e00ff */
[----:B------:R-:W-:Y:S01]  /*4110*/  SHF.L.U32 R66, R134, 0x10, RZ ;  /* 0x0000001086427819 */ /* 0x000fe200000006ff */
[C---:B------:R-:W-:Y:S01]  /*4120*/  FMUL.FTZ R67, R13.reuse, R64 ;  /* 0x000000400d437220 */ /* 0x040fe20000410000 */
[----:B------:R-:W-:Y:S01]  /*4130*/  LOP3.LUT R12, R12, 0xffff0000, RZ, 0xc0, !PT ;  /* 0xffff00000c0c7812 */ /* 0x000fe200078ec0ff */
[----:B------:R-:W-:Y:S01]  /*4140*/  FMUL.FTZ R13, R13, R59 ;  /* 0x0000003b0d0d7220 */ /* 0x000fe20000410000 */
[----:B------:R-:W-:Y:S01]  /*4150*/  LOP3.LUT R58, R15, 0xffff0000, RZ, 0xc0, !PT ;  /* 0xffff00000f3a7812 */ /* 0x000fe200078ec0ff */
[C---:B------:R-:W-:Y:S01]  /*4160*/  FMUL.FTZ R69, R57.reuse, R66 ;  /* 0x0000004239457220 */ /* 0x040fe20000410000 */
[----:B------:R-:W-:Y:S01]  /*4170*/  LOP3.LUT R134, R134, 0xffff0000, RZ, 0xc0, !PT ;  /* 0xffff000086867812 */ /* 0x000fe200078ec0ff */
[----:B------:R-:W-:Y:S01]  /*4180*/  FMUL.FTZ R57, R57, R62 ;  /* 0x0000003e39397220 */ /* 0x000fe20000410000 */
[----:B------:R-:W-:Y:S01]  /*4190*/  LOP3.LUT R132, R132, 0xffff0000, RZ, 0xc0, !PT ;  /* 0xffff000084847812 */ /* 0x000fe200078ec0ff */
        /* <DEDUP_REMOVED lines=20> */
.L_x_527:
[----:B------:R-:W-:Y:S05]  /*42e0*/  BSYNC B3 ;  /* 0x0000000000037941 */ /* 0x000fea0003800000 */
.L_x_526:
[----:B--2---:R0:W-:Y:S02]  /*42f0*/  ST.E.128 desc[UR38][R60.64], R12 ;  /* 0x0000000c3c007985 */ /* 0x0041e4000c101d26 */
.L_x_525:
[----:B------:R-:W-:Y:S05]  /*4300*/  BSYNC B2 ;  /* 0x0000000000027941 */ /* 0x000fea0003800000 */
.L_x_524:
        /* <DEDUP_REMOVED lines=23> */
[C---:B------:R-:W-:Y:S01]  /*4480*/  LOP3.LUT R55, R127.reuse, 0xffff0000, RZ, 0xc0, !PT ;  /* 0xffff00007f377812 */ /* 0x040fe200078ec0ff */
[----:B------:R-:W-:Y:S01]  /*4490*/  IMAD.U32 R127, R127, 0x10000, RZ ;  /* 0x000100007f7f7824 */ /* 0x000fe200078e00ff */
[----:B------:R-:W-:Y:S01]  /*44a0*/  LOP3.LUT R12, R12, 0xffff0000, RZ, 0xc0, !PT ;  /* 0xffff00000c0c7812 */ /* 0x000fe200078ec0ff */
[----:B------:R-:W-:Y:S01]  /*44b0*/  FMUL.FTZ R61, R13, R59 ;  /* 0x0000003b0d3d7220 */ /* 0x000fe20000410000 */
[----:B------:R-:W-:Y:S01]  /*44c0*/  SHF.L.U32 R129, R129, 0x10, RZ ;  /* 0x0000001081817819 */ /* 0x000fe200000006ff */
[-C--:B------:R-:W-:Y:S01]  /*44d0*/  FMUL.FTZ R62, R13, R55.reuse ;  /* 0x000000370d3e7220 */ /* 0x080fe20000410000 */
[----:B------:R-:W-:Y:S01]  /*44e0*/  FMUL.FTZ R13, R53, R60 ;  /* 0x0000003c350d7220 */ /* 0x000fe20000410000 */
[----:B------:R-:W-:Y:S01]  /*44f0*/  LOP3.LUT R54, R15, 0xffff0000, RZ, 0xc0, !PT ;  /* 0xffff00000f367812 */ /* 0x000fe200078ec0ff */
        /* <DEDUP_REMOVED lines=22> */
.L_x_529:
[----:B------:R-:W-:Y:S05]  /*4660*/  BSYNC B2 ;  /* 0x0000000000027941 */ /* 0x000fea0003800000 */
.L_x_528:
[----:B----4-:R0:W-:Y:S02]  /*4670*/  ST.E.128 desc[UR38][R56.64], R12 ;  /* 0x0000000c38007985 */ /* 0x0101e4000c101d26 */
.L_x_523:
[----:B------:R-:W-:Y:S05]  /*4680*/  BSYNC B1 ;  /* 0x0000000000017941 */ /* 0x000fea0003800000 */
.L_x_522:
[----:B------:R-:W-:-:S03]  /*4690*/  UMOV UR4, 0xffffffff ;  /* 0xffffffff00047882 */ /* 0x000fc60000000000 */
[----:B------:R-:W-:Y:S05]  /*46a0*/  BRA.DIV UR4, `(.L_x_530) ;  /* 0x0000015a04847947 */ /* 0x000fea000b800000 */
[----:B------:R2:W2:Y:S04]  /*46b0*/  SHFL.IDX PT, R55, R108, 0x3, 0x181f ;  /* 0x00781f006c377f89 */ /* 0x0004a800000e0000 */
[----:B01----:R-:W0:Y:S02]  /*46c0*/  SHFL.IDX PT, R109, R109, 0x3, 0x181f ;  /* 0x00781f006d6d7f89 */ /* 0x003e2400000e0000 */
.L_x_813:
[----:B------:R-:W-:Y:S05]  /*46d0*/  @P4 BRA `(.L_x_531) ;  /* 0x0000003400d44947 */ /* 0x000fea0003800000 */
[----:B------:R-:W-:Y:S04]  /*46e0*/  BSSY B1, `(.L_x_532) ;  /* 0x0000038000017945 */ /* 0x000fe80003800000 */
[----:B------:R-:W-:Y:S05]  /*46f0*/  @P1 BRA `(.L_x_533) ;  /* 0x0000000000d81947 */ /* 0x000fea0003800000 */
[----:B----4-:R1:W4:Y:S01]  /*4700*/  LDS.128 R12, [R94+0x1b400] ;  /* 0x01b400005e0c7984 */ /* 0x0103220000000c00 */
[C---:B0-----:R-:W-:Y:S01]  /*4710*/  LEA R52, P3, R16.reuse, R109, 0x1 ;  /* 0x0000006d10347211 */ /* 0x041fe200078608ff */
[----:B------:R-:W-:Y:S03]  /*4720*/  BSSY B2, `(.L_x_534) ;  /* 0x0000032000027945 */ /* 0x000fe60003800000 */
[----:B--2---:R-:W-:Y:S02]  /*4730*/  LEA.HI.X R53, R16, R55, R17, 0x1, P3 ;  /* 0x0000003710357211 */ /* 0x004fe400018f0c11 */
[----:B------:R-:W-:-:S13]  /*4740*/  ISETP.GE.AND P3, PT, R18, R104, PT ;  /* 0x000000681200720c */ /* 0x000fda0003f66270 */
[----:B-1----:R-:W-:Y:S05]  /*4750*/  @P3 BRA `(.L_x_535) ;  /* 0x0000000000b83947 */ /* 0x002fea0003800000 */
[----:B------:R-:W-:Y:S02]  /*4760*/  SHF.R.U64 R54, R50, 0x10, R51 ;  /* 0x0000001032367819 */ /* 0x000fe40000001233 */
[----:B------:R-:W-:Y:S01]  /*4770*/  SHF.R.U64 R56, R48, 0x10, R49 ;  /* 0x0000001030387819 */ /* 0x000fe20000001231 */
[----:B----4-:R-:W-:Y:S01]  /*4780*/  IMAD.U32 R48, R14, 0x10000, RZ ;  /* 0x000100000e307824 */ /* 0x010fe200078e00ff */
        /* <DEDUP_REMOVED lines=22> */
[----:B------:R-:W-:-:S02]  /*48f0*/  IMAD.U32 R115, R115, 0x10000, RZ ;  /* 0x0001000073737824 */ /* 0x000fc400078e00ff */
[----:B------:R-:W-:Y:S01]  /*4900*/  FMUL.FTZ R49, R49, R54 ;  /* 0x0000003631317220 */ /* 0x000fe20000410000 */
[C---:B------:R-:W-:Y:S01]  /*4910*/  FFMA.FTZ R59, R14.reuse, R51, -R59 ;  /* 0x000000330e3b7223 */ /* 0x040fe2000001083b */
[----:B------:R-:W-:Y:S01]  /*4920*/  FFMA.FTZ R56, R14, R56, R13 ;  /* 0x000000380e387223 */ /* 0x000fe2000001000d */
[----:B------:R-:W-:Y:S01]  /*4930*/  FFMA.FTZ R61, R48, R54, -R61 ;  /* 0x00000036303d7223 */ /* 0x000fe2000001083d */
[----:B------:R-:W-:Y:S01]  /*4940*/  FMUL.FTZ R14, R12, R117 ;  /* 0x000000750c0e7220 */ /* 0x000fe20000410000 */
[----:B------:R-:W-:Y:S02]  /*4950*/  IMAD.U32 R15, R15, 0x10000, RZ ;  /* 0x000100000f0f7824 */ /* 0x000fe400078e00ff */
[C---:B------:R-:W-:Y:S01]  /*4960*/  FMUL.FTZ R54, R50.reuse, R118 ;  /* 0x0000007632367220 */ /* 0x040fe20000410000 */
[-C--:B------:R-:W-:Y:S01]  /*4970*/  FMUL.FTZ R13, R50, R116.reuse ;  /* 0x00000074320d7220 */ /* 0x080fe20000410000 */
[----:B------:R-:W-:Y:S01]  /*4980*/  FMUL.FTZ R12, R12, R115 ;  /* 0x000000730c0c7220 */ /* 0x000fe20000410000 */
[----:B------:R-:W-:Y:S01]  /*4990*/  FFMA.FTZ R48, R48, R57, R49 ;  /* 0x0000003930307223 */ /* 0x000fe20000010031 */
        /* <DEDUP_REMOVED lines=8> */
[----:B------:R-:W-:Y:S02]  /*4a20*/  F2FP.BF16.F32.PACK_AB R12, R11, R14 ;  /* 0x0000000e0b0c723e */ /* 0x000fe400000010ff */
[----:B------:R-:W-:-:S07]  /*4a30*/  MOV R14, R48 ;  /* 0x00000030000e7202 */ /* 0x000fce0000000f00 */
.L_x_535:
[----:B------:R-:W-:Y:S05]  /*4a40*/  BSYNC B2 ;  /* 0x0000000000027941 */ /* 0x000fea0003800000 */
.L_x_534:
[----:B----4-:R1:W-:Y:S02]  /*4a50*/  ST.E.128 desc[UR38][R52.64], R12 ;  /* 0x0000000c34007985 */ /* 0x0103e4000c101d26 */
.L_x_533:
[----:B------:R-:W-:Y:S05]  /*4a60*/  BSYNC B1 ;  /* 0x0000000000017941 */ /* 0x000fea0003800000 */
.L_x_532:
[----:B------:R-:W-:Y:S05]  /*4a70*/  @P2 BRA `(.L_x_531) ;  /* 0x0000003000ec2947 */ /* 0x000fea0003800000 */
[----:B-1--4-:R1:W4:Y:S01]  /*4a80*/  LDS.128 R12, [R94+0x1f400] ;  /* 0x01f400005e0c7984 */ /* 0x0123220000000c00 */
[C---:B0-----:R-:W-:Y:S01]  /*4a90*/  LEA R48, P3, R22.reuse, R109, 0x1 ;  /* 0x0000006d16307211 */ /* 0x041fe200078608ff */
[----:B------:R-:W-:Y:S03]  /*4aa0*/  BSSY B1, `(.L_x_536) ;  /* 0x0000032000017945 */ /* 0x000fe60003800000 */
[----:B--2---:R-:W-:Y:S02]  /*4ab0*/  LEA.HI.X R49, R22, R55, R2, 0x1, P3 ;  /* 0x0000003716317211 */ /* 0x004fe400018f0c02 */
[----:B------:R-:W-:-:S13]  /*4ac0*/  ISETP.GE.AND P3, PT, R23, R104, PT ;  /* 0x000000681700720c */ /* 0x000fda0003f66270 */
[----:B-1----:R-:W-:Y:S05]  /*4ad0*/  @P3 BRA `(.L_x_537) ;  /* 0x0000000000b83947 */ /* 0x002fea0003800000 */
        /* <DEDUP_REMOVED lines=14> */
[C---:B------:R-:W-:Y:S01]  /*4bc0*/  LOP3.LUT R51, R107.reuse, 0xffff0000, RZ, 0xc0, !PT ;  /* 0xffff00006b337812 */ /* 0x040fe200078ec0ff */
        /* <DEDUP_REMOVED lines=20> */
[----:B------:R-:W-:Y:S01]  /*4d10*/  FMUL.FTZ R45, R46, R106 ;  /* 0x0000006a2e2d7220 */ /* 0x000fe20000410000 */
        /* <DEDUP_REMOVED lines=10> */
.L_x_537:
[----:B------:R-:W-:Y:S05]  /*4dc0*/  BSYNC B1 ;  /* 0x0000000000017941 */ /* 0x000fea0003800000 */
.L_x_536:
[----:B----4-:R0:W-:Y:S01]  /*4dd0*/  ST.E.128 desc[UR38][R48.64], R12 ;  /* 0x0000000c30007985 */ /* 0x0101e2000c101d26 */
[----:B------:R-:W-:Y:S05]  /*4de0*/  BRA `(.L_x_531) ;  /* 0x0000003000107947 */ /* 0x000fea0003800000 */
.L_x_491:
[----:B------:R-:W-:Y:S02]  /*4df0*/  ISETP.GE.AND P4, PT, R220, R98, PT ;  /* 0x00000062dc00720c */ /* 0x000fe40003f86270 */
[----:B------:R-:W-:Y:S02]  /*4e00*/  CS2R R50, SRZ ;  /* 0x0000000000327805 */ /* 0x000fe4000001ff00 */
[----:B------:R-:W-:-:S13]  /*4e10*/  ISETP.GE.OR P4, PT, R16, R104, P4 ;  /* 0x000000681000720c */ /* 0x000fda0002786670 */
[----:B------:R-:W-:Y:S01]  /*4e20*/  @!P4 IADD3 R46, P3, P5, R86, R14, R10 ;  /* 0x0000000e562ec210 */ /* 0x000fe20007d7e00a */
[----:B------:R-:W0:Y:S03]  /*4e30*/  @!P4 LDC.64 R60, c[0x0][0x3e8] ;  /* 0x0000fa00ff3ccb82 */ /* 0x000e260000000a00 */
[----:B------:R-:W-:Y:S02]  /*4e40*/  @!P4 IADD3.X R47, R39, R103, R7, P3, P5 ;  /* 0x00000067272fc210 */ /* 0x000fe40001fea407 */
[----:B------:R-:W-:-:S03]  /*4e50*/  @!P4 IADD3 R44, P3, P5, R90, R12, R32 ;  /* 0x0000000c5a2cc210 */ /* 0x000fc60007d7e020 */
[----:B------:R-:W1:Y:S01]  /*4e60*/  @!P4 LDC.64 R62, c[0x0][0x400] ;  /* 0x00010000ff3ecb82 */ /* 0x000e620000000a00 */
[----:B------:R-:W-:Y:S02]  /*4e70*/  @!P4 IADD3.X R45, R80, R11, R29, P3, P5 ;  /* 0x0000000b502dc210 */ /* 0x000fe40001fea41d */
[----:B------:R-:W-:-:S04]  /*4e80*/  ISETP.GE.AND P3, PT, R219, R98, PT ;  /* 0x00000062db00720c */ /* 0x000fc80003f66270 */
[----:B------:R-:W-:-:S13]  /*4e90*/  ISETP.GE.OR P3, PT, R16, R104, P3 ;  /* 0x000000681000720c */ /* 0x000fda0001f66670 */
[----:B------:R-:W-:Y:S01]  /*4ea0*/  @!P3 IADD3 R66, P5, P6, R86, R20, R14 ;  /* 0x000000145642b210 */ /* 0x000fe20007ebe00e */
[----:B------:R-:W2:Y:S03]  /*4eb0*/  @!P3 LDC.64 R68, c[0x0][0x3e8] ;  /* 0x0000fa00ff44bb82 */ /* 0x000ea60000000a00 */
[----:B------:R-:W-:Y:S02]  /*4ec0*/  @!P3 IADD3.X R67, R39, R8, R103, P5, P6 ;  /* 0x000000082743b210 */ /* 0x000fe40002fec467 */
[----:B------:R-:W-:-:S03]  /*4ed0*/  @!P3 IADD3 R64, P5, P6, R90, R33, R12 ;  /* 0x000000215a40b210 */ /* 0x000fc60007ebe00c */
[----:B------:R-:W3:Y:S01]  /*4ee0*/  @!P3 LDC.64 R70, c[0x0][0x400] ;  /* 0x00010000ff46bb82 */ /* 0x000ee20000000a00 */
[----:B------:R-:W-:Y:S02]  /*4ef0*/  @!P3 IADD3.X R65, R80, R30, R11, P5, P6 ;  /* 0x0000001e5041b210 */ /* 0x000fe40002fec40b */
[----:B------:R-:W-:-:S04]  /*4f00*/  ISETP.GE.AND P5, PT, R153, R98, PT ;  /* 0x000000629900720c */ /* 0x000fc80003fa6270 */
[----:B------:R-:W-:-:S13]  /*4f10*/  ISETP.GE.OR P5, PT, R16, R104, P5 ;  /* 0x000000681000720c */ /* 0x000fda0002fa6670 */
[----:B------:R-:W4:Y:S01]  /*4f20*/  @!P5 LDC.64 R52, c[0x0][0x3e8] ;  /* 0x0000fa00ff34db82 */ /* 0x000f220000000a00 */
[----:B------:R-:W-:-:S04]  /*4f30*/  @!P5 IADD3 R48, P6, R86, R14, RZ ;  /* 0x0000000e5630d210 */ /* 0x000fc80007fde0ff */
[----:B------:R-:W-:-:S03]  /*4f40*/  @!P5 IADD3.X R49, R103, R39, RZ, P6, !PT ;  /* 0x000000276731d210 */ /* 0x000fc600037fe4ff */
[----:B------:R-:W0:Y:S01]  /*4f50*/  @!P5 LDC.64 R54, c[0x0][0x400] ;  /* 0x00010000ff36db82 */ /* 0x000e220000000a00 */
[----:B----4-:R-:W-:-:S04]  /*4f60*/  @!P5 LEA R52, P6, R48, R52, 0x1 ;  /* 0x000000343034d211 */ /* 0x010fc800078c08ff */
[----:B------:R-:W-:Y:S02]  /*4f70*/  @!P5 LEA.HI.X R53, R48, R53, R49, 0x1, P6 ;  /* 0x000000353035d211 */ /* 0x000fe400030f0c31 */
[----:B------:R-:W-:-:S05]  /*4f80*/  @!P5 IADD3 R48, P6, R90, R12, RZ ;  /* 0x0000000c5a30d210 */ /* 0x000fca0007fde0ff */
[----:B------:R-:W-:Y:S01]  /*4f90*/  @!P5 IMAD.X R49, R11, 0x1, R80, P6 ;  /* 0x000000010b31d824 */ /* 0x000fe200030e0650 */
[----:B0-----:R-:W-:-:S04]  /*4fa0*/  @!P5 LEA R54, P6, R48, R54, 0x1 ;  /* 0x000000363036d211 */ /* 0x001fc800078c08ff */
[----:B------:R-:W-:Y:S02]  /*4fb0*/  @!P5 LEA.HI.X R55, R48, R55, R49, 0x1, P6 ;  /* 0x000000373037d211 */ /* 0x000fe400030f0c31 */
[----:B------:R-:W-:Y:S02]  /*4fc0*/  CS2R R48, SRZ ;  /* 0x0000000000307805 */ /* 0x000fe4000001ff00 */
[----:B------:R-:W-:-:S04]  /*4fd0*/  @!P4 LEA R60, P6, R46, R60, 0x1 ;  /* 0x0000003c2e3cc211 */ /* 0x000fc800078c08ff */
[----:B------:R-:W-:Y:S02]  /*4fe0*/  @!P4 LEA.HI.X R61, R46, R61, R47, 0x1, P6 ;  /* 0x0000003d2e3dc211 */ /* 0x000fe400030f0c2f */
[----:B------:R-:W-:Y:S02]  /*4ff0*/  CS2R R46, SRZ ;  /* 0x00000000002e7805 */ /* 0x000fe4000001ff00 */
[C---:B-1----:R-:W-:Y:S01]  /*5000*/  @!P4 LEA R62, P6, R44.reuse, R62, 0x1 ;  /* 0x0000003e2c3ec211 */ /* 0x042fe200078c08ff */
[----:B------:R0:W5:Y:S03]  /*5010*/  @!P5 LDG.E.128 R48, desc[UR38][R54.64] ;  /* 0x000000263630d981 */ /* 0x000166000c1e1d00 */
[----:B------:R-:W-:Y:S02]  /*5020*/  @!P4 LEA.HI.X R63, R44, R63, R45, 0x1, P6 ;  /* 0x0000003f2c3fc211 */ /* 0x000fe400030f0c2d */
[----:B------:R-:W-:-:S02]  /*5030*/  CS2R R44, SRZ ;  /* 0x00000000002c7805 */ /* 0x000fc4000001ff00 */
[----:B------:R-:W-:Y:S02]  /*5040*/  CS2R R58, SRZ ;  /* 0x00000000003a7805 */ /* 0x000fe4000001ff00 */
[----:B------:R-:W-:Y:S02]  /*5050*/  CS2R R56, SRZ ;  /* 0x0000000000387805 */ /* 0x000fe4000001ff00 */
[----:B------:R1:W5:Y:S01]  /*5060*/  @!P5 LDG.E.128 R44, desc[UR38][R52.64] ;  /* 0x00000026342cd981 */ /* 0x000362000c1e1d00 */
[----:B0-----:R-:W-:-:S03]  /*5070*/  CS2R R54, SRZ ;  /* 0x0000000000367805 */ /* 0x001fc6000001ff00 */
[----:B------:R0:W5:Y:S01]  /*5080*/  @!P4 LDG.E.128 R56, desc[UR38][R62.64] ;  /* 0x000000263e38c981 */ /* 0x000162000c1e1d00 */
[----:B-1----:R-:W-:-:S06]  /*5090*/  CS2R R52, SRZ ;  /* 0x0000000000347805 */ /* 0x002fcc000001ff00 */
[----:B------:R1:W5:Y:S01]  /*50a0*/  @!P4 LDG.E.128 R52, desc[UR38][R60.64] ;  /* 0x000000263c34c981 */ /* 0x000362000c1e1d00 */
[----:B--2---:R-:W-:-:S04]  /*50b0*/  @!P3 LEA R68, P4, R66, R68, 0x1 ;  /* 0x000000444244b211 */ /* 0x004fc800078808ff */
[----:B------:R-:W-:Y:S02]  /*50c0*/  @!P3 LEA.HI.X R69, R66, R69, R67, 0x1, P4 ;  /* 0x000000454245b211 */ /* 0x000fe400020f0c43 */
[----:B---3--:R-:W-:-:S04]  /*50d0*/  @!P3 LEA R70, P4, R64, R70, 0x1 ;  /* 0x000000464046b211 */ /* 0x008fc800078808ff */
[----:B------:R-:W-:Y:S02]  /*50e0*/  @!P3 LEA.HI.X R71, R64, R71, R65, 0x1, P4 ;  /* 0x000000474047b211 */ /* 0x000fe400020f0c41 */
[----:B------:R-:W-:-:S04]  /*50f0*/  ISETP.GE.AND P4, PT, R218, R98, PT ;  /* 0x00000062da00720c */ /* 0x000fc80003f86270 */
[----:B------:R-:W-:Y:S02]  /*5100*/  ISETP.GE.OR P4, PT, R16, R104, P4 ;  /* 0x000000681000720c */ /* 0x000fe40002786670 */
[----:B0-----:R-:W-:Y:S02]  /*5110*/  CS2R R62, SRZ ;  /* 0x00000000003e7805 */ /* 0x001fe4000001ff00 */
[----:B-1----:R-:W-:Y:S02]  /*5120*/  CS2R R60, SRZ ;  /* 0x00000000003c7805 */ /* 0x002fe4000001ff00 */
[----:B------:R-:W-:Y:S02]  /*5130*/  CS2R R66, SRZ ;  /* 0x0000000000427805 */ /* 0x000fe4000001ff00 */
[----:B------:R-:W-:Y:S01]  /*5140*/  CS2R R64, SRZ ;  /* 0x0000000000407805 */ /* 0x000fe2000001ff00 */
[----:B------:R-:W-:Y:S01]  /*5150*/  BSSY B1, `(.L_x_538) ;  /* 0x000001d000017945 */ /* 0x000fe20003800000 */
[----:B------:R-:W-:-:S02]  /*5160*/  CS2R R74, SRZ ;  /* 0x00000000004a7805 */ /* 0x000fc4000001ff00 */
[----:B------:R-:W-:Y:S01]  /*5170*/  CS2R R72, SRZ ;  /* 0x0000000000487805 */ /* 0x000fe2000001ff00 */
[----:B------:R0:W5:Y:S04]  /*5180*/  @!P3 LDG.E.128 R60, desc[UR38][R68.64] ;  /* 0x00000026443cb981 */ /* 0x000168000c1e1d00 */
[----:B------:R1:W5:Y:S01]  /*5190*/  @!P3 LDG.E.128 R64, desc[UR38][R70.64] ;  /* 0x000000264640b981 */ /* 0x000362000c1e1d00 */
[----:B------:R-:W-:Y:S02]  /*51a0*/  ISETP.GE.AND P3, PT, R16, R104, PT ;  /* 0x000000681000720c */ /* 0x000fe40003f66270 */
[----:B0-----:R-:W-:Y:S02]  /*51b0*/  CS2R R68, SRZ ;  /* 0x0000000000447805 */ /* 0x001fe4000001ff00 */
[----:B-1----:R-:W-:Y:S01]  /*51c0*/  CS2R R70, SRZ ;  /* 0x0000000000467805 */ /* 0x002fe2000001ff00 */
[----:B------:R-:W-:Y:S08]  /*51d0*/  @P4 BRA `(.L_x_539) ;  /* 0x0000000000504947 */ /* 0x000ff00003800000 */
[----:B------:R-:W0:Y:S01]  /*51e0*/  LDC.64 R68, c[0x0][0x3f8] ;  /* 0x0000fe00ff447b82 */ /* 0x000e220000000a00 */
[----:B------:R-:W-:Y:S01]  /*51f0*/  IMAD.MOV.U32 R15, RZ, RZ, R103 ;  /* 0x000000ffff0f7224 */ /* 0x000fe200078e0067 */
[----:B------:R-:W-:Y:S01]  /*5200*/  ULDC.64 UR4, c[0x0][0x3e8] ;  /* 0x0000fa0000047ab9 */ /* 0x000fe20000000a00 */
[----:B------:R-:W-:Y:S01]  /*5210*/  IMAD.MOV.U32 R13, RZ, RZ, R11 ;  /* 0x000000ffff0d7224 */ /* 0x000fe200078e000b */
[----:B------:R-:W-:-:S04]  /*5220*/  ULDC.64 UR6, c[0x0][0x400] ;  /* 0x0001000000067ab9 */ /* 0x000fc80000000a00 */
[----:B------:R-:W1:Y:S01]  /*5230*/  LDC.64 R70, c[0x0][0x408] ;  /* 0x00010200ff467b82 */ /* 0x000e620000000a00 */
[----:B0-----:R-:W-:-:S04]  /*5240*/  IMAD.WIDE.U32 R14, R68, 0x60, R14 ;  /* 0x00000060440e7825 */ /* 0x001fc800078e000e */
[----:B------:R-:W-:Y:S01]  /*5250*/  IMAD R69, R69, 0x60, RZ ;  /* 0x0000006045457824 */ /* 0x000fe200078e02ff */
[----:B------:R-:W-:Y:S01]  /*5260*/  IADD3 R14, P4, R86, R14, RZ ;  /* 0x0000000e560e7210 */ /* 0x000fe20007f9e0ff */
[----:B-1----:R-:W-:-:S03]  /*5270*/  IMAD.WIDE.U32 R12, R70, 0x60, R12 ;  /* 0x00000060460c7825 */ /* 0x002fc600078e000c */
[----:B------:R-:W-:Y:S01]  /*5280*/  IADD3.X R15, R39, R15, R69, P4, !PT ;  /* 0x0000000f270f7210 */ /* 0x000fe200027fe445 */
[----:B------:R-:W-:Y:S01]  /*5290*/  IMAD R71, R71, 0x60, RZ ;  /* 0x0000006047477824 */ /* 0x000fe200078e02ff */
[----:B------:R-:W-:-:S04]  /*52a0*/  IADD3 R11, P4, R90, R12, RZ ;  /* 0x0000000c5a0b7210 */ /* 0x000fc80007f9e0ff */
[----:B------:R-:W-:Y:S02]  /*52b0*/  IADD3.X R12, R80, R13, R71, P4, !PT ;  /* 0x0000000d500c7210 */ /* 0x000fe400027fe447 */
[----:B------:R-:W-:-:S04]  /*52c0*/  LEA R68, P4, R14, UR4, 0x1 ;  /* 0x000000040e447c11 */ /* 0x000fc8000f8808ff */
[----:B------:R-:W-:Y:S02]  /*52d0*/  LEA.HI.X R69, R14, UR5, R15, 0x1, P4 ;  /* 0x000000050e457c11 */ /* 0x000fe4000a0f0c0f */
[----:B------:R-:W-:-:S04]  /*52e0*/  LEA R72, P4, R11, UR6, 0x1 ;  /* 0x000000060b487c11 */ /* 0x000fc8000f8808ff */
[----:B------:R-:W-:Y:S01]  /*52f0*/  LEA.HI.X R73, R11, UR7, R12, 0x1, P4 ;  /* 0x000000070b497c11 */ /* 0x000fe2000a0f0c0c */
[----:B------:R-:W5:Y:S05]  /*5300*/  LDG.E.128 R68, desc[UR38][R68.64] ;  /* 0x0000002644447981 */ /* 0x000f6a000c1e1d00 */
[----:B------:R-:W5:Y:S03]  /*5310*/  LDG.E.128 R72, desc[UR38][R72.64] ;  /* 0x0000002648487981 */ /* 0x000f66000c1e1d00 */
.L_x_539:
[----:B------:R-:W-:Y:S05]  /*5320*/  BSYNC B1 ;  /* 0x0000000000017941 */ /* 0x000fea0003800000 */
.L_x_538:
[----:B-----5:R-:W-:Y:S01]  /*5330*/  IMAD.MOV.U32 R12, RZ, RZ, R71 ;  /* 0x000000ffff0c7224 */ /* 0x020fe200078e0047 */
[----:B------:R-:W-:Y:S01]  /*5340*/  ISETP.NE.AND P5, PT, R157, 0x3, PT ;  /* 0x000000039d00780c */ /* 0x000fe20003fa5270 */
[----:B------:R-:W-:Y:S02]  /*5350*/  IMAD.MOV.U32 R13, RZ, RZ, R68 ;  /* 0x000000ffff0d7224 */ /* 0x000fe400078e0044 */
        /* <DEDUP_REMOVED lines=41> */
[----:B------:R-:W-:Y:S02]  /*55f0*/  MOV R11, R58 ;  /* 0x0000003a000b7202 */ /* 0x000fe40000000f00 */
        /* <DEDUP_REMOVED lines=17> */
[----:B------:R-:W-:Y:S02]  /*5710*/  PRMT R125, R12, 0x7610, R125 ;  /* 0x000076100c7d7816 */ /* 0x000fe4000000007d */
[----:B------:R-:W-:Y:S02]  /*5720*/  PRMT R126, R13, 0x7610, R126 ;  /* 0x000076100d7e7816 */ /* 0x000fe4000000007e */
[----:B------:R-:W-:Y:S01]  /*5730*/  PRMT R127, R14, 0x7610, R127 ;  /* 0x000076100e7f7816 */ /* 0x000fe2000000007f */
[----:B------:R-:W-:Y:S06]  /*5740*/  @!P5 BRA `(.L_x_540) ;  /* 0x000000000004d947 */ /* 0x000fec0003800000 */
[----:B------:R-:W-:Y:S01]  /*5750*/  BPT.TRAP 0x1 ;  /* 0x000000040000795c */ /* 0x000fe20000300000 */
.L_x_540:
[----:B------:R-:W-:Y:S01]  /*5760*/  LEA R92, R155, R156, 0x3 ;  /* 0x0000009c9b5c7211 */ /* 0x000fe200078e18ff */
[----:B------:R-:W0:Y:S01]  /*5770*/  LDC R110, c[0x0][0x2f4] ;  /* 0x0000bd00ff6e7b82 */ /* 0x000e220000000800 */
[----:B------:R-:W-:Y:S01]  /*5780*/  SHF.L.U32 R103, R154, 0x1f, RZ ;  /* 0x0000001f9a677819 */ /* 0x000fe200000006ff */
[----:B------:R-:W-:Y:S03]  /*5790*/  BSSY B1, `(.L_x_541) ;  /* 0x0000003000017945 */ /* 0x000fe60003800000 */
[----:B------:R-:W1:Y:S02]  /*57a0*/  SYNCS.PHASECHK.TRANS64.TRYWAIT P4, [R92+URZ+0x28890], R103 ;  /* 0x028890675c0075a7 */ /* 0x000e64000808017f */
[----:B-1----:R-:W-:Y:S05]  /*57b0*/  @!P4 BRA `(.L_x_542) ;  /* 0x00000148008cc947 */ /* 0x002fea0003800000 */
.L_x_814:
[----:B------:R-:W-:Y:S05]  /*57c0*/  BSYNC B1 ;  /* 0x0000000000017941 */ /* 0x000fea0003800000 */
.L_x_541:
[----:B------:R-:W-:Y:S01]  /*57d0*/  UMOV UR4, 0xffffffff ;  /* 0xffffffff00047882 */ /* 0x000fe20000000000 */
[----:B0-----:R-:W-:Y:S02]  /*57e0*/  IMAD.IADD R112, R110, 0x1, -R37 ;  /* 0x000000016e707824 */ /* 0x001fe400078e0a25 */
[----:B------:R-:W-:Y:S05]  /*57f0*/  BRA.DIV UR4, `(.L_x_543) ;  /* 0x0000014a04907947 */ /* 0x000fea000b800000 */
[----:B------:R0:W2:Y:S04]  /*5800*/  SHFL.IDX PT, R107, R108, RZ, 0x181f ;  /* 0x00181fff6c6b7589 */ /* 0x0000a800000e0000 */
[----:B------:R0:W3:Y:S02]  /*5810*/  SHFL.IDX PT, R106, R109, RZ, 0x181f ;  /* 0x00181fff6d6a7589 */ /* 0x0000e400000e0000 */
.L_x_818:
[----:B------:R-:W-:Y:S01]  /*5820*/  ISETP.GE.OR P4, PT, R153, R98, P1 ;  /* 0x000000629900720c */ /* 0x000fe20000f86670 */
[----:B------:R-:W-:-:S12]  /*5830*/  BSSY B1, `(.L_x_544) ;  /* 0x000007a000017945 */ /* 0x000fd80003800000 */
[----:B------:R-:W-:Y:S05]  /*5840*/  @P4 BRA `(.L_x_545) ;  /* 0x0000000400e04947 */ /* 0x000fea0003800000 */
[----:B------:R-:W-:Y:S01]  /*5850*/  SEL R11, R37, R112, !P0 ;  /* 0x00000070250b7207 */ /* 0x000fe20004000000 */
[----:B------:R-:W-:Y:S01]  /*5860*/  BSSY B2, `(.L_x_546) ;  /* 0x0000072000027945 */ /* 0x000fe20003800000 */
[C---:B---3--:R-:W-:Y:S02]  /*5870*/  LEA R104, P4, R43.reuse, R106, 0x1 ;  /* 0x0000006a2b687211 */ /* 0x048fe400078808ff */
[----:B------:R-:W-:Y:S02]  /*5880*/  SHF.R.S32.HI R12, RZ, 0x1f, R11 ;  /* 0x0000001fff0c7819 */ /* 0x000fe4000001140b */
[----:B--2---:R-:W-:Y:S02]  /*5890*/  LEA.HI.X R105, R43, R107, R83, 0x1, P4 ;  /* 0x0000006b2b697211 */ /* 0x004fe400020f0c53 */
[----:B------:R-:W-:-:S04]  /*58a0*/  LEA.HI R12, R12, R11, RZ, 0x4 ;  /* 0x0000000b0c0c7211 */ /* 0x000fc800078f20ff */
[----:B------:R-:W-:-:S04]  /*58b0*/  LEA.HI.SX32 R12, R12, R81, 0x1c ;  /* 0x000000510c0c7211 */ /* 0x000fc800078fe2ff */
[----:B------:R-:W-:Y:S01]  /*58c0*/  SHF.R.S32.HI R13, RZ, 0x1f, R12 ;  /* 0x0000001fff0d7819 */ /* 0x000fe2000001140c */
[----:B------:R-:W-:-:S03]  /*58d0*/  IMAD.SHL.U32 R11, R12, 0x8, RZ ;  /* 0x000000080c0b7824 */ /* 0x000fc600078e00ff */
[----:B------:R-:W-:Y:S02]  /*58e0*/  LEA.HI R12, R13, R12, RZ, 0x3 ;  /* 0x0000000c0d0c7211 */ /* 0x000fe400078f18ff */
[----:B------:R-:W-:-:S03]  /*58f0*/  LOP3.LUT R13, R11, 0x38, RZ, 0xc0, !PT ;  /* 0x000000380b0d7812 */ /* 0x000fc600078ec0ff */
[----:B------:R-:W-:Y:S01]  /*5900*/  IMAD.SHL.U32 R12, R12, 0x400, RZ ;  /* 0x000004000c0c7824 */ /* 0x000fe200078e00ff */
[----:B------:R-:W-:-:S04]  /*5910*/  LOP3.LUT R13, R13, 0x1c0, R228, 0xf8, !PT ;  /* 0x000001c00d0d7812 */ /* 0x000fc800078ef8e4 */
[----:B------:R-:W-:Y:S02]  /*5920*/  LOP3.LUT R12, R12, 0x7fffe000, RZ, 0xc0, !PT ;  /* 0x7fffe0000c0c7812 */ /* 0x000fe400078ec0ff */
[----:B------:R-:W-:-:S04]  /*5930*/  LOP3.LUT R13, R13, R198, RZ, 0x3c, !PT ;  /* 0x000000c60d0d7212 */ /* 0x000fc800078e3cff */
[----:B------:R-:W-:Y:S01]  /*5940*/  IADD3 R12, R13, R12, R199 ;  /* 0x0000000c0d0c7210 */ /* 0x000fe20007ffe0c7 */
[----:B------:R-:W-:-:S04]  /*5950*/  IMAD R13, R155, 0x4000, R6 ;  /* 0x000040009b0d7824 */ /* 0x000fc800078e0206 */
[----:B------:R-:W-:Y:S02]  /*5960*/  IMAD R15, R155, 0x4000, R12 ;  /* 0x000040009b0f7824 */ /* 0x000fe400078e020c */
[--C-:B------:R-:W-:Y:S02]  /*5970*/  IMAD R13, R13, 0x2, R156.reuse ;  /* 0x000000020d0d7824 */ /* 0x100fe400078e029c */
[----:B------:R-:W-:-:S04]  /*5980*/  IMAD R76, R15, 0x2, R156 ;  /* 0x000000020f4c7824 */ /* 0x000fc800078e029c */
[----:B------:R-:W2:Y:S04]  /*5990*/  LDS.128 R12, [R13+0x18400] ;  /* 0x018400000d0c7984 */ /* 0x000ea80000000c00 */
[----:B------:R-:W3:Y:S01]  /*59a0*/  LDS.128 R76, [R76+0x18400] ;  /* 0x018400004c4c7984 */ /* 0x000ee20000000c00 */
[----:B------:R-:W-:Y:S05]  /*59b0*/  @P3 BRA `(.L_x_547) ;  /* 0x0000000400703947 */ /* 0x000fea0003800000 */
[----:B------:R-:W-:Y:S01]  /*59c0*/  SHF.R.U32.HI R147, RZ, 0x10, R49 ;  /* 0x00000010ff937819 */ /* 0x000fe20000011631 */
[C---:B---3--:R-:W-:Y:S01]  /*59d0*/  IMAD.U32 R144, R79.reuse, 0x10000, RZ ;  /* 0x000100004f907824 */ /* 0x048fe200078e00ff */
[--C-:B------:R-:W-:Y:S02]  /*59e0*/  SHF.R.U64 R50, R50, 0x10, R51.reuse ;  /* 0x0000001032327819 */ /* 0x100fe40000001233 */
[----:B------:R-:W-:Y:S02]  /*59f0*/  SHF.R.U32.HI R145, RZ, 0x10, R51 ;  /* 0x00000010ff917819 */ /* 0x000fe40000011633 */
[----:B------:R-:W-:Y:S02]  /*5a00*/  SHF.R.U32.HI R146, RZ, 0x10, R45 ;  /* 0x00000010ff927819 */ /* 0x000fe4000001162d */
[----:B------:R-:W-:Y:S02]  /*5a10*/  LOP3.LUT R51, R79, 0xffff0000, RZ, 0xc0, !PT ;  /* 0xffff00004f337812 */ /* 0x000fe400078ec0ff */
[----:B------:R-:W-:-:S02]  /*5a20*/  PRMT R79, R142, 0x5410, R147 ;  /* 0x000054108e4f7816 */ /* 0x000fc40000000093 */
[----:B------:R-:W-:Y:S01]  /*5a30*/  SHF.R.U64 R149, R48, 0x10, R49 ;  /* 0x0000001030957819 */ /* 0x000fe20000001231 */
[----:B--2---:R-:W-:Y:S01]  /*5a40*/  IMAD.U32 R49, R13, 0x10000, RZ ;  /* 0x000100000d317824 */ /* 0x004fe200078e00ff */
[----:B------:R-:W-:Y:S01]  /*5a50*/  PRMT R141, R141, 0x5410, R146 ;  /* 0x000054108d8d7816 */ /* 0x000fe20000000092 */
[----:B------:R-:W-:Y:S01]  /*5a60*/  IMAD.U32 R146, R79, 0x10000, RZ ;  /* 0x000100004f927824 */ /* 0x000fe200078e00ff */
[----:B------:R-:W-:Y:S01]  /*5a70*/  SHF.R.U64 R161, R44, 0x10, R45 ;  /* 0x000000102ca17819 */ /* 0x000fe2000000122d */
[----:B------:R-:W-:Y:S01]  /*5a80*/  IMAD.U32 R45, R77, 0x10000, RZ ;  /* 0x000100004d2d7824 */ /* 0x000fe200078e00ff */
[----:B------:R-:W-:Y:S01]  /*5a90*/  SHF.R.U32.HI R151, RZ, 0x10, R47 ;  /* 0x00000010ff977819 */ /* 0x000fe2000001162f */
[----:B------:R-:W-:Y:S01]  /*5aa0*/  IMAD.U32 R44, R12, 0x10000, RZ ;  /* 0x000100000c2c7824 */ /* 0x000fe200078e00ff */
[----:B------:R-:W-:Y:S01]  /*5ab0*/  PRMT R142, R138, 0x5410, R149 ;  /* 0x000054108a8e7816 */ /* 0x000fe20000000095 */
[----:B------:R-:W-:Y:S01]  /*5ac0*/  IMAD.U32 R138, R141, 0x10000, RZ ;  /* 0x000100008d8a7824 */ /* 0x000fe200078e00ff */
[----:B------:R-:W-:Y:S01]  /*5ad0*/  LOP3.LUT R143, R77, 0xffff0000, RZ, 0xc0, !PT ;  /* 0xffff00004d8f7812 */ /* 0x000fe200078ec0ff */
[----:B------:R-:W-:Y:S01]  /*5ae0*/  FMUL.FTZ R150, R45, R146 ;  /* 0x000000922d967220 */ /* 0x000fe20000410000 */
[----:B------:R-:W-:Y:S01]  /*5af0*/  LOP3.LUT R148, R79, 0xffff0000, RZ, 0xc0, !PT ;  /* 0xffff00004f947812 */ /* 0x000fe200078ec0ff */
[-C--:B------:R-:W-:Y:S01]  /*5b00*/  FMUL.FTZ R160, R45, R138.reuse ;  /* 0x0000008a2da07220 */ /* 0x080fe20000410000 */
[----:B------:R-:W-:Y:S01]  /*5b10*/  PRMT R140, R140, 0x5410, R151 ;  /* 0x000054108c8c7816 */ /* 0x000fe20000000097 */
[----:B------:R-:W-:Y:S01]  /*5b20*/  FFMA.FTZ R45, R49, R138, -R150 ;  /* 0x0000008a312d7223 */ /* 0x000fe20000010896 */
[----:B------:R-:W-:Y:S01]  /*5b30*/  PRMT R145, R136, 0x5410, R145 ;  /* 0x0000541088917816 */ /* 0x000fe20000000091 */
[----:B------:R-:W-:Y:S01]  /*5b40*/  FMUL.FTZ R150, R143, R148 ;  /* 0x000000948f967220 */ /* 0x000fe20000410000 */
[----:B------:R-:W-:Y:S01]  /*5b50*/  LOP3.LUT R136, R141, 0xffff0000, RZ, 0xc0, !PT ;  /* 0xffff00008d887812 */ /* 0x000fe200078ec0ff */
[----:B------:R-:W-:Y:S01]  /*5b60*/  IMAD.U32 R79, R140, 0x10000, RZ ;  /* 0x000100008c4f7824 */ /* 0x000fe200078e00ff */
[----:B------:R-:W-:Y:S01]  /*5b70*/  LOP3.LUT R137, R13, 0xffff0000, RZ, 0xc0, !PT ;  /* 0xffff00000d897812 */ /* 0x000fe200078ec0ff */
[----:B------:R-:W-:-:S02]  /*5b80*/  IMAD.U32 R138, R145, 0x10000, RZ ;  /* 0x00010000918a7824 */ /* 0x000fc400078e00ff */
[----:B------:R-:W-:Y:S01]  /*5b90*/  FFMA.FTZ R49, R49, R146, R160 ;  /* 0x0000009231317223 */ /* 0x000fe200000100a0 */
[-C--:B------:R-:W-:Y:S01]  /*5ba0*/  FMUL.FTZ R146, R143, R136.reuse ;  /* 0x000000888f927220 */ /* 0x080fe20000410000 */
[----:B------:R-:W-:Y:S01]  /*5bb0*/  SHF.L.U32 R139, R15, 0x10, RZ ;  /* 0x000000100f8b7819 */ /* 0x000fe200000006ff */
[----:B------:R-:W-:Y:S01]  /*5bc0*/  FFMA.FTZ R136, R137, R136, -R150 ;  /* 0x0000008889887223 */ /* 0x000fe20000010896 */
[CC--:B------:R-:W-:Y:S01]  /*5bd0*/  FMUL.FTZ R150, R144.reuse, R138.reuse ;  /* 0x0000008a90967220 */ /* 0x0c0fe20000410000 */
[----:B------:R-:W-:Y:S01]  /*5be0*/  LOP3.LUT R145, R145, 0xffff0000, RZ, 0xc0, !PT ;  /* 0xffff000091917812 */ /* 0x000fe200078ec0ff */
[-C--:B------:R-:W-:Y:S01]  /*5bf0*/  FMUL.FTZ R141, R144, R79.reuse ;  /* 0x0000004f908d7220 */ /* 0x080fe20000410000 */
[----:B------:R-:W-:Y:S01]  /*5c00*/  LOP3.LUT R140, R140, 0xffff0000, RZ, 0xc0, !PT ;  /* 0xffff00008c8c7812 */ /* 0x000fe200078ec0ff */
[C---:B------:R-:W-:Y:S01]  /*5c10*/  FFMA.FTZ R150, R139.reuse, R79, -R150 ;  /* 0x0000004f8b967223 */ /* 0x040fe20000010896 */
[----:B------:R-:W-:Y:S01]  /*5c20*/  PRMT R77, R114, 0x5432, R161 ;  /* 0x00005432724d7816 */ /* 0x000fe200000000a1 */
[----:B------:R-:W-:Y:S01]  /*5c30*/  FFMA.FTZ R141, R139, R138, R141 ;  /* 0x0000008a8b8d7223 */ /* 0x000fe2000001008d */
[----:B------:R-:W-:Y:S01]  /*5c40*/  SHF.R.U64 R46, R46, 0x10, R47 ;  /* 0x000000102e2e7819 */ /* 0x000fe2000000122f */
[C---:B------:R-:W-:Y:S01]  /*5c50*/  IMAD.U32 R47, R76.reuse, 0x10000, RZ ;  /* 0x000100004c2f7824 */ /* 0x040fe200078e00ff */
[----:B------:R-:W-:Y:S01]  /*5c60*/  LOP3.LUT R48, R15, 0xffff0000, RZ, 0xc0, !PT ;  /* 0xffff00000f307812 */ /* 0x000fe200078ec0ff */
[----:B------:R-:W-:Y:S01]  /*5c70*/  FFMA.FTZ R146, R137, R148, R146 ;  /* 0x0000009489927223 */ /* 0x000fe20000010092 */
[C---:B------:R-:W-:Y:S01]  /*5c80*/  FMUL.FTZ R139, R51.reuse, R145 ;  /* 0x00000091338b7220 */ /* 0x040fe20000410000 */
[----:B------:R-:W-:Y:S01]  /*5c90*/  FMUL.FTZ R147, R51, R140 ;  /* 0x0000008c33937220 */ /* 0x000fe20000410000 */
[----:B------:R-:W-:Y:S01]  /*5ca0*/  LOP3.LUT R76, R76, 0xffff0000, RZ, 0xc0, !PT ;  /* 0xffff00004c4c7812 */ /* 0x000fe200078ec0ff */
[----:B------:R-:W-:Y:S01]  /*5cb0*/  IMAD.U32 R79, R77, 0x10000, RZ ;  /* 0x000100004d4f7824 */ /* 0x000fe200078e00ff */
[C---:B------:R-:W-:Y:S01]  /*5cc0*/  LOP3.LUT R51, R142.reuse, 0xffff0000, RZ, 0xc0, !PT ;  /* 0xffff00008e337812 */ /* 0x040fe200078ec0ff */
[----:B------:R-:W-:-:S02]  /*5cd0*/  IMAD.U32 R137, R142, 0x10000, RZ ;  /* 0x000100008e897824 */ /* 0x000fc400078e00ff */
[----:B------:R-:W-:Y:S01]  /*5ce0*/  FFMA.FTZ R143, R48, R140, -R139 ;  /* 0x0000008c308f7223 */ /* 0x000fe2000001088b */
[----:B------:R-:W-:Y:S01]  /*5cf0*/  LOP3.LUT R12, R12, 0xffff0000, RZ, 0xc0, !PT ;  /* 0xffff00000c0c7812 */ /* 0x000fe200078ec0ff */
[----:B------:R-:W-:Y:S01]  /*5d00*/  FMUL.FTZ R138, R47, R79 ;  /* 0x0000004f2f8a7220 */ /* 0x000fe20000410000 */
[----:B------:R-:W-:Y:S01]  /*5d10*/  LOP3.LUT R77, R77, 0xffff0000, RZ, 0xc0, !PT ;  /* 0xffff00004d4d7812 */ /* 0x000fe200078ec0ff */
[----:B------:R-:W-:Y:S01]  /*5d20*/  FMUL.FTZ R139, R47, R137 ;  /* 0x000000892f8b7220 */ /* 0x000fe20000410000 */
[----:B------:R-:W-:Y:S01]  /*5d30*/  PRMT R50, R111, 0x5432, R50 ;  /* 0x000054326f327816 */ /* 0x000fe20000000032 */
[----:B------:R-:W-:Y:S01]  /*5d40*/  FMUL.FTZ R47, R76, R51 ;  /* 0x000000334c2f7220 */ /* 0x000fe20000410000 */
[----:B------:R-:W-:Y:S01]  /*5d50*/  PRMT R46, R113, 0x5432, R46 ;  /* 0x00005432712e7816 */ /* 0x000fe2000000002e */
[----:B------:R-:W-:Y:S01]  /*5d60*/  FFMA.FTZ R140, R48, R145, R147 ;  /* 0x00000091308c7223 */ /* 0x000fe20000010093 */
[----:B------:R-:W-:Y:S01]  /*5d70*/  FFMA.FTZ R139, R44, R79, -R139 ;  /* 0x0000004f2c8b7223 */ /* 0x000fe2000001088b */
[C---:B------:R-:W-:Y:S01]  /*5d80*/  IMAD.U32 R13, R14.reuse, 0x10000, RZ ;  /* 0x000100000e0d7824 */ /* 0x040fe200078e00ff */
[----:B------:R-:W-:Y:S01]  /*5d90*/  LOP3.LUT R15, R14, 0xffff0000, RZ, 0xc0, !PT ;  /* 0xffff00000e0f7812 */ /* 0x000fe200078ec0ff */
[-C--:B------:R-:W-:Y:S01]  /*5da0*/  FMUL.FTZ R79, R76, R77.reuse ;  /* 0x0000004d4c4f7220 */ /* 0x080fe20000410000 */
[----:B------:R-:W-:Y:S01]  /*5db0*/  FFMA.FTZ R48, R12, R77, -R47 ;  /* 0x0000004d0c307223 */ /* 0x000fe2000001082f */
[----:B------:R-:W-:-:S02]  /*5dc0*/  IMAD.U32 R14, R78, 0x10000, RZ ;  /* 0x000100004e0e7824 */ /* 0x000fc400078e00ff */
[----:B------:R-:W-:Y:S01]  /*5dd0*/  FFMA.FTZ R138, R44, R137, R138 ;  /* 0x000000892c8a7223 */ /* 0x000fe2000001008a */
[----:B------:R-:W-:Y:S01]  /*5de0*/  IMAD.U32 R47, R50, 0x10000, RZ ;  /* 0x00010000322f7824 */ /* 0x000fe200078e00ff */
[----:B------:R-:W-:Y:S01]  /*5df0*/  LOP3.LUT R78, R78, 0xffff0000, RZ, 0xc0, !PT ;  /* 0xffff00004e4e7812 */ /* 0x000fe200078ec0ff */
[----:B------:R-:W-:Y:S01]  /*5e00*/  IMAD.U32 R44, R46, 0x10000, RZ ;  /* 0x000100002e2c7824 */ /* 0x000fe200078e00ff */
[----:B------:R-:W-:Y:S01]  /*5e10*/  LOP3.LUT R50, R50, 0xffff0000, RZ, 0xc0, !PT ;  /* 0xffff000032327812 */ /* 0x000fe200078ec0ff */
[----:B------:R-:W-:Y:S01]  /*5e20*/  FFMA.FTZ R79, R12, R51, R79 ;  /* 0x000000330c4f7223 */ /* 0x000fe2000001004f */
[----:B------:R-:W-:Y:S01]  /*5e30*/  FMUL.FTZ R12, R14, R47 ;  /* 0x0000002f0e0c7220 */ /* 0x000fe20000410000 */
[----:B------:R-:W-:Y:S01]  /*5e40*/  LOP3.LUT R46, R46, 0xffff0000, RZ, 0xc0, !PT ;  /* 0xffff00002e2e7812 */ /* 0x000fe200078ec0ff */
[----:B------:R-:W-:Y:S01]  /*5e50*/  FMUL.FTZ R14, R14, R44 ;  /* 0x0000002c0e0e7220 */ /* 0x000fe20000410000 */
[----:B------:R-:W-:Y:S01]  /*5e60*/  FMUL.FTZ R76, R78, R50 ;  /* 0x000000324e4c7220 */ /* 0x000fe20000410000 */
[C---:B------:R-:W-:Y:S01]  /*5e70*/  FFMA.FTZ R12, R13.reuse, R44, -R12 ;  /* 0x0000002c0d0c7223 */ /* 0x040fe2000001080c */
[----:B------:R-:W-:Y:S01]  /*5e80*/  F2FP.BF16.F32.PACK_AB R45, R136, R45 ;  /* 0x0000002d882d723e */ /* 0x000fe200000010ff */
[----:B------:R-:W-:Y:S01]  /*5e90*/  FFMA.FTZ R14, R13, R47, R14 ;  /* 0x0000002f0d0e7223 */ /* 0x000fe2000001000e */
[-C--:B------:R-:W-:Y:S01]  /*5ea0*/  FMUL.FTZ R51, R78, R46.reuse ;  /* 0x0000002e4e337220 */ /* 0x080fe20000410000 */
[----:B------:R-:W-:Y:S01]  /*5eb0*/  FFMA.FTZ R13, R15, R46, -R76 ;  /* 0x0000002e0f0d7223 */ /* 0x000fe2000001084c */
[----:B------:R-:W-:-:S02]  /*5ec0*/  F2FP.BF16.F32.PACK_AB R140, R140, R141 ;  /* 0x0000008d8c8c723e */ /* 0x000fc400000010ff */
[----:B------:R-:W-:Y:S01]  /*5ed0*/  FFMA.FTZ R51, R15, R50, R51 ;  /* 0x000000320f337223 */ /* 0x000fe20000010033 */
[----:B------:R-:W-:Y:S02]  /*5ee0*/  F2FP.BF16.F32.PACK_AB R44, R48, R139 ;  /* 0x0000008b302c723e */ /* 0x000fe400000010ff */
[----:B------:R-:W-:Y:S01]  /*5ef0*/  F2FP.BF16.F32.PACK_AB R46, R13, R12 ;  /* 0x0000000c0d2e723e */ /* 0x000fe200000010ff */
[----:B------:R-:W-:Y:S01]  /*5f00*/  IMAD.MOV.U32 R13, RZ, RZ, R45 ;  /* 0x000000ffff0d7224 */ /* 0x000fe200078e002d */
[----:B------:R-:W-:Y:S01]  /*5f10*/  F2FP.BF16.F32.PACK_AB R76, R79, R138 ;  /* 0x0000008a4f4c723e */ /* 0x000fe200000010ff */
[----:B------:R-:W-:Y:S01]  /*5f20*/  IMAD.MOV.U32 R79, RZ, RZ, R140 ;  /* 0x000000ffff4f7224 */ /* 0x000fe200078e008c */
[----:B------:R-:W-:Y:S01]  /*5f30*/  F2FP.BF16.F32.PACK_AB R78, R51, R14 ;  /* 0x0000000e334e723e */ /* 0x000fe200000010ff */
[----:B------:R-:W-:Y:S01]  /*5f40*/  IMAD.MOV.U32 R14, RZ, RZ, R46 ;  /* 0x000000ffff0e7224 */ /* 0x000fe200078e002e */
[----:B------:R-:W-:Y:S02]  /*5f50*/  F2FP.BF16.F32.PACK_AB R15, R143, R150 ;  /* 0x000000968f0f723e */ /* 0x000fe400000010ff */
[----:B------:R-:W-:-:S02]  /*5f60*/  F2FP.BF16.F32.PACK_AB R77, R146, R49 ;  /* 0x00000031924d723e */ /* 0x000fc400000010ff */
[----:B------:R-:W-:-:S07]  /*5f70*/  MOV R12, R44 ;  /* 0x0000002c000c7202 */ /* 0x000fce0000000f00 */
.L_x_547:
[----:B------:R-:W-:Y:S05]  /*5f80*/  BSYNC B2 ;  /* 0x0000000000027941 */ /* 0x000fea0003800000 */
.L_x_546:
[----:B------:R-:W-:Y:S01]  /*5f90*/  ISETP.GE.AND P4, PT, R11, R110, PT ;  /* 0x0000006e0b00720c */ /* 0x000fe20003f86270 */
[----:B--2---:R4:W-:-:S12]  /*5fa0*/  ST.E.128 desc[UR38][R104.64], R12 ;  /* 0x0000000c68007985 */ /* 0x0049d8000c101d26 */
[----:B------:R-:W-:-:S05]  /*5fb0*/  @!P4 IMAD.WIDE R106, R11, 0x2, R106 ;  /* 0x000000020b6ac825 */ /* 0x000fca00078e026a */
[----:B---3--:R4:W-:Y:S02]  /*5fc0*/  @!P4 ST.E.128 desc[UR38][R106.64], R76 ;  /* 0x0000004c6a00c985 */ /* 0x0089e4000c101d26 */
.L_x_545:
[----:B------:R-:W-:Y:S05]  /*5fd0*/  BSYNC B1 ;  /* 0x0000000000017941 */ /* 0x000fea0003800000 */
.L_x_544:
[----:B------:R-:W-:-:S03]  /*5fe0*/  UMOV UR4, 0xffffffff ;  /* 0xffffffff00047882 */ /* 0x000fc60000000000 */
[----:B------:R-:W-:Y:S05]  /*5ff0*/  BRA.DIV UR4, `(.L_x_548) ;  /* 0x0000014204dc7947 */ /* 0x000fea000b800000 */
[----:B------:R0:W0:Y:S04]  /*6000*/  SHFL.IDX PT, R51, R108, 0x1, 0x181f ;  /* 0x00381f006c337f89 */ /* 0x00002800000e0000 */
[----:B------:R0:W0:Y:S02]  /*6010*/  SHFL.IDX PT, R50, R109, 0x1, 0x181f ;  /* 0x00381f006d327f89 */ /* 0x00002400000e0000 */
.L_x_822:
[----:B------:R-:W-:Y:S01]  /*6020*/  ISETP.GE.OR P4, PT, R220, R98, P1 ;  /* 0x00000062dc00720c */ /* 0x000fe20000f86670 */
[----:B------:R-:W-:-:S12]  /*6030*/  BSSY B1, `(.L_x_549) ;  /* 0x0000078000017945 */ /* 0x000fd80003800000 */
[----:B------:R-:W-:Y:S05]  /*6040*/  @P4 BRA `(.L_x_550) ;  /* 0x0000000400d84947 */ /* 0x000fea0003800000 */
[----:B------:R-:W-:Y:S01]  /*6050*/  SEL R11, R37, R112, !P0 ;  /* 0x00000070250b7207 */ /* 0x000fe20004000000 */
[----:B------:R-:W-:Y:S01]  /*6060*/  BSSY B2, `(.L_x_551) ;  /* 0x0000070000027945 */ /* 0x000fe20003800000 */
[----:B----4-:R-:W-:Y:S02]  /*6070*/  SHF.R.U32.HI R14, RZ, 0x3, R193 ;  /* 0x00000003ff0e7819 */ /* 0x010fe400000116c1 */
[----:B------:R-:W-:Y:S02]  /*6080*/  SHF.R.S32.HI R12, RZ, 0x1f, R11 ;  /* 0x0000001fff0c7819 */ /* 0x000fe4000001140b */
[C---:B0-----:R-:W-:Y:S02]  /*6090*/  LEA R48, P4, R43.reuse, R50, 0x1 ;  /* 0x000000322b307211 */ /* 0x041fe400078808ff */
[----:B------:R-:W-:Y:S02]  /*60a0*/  LEA.HI R12, R12, R11, RZ, 0x4 ;  /* 0x0000000b0c0c7211 */ /* 0x000fe400078f20ff */
[----:B------:R-:W-:-:S02]  /*60b0*/  LEA.HI.X R49, R43, R51, R83, 0x1, P4 ;  /* 0x000000332b317211 */ /* 0x000fc400020f0c53 */
[----:B------:R-:W-:-:S04]  /*60c0*/  LEA.HI.SX32 R12, R12, R81, 0x1c ;  /* 0x000000510c0c7211 */ /* 0x000fc800078fe2ff */
[----:B------:R-:W-:Y:S01]  /*60d0*/  SHF.R.S32.HI R13, RZ, 0x1f, R12 ;  /* 0x0000001fff0d7819 */ /* 0x000fe2000001140c */
[----:B------:R-:W-:-:S03]  /*60e0*/  IMAD.SHL.U32 R11, R12, 0x8, RZ ;  /* 0x000000080c0b7824 */ /* 0x000fc600078e00ff */
[----:B------:R-:W-:Y:S02]  /*60f0*/  LEA.HI R13, R13, R12, RZ, 0x3 ;  /* 0x0000000c0d0d7211 */ /* 0x000fe400078f18ff */
[----:B------:R-:W-:-:S03]  /*6100*/  LOP3.LUT R12, R193, 0x38, R11, 0xf8, !PT ;  /* 0x00000038c10c7812 */ /* 0x000fc600078ef80b */
[----:B------:R-:W-:Y:S01]  /*6110*/  IMAD.SHL.U32 R13, R13, 0x400, RZ ;  /* 0x000004000d0d7824 */ /* 0x000fe200078e00ff */
[----:B------:R-:W-:-:S04]  /*6120*/  LOP3.LUT R12, R12, R14, RZ, 0x3c, !PT ;  /* 0x0000000e0c0c7212 */ /* 0x000fc800078e3cff */
[----:B------:R-:W-:-:S04]  /*6130*/  LOP3.LUT R13, R13, 0x7fffe000, RZ, 0xc0, !PT ;  /* 0x7fffe0000d0d7812 */ /* 0x000fc800078ec0ff */
[----:B------:R-:W-:Y:S01]  /*6140*/  IADD3 R12, R12, R13, R197 ;  /* 0x0000000d0c0c7210 */ /* 0x000fe20007ffe0c5 */
[----:B------:R-:W-:-:S04]  /*6150*/  IMAD R13, R155, 0x4000, R3 ;  /* 0x000040009b0d7824 */ /* 0x000fc800078e0203 */
[----:B------:R-:W-:Y:S02]  /*6160*/  IMAD R15, R155, 0x4000, R12 ;  /* 0x000040009b0f7824 */ /* 0x000fe400078e020c */
[--C-:B------:R-:W-:Y:S02]  /*6170*/  IMAD R13, R13, 0x2, R156.reuse ;  /* 0x000000020d0d7824 */ /* 0x100fe400078e029c */
[----:B------:R-:W-:-:S04]  /*6180*/  IMAD R44, R15, 0x2, R156 ;  /* 0x000000020f2c7824 */ /* 0x000fc800078e029c */
[----:B------:R-:W0:Y:S04]  /*6190*/  LDS.128 R12, [R13+0x18400] ;  /* 0x018400000d0c7984 */ /* 0x000e280000000c00 */
[----:B------:R-:W4:Y:S01]  /*61a0*/  LDS.128 R44, [R44+0x18400] ;  /* 0x018400002c2c7984 */ /* 0x000f220000000c00 */
[----:B------:R-:W-:Y:S05]  /*61b0*/  @P3 BRA `(.L_x_552) ;  /* 0x0000000400683947 */ /* 0x000fea0003800000 */
[----:B------:R-:W-:Y:S02]  /*61c0*/  SHF.R.U32.HI R76, RZ, 0x10, R57 ;  /* 0x00000010ff4c7819 */ /* 0x000fe40000011639 */
[----:B------:R-:W-:Y:S02]  /*61d0*/  SHF.R.U32.HI R78, RZ, 0x10, R53 ;  /* 0x00000010ff4e7819 */ /* 0x000fe40000011635 */
[----:B------:R-:W-:Y:S02]  /*61e0*/  PRMT R135, R135, 0x5410, R76 ;  /* 0x0000541087877816 */ /* 0x000fe4000000004c */
[----:B------:R-:W-:Y:S02]  /*61f0*/  PRMT R131, R131, 0x5410, R78 ;  /* 0x0000541083837816 */ /* 0x000fe4000000004e */
[----:B------:R-:W-:Y:S01]  /*6200*/  SHF.R.U64 R79, R56, 0x10, R57 ;  /* 0x00000010384f7819 */ /* 0x000fe20000001239 */
[----:B------:R-:W-:Y:S01]  /*6210*/  IMAD.U32 R78, R135, 0x10000, RZ ;  /* 0x00010000874e7824 */ /* 0x000fe200078e00ff */
[----:B------:R-:W-:Y:S01]  /*6220*/  SHF.R.U32.HI R104, RZ, 0x10, R55 ;  /* 0x00000010ff687819 */ /* 0x000fe20000011637 */
[----:B------:R-:W-:Y:S01]  /*6230*/  IMAD.U32 R76, R131, 0x10000, RZ ;  /* 0x00010000834c7824 */ /* 0x000fe200078e00ff */
[----:B----4-:R-:W-:Y:S01]  /*6240*/  SHF.L.U32 R57, R45, 0x10, RZ ;  /* 0x000000102d397819 */ /* 0x010fe200000006ff */
[----:B------:R-:W-:Y:S01]  /*6250*/  IMAD.U32 R56, R44, 0x10000, RZ ;  /* 0x000100002c387824 */ /* 0x000fe200078e00ff */
[----:B---3--:R-:W-:-:S02]  /*6260*/  SHF.R.U32.HI R106, RZ, 0x10, R59 ;  /* 0x00000010ff6a7819 */ /* 0x008fc4000001163b */
[----:B--2---:R-:W-:Y:S01]  /*6270*/  SHF.R.U64 R107, R52, 0x10, R53 ;  /* 0x00000010346b7819 */ /* 0x004fe20000001235 */
[----:B0-----:R-:W-:Y:S01]  /*6280*/  IMAD.U32 R53, R13, 0x10000, RZ ;  /* 0x000100000d357824 */ /* 0x001fe200078e00ff */
[----:B------:R-:W-:Y:S01]  /*6290*/  PRMT R129, R129, 0x5410, R104 ;  /* 0x0000541081817816 */ /* 0x000fe20000000068 */
[----:B------:R-:W-:Y:S01]  /*62a0*/  FMUL.FTZ R104, R57, R78 ;  /* 0x0000004e39687220 */ /* 0x000fe20000410000 */
[----:B------:R-:W-:Y:S01]  /*62b0*/  PRMT R133, R133, 0x5410, R106 ;  /* 0x0000541085857816 */ /* 0x000fe2000000006a */
[-C--:B------:R-:W-:Y:S01]  /*62c0*/  FMUL.FTZ R106, R57, R76.reuse ;  /* 0x0000004c396a7220 */ /* 0x080fe20000410000 */
[----:B------:R-:W-:Y:S01]  /*62d0*/  SHF.R.U64 R77, R58, 0x10, R59 ;  /* 0x000000103a4d7819 */ /* 0x000fe2000000123b */
[----:B------:R-:W-:Y:S01]  /*62e0*/  FFMA.FTZ R57, R53, R76, -R104 ;  /* 0x0000004c35397223 */ /* 0x000fe20000010868 */
[----:B------:R-:W-:Y:S01]  /*62f0*/  LOP3.LUT R58, R45, 0xffff0000, RZ, 0xc0, !PT ;  /* 0xffff00002d3a7812 */ /* 0x000fe200078ec0ff */
[----:B------:R-:W-:Y:S01]  /*6300*/  IMAD.U32 R59, R47, 0x10000, RZ ;  /* 0x000100002f3b7824 */ /* 0x000fe200078e00ff */
[----:B------:R-:W-:Y:S01]  /*6310*/  LOP3.LUT R135, R135, 0xffff0000, RZ, 0xc0, !PT ;  /* 0xffff000087877812 */ /* 0x000fe200078ec0ff */
[----:B------:R-:W-:Y:S01]  /*6320*/  IMAD.U32 R104, R133, 0x10000, RZ ;  /* 0x0001000085687824 */ /* 0x000fe200078e00ff */
[----:B------:R-:W-:Y:S01]  /*6330*/  LOP3.LUT R131, R131, 0xffff0000, RZ, 0xc0, !PT ;  /* 0xffff000083837812 */ /* 0x000fe200078ec0ff */
[----:B------:R-:W-:Y:S01]  /*6340*/  FFMA.FTZ R106, R53, R78, R106 ;  /* 0x0000004e356a7223 */ /* 0x000fe2000001006a */
[----:B------:R-:W-:Y:S01]  /*6350*/  SHF.R.U64 R105, R54, 0x10, R55 ;  /* 0x0000001036697819 */ /* 0x000fe20000001237 */
[----:B------:R-:W-:Y:S01]  /*6360*/  IMAD.U32 R76, R129, 0x10000, RZ ;  /* 0x00010000814c7824 */ /* 0x000fe200078e00ff */
[----:B------:R-:W-:Y:S01]  /*6370*/  LOP3.LUT R54, R13, 0xffff0000, RZ, 0xc0, !PT ;  /* 0xffff00000d367812 */ /* 0x000fe200078ec0ff */
[----:B------:R-:W-:Y:S01]  /*6380*/  FMUL.FTZ R53, R58, R131 ;  /* 0x000000833a357220 */ /* 0x000fe20000410000 */
[----:B------:R-:W-:Y:S01]  /*6390*/  PRMT R132, R132, 0x5410, R77 ;  /* 0x0000541084847816 */ /* 0x000fe2000000004d */
[----:B------:R-:W-:Y:S01]  /*63a0*/  FMUL.FTZ R77, R58, R135 ;  /* 0x000000873a4d7220 */ /* 0x000fe20000410000 */
[----:B------:R-:W-:Y:S01]  /*63b0*/  PRMT R134, R134, 0x5410, R79 ;  /* 0x0000541086867816 */ /* 0x000fe2000000004f */
[----:B------:R-:W-:Y:S01]  /*63c0*/  FMUL.FTZ R136, R59, R104 ;  /* 0x000000683b887220 */ /* 0x000fe20000410000 */
[----:B------:R-:W-:Y:S01]  /*63d0*/  IMAD.U32 R45, R15, 0x10000, RZ ;  /* 0x000100000f2d7824 */ /* 0x000fe200078e00ff */
[----:B------:R-:W-:Y:S01]  /*63e0*/  PRMT R130, R130, 0x5410, R107 ;  /* 0x0000541082827816 */ /* 0x000fe2000000006b */
[-C--:B------:R-:W-:Y:S01]  /*63f0*/  FMUL.FTZ R59, R59, R76.reuse ;  /* 0x0000004c3b3b7220 */ /* 0x080fe20000410000 */
[C---:B------:R-:W-:Y:S01]  /*6400*/  FFMA.FTZ R78, R54.reuse, R131, -R77 ;  /* 0x00000083364e7223 */ /* 0x040fe2000001084d */
[----:B------:R-:W-:Y:S01]  /*6410*/  FFMA.FTZ R135, R54, R135, R53 ;  /* 0x0000008736877223 */ /* 0x000fe20000010035 */
[----:B------:R-:W-:Y:S01]  /*6420*/  LOP3.LUT R47, R47, 0xffff0000, RZ, 0xc0, !PT ;  /* 0xffff00002f2f7812 */ /* 0x000fe200078ec0ff */
[----:B------:R-:W-:Y:S01]  /*6430*/  FFMA.FTZ R136, R45, R76, -R136 ;  /* 0x0000004c2d887223 */ /* 0x000fe20000010888 */
[----:B------:R-:W-:Y:S01]  /*6440*/  LOP3.LUT R58, R133, 0xffff0000, RZ, 0xc0, !PT ;  /* 0xffff0000853a7812 */ /* 0x000fe200078ec0ff */
[----:B------:R-:W-:Y:S01]  /*6450*/  FFMA.FTZ R104, R45, R104, R59 ;  /* 0x000000682d687223 */ /* 0x000fe2000001003b */
[----:B------:R-:W-:Y:S01]  /*6460*/  LOP3.LUT R54, R129, 0xffff0000, RZ, 0xc0, !PT ;  /* 0xffff000081367812 */ /* 0x000fe200078ec0ff */
[----:B------:R-:W-:Y:S01]  /*6470*/  IMAD.U32 R53, R134, 0x10000, RZ ;  /* 0x0001000086357824 */ /* 0x000fe200078e00ff */
[----:B------:R-:W-:Y:S01]  /*6480*/  LOP3.LUT R55, R15, 0xffff0000, RZ, 0xc0, !PT ;  /* 0xffff00000f377812 */ /* 0x000fe200078ec0ff */
[----:B------:R-:W-:-:S02]  /*6490*/  IMAD.U32 R45, R130, 0x10000, RZ ;  /* 0x00010000822d7824 */ /* 0x000fc400078e00ff */
[C---:B------:R-:W-:Y:S01]  /*64a0*/  FMUL.FTZ R76, R47.reuse, R58 ;  /* 0x0000003a2f4c7220 */ /* 0x040fe20000410000 */
[-C--:B------:R-:W-:Y:S01]  /*64b0*/  FMUL.FTZ R138, R47, R54.reuse ;  /* 0x000000362f8a7220 */ /* 0x080fe20000410000 */
[----:B------:R-:W-:Y:S01]  /*64c0*/  LOP3.LUT R44, R44, 0xffff0000, RZ, 0xc0, !PT ;  /* 0xffff00002c2c7812 */ /* 0x000fe200078ec0ff */
[----:B------:R-:W-:Y:S01]  /*64d0*/  FMUL.FTZ R47, R56, R53 ;  /* 0x00000035382f7220 */ /* 0x000fe20000410000 */
[----:B------:R-:W-:Y:S01]  /*64e0*/  LOP3.LUT R134, R134, 0xffff0000, RZ, 0xc0, !PT ;  /* 0xffff000086867812 */ /* 0x000fe200078ec0ff */
[----:B------:R-:W-:Y:S01]  /*64f0*/  IMAD.U32 R52, R12, 0x10000, RZ ;  /* 0x000100000c347824 */ /* 0x000fe200078e00ff */
[----:B------:R-:W-:Y:S01]  /*6500*/  LOP3.LUT R130, R130, 0xffff0000, RZ, 0xc0, !PT ;  /* 0xffff000082827812 */ /* 0x000fe200078ec0ff */
[-C--:B------:R-:W-:Y:S01]  /*6510*/  FMUL.FTZ R56, R56, R45.reuse ;  /* 0x0000002d38387220 */ /* 0x080fe20000410000 */
[----:B------:R-:W-:Y:S01]  /*6520*/  PRMT R128, R128, 0x5410, R105 ;  /* 0x0000541080807816 */ /* 0x000fe20000000069 */
[C---:B------:R-:W-:Y:S01]  /*6530*/  FFMA.FTZ R77, R55.reuse, R54, -R76 ;  /* 0x00000036374d7223 */ /* 0x040fe2000001084c */
[----:B------:R-:W-:Y:S01]  /*6540*/  LOP3.LUT R13, R12, 0xffff0000, RZ, 0xc0, !PT ;  /* 0xffff00000c0d7812 */ /* 0x000fe200078ec0ff */
[----:B------:R-:W-:Y:S01]  /*6550*/  FFMA.FTZ R79, R55, R58, R138 ;  /* 0x0000003a374f7223 */ /* 0x000fe2000001008a */
[----:B------:R-:W-:Y:S01]  /*6560*/  FMUL.FTZ R58, R44, R134 ;  /* 0x000000862c3a7220 */ /* 0x000fe20000410000 */
[C---:B------:R-:W-:Y:S01]  /*6570*/  FFMA.FTZ R54, R52.reuse, R45, -R47 ;  /* 0x0000002d34367223 */ /* 0x040fe2000001082f */
[----:B------:R-:W-:Y:S01]  /*6580*/  FFMA.FTZ R56, R52, R53, R56 ;  /* 0x0000003534387223 */ /* 0x000fe20000010038 */
[----:B------:R-:W-:-:S02]  /*6590*/  IMAD.U32 R15, R46, 0x10000, RZ ;  /* 0x000100002e0f7824 */ /* 0x000fc400078e00ff */
[-C--:B------:R-:W-:Y:S01]  /*65a0*/  FMUL.FTZ R52, R44, R130.reuse ;  /* 0x000000822c347220 */ /* 0x080fe20000410000 */
[----:B------:R-:W-:Y:S01]  /*65b0*/  SHF.L.U32 R47, R132, 0x10, RZ ;  /* 0x00000010842f7819 */ /* 0x000fe200000006ff */
[----:B------:R-:W-:Y:S01]  /*65c0*/  IMAD.U32 R44, R128, 0x10000, RZ ;  /* 0x00010000802c7824 */ /* 0x000fe200078e00ff */
[----:B------:R-:W-:Y:S01]  /*65d0*/  LOP3.LUT R46, R46, 0xffff0000, RZ, 0xc0, !PT ;  /* 0xffff00002e2e7812 */ /* 0x000fe200078ec0ff */
[C---:B------:R-:W-:Y:S01]  /*65e0*/  FFMA.FTZ R55, R13.reuse, R130, -R58 ;  /* 0x000000820d377223 */ /* 0x040fe2000001083a */
[----:B------:R-:W-:Y:S01]  /*65f0*/  LOP3.LUT R53, R132, 0xffff0000, RZ, 0xc0, !PT ;  /* 0xffff000084357812 */ /* 0x000fe200078ec0ff */
[----:B------:R-:W-:Y:S01]  /*6600*/  IMAD.U32 R12, R14, 0x10000, RZ ;  /* 0x000100000e0c7824 */ /* 0x000fe200078e00ff */
[----:B------:R-:W-:Y:S01]  /*6610*/  LOP3.LUT R45, R128, 0xffff0000, RZ, 0xc0, !PT ;  /* 0xffff0000802d7812 */ /* 0x000fe200078ec0ff */
[----:B------:R-:W-:Y:S01]  /*6620*/  FFMA.FTZ R13, R13, R134, R52 ;  /* 0x000000860d0d7223 */ /* 0x000fe20000010034 */
[----:B------:R-:W-:Y:S01]  /*6630*/  LOP3.LUT R14, R14, 0xffff0000, RZ, 0xc0, !PT ;  /* 0xffff00000e0e7812 */ /* 0x000fe200078ec0ff */
[C---:B------:R-:W-:Y:S01]  /*6640*/  FMUL.FTZ R59, R15.reuse, R47 ;  /* 0x0000002f0f3b7220 */ /* 0x040fe20000410000 */
[-C--:B------:R-:W-:Y:S01]  /*6650*/  FMUL.FTZ R52, R15, R44.reuse ;  /* 0x0000002c0f347220 */ /* 0x080fe20000410000 */
[C---:B------:R-:W-:Y:S01]  /*6660*/  FMUL.FTZ R15, R46.reuse, R53 ;  /* 0x000000352e0f7220 */ /* 0x040fe20000410000 */
[----:B------:R-:W-:Y:S01]  /*6670*/  FMUL.FTZ R46, R46, R45 ;  /* 0x0000002d2e2e7220 */ /* 0x000fe20000410000 */
[C---:B------:R-:W-:Y:S01]  /*6680*/  FFMA.FTZ R59, R12.reuse, R44, -R59 ;  /* 0x0000002c0c3b7223 */ /* 0x040fe2000001083b */
[----:B------:R-:W-:Y:S01]  /*6690*/  FFMA.FTZ R52, R12, R47, R52 ;  /* 0x0000002f0c347223 */ /* 0x000fe20000010034 */
[C---:B------:R-:W-:Y:S01]  /*66a0*/  FFMA.FTZ R12, R14.reuse, R45, -R15 ;  /* 0x0000002d0e0c7223 */ /* 0x040fe2000001080f */
[----:B------:R-:W-:Y:S01]  /*66b0*/  FFMA.FTZ R53, R14, R53, R46 ;  /* 0x000000350e357223 */ /* 0x000fe2000001002e */
[----:B------:R-:W-:-:S02]  /*66c0*/  F2FP.BF16.F32.PACK_AB R57, R78, R57 ;  /* 0x000000394e39723e */ /* 0x000fc400000010ff */
[----:B------:R-:W-:Y:S02]  /*66d0*/  F2FP.BF16.F32.PACK_AB R54, R55, R54 ;  /* 0x000000363736723e */ /* 0x000fe400000010ff */
[----:B------:R-:W-:Y:S01]  /*66e0*/  F2FP.BF16.F32.PACK_AB R44, R13, R56 ;  /* 0x000000380d2c723e */ /* 0x000fe200000010ff */
[----:B------:R-:W-:Y:S01]  /*66f0*/  IMAD.MOV.U32 R13, RZ, RZ, R57 ;  /* 0x000000ffff0d7224 */ /* 0x000fe200078e0039 */
[----:B------:R-:W-:Y:S01]  /*6700*/  F2FP.BF16.F32.PACK_AB R14, R12, R59 ;  /* 0x0000003b0c0e723e */ /* 0x000fe200000010ff */
[----:B------:R-:W-:Y:S01]  /*6710*/  IMAD.MOV.U32 R12, RZ, RZ, R54 ;  /* 0x000000ffff0c7224 */ /* 0x000fe200078e0036 */
[----:B------:R-:W-:Y:S02]  /*6720*/  F2FP.BF16.F32.PACK_AB R15, R77, R136 ;  /* 0x000000884d0f723e */ /* 0x000fe400000010ff */
[----:B------:R-:W-:Y:S02]  /*6730*/  F2FP.BF16.F32.PACK_AB R45, R135, R106 ;  /* 0x0000006a872d723e */ /* 0x000fe400000010ff */
[----:B------:R-:W-:-:S02]  /*6740*/  F2FP.BF16.F32.PACK_AB R47, R79, R104 ;  /* 0x000000684f2f723e */ /* 0x000fc400000010ff */
[----:B------:R-:W-:-:S07]  /*6750*/  F2FP.BF16.F32.PACK_AB R46, R53, R52 ;  /* 0x00000034352e723e */ /* 0x000fce00000010ff */
.L_x_552:
[----:B------:R-:W-:Y:S05]  /*6760*/  BSYNC B2 ;  /* 0x0000000000027941 */ /* 0x000fea0003800000 */
.L_x_551:
[----:B------:R-:W-:Y:S01]  /*6770*/  ISETP.GE.AND P4, PT, R11, R110, PT ;  /* 0x0000006e0b00720c */ /* 0x000fe20003f86270 */
[----:B0-----:R0:W-:-:S12]  /*6780*/  ST.E.128 desc[UR38][R48.64], R12 ;  /* 0x0000000c30007985 */ /* 0x0011d8000c101d26 */
[----:B------:R-:W-:-:S05]  /*6790*/  @!P4 IMAD.WIDE R50, R11, 0x2, R50 ;  /* 0x000000020b32c825 */ /* 0x000fca00078e0232 */
[----:B----4-:R0:W-:Y:S02]  /*67a0*/  @!P4 ST.E.128 desc[UR38][R50.64], R44 ;  /* 0x0000002c3200c985 */ /* 0x0101e4000c101d26 */
.L_x_550:
[----:B------:R-:W-:Y:S05]  /*67b0*/  BSYNC B1 ;  /* 0x0000000000017941 */ /* 0x000fea0003800000 */
.L_x_549:
[----:B------:R-:W-:-:S03]  /*67c0*/  UMOV UR4, 0xffffffff ;  /* 0xffffffff00047882 */ /* 0x000fc60000000000 */
[----:B------:R-:W-:Y:S05]  /*67d0*/  BRA.DIV UR4, `(.L_x_553) ;  /* 0x0000013e04307947 */ /* 0x000fea000b800000 */
[----:B0-----:R0:W0:Y:S04]  /*67e0*/  SHFL.IDX PT, R51, R108, 0x2, 0x181f ;  /* 0x00581f006c337f89 */ /* 0x00102800000e0000 */
[----:B------:R0:W0:Y:S02]  /*67f0*/  SHFL.IDX PT, R50, R109, 0x2, 0x181f ;  /* 0x00581f006d327f89 */ /* 0x00002400000e0000 */
.L_x_826:
        /* <DEDUP_REMOVED lines=26> */
[--C-:B------:R-:W-:Y:S01]  /*69a0*/  SHF.R.U64 R79, R60, 0x10, R61.reuse ;  /* 0x000000103c4f7819 */ /* 0x100fe2000000123d */
[----:B0-----:R-:W-:Y:S01]  /*69b0*/  IMAD.U32 R52, R13, 0x10000, RZ ;  /* 0x000100000d347824 */ /* 0x001fe200078e00ff */
[----:B------:R-:W-:Y:S01]  /*69c0*/  SHF.R.U32.HI R60, RZ, 0x10, R61 ;  /* 0x00000010ff3c7819 */ /* 0x000fe2000001163d */
[----:B----4-:R-:W-:Y:S01]  /*69d0*/  IMAD.U32 R58, R47, 0x10000, RZ ;  /* 0x000100002f3a7824 */ /* 0x010fe200078e00ff */
[--C-:B------:R-:W-:Y:S01]  /*69e0*/  SHF.R.U64 R61, R64, 0x10, R65.reuse ;  /* 0x00000010403d7819 */ /* 0x100fe20000001241 */
[----:B------:R-:W-:Y:S01]  /*69f0*/  IMAD.U32 R54, R44, 0x10000, RZ ;  /* 0x000100002c367824 */ /* 0x000fe200078e00ff */
[----:B------:R-:W-:Y:S02]  /*6a00*/  SHF.R.U32.HI R64, RZ, 0x10, R65 ;  /* 0x00000010ff407819 */ /* 0x000fe40000011641 */
[----:B------:R-:W-:Y:S02]  /*6a10*/  PRMT R123, R123, 0x5410, R60 ;  /* 0x000054107b7b7816 */ /* 0x000fe4000000003c */
[----:B------:R-:W-:-:S02]  /*6a20*/  PRMT R127, R127, 0x5410, R64 ;  /* 0x000054107f7f7816 */ /* 0x000fc40000000040 */
[--C-:B------:R-:W-:Y:S02]  /*6a30*/  SHF.R.U64 R77, R62, 0x10, R63.reuse ;  /* 0x000000103e4d7819 */ /* 0x100fe4000000123f */
[----:B------:R-:W-:Y:S01]  /*6a40*/  SHF.R.U32.HI R62, RZ, 0x10, R63 ;  /* 0x00000010ff3e7819 */ /* 0x000fe2000001163f */
[----:B------:R-:W-:Y:S01]  /*6a50*/  IMAD.U32 R63, R127, 0x10000, RZ ;  /* 0x000100007f3f7824 */ /* 0x000fe200078e00ff */
[----:B------:R-:W-:Y:S02]  /*6a60*/  SHF.R.U64 R65, R66, 0x10, R67 ;  /* 0x0000001042417819 */ /* 0x000fe40000001243 */
[----:B------:R-:W-:Y:S02]  /*6a70*/  SHF.L.U32 R56, R45, 0x10, RZ ;  /* 0x000000102d387819 */ /* 0x000fe400000006ff */
[----:B------:R-:W-:Y:S01]  /*6a80*/  PRMT R126, R126, 0x5410, R61 ;  /* 0x000054107e7e7816 */ /* 0x000fe2000000003d */
[----:B------:R-:W-:Y:S01]  /*6a90*/  IMAD.U32 R61, R123, 0x10000, RZ ;  /* 0x000100007b3d7824 */ /* 0x000fe200078e00ff */
[----:B------:R-:W-:-:S02]  /*6aa0*/  SHF.R.U32.HI R66, RZ, 0x10, R67 ;  /* 0x00000010ff427819 */ /* 0x000fc40000011643 */
[----:B------:R-:W-:Y:S01]  /*6ab0*/  PRMT R124, R124, 0x5410, R65 ;  /* 0x000054107c7c7816 */ /* 0x000fe20000000041 */
[C---:B------:R-:W-:Y:S01]  /*6ac0*/  FMUL.FTZ R65, R56.reuse, R63 ;  /* 0x0000003f38417220 */ /* 0x040fe20000410000 */
[----:B------:R-:W-:Y:S01]  /*6ad0*/  LOP3.LUT R57, R45, 0xffff0000, RZ, 0xc0, !PT ;  /* 0xffff00002d397812 */ /* 0x000fe200078ec0ff */
[----:B------:R-:W-:Y:S01]  /*6ae0*/  FMUL.FTZ R67, R56, R61 ;  /* 0x0000003d38437220 */ /* 0x000fe20000410000 */
[----:B------:R-:W-:Y:S02]  /*6af0*/  PRMT R125, R125, 0x5410, R66 ;  /* 0x000054107d7d7816 */ /* 0x000fe40000000042 */
[----:B------:R-:W-:Y:S01]  /*6b00*/  LOP3.LUT R60, R127, 0xffff0000, RZ, 0xc0, !PT ;  /* 0xffff00007f3c7812 */ /* 0x000fe200078ec0ff */
[C---:B------:R-:W-:Y:S01]  /*6b10*/  FFMA.FTZ R67, R52.reuse, R63, R67 ;  /* 0x0000003f34437223 */ /* 0x040fe20000010043 */
[----:B------:R-:W-:Y:S01]  /*6b20*/  PRMT R121, R121, 0x5410, R62 ;  /* 0x0000541079797816 */ /* 0x000fe2000000003e */
[----:B------:R-:W-:Y:S01]  /*6b30*/  FFMA.FTZ R62, R52, R61, -R65 ;  /* 0x0000003d343e7223 */ /* 0x000fe20000010841 */
[----:B------:R-:W-:Y:S01]  /*6b40*/  LOP3.LUT R56, R123, 0xffff0000, RZ, 0xc0, !PT ;  /* 0xffff00007b387812 */ /* 0x000fe200078ec0ff */
[----:B------:R-:W-:Y:S01]  /*6b50*/  IMAD.U32 R65, R125, 0x10000, RZ ;  /* 0x000100007d417824 */ /* 0x000fe200078e00ff */
[----:B------:R-:W-:Y:S01]  /*6b60*/  LOP3.LUT R53, R13, 0xffff0000, RZ, 0xc0, !PT ;  /* 0xffff00000d357812 */ /* 0x000fe200078ec0ff */
[----:B------:R-:W-:Y:S01]  /*6b70*/  FMUL.FTZ R64, R57, R60 ;  /* 0x0000003c39407220 */ /* 0x000fe20000410000 */
[----:B------:R-:W-:-:S02]  /*6b80*/  IMAD.U32 R61, R121, 0x10000, RZ ;  /* 0x00010000793d7824 */ /* 0x000fc400078e00ff */
[-C--:B------:R-:W-:Y:S01]  /*6b90*/  FMUL.FTZ R52, R57, R56.reuse ;  /* 0x0000003839347220 */ /* 0x080fe20000410000 */
[----:B------:R-:W-:Y:S01]  /*6ba0*/  LOP3.LUT R55, R44, 0xffff0000, RZ, 0xc0, !PT ;  /* 0xffff00002c377812 */ /* 0x000fe200078ec0ff */
[----:B------:R-:W-:Y:S01]  /*6bb0*/  FFMA.FTZ R57, R53, R56, -R64 ;  /* 0x0000003835397223 */ /* 0x000fe20000010840 */
[C---:B------:R-:W-:Y:S01]  /*6bc0*/  FMUL.FTZ R63, R58.reuse, R65 ;  /* 0x000000413a3f7220 */ /* 0x040fe20000410000 */
[----:B------:R-:W-:Y:S01]  /*6bd0*/  IMAD.U32 R44, R15, 0x10000, RZ ;  /* 0x000100000f2c7824 */ /* 0x000fe200078e00ff */
[----:B------:R-:W-:Y:S01]  /*6be0*/  LOP3.LUT R59, R47, 0xffff0000, RZ, 0xc0, !PT ;  /* 0xffff00002f3b7812 */ /* 0x000fe200078ec0ff */
[----:B------:R-:W-:Y:S01]  /*6bf0*/  FMUL.FTZ R58, R58, R61 ;  /* 0x0000003d3a3a7220 */ /* 0x000fe20000410000 */
[----:B------:R-:W-:Y:S01]  /*6c00*/  LOP3.LUT R56, R125, 0xffff0000, RZ, 0xc0, !PT ;  /* 0xffff00007d387812 */ /* 0x000fe200078ec0ff */
[----:B------:R-:W-:Y:S01]  /*6c10*/  FFMA.FTZ R60, R53, R60, R52 ;  /* 0x0000003c353c7223 */ /* 0x000fe20000010034 */
[----:B------:R-:W-:Y:S01]  /*6c20*/  PRMT R122, R122, 0x5410, R79 ;  /* 0x000054107a7a7816 */ /* 0x000fe2000000004f */
[C---:B------:R-:W-:Y:S01]  /*6c30*/  FFMA.FTZ R65, R44.reuse, R65, R58 ;  /* 0x000000412c417223 */ /* 0x040fe2000001003a */
[----:B------:R-:W-:Y:S01]  /*6c40*/  LOP3.LUT R52, R121, 0xffff0000, RZ, 0xc0, !PT ;  /* 0xffff000079347812 */ /* 0x000fe200078ec0ff */
[----:B------:R-:W-:Y:S01]  /*6c50*/  FFMA.FTZ R63, R44, R61, -R63 ;  /* 0x0000003d2c3f7223 */ /* 0x000fe2000001083f */
[----:B------:R-:W-:Y:S01]  /*6c60*/  LOP3.LUT R45, R15, 0xffff0000, RZ, 0xc0, !PT ;  /* 0xffff00000f2d7812 */ /* 0x000fe200078ec0ff */
[----:B------:R-:W-:Y:S01]  /*6c70*/  FMUL.FTZ R58, R59, R56 ;  /* 0x000000383b3a7220 */ /* 0x000fe20000410000 */
[----:B------:R-:W-:-:S02]  /*6c80*/  IMAD.U32 R53, R126, 0x10000, RZ ;  /* 0x000100007e357824 */ /* 0x000fc400078e00ff */
[-C--:B------:R-:W-:Y:S01]  /*6c90*/  FMUL.FTZ R66, R59, R52.reuse ;  /* 0x000000343b427220 */ /* 0x080fe20000410000 */
[----:B------:R-:W-:Y:S01]  /*6ca0*/  IMAD.U32 R44, R122, 0x10000, RZ ;  /* 0x000100007a2c7824 */ /* 0x000fe200078e00ff */
[----:B------:R-:W-:Y:S01]  /*6cb0*/  LOP3.LUT R126, R126, 0xffff0000, RZ, 0xc0, !PT ;  /* 0xffff00007e7e7812 */ /* 0x000fe200078ec0ff */
[C---:B------:R-:W-:Y:S02]  /*6cc0*/  IMAD.U32 R13, R12.reuse, 0x10000, RZ ;  /* 0x000100000c0d7824 */ /* 0x040fe400078e00ff */
[C---:B------:R-:W-:Y:S01]  /*6cd0*/  FFMA.FTZ R64, R45.reuse, R52, -R58 ;  /* 0x000000342d407223 */ /* 0x040fe2000001083a */
[----:B------:R-:W-:Y:S01]  /*6ce0*/  LOP3.LUT R12, R12, 0xffff0000, RZ, 0xc0, !PT ;  /* 0xffff00000c0c7812 */ /* 0x000fe200078ec0ff */
[----:B------:R-:W-:Y:S01]  /*6cf0*/  FMUL.FTZ R58, R54, R44 ;  /* 0x0000002c363a7220 */ /* 0x000fe20000410000 */
[----:B------:R-:W-:Y:S01]  /*6d00*/  LOP3.LUT R122, R122, 0xffff0000, RZ, 0xc0, !PT ;  /* 0xffff00007a7a7812 */ /* 0x000fe200078ec0ff */
[----:B------:R-:W-:Y:S01]  /*6d10*/  FFMA.FTZ R66, R45, R56, R66 ;  /* 0x000000382d427223 */ /* 0x000fe20000010042 */
[-C--:B------:R-:W-:Y:S01]  /*6d20*/  FMUL.FTZ R52, R54, R53.reuse ;  /* 0x0000003536347220 */ /* 0x080fe20000410000 */
[----:B------:R-:W-:Y:S01]  /*6d30*/  FMUL.FTZ R45, R55, R126 ;  /* 0x0000007e372d7220 */ /* 0x000fe20000410000 */
[----:B------:R-:W-:Y:S01]  /*6d40*/  PRMT R120, R120, 0x5410, R77 ;  /* 0x0000541078787816 */ /* 0x000fe2000000004d */
[----:B------:R-:W-:Y:S01]  /*6d50*/  FFMA.FTZ R58, R13, R53, R58 ;  /* 0x000000350d3a7223 */ /* 0x000fe2000001003a */
[----:B------:R-:W-:-:S02]  /*6d60*/  IMAD.U32 R47, R46, 0x10000, RZ ;  /* 0x000100002e2f7824 */ /* 0x000fc400078e00ff */
[----:B------:R-:W-:Y:S01]  /*6d70*/  FFMA.FTZ R54, R13, R44, -R52 ;  /* 0x0000002c0d367223 */ /* 0x000fe20000010834 */
[-C--:B------:R-:W-:Y:S01]  /*6d80*/  FFMA.FTZ R53, R12, R122.reuse, -R45 ;  /* 0x0000007a0c357223 */ /* 0x080fe2000001082d */
[----:B------:R-:W-:Y:S01]  /*6d90*/  LOP3.LUT R46, R46, 0xffff0000, RZ, 0xc0, !PT ;  /* 0xffff00002e2e7812 */ /* 0x000fe200078ec0ff */
[----:B------:R-:W-:Y:S01]  /*6da0*/  FMUL.FTZ R55, R55, R122 ;  /* 0x0000007a37377220 */ /* 0x000fe20000410000 */
[----:B------:R-:W-:Y:S01]  /*6db0*/  SHF.L.U32 R52, R124, 0x10, RZ ;  /* 0x000000107c347819 */ /* 0x000fe200000006ff */
[----:B------:R-:W-:Y:S01]  /*6dc0*/  IMAD.U32 R44, R120, 0x10000, RZ ;  /* 0x00010000782c7824 */ /* 0x000fe200078e00ff */
[----:B------:R-:W-:Y:S01]  /*6dd0*/  LOP3.LUT R45, R124, 0xffff0000, RZ, 0xc0, !PT ;  /* 0xffff00007c2d7812 */ /* 0x000fe200078ec0ff */
[----:B------:R-:W-:Y:S01]  /*6de0*/  IMAD.U32 R15, R14, 0x10000, RZ ;  /* 0x000100000e0f7824 */ /* 0x000fe200078e00ff */
[----:B------:R-:W-:Y:S01]  /*6df0*/  LOP3.LUT R13, R120, 0xffff0000, RZ, 0xc0, !PT ;  /* 0xffff0000780d7812 */ /* 0x000fe200078ec0ff */
[----:B------:R-:W-:Y:S01]  /*6e00*/  FFMA.FTZ R55, R12, R126, R55 ;  /* 0x0000007e0c377223 */ /* 0x000fe20000010037 */
[----:B------:R-:W-:Y:S01]  /*6e10*/  LOP3.LUT R14, R14, 0xffff0000, RZ, 0xc0, !PT ;  /* 0xffff00000e0e7812 */ /* 0x000fe200078ec0ff */
[C---:B------:R-:W-:Y:S01]  /*6e20*/  FMUL.FTZ R12, R47.reuse, R52 ;  /* 0x000000342f0c7220 */ /* 0x040fe20000410000 */
[C---:B------:R-:W-:Y:S01]  /*6e30*/  FMUL.FTZ R59, R46.reuse, R45 ;  /* 0x0000002d2e3b7220 */ /* 0x040fe20000410000 */
[-C--:B------:R-:W-:Y:S01]  /*6e40*/  FMUL.FTZ R47, R47, R44.reuse ;  /* 0x0000002c2f2f7220 */ /* 0x080fe20000410000 */
[-C--:B------:R-:W-:Y:S01]  /*6e50*/  FMUL.FTZ R46, R46, R13.reuse ;  /* 0x0000000d2e2e7220 */ /* 0x080fe20000410000 */
[C---:B------:R-:W-:Y:S01]  /*6e60*/  FFMA.FTZ R12, R15.reuse, R44, -R12 ;  /* 0x0000002c0f0c7223 */ /* 0x040fe2000001080c */
[C---:B------:R-:W-:Y:S01]  /*6e70*/  FFMA.FTZ R59, R14.reuse, R13, -R59 ;  /* 0x0000000d0e3b7223 */ /* 0x040fe2000001083b */
[----:B------:R-:W-:Y:S01]  /*6e80*/  FFMA.FTZ R47, R15, R52, R47 ;  /* 0x000000340f2f7223 */ /* 0x000fe2000001002f */
[----:B------:R-:W-:Y:S01]  /*6e90*/  FFMA.FTZ R46, R14, R45, R46 ;  /* 0x0000002d0e2e7223 */ /* 0x000fe2000001002e */
[----:B------:R-:W-:-:S02]  /*6ea0*/  F2FP.BF16.F32.PACK_AB R65, R66, R65 ;  /* 0x000000414241723e */ /* 0x000fc400000010ff */
[----:B------:R-:W-:Y:S02]  /*6eb0*/  F2FP.BF16.F32.PACK_AB R54, R53, R54 ;  /* 0x000000363536723e */ /* 0x000fe400000010ff */
[----:B------:R-:W-:Y:S02]  /*6ec0*/  F2FP.BF16.F32.PACK_AB R14, R59, R12 ;  /* 0x0000000c3b0e723e */ /* 0x000fe400000010ff */
[----:B------:R-:W-:Y:S01]  /*6ed0*/  F2FP.BF16.F32.PACK_AB R46, R46, R47 ;  /* 0x0000002f2e2e723e */ /* 0x000fe200000010ff */
[----:B------:R-:W-:Y:S01]  /*6ee0*/  IMAD.MOV.U32 R12, RZ, RZ, R54 ;  /* 0x000000ffff0c7224 */ /* 0x000fe200078e0036 */
[----:B------:R-:W-:Y:S01]  /*6ef0*/  F2FP.BF16.F32.PACK_AB R13, R57, R62 ;  /* 0x0000003e390d723e */ /* 0x000fe200000010ff */
[----:B------:R-:W-:Y:S01]  /*6f00*/  IMAD.MOV.U32 R47, RZ, RZ, R65 ;  /* 0x000000ffff2f7224 */ /* 0x000fe200078e0041 */
[----:B------:R-:W-:Y:S02]  /*6f10*/  F2FP.BF16.F32.PACK_AB R15, R64, R63 ;  /* 0x0000003f400f723e */ /* 0x000fe400000010ff */
[----:B------:R-:W-:-:S02]  /*6f20*/  F2FP.BF16.F32.PACK_AB R45, R60, R67 ;  /* 0x000000433c2d723e */ /* 0x000fc400000010ff */
[----:B------:R-:W-:-:S07]  /*6f30*/  F2FP.BF16.F32.PACK_AB R44, R55, R58 ;  /* 0x0000003a372c723e */ /* 0x000fce00000010ff */
.L_x_557:
[----:B------:R-:W-:Y:S05]  /*6f40*/  BSYNC B2 ;  /* 0x0000000000027941 */ /* 0x000fea0003800000 */
.L_x_556:
[----:B------:R-:W-:Y:S01]  /*6f50*/  ISETP.GE.AND P4, PT, R11, R110, PT ;  /* 0x0000006e0b00720c */ /* 0x000fe20003f86270 */
[----:B0-----:R0:W-:-:S12]  /*6f60*/  ST.E.128 desc[UR38][R48.64], R12 ;  /* 0x0000000c30007985 */ /* 0x0011d8000c101d26 */
[----:B------:R-:W-:-:S05]  /*6f70*/  @!P4 IMAD.WIDE R50, R11, 0x2, R50 ;  /* 0x000000020b32c825 */ /* 0x000fca00078e0232 */
[----:B----4-:R0:W-:Y:S02]  /*6f80*/  @!P4 ST.E.128 desc[UR38][R50.64], R44 ;  /* 0x0000002c3200c985 */ /* 0x0101e4000c101d26 */
.L_x_555:
[----:B------:R-:W-:Y:S05]  /*6f90*/  BSYNC B1 ;  /* 0x0000000000017941 */ /* 0x000fea0003800000 */
.L_x_554:
[----:B------:R-:W-:-:S03]  /*6fa0*/  UMOV UR4, 0xffffffff ;  /* 0xffffffff00047882 */ /* 0x000fc60000000000 */
[----:B------:R-:W-:Y:S05]  /*6fb0*/  BRA.DIV UR4, `(.L_x_558) ;  /* 0x0000013604847947 */ /* 0x000fea000b800000 */
[----:B0-----:R-:W0:Y:S04]  /*6fc0*/  SHFL.IDX PT, R108, R108, 0x3, 0x181f ;  /* 0x00781f006c6c7f89 */ /* 0x001e2800000e0000 */
[----:B------:R0:W0:Y:S02]  /*6fd0*/  SHFL.IDX PT, R50, R109, 0x3, 0x181f ;  /* 0x00781f006d327f89 */ /* 0x00002400000e0000 */
.L_x_830:
[----:B------:R-:W-:-:S13]  /*6fe0*/  ISETP.GE.OR P4, PT, R218, R98, P1 ;  /* 0x00000062da00720c */ /* 0x000fda0000f86670 */
[----:B------:R-:W-:Y:S05]  /*6ff0*/  @P4 BRA `(.L_x_531) ;  /* 0x0000000c008c4947 */ /* 0x000fea0003800000 */
[----:B------:R-:W-:Y:S01]  /*7000*/  SEL R112, R37, R112, !P0 ;  /* 0x0000007025707207 */ /* 0x000fe20004000000 */
[----:B------:R-:W-:Y:S01]  /*7010*/  BSSY B1, `(.L_x_559) ;  /* 0x0000070000017945 */ /* 0x000fe20003800000 */
[C---:B0-----:R-:W-:Y:S02]  /*7020*/  LEA R48, P4, R43.reuse, R50, 0x1 ;  /* 0x000000322b307211 */ /* 0x041fe400078808ff */
[----:B------:R-:W-:Y:S02]  /*7030*/  SHF.R.S32.HI R11, RZ, 0x1f, R112 ;  /* 0x0000001fff0b7819 */ /* 0x000fe40000011470 */
[----:B------:R-:W-:Y:S02]  /*7040*/  LEA.HI.X R49, R43, R108, R83, 0x1, P4 ;  /* 0x0000006c2b317211 */ /* 0x000fe400020f0c53 */
[----:B------:R-:W-:-:S04]  /*7050*/  LEA.HI R112, R11, R112, RZ, 0x4 ;  /* 0x000000700b707211 */ /* 0x000fc800078f20ff */
[----:B------:R-:W-:-:S04]  /*7060*/  LEA.HI.SX32 R112, R112, R81, 0x1c ;  /* 0x0000005170707211 */ /* 0x000fc800078fe2ff */
[----:B----4-:R-:W-:Y:S01]  /*7070*/  SHF.R.S32.HI R13, RZ, 0x1f, R112 ;  /* 0x0000001fff0d7819 */ /* 0x010fe20000011470 */
        /* <DEDUP_REMOVED lines=14> */
[----:B------:R-:W-:Y:S01]  /*7160*/  SHF.R.U64 R63, R68, 0x10, R69 ;  /* 0x00000010443f7819 */ /* 0x000fe20000001245 */
[----:B0-----:R-:W-:Y:S01]  /*7170*/  IMAD.U32 R51, R13, 0x10000, RZ ;  /* 0x000100000d337824 */ /* 0x001fe200078e00ff */
[----:B------:R-:W-:Y:S01]  /*7180*/  SHF.R.U64 R61, R72, 0x10, R73 ;  /* 0x00000010483d7819 */ /* 0x000fe20000001249 */
[----:B----4-:R-:W-:Y:S01]  /*7190*/  IMAD.U32 R57, R47, 0x10000, RZ ;  /* 0x000100002f397824 */ /* 0x010fe200078e00ff */
[----:B------:R-:W-:Y:S01]  /*71a0*/  SHF.R.U32.HI R68, RZ, 0x10, R69 ;  /* 0x00000010ff447819 */ /* 0x000fe20000011645 */
[----:B------:R-:W-:Y:S01]  /*71b0*/  IMAD.U32 R53, R44, 0x10000, RZ ;  /* 0x000100002c357824 */ /* 0x000fe200078e00ff */
[----:B------:R-:W-:Y:S02]  /*71c0*/  SHF.R.U32.HI R72, RZ, 0x10, R73 ;  /* 0x00000010ff487819 */ /* 0x000fe40000011649 */
[----:B------:R-:W-:Y:S02]  /*71d0*/  SHF.R.U64 R60, R70, 0x10, R71 ;  /* 0x00000010463c7819 */ /* 0x000fe40000001247 */
[----:B------:R-:W-:-:S02]  /*71e0*/  PRMT R115, R115, 0x5410, R68 ;  /* 0x0000541073737816 */ /* 0x000fc40000000044 */
[----:B------:R-:W-:Y:S02]  /*71f0*/  PRMT R119, R119, 0x5410, R72 ;  /* 0x0000541077777816 */ /* 0x000fe40000000048 */
[----:B------:R-:W-:Y:S02]  /*7200*/  SHF.L.U32 R55, R45, 0x10, RZ ;  /* 0x000000102d377819 */ /* 0x000fe400000006ff */
[----:B------:R-:W-:Y:S01]  /*7210*/  PRMT R111, R111, 0x5410, R60 ;  /* 0x000054106f6f7816 */ /* 0x000fe2000000003c */
[----:B------:R-:W-:Y:S01]  /*7220*/  IMAD.U32 R62, R119, 0x10000, RZ ;  /* 0x00010000773e7824 */ /* 0x000fe200078e00ff */
[----:B------:R-:W-:Y:S01]  /*7230*/  SHF.R.U32.HI R70, RZ, 0x10, R71 ;  /* 0x00000010ff467819 */ /* 0x000fe20000011647 */
[----:B------:R-:W-:Y:S01]  /*7240*/  IMAD.U32 R60, R115, 0x10000, RZ ;  /* 0x00010000733c7824 */ /* 0x000fe200078e00ff */
[--C-:B------:R-:W-:Y:S01]  /*7250*/  SHF.R.U64 R59, R74, 0x10, R75.reuse ;  /* 0x000000104a3b7819 */ /* 0x100fe2000000124b */
[C---:B------:R-:W-:Y:S01]  /*7260*/  FMUL.FTZ R64, R55.reuse, R62 ;  /* 0x0000003e37407220 */ /* 0x040fe20000410000 */
[----:B------:R-:W-:Y:S01]  /*7270*/  SHF.R.U32.HI R74, RZ, 0x10, R75 ;  /* 0x00000010ff4a7819 */ /* 0x000fe2000001164b */
[-C--:B------:R-:W-:Y:S01]  /*7280*/  FMUL.FTZ R66, R55, R60.reuse ;  /* 0x0000003c37427220 */ /* 0x080fe20000410000 */
[----:B------:R-:W-:Y:S01]  /*7290*/  PRMT R113, R113, 0x5410, R70 ;  /* 0x0000541071717816 */ /* 0x000fe20000000046 */
[----:B------:R-:W-:Y:S01]  /*72a0*/  FFMA.FTZ R64, R51, R60, -R64 ;  /* 0x0000003c33407223 */ /* 0x000fe20000010840 */
[----:B------:R-:W-:Y:S01]  /*72b0*/  PRMT R117, R117, 0x5410, R74 ;  /* 0x0000541075757816 */ /* 0x000fe2000000004a */
[----:B------:R-:W-:Y:S01]  /*72c0*/  FFMA.FTZ R66, R51, R62, R66 ;  /* 0x0000003e33427223 */ /* 0x000fe20000010042 */
[----:B------:R-:W-:Y:S01]  /*72d0*/  LOP3.LUT R56, R45, 0xffff0000, RZ, 0xc0, !PT ;  /* 0xffff00002d387812 */ /* 0x000fe200078ec0ff */
[----:B------:R-:W-:Y:S01]  /*72e0*/  IMAD.U32 R51, R113, 0x10000, RZ ;  /* 0x0001000071337824 */ /* 0x000fe200078e00ff */
[----:B------:R-:W-:Y:S01]  /*72f0*/  LOP3.LUT R119, R119, 0xffff0000, RZ, 0xc0, !PT ;  /* 0xffff000077777812 */ /* 0x000fe200078ec0ff */
[----:B------:R-:W-:Y:S01]  /*7300*/  IMAD.U32 R55, R117, 0x10000, RZ ;  /* 0x0001000075377824 */ /* 0x000fe200078e00ff */
[----:B------:R-:W-:-:S02]  /*7310*/  LOP3.LUT R115, R115, 0xffff0000, RZ, 0xc0, !PT ;  /* 0xffff000073737812 */ /* 0x000fc400078ec0ff */
[----:B------:R-:W-:Y:S02]  /*7320*/  PRMT R118, R118, 0x5410, R61 ;  /* 0x0000541076767816 */ /* 0x000fe4000000003d */
[----:B------:R-:W-:Y:S01]  /*7330*/  PRMT R116, R116, 0x5410, R59 ;  /* 0x0000541074747816 */ /* 0x000fe2000000003b */
[----:B------:R-:W-:Y:S01]  /*7340*/  FMUL.FTZ R59, R56, R119 ;  /* 0x00000077383b7220 */ /* 0x000fe20000410000 */
[----:B------:R-:W-:Y:S01]  /*7350*/  LOP3.LUT R54, R44, 0xffff0000, RZ, 0xc0, !PT ;  /* 0xffff00002c367812 */ /* 0x000fe200078ec0ff */
[----:B------:R-:W-:Y:S01]  /*7360*/  FMUL.FTZ R61, R56, R115 ;  /* 0x00000073383d7220 */ /* 0x000fe20000410000 */
[----:B------:R-:W-:Y:S01]  /*7370*/  LOP3.LUT R52, R13, 0xffff0000, RZ, 0xc0, !PT ;  /* 0xffff00000d347812 */ /* 0x000fe200078ec0ff */
[----:B------:R-:W-:Y:S01]  /*7380*/  IMAD.U32 R44, R15, 0x10000, RZ ;  /* 0x000100000f2c7824 */ /* 0x000fe200078e00ff */
[----:B------:R-:W-:Y:S01]  /*7390*/  LOP3.LUT R58, R47, 0xffff0000, RZ, 0xc0, !PT ;  /* 0xffff00002f3a7812 */ /* 0x000fe200078ec0ff */
[----:B------:R-:W-:Y:S01]  /*73a0*/  FMUL.FTZ R56, R57, R51 ;  /* 0x0000003339387220 */ /* 0x000fe20000410000 */
[----:B------:R-:W-:Y:S01]  /*73b0*/  LOP3.LUT R117, R117, 0xffff0000, RZ, 0xc0, !PT ;  /* 0xffff000075757812 */ /* 0x000fe200078ec0ff */
[----:B------:R-:W-:Y:S01]  /*73c0*/  FFMA.FTZ R59, R52, R115, -R59 ;  /* 0x00000073343b7223 */ /* 0x000fe2000001083b */
[----:B------:R-:W-:Y:S01]  /*73d0*/  PRMT R114, R114, 0x5410, R63 ;  /* 0x0000541072727816 */ /* 0x000fe2000000003f */
[-C--:B------:R-:W-:Y:S01]  /*73e0*/  FMUL.FTZ R63, R57, R55.reuse ;  /* 0x00000037393f7220 */ /* 0x080fe20000410000 */
[----:B------:R-:W-:Y:S01]  /*73f0*/  LOP3.LUT R113, R113, 0xffff0000, RZ, 0xc0, !PT ;  /* 0xffff000071717812 */ /* 0x000fe200078ec0ff */
[----:B------:R-:W-:Y:S01]  /*7400*/  FFMA.FTZ R60, R44, R55, R56 ;  /* 0x000000372c3c7223 */ /* 0x000fe20000010038 */
[----:B------:R-:W-:Y:S01]  /*7410*/  LOP3.LUT R45, R15, 0xffff0000, RZ, 0xc0, !PT ;  /* 0xffff00000f2d7812 */ /* 0x000fe200078ec0ff */
[----:B------:R-:W-:Y:S01]  /*7420*/  FFMA.FTZ R61, R52, R119, R61 ;  /* 0x00000077343d7223 */ /* 0x000fe2000001003d */
[----:B------:R-:W-:Y:S01]  /*7430*/  FMUL.FTZ R56, R58, R117 ;  /* 0x000000753a387220 */ /* 0x000fe20000410000 */
[----:B------:R-:W-:Y:S01]  /*7440*/  FFMA.FTZ R63, R44, R51, -R63 ;  /* 0x000000332c3f7223 */ /* 0x000fe2000001083f */
[----:B------:R-:W-:-:S02]  /*7450*/  IMAD.U32 R52, R118, 0x10000, RZ ;  /* 0x0001000076347824 */ /* 0x000fc400078e00ff */
[-C--:B------:R-:W-:Y:S01]  /*7460*/  FMUL.FTZ R62, R58, R113.reuse ;  /* 0x000000713a3e7220 */ /* 0x080fe20000410000 */
[----:B------:R-:W-:Y:S02]  /*7470*/  IMAD.U32 R44, R114, 0x10000, RZ ;  /* 0x00010000722c7824 */ /* 0x000fe400078e00ff */
[----:B------:R-:W-:Y:S01]  /*7480*/  FFMA.FTZ R58, R45, R113, -R56 ;  /* 0x000000712d3a7223 */ /* 0x000fe20000010838 */
[C---:B------:R-:W-:Y:S01]  /*7490*/  FMUL.FTZ R56, R53.reuse, R52 ;  /* 0x0000003435387220 */ /* 0x040fe20000410000 */
[----:B------:R-:W-:Y:S01]  /*74a0*/  IMAD.U32 R13, R12, 0x10000, RZ ;  /* 0x000100000c0d7824 */ /* 0x000fe200078e00ff */
[----:B------:R-:W-:Y:S01]  /*74b0*/  LOP3.LUT R55, R118, 0xffff0000, RZ, 0xc0, !PT ;  /* 0xffff000076377812 */ /* 0x000fe200078ec0ff */
[-C--:B------:R-:W-:Y:S01]  /*74c0*/  FMUL.FTZ R53, R53, R44.reuse ;  /* 0x0000002c35357220 */ /* 0x080fe20000410000 */
[----:B------:R-:W-:Y:S01]  /*74d0*/  LOP3.LUT R12, R12, 0xffff0000, RZ, 0xc0, !PT ;  /* 0xffff00000c0c7812 */ /* 0x000fe200078ec0ff */
[----:B------:R-:W-:Y:S01]  /*74e0*/  IMAD.U32 R47, R46, 0x10000, RZ ;  /* 0x000100002e2f7824 */ /* 0x000fe200078e00ff */
[----:B------:R-:W-:Y:S01]  /*74f0*/  LOP3.LUT R51, R114, 0xffff0000, RZ, 0xc0, !PT ;  /* 0xffff000072337812 */ /* 0x000fe200078ec0ff */
[----:B------:R-:W-:Y:S01]  /*7500*/  FFMA.FTZ R117, R45, R117, R62 ;  /* 0x000000752d757223 */ /* 0x000fe2000001003e */
[C---:B------:R-:W-:Y:S01]  /*7510*/  FFMA.FTZ R56, R13.reuse, R44, -R56 ;  /* 0x0000002c0d387223 */ /* 0x040fe20000010838 */
[----:B------:R-:W-:Y:S01]  /*7520*/  FFMA.FTZ R53, R13, R52, R53 ;  /* 0x000000340d357223 */ /* 0x000fe20000010035 */
[----:B------:R-:W-:Y:S01]  /*7530*/  LOP3.LUT R46, R46, 0xffff0000, RZ, 0xc0, !PT ;  /* 0xffff00002e2e7812 */ /* 0x000fe200078ec0ff */
[----:B------:R-:W-:Y:S01]  /*7540*/  FMUL.FTZ R45, R54, R55 ;  /* 0x00000037362d7220 */ /* 0x000fe20000410000 */
[C---:B------:R-:W-:Y:S01]  /*7550*/  SHF.L.U32 R52, R116.reuse, 0x10, RZ ;  /* 0x0000001074347819 */ /* 0x040fe200000006ff */
[C---:B------:R-:W-:Y:S01]  /*7560*/  IMAD.U32 R44, R111.reuse, 0x10000, RZ ;  /* 0x000100006f2c7824 */ /* 0x040fe200078e00ff */
[----:B------:R-:W-:Y:S01]  /*7570*/  LOP3.LUT R13, R116, 0xffff0000, RZ, 0xc0, !PT ;  /* 0xffff0000740d7812 */ /* 0x000fe200078ec0ff */
[----:B------:R-:W-:Y:S01]  /*7580*/  IMAD.U32 R15, R14, 0x10000, RZ ;  /* 0x000100000e0f7824 */ /* 0x000fe200078e00ff */
[----:B------:R-:W-:Y:S01]  /*7590*/  LOP3.LUT R111, R111, 0xffff0000, RZ, 0xc0, !PT ;  /* 0xffff00006f6f7812 */ /* 0x000fe200078ec0ff */
[-C--:B------:R-:W-:Y:S01]  /*75a0*/  FMUL.FTZ R57, R54, R51.reuse ;  /* 0x0000003336397220 */ /* 0x080fe20000410000 */
[----:B------:R-:W-:Y:S01]  /*75b0*/  FFMA.FTZ R45, R12, R51, -R45 ;  /* 0x000000330c2d7223 */ /* 0x000fe2000001082d */
[----:B------:R-:W-:Y:S01]  /*75c0*/  LOP3.LUT R14, R14, 0xffff0000, RZ, 0xc0, !PT ;  /* 0xffff00000e0e7812 */ /* 0x000fe200078ec0ff */
[C---:B------:R-:W-:Y:S01]  /*75d0*/  FMUL.FTZ R54, R47.reuse, R52 ;  /* 0x000000342f367220 */ /* 0x040fe20000410000 */
[C---:B------:R-:W-:Y:S01]  /*75e0*/  FMUL.FTZ R51, R46.reuse, R13 ;  /* 0x0000000d2e337220 */ /* 0x040fe20000410000 */
[-C--:B------:R-:W-:Y:S01]  /*75f0*/  FMUL.FTZ R47, R47, R44.reuse ;  /* 0x0000002c2f2f7220 */ /* 0x080fe20000410000 */
[----:B------:R-:W-:Y:S01]  /*7600*/  FMUL.FTZ R46, R46, R111 ;  /* 0x0000006f2e2e7220 */ /* 0x000fe20000410000 */
[----:B------:R-:W-:Y:S01]  /*7610*/  FFMA.FTZ R12, R12, R55, R57 ;  /* 0x000000370c0c7223 */ /* 0x000fe20000010039 */
[C---:B------:R-:W-:Y:S01]  /*7620*/  FFMA.FTZ R54, R15.reuse, R44, -R54 ;  /* 0x0000002c0f367223 */ /* 0x040fe20000010836 */
[----:B------:R-:W-:Y:S01]  /*7630*/  FFMA.FTZ R47, R15, R52, R47 ;  /* 0x000000340f2f7223 */ /* 0x000fe2000001002f */
[C---:B------:R-:W-:Y:S01]  /*7640*/  FFMA.FTZ R46, R14.reuse, R13, R46 ;  /* 0x0000000d0e2e7223 */ /* 0x040fe2000001002e */
[----:B------:R-:W-:Y:S01]  /*7650*/  FFMA.FTZ R51, R14, R111, -R51 ;  /* 0x0000006f0e337223 */ /* 0x000fe20000010833 */
[----:B------:R-:W-:-:S02]  /*7660*/  F2FP.BF16.F32.PACK_AB R61, R61, R66 ;  /* 0x000000423d3d723e */ /* 0x000fc400000010ff */
[----:B------:R-:W-:Y:S02]  /*7670*/  F2FP.BF16.F32.PACK_AB R60, R117, R60 ;  /* 0x0000003c753c723e */ /* 0x000fe400000010ff */
[----:B------:R-:W-:Y:S01]  /*7680*/  F2FP.BF16.F32.PACK_AB R56, R45, R56 ;  /* 0x000000382d38723e */ /* 0x000fe200000010ff */
[----:B------:R-:W-:Y:S01]  /*7690*/  IMAD.MOV.U32 R45, RZ, RZ, R61 ;  /* 0x000000ffff2d7224 */ /* 0x000fe200078e003d */
[----:B------:R-:W-:Y:S02]  /*76a0*/  F2FP.BF16.F32.PACK_AB R44, R12, R53 ;  /* 0x000000350c2c723e */ /* 0x000fe400000010ff */
[----:B------:R-:W-:Y:S01]  /*76b0*/  F2FP.BF16.F32.PACK_AB R46, R46, R47 ;  /* 0x0000002f2e2e723e */ /* 0x000fe200000010ff */
[----:B------:R-:W-:Y:S01]  /*76c0*/  IMAD.MOV.U32 R12, RZ, RZ, R56 ;  /* 0x000000ffff0c7224 */ /* 0x000fe200078e0038 */
[----:B------:R-:W-:Y:S01]  /*76d0*/  F2FP.BF16.F32.PACK_AB R13, R59, R64 ;  /* 0x000000403b0d723e */ /* 0x000fe200000010ff */
[----:B------:R-:W-:Y:S01]  /*76e0*/  IMAD.MOV.U32 R47, RZ, RZ, R60 ;  /* 0x000000ffff2f7224 */ /* 0x000fe200078e003c */
[----:B------:R-:W-:-:S02]  /*76f0*/  F2FP.BF16.F32.PACK_AB R15, R58, R63 ;  /* 0x0000003f3a0f723e */ /* 0x000fc400000010ff */
[----:B------:R-:W-:-:S07]  /*7700*/  F2FP.BF16.F32.PACK_AB R14, R51, R54 ;  /* 0x00000036330e723e */ /* 0x000fce00000010ff */
.L_x_560:
[----:B------:R-:W-:Y:S05]  /*7710*/  BSYNC B1 ;  /* 0x0000000000017941 */ /* 0x000fea0003800000 */
.L_x_559:
[----:B0-----:R0:W-:Y:S01]  /*7720*/  ST.E.128 desc[UR38][R48.64], R12 ;  /* 0x0000000c30007985 */ /* 0x0011e2000c101d26 */
[----:B------:R-:W-:Y:S01]  /*7730*/  ISETP.GE.AND P3, PT, R11, R110, PT ;  /* 0x0000006e0b00720c */ /* 0x000fe20003f66270 */
[----:B------:R-:W-:-:S12]  /*7740*/  IMAD.MOV.U32 R51, RZ, RZ, R108 ;  /* 0x000000ffff337224 */ /* 0x000fd800078e006c */
[----:B------:R-:W-:Y:S05]  /*7750*/  @P3 BRA `(.L_x_531) ;  /* 0x0000000400b43947 */ /* 0x000fea0003800000 */
[----:B0-----:R-:W-:-:S05]  /*7760*/  IMAD.WIDE R12, R11, 0x2, R50 ;  /* 0x000000020b0c7825 */ /* 0x001fca00078e0232 */
[----:B----4-:R0:W-:Y:S01]  /*7770*/  ST.E.128 desc[UR38][R12.64], R44 ;  /* 0x0000002c0c007985 */ /* 0x0101e2000c101d26 */
[----:B------:R-:W-:Y:S05]  /*7780*/  BRA `(.L_x_531) ;  /* 0x0000000400a87947 */ /* 0x000fea0003800000 */
.L_x_490:
[----:B------:R-:W-:-:S13]  /*7790*/  ISETP.NE.AND P5, PT, R157, 0x3, PT ;  /* 0x000000039d00780c */ /* 0x000fda0003fa5270 */
[----:B------:R-:W-:Y:S05]  /*77a0*/  @!P5 BRA `(.L_x_561) ;  /* 0x000000000004d947 */ /* 0x000fea0003800000 */
[----:B------:R-:W-:Y:S01]  /*77b0*/  BPT.TRAP 0x1 ;  /* 0x000000040000795c */ /* 0x000fe20000300000 */
.L_x_561:
[----:B------:R-:W-:Y:S01]  /*77c0*/  IMAD R92, R155, 0x8, R156 ;  /* 0x000000089b5c7824 */ /* 0x000fe200078e029c */
[----:B------:R-:W-:Y:S01]  /*77d0*/  SHF.L.U32 R103, R154, 0x1f, RZ ;  /* 0x0000001f9a677819 */ /* 0x000fe200000006ff */
[----:B------:R-:W-:Y:S01]  /*77e0*/  BSSY B1, `(.L_x_562) ;  /* 0x0000004000017945 */ /* 0x000fe20003800000 */
[----:B------:R-:W-:Y:S02]  /*77f0*/  SHF.R.S32.HI R100, RZ, 0x1f, R101 ;  /* 0x0000001fff647819 */ /* 0x000fe40000011465 */
[----:B------:R-:W0:Y:S02]  /*7800*/  SYNCS.PHASECHK.TRANS64.TRYWAIT P3, [R92+URZ+0x28890], R103 ;  /* 0x028890675c0075a7 */ /* 0x000e24000806017f */
[----:B0-----:R-:W-:Y:S05]  /*7810*/  @!P3 BRA `(.L_x_563) ;  /* 0x0000012c00b8b947 */ /* 0x001fea0003800000 */
.L_x_831:
[----:B------:R-:W-:Y:S05]  /*7820*/  BSYNC B1 ;  /* 0x0000000000017941 */ /* 0x000fea0003800000 */
.L_x_562:
[----:B------:R-:W-:Y:S01]  /*7830*/  ULDC.64 UR4, c[0x0][0x300] ;  /* 0x0000c00000047ab9 */ /* 0x000fe20000000a00 */
[----:B-----5:R-:W-:Y:S01]  /*7840*/  SHF.R.S32.HI R99, RZ, 0x1f, R102 ;  /* 0x0000001fff637819 */ /* 0x020fe20000011466 */
[----:B------:R-:W-:Y:S02]  /*7850*/  IMAD R14, R100, UR4, RZ ;  /* 0x00000004640e7c24 */ /* 0x000fe4000f8e02ff */
[----:B------:R-:W-:-:S04]  /*7860*/  IMAD.WIDE.U32 R12, R101, UR4, RZ ;  /* 0x00000004650c7c25 */ /* 0x000fc8000f8e00ff */
[----:B------:R-:W-:Y:S01]  /*7870*/  IMAD R11, R101, UR5, R14 ;  /* 0x00000005650b7c24 */ /* 0x000fe2000f8e020e */
[----:B------:R-:W-:Y:S01]  /*7880*/  ULDC.64 UR4, c[0x0][0x310] ;  /* 0x0000c40000047ab9 */ /* 0x000fe20000000a00 */
[----:B------:R-:W-:Y:S02]  /*7890*/  IMAD R98, R28, -0x80, R25 ;  /* 0xffffff801c627824 */ /* 0x000fe400078e0219 */
[----:B------:R-:W-:Y:S02]  /*78a0*/  IMAD R15, R99, UR4, RZ ;  /* 0x00000004630f7c24 */ /* 0x000fe4000f8e02ff */
[----:B------:R-:W-:Y:S01]  /*78b0*/  IMAD.IADD R13, R13, 0x1, R11 ;  /* 0x000000010d0d7824 */ /* 0x000fe200078e020b */
[----:B------:R-:W-:Y:S01]  /*78c0*/  VIMNMX R98, R98, 0x80, PT ;  /* 0x0000008062627848 */ /* 0x000fe20003fe0100 */
[C---:B------:R-:W-:Y:S02]  /*78d0*/  IMAD R15, R102.reuse, UR5, R15 ;  /* 0x00000005660f7c24 */ /* 0x040fe4000f8e020f */
[----:B------:R-:W-:Y:S01]  /*78e0*/  IMAD.WIDE.U32 R12, R102, UR4, R12 ;  /* 0x00000004660c7c25 */ /* 0x000fe2000f8e000c */
[----:B------:R-:W-:-:S03]  /*78f0*/  ULDC.64 UR4, c[0x0][0x308] ;  /* 0x0000c20000047ab9 */ /* 0x000fc60000000a00 */
[----:B------:R-:W-:Y:S02]  /*7900*/  IMAD R11, R35, UR4, RZ ;  /* 0x00000004230b7c24 */ /* 0x000fe4000f8e02ff */
[----:B------:R-:W-:Y:S02]  /*7910*/  IMAD.IADD R13, R13, 0x1, R15 ;  /* 0x000000010d0d7824 */ /* 0x000fe400078e020f */
[C---:B------:R-:W-:Y:S02]  /*7920*/  IMAD R11, R42.reuse, UR5, R11 ;  /* 0x000000052a0b7c24 */ /* 0x040fe4000f8e020b */
[----:B------:R-:W-:Y:S01]  /*7930*/  IMAD.WIDE.U32 R12, R42, UR4, R12 ;  /* 0x000000042a0c7c25 */ /* 0x000fe2000f8e000c */
[----:B------:R-:W-:-:S03]  /*7940*/  ULDC.64 UR4, c[0x0][0x2e8] ;  /* 0x0000ba0000047ab9 */ /* 0x000fc60000000a00 */
[----:B------:R-:W-:Y:S01]  /*7950*/  IMAD.IADD R11, R13, 0x1, R11 ;  /* 0x000000010d0b7824 */ /* 0x000fe200078e020b */
[----:B------:R-:W-:Y:S01]  /*7960*/  LEA R44, P3, R12, UR4, 0x1 ;  /* 0x000000040c2c7c11 */ /* 0x000fe2000f8608ff */
[----:B------:R-:W-:Y:S01]  /*7970*/  IMAD.IADD R47, R98, 0x1, -R153 ;  /* 0x00000001622f7824 */ /* 0x000fe200078e0a99 */
[----:B------:R-:W-:Y:S02]  /*7980*/  UMOV UR4, 0xffffffff ;  /* 0xffffffff00047882 */ /* 0x000fe40000000000 */
[----:B------:R-:W-:Y:S02]  /*7990*/  LEA.HI.X R46, R12, UR5, R11, 0x1, P3 ;  /* 0x000000050c2e7c11 */ /* 0x000fe400098f0c0b */
[----:B------:R-:W-:Y:S01]  /*79a0*/  ISETP.GE.AND P3, PT, R47, 0x1, PT ;  /* 0x000000012f00780c */ /* 0x000fe20003f66270 */
[----:B------:R-:W-:-:S12]  /*79b0*/  BRA.DIV UR4, `(.L_x_564) ;  /* 0x0000012e04647947 */ /* 0x000fd8000b800000 */
[----:B------:R1:W2:Y:S04]  /*79c0*/  SHFL.IDX PT, R45, R46, RZ, 0x181f ;  /* 0x00181fff2e2d7589 */ /* 0x0002a800000e0000 */
[----:B------:R1:W3:Y:S02]  /*79d0*/  SHFL.IDX PT, R14, R44, RZ, 0x181f ;  /* 0x00181fff2c0e7589 */ /* 0x0002e400000e0000 */
.L_x_835:
[----:B------:R-:W-:Y:S04]  /*79e0*/  BSSY B1, `(.L_x_565) ;  /* 0x000000d000017945 */ /* 0x000fe80003800000 */
[----:B------:R-:W-:Y:S05]  /*79f0*/  @!P3 BRA `(.L_x_566) ;  /* 0x00000000002cb947 */ /* 0x000fea0003800000 */
[----:B------:R-:W-:Y:S02]  /*7a00*/  ULDC UR4, c[0x0][0x2f4] ;  /* 0x0000bd0000047ab9 */ /* 0x000fe40000000800 */
[----:B------:R-:W-:-:S13]  /*7a10*/  ISETP.GE.AND P3, PT, R16, UR4, PT ;  /* 0x0000000410007c0c */ /* 0x000fda000bf66270 */
[----:B---3--:R-:W-:-:S04]  /*7a20*/  @!P3 LEA R50, P4, R16, R14, 0x1 ;  /* 0x0000000e1032b211 */ /* 0x008fc800078808ff */
[----:B--2---:R-:W-:Y:S02]  /*7a30*/  @!P3 LEA.HI.X R51, R16, R45, R17, 0x1, P4 ;  /* 0x0000002d1033b211 */ /* 0x004fe400020f0c11 */
[----:B------:R-:W-:-:S13]  /*7a40*/  ISETP.GE.AND P4, PT, R22, UR4, PT ;  /* 0x0000000416007c0c */ /* 0x000fda000bf86270 */
[C---:B------:R-:W-:Y:S02]  /*7a50*/  @!P4 LEA R48, P6, R22.reuse, R14, 0x1 ;  /* 0x0000000e1630c211 */ /* 0x040fe400078c08ff */
[----:B------:R-:W2:Y:S02]  /*7a60*/  @!P3 LDS.128 R12, [R94+0x18400] ;  /* 0x018400005e0cb984 */ /* 0x000ea40000000c00 */
[----:B------:R-:W-:Y:S02]  /*7a70*/  @!P4 LEA.HI.X R49, R22, R45, R2, 0x1, P6 ;  /* 0x0000002d1631c211 */ /* 0x000fe400030f0c02 */
[----:B--2---:R-:W-:Y:S04]  /*7a80*/  @!P3 ST.E.128 desc[UR38][R50.64], R12 ;  /* 0x0000000c3200b985 */ /* 0x004fe8000c101d26 */
[----:B------:R-:W2:Y:S04]  /*7a90*/  @!P4 LDS.128 R12, [R94+0x1c400] ;  /* 0x01c400005e0cc984 */ /* 0x000ea80000000c00 */
[----:B--2---:R4:W-:Y:S02]  /*7aa0*/  @!P4 ST.E.128 desc[UR38][R48.64], R12 ;  /* 0x0000000c3000c985 */ /* 0x0049e4000c101d26 */
.L_x_566:
[----:B------:R-:W-:Y:S05]  /*7ab0*/  BSYNC B1 ;  /* 0x0000000000017941 */ /* 0x000fea0003800000 */
.L_x_565:
[----:B------:R-:W-:-:S03]  /*7ac0*/  UMOV UR4, 0xffffffff ;  /* 0xffffffff00047882 */ /* 0x000fc60000000000 */
[----:B------:R-:W-:Y:S05]  /*7ad0*/  BRA.DIV UR4, `(.L_x_567) ;  /* 0x0000012e04647947 */ /* 0x000fea000b800000 */
[----:B--2---:R2:W0:Y:S04]  /*7ae0*/  SHFL.IDX PT, R45, R46, 0x1, 0x181f ;  /* 0x00381f002e2d7f89 */ /* 0x00442800000e0000 */
[----:B---34-:R2:W3:Y:S02]  /*7af0*/  SHFL.IDX PT, R14, R44, 0x1, 0x181f ;  /* 0x00381f002c0e7f89 */ /* 0x0184e400000e0000 */
.L_x_839:
[----:B------:R-:W-:Y:S01]  /*7b00*/  ISETP.GE.AND P3, PT, R47, 0x21, PT ;  /* 0x000000212f00780c */ /* 0x000fe20003f66270 */
[----:B------:R-:W-:-:S12]  /*7b10*/  BSSY B1, `(.L_x_568) ;  /* 0x000000d000017945 */ /* 0x000fd80003800000 */
[----:B------:R-:W-:Y:S05]  /*7b20*/  @!P3 BRA `(.L_x_569) ;  /* 0x00000000002cb947 */ /* 0x000fea0003800000 */
[----:B------:R-:W-:Y:S02]  /*7b30*/  ULDC UR4, c[0x0][0x2f4] ;  /* 0x0000bd0000047ab9 */ /* 0x000fe40000000800 */
[----:B------:R-:W-:-:S13]  /*7b40*/  ISETP.GE.AND P3, PT, R16, UR4, PT ;  /* 0x0000000410007c0c */ /* 0x000fda000bf66270 */
[----:B---3--:R-:W-:-:S04]  /*7b50*/  @!P3 LEA R50, P4, R16, R14, 0x1 ;  /* 0x0000000e1032b211 */ /* 0x008fc800078808ff */
[----:B0-----:R-:W-:Y:S02]  /*7b60*/  @!P3 LEA.HI.X R51, R16, R45, R17, 0x1, P4 ;  /* 0x0000002d1033b211 */ /* 0x001fe400020f0c11 */
[----:B------:R-:W-:-:S13]  /*7b70*/  ISETP.GE.AND P4, PT, R22, UR4, PT ;  /* 0x0000000416007c0c */ /* 0x000fda000bf86270 */
[C---:B------:R-:W-:Y:S02]  /*7b80*/  @!P4 LEA R48, P6, R22.reuse, R14, 0x1 ;  /* 0x0000000e1630c211 */ /* 0x040fe400078c08ff */
[----:B------:R-:W0:Y:S02]  /*7b90*/  @!P3 LDS.128 R12, [R94+0x19400] ;  /* 0x019400005e0cb984 */ /* 0x000e240000000c00 */
[----:B------:R-:W-:Y:S02]  /*7ba0*/  @!P4 LEA.HI.X R49, R22, R45, R2, 0x1, P6 ;  /* 0x0000002d1631c211 */ /* 0x000fe400030f0c02 */
[----:B0-----:R-:W-:Y:S04]  /*7bb0*/  @!P3 ST.E.128 desc[UR38][R50.64], R12 ;  /* 0x0000000c3200b985 */ /* 0x001fe8000c101d26 */
[----:B------:R-:W0:Y:S04]  /*7bc0*/  @!P4 LDS.128 R12, [R94+0x1d400] ;  /* 0x01d400005e0cc984 */ /* 0x000e280000000c00 */
[----:B0-----:R4:W-:Y:S02]  /*7bd0*/  @!P4 ST.E.128 desc[UR38][R48.64], R12 ;  /* 0x0000000c3000c985 */ /* 0x0019e4000c101d26 */
.L_x_569:
[----:B------:R-:W-:Y:S05]  /*7be0*/  BSYNC B1 ;  /* 0x0000000000017941 */ /* 0x000fea0003800000 */
.L_x_568:
[----:B------:R-:W-:-:S03]  /*7bf0*/  UMOV UR4, 0xffffffff ;  /* 0xffffffff00047882 */ /* 0x000fc60000000000 */
[----:B------:R-:W-:Y:S05]  /*7c00*/  BRA.DIV UR4, `(.L_x_570) ;  /* 0x0000012e04607947 */ /* 0x000fea000b800000 */
[----:B0-----:R0:W0:Y:S04]  /*7c10*/  SHFL.IDX PT, R45, R46, 0x2, 0x181f ;  /* 0x00581f002e2d7f89 */ /* 0x00102800000e0000 */
[----:B---34-:R3:W4:Y:S02]  /*7c20*/  SHFL.IDX PT, R14, R44, 0x2, 0x181f ;  /* 0x00581f002c0e7f89 */ /* 0x01872400000e0000 */
.L_x_843:
[----:B------:R-:W-:Y:S01]  /*7c30*/  ISETP.GE.AND P3, PT, R47, 0x41, PT ;  /* 0x000000412f00780c */ /* 0x000fe20003f66270 */
[----:B------:R-:W-:-:S12]  /*7c40*/  BSSY B1, `(.L_x_571) ;  /* 0x000000d000017945 */ /* 0x000fd80003800000 */
[----:B------:R-:W-:Y:S05]  /*7c50*/  @!P3 BRA `(.L_x_572) ;  /* 0x00000000002cb947 */ /* 0x000fea0003800000 */
[----:B------:R-:W-:Y:S02]  /*7c60*/  ULDC UR4, c[0x0][0x2f4] ;  /* 0x0000bd0000047ab9 */ /* 0x000fe40000000800 */
[----:B------:R-:W-:-:S13]  /*7c70*/  ISETP.GE.AND P3, PT, R16, UR4, PT ;  /* 0x0000000410007c0c */ /* 0x000fda000bf66270 */
[----:B----4-:R-:W-:-:S04]  /*7c80*/  @!P3 LEA R50, P4, R16, R14, 0x1 ;  /* 0x0000000e1032b211 */ /* 0x010fc800078808ff */
        /* <DEDUP_REMOVED lines=8> */
.L_x_572:
[----:B------:R-:W-:Y:S05]  /*7d10*/  BSYNC B1 ;  /* 0x0000000000017941 */ /* 0x000fea0003800000 */
.L_x_571:
[----:B------:R-:W-:-:S03]  /*7d20*/  UMOV UR4, 0xffffffff ;  /* 0xffffffff00047882 */ /* 0x000fc60000000000 */
[----:B------:R-:W-:Y:S05]  /*7d30*/  BRA.DIV UR4, `(.L_x_573) ;  /* 0x0000012e045c7947 */ /* 0x000fea000b800000 */
[----:B0-----:R0:W0:Y:S04]  /*7d40*/  SHFL.IDX PT, R45, R46, 0x3, 0x181f ;  /* 0x00781f002e2d7f89 */ /* 0x00102800000e0000 */
[----:B----4-:R4:W0:Y:S02]  /*7d50*/  SHFL.IDX PT, R14, R44, 0x3, 0x181f ;  /* 0x00781f002c0e7f89 */ /* 0x01082400000e0000 */
.L_x_847:
[----:B------:R-:W-:-:S13]  /*7d60*/  ISETP.GE.AND P3, PT, R47, 0x61, PT ;  /* 0x000000612f00780c */ /* 0x000fda0003f66270 */
[----:B------:R-:W-:Y:S05]  /*7d70*/  @!P3 BRA `(.L_x_531) ;  /* 0x00000000002cb947 */ /* 0x000fea0003800000 */
[----:B------:R-:W-:Y:S02]  /*7d80*/  ULDC UR4, c[0x0][0x2f4] ;  /* 0x0000bd0000047ab9 */ /* 0x000fe40000000800 */
[----:B------:R-:W-:-:S13]  /*7d90*/  ISETP.GE.AND P3, PT, R16, UR4, PT ;  /* 0x0000000410007c0c */ /* 0x000fda000bf66270 */
[----:B012---:R-:W-:-:S04]  /*7da0*/  @!P3 LEA R46, P4, R16, R14, 0x1 ;  /* 0x0000000e102eb211 */ /* 0x007fc800078808ff */
[----:B------:R-:W-:Y:S02]  /*7db0*/  @!P3 LEA.HI.X R47, R16, R45, R17, 0x1, P4 ;  /* 0x0000002d102fb211 */ /* 0x000fe400020f0c11 */
[----:B------:R-:W-:-:S13]  /*7dc0*/  ISETP.GE.AND P4, PT, R22, UR4, PT ;  /* 0x0000000416007c0c */ /* 0x000fda000bf86270 */
[C---:B---34-:R-:W-:Y:S02]  /*7dd0*/  @!P4 LEA R44, P6, R22.reuse, R14, 0x1 ;  /* 0x0000000e162cc211 */ /* 0x058fe400078c08ff */
[----:B------:R-:W0:Y:S02]  /*7de0*/  @!P3 LDS.128 R12, [R94+0x1b400] ;  /* 0x01b400005e0cb984 */ /* 0x000e240000000c00 */
[----:B------:R-:W-:Y:S02]  /*7df0*/  @!P4 LEA.HI.X R45, R22, R45, R2, 0x1, P6 ;  /* 0x0000002d162dc211 */ /* 0x000fe400030f0c02 */
[----:B0-----:R-:W-:Y:S04]  /*7e00*/  @!P3 ST.E.128 desc[UR38][R46.64], R12 ;  /* 0x0000000c2e00b985 */ /* 0x001fe8000c101d26 */
[----:B------:R-:W0:Y:S04]  /*7e10*/  @!P4 LDS.128 R12, [R94+0x1f400] ;  /* 0x01f400005e0cc984 */ /* 0x000e280000000c00 */
[----:B0-----:R0:W-:Y:S02]  /*7e20*/  @!P4 ST.E.128 desc[UR38][R44.64], R12 ;  /* 0x0000000c2c00c985 */ /* 0x0011e4000c101d26 */
.L_x_531:
[----:B------:R-:W-:Y:S05]  /*7e30*/  BSYNC B0 ;  /* 0x0000000000007941 */ /* 0x000fea0003800000 */
.L_x_489:
[----:B------:R-:W5:Y:S01]  /*7e40*/  S2R R11, SR_TID.X ;  /* 0x00000000000b7919 */ /* 0x000f620000002100 */
[----:B------:R-:W-:Y:S01]  /*7e50*/  @!PT LDS RZ, [RZ] ;  /* 0x00000000fffff984 */ /* 0x000fe20000000800 */
[----:B------:R-:W-:Y:S01]  /*7e60*/  @!PT LDS RZ, [RZ] ;  /* 0x00000000fffff984 */ /* 0x000fe20000000800 */
[----:B------:R-:W-:Y:S01]  /*7e70*/  @!PT LDS RZ, [RZ] ;  /* 0x00000000fffff984 */ /* 0x000fe20000000800 */
[----:B------:R-:W-:Y:S01]  /*7e80*/  @!PT LDS RZ, [RZ] ;  /* 0x00000000fffff984 */ /* 0x000fe20000000800 */
[----:B------:R3:W-:Y:S06]  /*7e90*/  MEMBAR.ALL.CTA ;  /* 0x0000000000007992 */ /* 0x0007ec0000008000 */
[----:B---3--:R-:W3:Y:S01]  /*7ea0*/  FENCE.VIEW.ASYNC.S ;  /* 0x00000000000073c6 */ /* 0x008ee20000000000 */
[----:B------:R-:W-:Y:S05]  /*7eb0*/  WARPSYNC.ALL ;  /* 0x0000000000007948 */ /* 0x000fea0003800000 */
[----:B------:R-:W-:Y:S01]  /*7ec0*/  BSSY B0, `(.L_x_574) ;  /* 0x0000009000007945 */ /* 0x000fe20003800000 */
[----:B-----5:R-:W-:Y:S01]  /*7ed0*/  LOP3.LUT R11, R11, 0x7f, RZ, 0xc0, !PT ;  /* 0x0000007f0b0b7812 */ /* 0x020fe200078ec0ff */
[----:B---3--:R3:W-:Y:S03]  /*7ee0*/  BAR.SYNC.DEFER_BLOCKING R97, 0x80 ;  /* 0x000200610000751d */ /* 0x0087e60000010000 */
[----:B------:R-:W-:-:S13]  /*7ef0*/  ISETP.NE.AND P3, PT, R11, RZ, PT ;  /* 0x000000ff0b00720c */ /* 0x000fda0003f65270 */
[----:B------:R-:W-:-:S05]  /*7f00*/  @!P3 VIADD R11, R92, 0x288a0 ;  /* 0x000288a05c0bb836 */ /* 0x000fca0000000000 */
[----:B------:R-:W-:-:S04]  /*7f10*/  @!P3 PRMT R11, RZ, 0x654, R11 ;  /* 0x00000654ff0bb816 */ /* 0x000fc8000000000b */
[----:B------:R3:W-:Y:S01]  /*7f20*/  @!P3 SYNCS.ARRIVE.TRANS64.RED.A1T0 RZ, [R11+URZ], RZ ;  /* 0x000000ff0bffb9a7 */ /* 0x0007e2000810043f */
[----:B------:R-:W-:Y:S05]  /*7f30*/  @!P5 BRA `(.L_x_575) ;  /* 0x000000000004d947 */ /* 0x000fea0003800000 */
[----:B------:R-:W-:Y:S01]  /*7f40*/  BPT.TRAP 0x1 ;  /* 0x000000040000795c */ /* 0x000fe20000300000 */
.L_x_575:
[----:B------:R-:W-:Y:S05]  /*7f50*/  BSYNC B0 ;  /* 0x0000000000007941 */ /* 0x000fea0003800000 */
.L_x_574:
[----:B------:R-:W5:Y:S01]  /*7f60*/  SYNCS.PHASECHK.TRANS64.TRYWAIT P4, [R92+URZ+0x288b0], R103 ;  /* 0x0288b0675c0075a7 */ /* 0x000f62000808017f */
[----:B------:R-:W-:Y:S01]  /*7f70*/  ULDC UR36, c[0x0][0x2f4] ;  /* 0x0000bd0000247ab9 */ /* 0x000fe20000000800 */
[----:B------:R-:W-:Y:S04]  /*7f80*/  BSSY B0, `(.L_x_576) ;  /* 0x0000002000007945 */ /* 0x000fe80003800000 */
[----:B-----5:R-:W-:Y:S05]  /*7f90*/  @!P4 BRA `(.L_x_577) ;  /* 0x0000012c000cc947 */ /* 0x020fea0003800000 */
.L_x_848:
[----:B------:R-:W-:Y:S05]  /*7fa0*/  BSYNC B0 ;  /* 0x0000000000007941 */ /* 0x000fea0003800000 */
.L_x_576:
[----:B------:R-:W-:Y:S01]  /*7fb0*/  ULDC.64 UR4, c[0x0][0x328] ;  /* 0x0000ca0000047ab9 */ /* 0x000fe20000000a00 */
[----:B------:R-:W-:Y:S01]  /*7fc0*/  IMAD.IADD R98, R98, 0x1, -R153 ;  /* 0x0000000162627824 */ /* 0x000fe200078e0a99 */
[----:B------:R-:W-:Y:S01]  /*7fd0*/  BSSY B0, `(.L_x_578) ;  /* 0x0000020000007945 */ /* 0x000fe20003800000 */
[----:B------:R-:W-:Y:S02]  /*7fe0*/  IMAD R100, R100, UR4, RZ ;  /* 0x0000000464647c24 */ /* 0x000fe4000f8e02ff */
[----:B01--4-:R-:W-:-:S04]  /*7ff0*/  IMAD.WIDE.U32 R12, R101, UR4, RZ ;  /* 0x00000004650c7c25 */ /* 0x013fc8000f8e00ff */
[----:B------:R-:W-:Y:S01]  /*8000*/  IMAD R101, R101, UR5, R100 ;  /* 0x0000000565657c24 */ /* 0x000fe2000f8e0264 */
[----:B------:R-:W-:Y:S02]  /*8010*/  ULDC.64 UR4, c[0x0][0x338] ;  /* 0x0000ce0000047ab9 */ /* 0x000fe40000000a00 */
[----:B------:R-:W-:Y:S02]  /*8020*/  IMAD R99, R99, UR4, RZ ;  /* 0x0000000463637c24 */ /* 0x000fe4000f8e02ff */
[----:B------:R-:W-:Y:S02]  /*8030*/  IADD3 R13, R13, R101, RZ ;  /* 0x000000650d0d7210 */ /* 0x000fe40007ffe0ff */
[C---:B------:R-:W-:Y:S02]  /*8040*/  IMAD R99, R102.reuse, UR5, R99 ;  /* 0x0000000566637c24 */ /* 0x040fe4000f8e0263 */
[----:B------:R-:W-:Y:S01]  /*8050*/  IMAD.WIDE.U32 R102, R102, UR4, R12 ;  /* 0x0000000466667c25 */ /* 0x000fe2000f8e000c */
[----:B------:R-:W-:-:S03]  /*8060*/  ULDC.64 UR4, c[0x0][0x330] ;  /* 0x0000cc0000047ab9 */ /* 0x000fc60000000a00 */
[----:B---3--:R-:W-:Y:S02]  /*8070*/  IMAD R11, R35, UR4, RZ ;  /* 0x00000004230b7c24 */ /* 0x008fe4000f8e02ff */
[----:B------:R-:W-:Y:S02]  /*8080*/  IMAD.IADD R103, R103, 0x1, R99 ;  /* 0x0000000167677824 */ /* 0x000fe400078e0263 */
[C---:B------:R-:W-:Y:S02]  /*8090*/  IMAD R11, R42.reuse, UR5, R11 ;  /* 0x000000052a0b7c24 */ /* 0x040fe4000f8e020b */
[----:B------:R-:W-:Y:S01]  /*80a0*/  IMAD.WIDE.U32 R12, R42, UR4, R102 ;  /* 0x000000042a0c7c25 */ /* 0x000fe2000f8e0066 */
[----:B------:R-:W-:-:S03]  /*80b0*/  ULDC.64 UR4, c[0x0][0x318] ;  /* 0x0000c60000047ab9 */ /* 0x000fc60000000a00 */
[----:B------:R-:W-:Y:S01]  /*80c0*/  IMAD.IADD R11, R13, 0x1, R11 ;  /* 0x000000010d0b7824 */ /* 0x000fe200078e020b */
[----:B------:R-:W-:-:S04]  /*80d0*/  LEA R48, P4, R12, UR4, 0x1 ;  /* 0x000000040c307c11 */ /* 0x000fc8000f8808ff */
[----:B------:R-:W-:Y:S01]  /*80e0*/  LEA.HI.X R11, R12, UR5, R11, 0x1, P4 ;  /* 0x000000050c0b7c11 */ /* 0x000fe2000a0f0c0b */
[----:B------:R0:W1:Y:S01]  /*80f0*/  SHFL.IDX PT, R47, R48, RZ, 0x181f ;  /* 0x00181fff302f7589 */ /* 0x00006200000e0000 */
[----:B------:R-:W-:-:S03]  /*8100*/  ISETP.GE.AND P4, PT, R98, 0x1, PT ;  /* 0x000000016200780c */ /* 0x000fc60003f86270 */
[----:B------:R0:W3:Y:S10]  /*8110*/  SHFL.IDX PT, R13, R11, RZ, 0x181f ;  /* 0x00181fff0b0d7589 */ /* 0x0000f400000e0000 */
[----:B0-----:R-:W-:Y:S05]  /*8120*/  @!P4 BRA `(.L_x_579) ;  /* 0x000000000028c947 */ /* 0x001fea0003800000 */
[----:B------:R-:W-:-:S13]  /*8130*/  ISETP.GE.AND P4, PT, R16, UR36, PT ;  /* 0x0000002410007c0c */ /* 0x000fda000bf86270 */
[----:B-12---:R-:W-:-:S04]  /*8140*/  @!P4 LEA R44, P5, R16, R47, 0x1 ;  /* 0x0000002f102cc211 */ /* 0x006fc800078a08ff */
[----:B---3--:R-:W-:Y:S02]  /*8150*/  @!P4 LEA.HI.X R45, R16, R13, R17, 0x1, P5 ;  /* 0x0000000d102dc211 */ /* 0x008fe400028f0c11 */
[----:B------:R-:W-:-:S13]  /*8160*/  ISETP.GE.AND P5, PT, R22, UR36, PT ;  /* 0x0000002416007c0c */ /* 0x000fda000bfa6270 */
[----:B------:R-:W-:-:S04]  /*8170*/  @!P5 LEA R46, P6, R22, R47, 0x1 ;  /* 0x0000002f162ed211 */ /* 0x000fc800078c08ff */
[----:B------:R-:W-:Y:S02]  /*8180*/  @!P5 LEA.HI.X R47, R22, R13, R2, 0x1, P6 ;  /* 0x0000000d162fd211 */ /* 0x000fe400030f0c02 */
[----:B------:R-:W0:Y:S04]  /*8190*/  @!P4 LDS.128 R12, [R94+0x400] ;  /* 0x000400005e0cc984 */ /* 0x000e280000000c00 */
[----:B0-----:R-:W-:Y:S04]  /*81a0*/  @!P4 ST.E.128 desc[UR38][R44.64], R12 ;  /* 0x0000000c2c00c985 */ /* 0x001fe8000c101d26 */
[----:B------:R-:W0:Y:S04]  /*81b0*/  @!P5 LDS.128 R12, [R94+0x4400] ;  /* 0x004400005e0cd984 */ /* 0x000e280000000c00 */
[----:B0-----:R0:W-:Y:S02]  /*81c0*/  @!P5 ST.E.128 desc[UR38][R46.64], R12 ;  /* 0x0000000c2e00d985 */ /* 0x0011e4000c101d26 */
.L_x_579:
[----:B------:R-:W-:Y:S05]  /*81d0*/  BSYNC B0 ;  /* 0x0000000000007941 */ /* 0x000fea0003800000 */
.L_x_578:
[----:B------:R-:W-:Y:S01]  /*81e0*/  ISETP.GE.AND P4, PT, R98, 0x21, PT ;  /* 0x000000216200780c */ /* 0x000fe20003f86270 */
[----:B0--3--:R0:W3:Y:S01]  /*81f0*/  SHFL.IDX PT, R13, R11, 0x1, 0x181f ;  /* 0x00381f000b0d7f89 */ /* 0x0090e200000e0000 */
[----:B------:R-:W-:Y:S03]  /*8200*/  BSSY B0, `(.L_x_580) ;  /* 0x000000d000007945 */ /* 0x000fe60003800000 */
[----:B-1----:R0:W1:Y:S08]  /*8210*/  SHFL.IDX PT, R47, R48, 0x1, 0x181f ;  /* 0x00381f00302f7f89 */ /* 0x00207000000e0000 */
        /* <DEDUP_REMOVED lines=11> */
.L_x_581:
[----:B------:R-:W-:Y:S05]  /*82d0*/  BSYNC B0 ;  /* 0x0000000000007941 */ /* 0x000fea0003800000 */
.L_x_580:
        /* <DEDUP_REMOVED lines=15> */
.L_x_583:
[----:B------:R-:W-:Y:S05]  /*83d0*/  BSYNC B0 ;  /* 0x0000000000007941 */ /* 0x000fea0003800000 */
.L_x_582:
[----:B------:R-:W-:Y:S01]  /*83e0*/  ISETP.GE.AND P4, PT, R98, 0x61, PT ;  /* 0x000000616200780c */ /* 0x000fe20003f86270 */
[----:B------:R-:W4:Y:S01]  /*83f0*/  SHFL.IDX PT, R11, R11, 0x3, 0x181f ;  /* 0x00781f000b0b7f89 */ /* 0x000f2200000e0000 */
[----:B------:R-:W-:Y:S03]  /*8400*/  BSSY B0, `(.L_x_584) ;  /* 0x000000d000007945 */ /* 0x000fe60003800000 */
[----:B01----:R0:W1:Y:S08]  /*8410*/  SHFL.IDX PT, R47, R48, 0x3, 0x181f ;  /* 0x00781f00302f7f89 */ /* 0x00307000000e0000 */
[----:B0-----:R-:W-:Y:S05]  /*8420*/  @!P4 BRA `(.L_x_585) ;  /* 0x000000000028c947 */ /* 0x001fea0003800000 */
[----:B------:R-:W-:-:S13]  /*8430*/  ISETP.GE.AND P4, PT, R16, UR36, PT ;  /* 0x0000002410007c0c */ /* 0x000fda000bf86270 */
[----:B---3--:R-:W0:Y:S01]  /*8440*/  @!P4 LDS.128 R12, [R94+0x3400] ;  /* 0x003400005e0cc984 */ /* 0x008e220000000c00 */
[----:B-12---:R-:W-:-:S04]  /*8450*/  @!P4 LEA R44, P5, R16, R47, 0x1 ;  /* 0x0000002f102cc211 */ /* 0x006fc800078a08ff */
[----:B----4-:R-:W-:Y:S02]  /*8460*/  @!P4 LEA.HI.X R45, R16, R11, R17, 0x1, P5 ;  /* 0x0000000b102dc211 */ /* 0x010fe400028f0c11 */
[----:B------:R-:W-:-:S13]  /*8470*/  ISETP.GE.AND P5, PT, R22, UR36, PT ;  /* 0x0000002416007c0c */ /* 0x000fda000bfa6270 */
[----:B------:R-:W-:-:S04]  /*8480*/  @!P5 LEA R46, P6, R22, R47, 0x1 ;  /* 0x0000002f162ed211 */ /* 0x000fc800078c08ff */
[----:B------:R-:W-:Y:S01]  /*8490*/  @!P5 LEA.HI.X R47, R22, R11, R2, 0x1, P6 ;  /* 0x0000000b162fd211 */ /* 0x000fe200030f0c02 */
[----:B0-----:R-:W-:Y:S04]  /*84a0*/  @!P4 ST.E.128 desc[UR38][R44.64], R12 ;  /* 0x0000000c2c00c985 */ /* 0x001fe8000c101d26 */
[----:B------:R-:W0:Y:S04]  /*84b0*/  @!P5 LDS.128 R12, [R94+0x7400] ;  /* 0x007400005e0cd984 */ /* 0x000e280000000c00 */
[----:B0-----:R0:W-:Y:S02]  /*84c0*/  @!P5 ST.E.128 desc[UR38][R46.64], R12 ;  /* 0x0000000c2e00d985 */ /* 0x0011e4000c101d26 */
.L_x_585:
[----:B------:R-:W-:Y:S05]  /*84d0*/  BSYNC B0 ;  /* 0x0000000000007941 */ /* 0x000fea0003800000 */
.L_x_584:
[----:B------:R-:W-:Y:S01]  /*84e0*/  @!PT LDS RZ, [RZ] ;  /* 0x00000000fffff984 */ /* 0x000fe20000000800 */
[----:B------:R-:W-:Y:S01]  /*84f0*/  @!PT LDS RZ, [RZ] ;  /* 0x00000000fffff984 */ /* 0x000fe20000000800 */
[----:B------:R-:W-:Y:S01]  /*8500*/  @!PT LDS RZ, [RZ] ;  /* 0x00000000fffff984 */ /* 0x000fe20000000800 */
[----:B------:R-:W-:Y:S01]  /*8510*/  @!PT LDS RZ, [RZ] ;  /* 0x00000000fffff984 */ /* 0x000fe20000000800 */
[----:B------:R5:W-:Y:S06]  /*8520*/  MEMBAR.ALL.CTA ;  /* 0x0000000000007992 */ /* 0x000bec0000008000 */
[----:B-----5:R-:W5:Y:S01]  /*8530*/  FENCE.VIEW.ASYNC.S ;  /* 0x00000000000073c6 */ /* 0x020f620000000000 */
[----:B------:R-:W-:Y:S01]  /*8540*/  @!P3 VIADD R92, R92, 0x288c0 ;  /* 0x000288c05c5cb836 */ /* 0x000fe20000000000 */
[----:B-----5:R0:W-:Y:S01]  /*8550*/  BAR.SYNC.DEFER_BLOCKING R97, 0x80 ;  /* 0x000200610000751d */ /* 0x0201e20000010000 */
[----:B------:R-:W-:Y:S01]  /*8560*/  ISETP.NE.AND P4, PT, R93, RZ, PT ;  /* 0x000000ff5d00720c */ /* 0x000fe20003f85270 */
[----:B------:R-:W-:-:S02]  /*8570*/  VIADD R155, R155, 0x1 ;  /* 0x000000019b9b7836 */ /* 0x000fc40000000000 */
[----:B------:R-:W-:-:S04]  /*8580*/  @!P3 PRMT R92, RZ, 0x654, R92 ;  /* 0x00000654ff5cb816 */ /* 0x000fc8000000005c */
[----:B------:R0:W-:Y:S01]  /*8590*/  @!P3 SYNCS.ARRIVE.TRANS64.RED.A1T0 RZ, [R92+URZ], RZ ;  /* 0x000000ff5cffb9a7 */ /* 0x0001e2000810043f */
[----:B------:R-:W-:-:S04]  /*85a0*/  ISETP.NE.AND P3, PT, R155, 0x2, PT ;  /* 0x000000029b00780c */ /* 0x000fc80003f65270 */
[----:B----4-:R-:W-:Y:S02]  /*85b0*/  SEL R11, RZ, 0x1, P3 ;  /* 0x00000001ff0b7807 */ /* 0x010fe40001800000 */
[----:B------:R-:W-:Y:S02]  /*85c0*/  SEL R155, R155, RZ, P3 ;  /* 0x000000ff9b9b7207 */ /* 0x000fe40001800000 */
[----:B------:R-:W-:Y:S01]  /*85d0*/  LOP3.LUT R154, R154, R11, RZ, 0x3c, !PT ;  /* 0x0000000b9a9a7212 */ /* 0x000fe200078e3cff */
[----:B0-----:R-:W-:Y:S06]  /*85e0*/  @P4 BRA `(.L_x_586) ;  /* 0xffffff98006c4947 */ /* 0x001fec000383ffff */
[----:B------:R-:W0:Y:S01]  /*85f0*/  S2R R12, SR_TID.X ;  /* 0x00000000000c7919 */ /* 0x000e220000002100 */
[----:B------:R-:W-:Y:S02]  /*8600*/  PLOP3.LUT P0, PT, PT, PT, PT, 0x8, 0x0 ;  /* 0x000000000000781c */ /* 0x000fe40003f0e170 */
[----:B0-----:R-:W-:-:S04]  /*8610*/  SHF.R.U32.HI R12, RZ, 0x7, R12 ;  /* 0x00000007ff0c7819 */ /* 0x001fc8000001160c */
[----:B------:R-:W-:-:S13]  /*8620*/  ISETP.NE.AND P4, PT, R12, 0x1, PT ;  /* 0x000000010c00780c */ /* 0x000fda0003f85270 */
[----:B------:R-:W-:Y:S06]  /*8630*/  @!P4 BAR.ARV 0x9, 0x100 ;  /* 0x024400000000cb1d */ /* 0x000fec0000002000 */
.L_x_484:
[----:B------:R-:W-:Y:S01]  /*8640*/  ISETP.GE.AND P2, PT, R96, 0x1, PT ;  /* 0x000000016000780c */ /* 0x000fe20003f46270 */
[----:B------:R-:W-:Y:S01]  /*8650*/  IMAD.MOV.U32 R3, RZ, RZ, RZ ;  /* 0x000000ffff037224 */ /* 0x000fe200078e00ff */
[----:B------:R-:W-:Y:S01]  /*8660*/  PLOP3.LUT P1, PT, PT, PT, PT, 0x80, 0x0 ;  /* 0x000000000000781c */ /* 0x000fe20003f2f070 */
[----:B------:R-:W-:Y:S01]  /*8670*/  IMAD.MOV.U32 R0, RZ, RZ, RZ ;  /* 0x000000ffff007224 */ /* 0x000fe200078e00ff */
[----:B------:R-:W-:Y:S01]  /*8680*/  CS2R R64, SRZ ;  /* 0x0000000000407805 */ /* 0x000fe2000001ff00 */
[----:B------:R-:W-:Y:S01]  /*8690*/  IMAD.MOV.U32 R151, RZ, RZ, RZ ;  /* 0x000000ffff977224 */ /* 0x000fe200078e00ff */
[----:B------:R-:W-:Y:S02]  /*86a0*/  CS2R R36, SRZ ;  /* 0x0000000000247805 */ /* 0x000fe4000001ff00 */
[----:B------:R-:W-:Y:S02]  /*86b0*/  CS2R R66, SRZ ;  /* 0x0000000000427805 */ /* 0x000fe4000001ff00 */
[----:B------:R-:W-:-:S02]  /*86c0*/  CS2R R38, SRZ ;  /* 0x0000000000267805 */ /* 0x000fc4000001ff00 */
[----:B------:R-:W-:Y:S02]  /*86d0*/  CS2R R68, SRZ ;  /* 0x0000000000447805 */ /* 0x000fe4000001ff00 */
[----:B------:R-:W-:Y:S02]  /*86e0*/  CS2R R34, SRZ ;  /* 0x0000000000227805 */ /* 0x000fe4000001ff00 */
[----:B------:R-:W-:Y:S02]  /*86f0*/  CS2R R70, SRZ ;  /* 0x0000000000467805 */ /* 0x000fe4000001ff00 */
[----:B--2---:R-:W-:Y:S02]  /*8700*/  CS2R R44, SRZ ;  /* 0x00000000002c7805 */ /* 0x004fe4000001ff00 */
[----:B------:R-:W-:Y:S02]  /*8710*/  CS2R R32, SRZ ;  /* 0x0000000000207805 */ /* 0x000fe4000001ff00 */
[----:B------:R-:W-:-:S02]  /*8720*/  CS2R R72, SRZ ;  /* 0x0000000000487805 */ /* 0x000fc4000001ff00 */
[----:B------:R-:W-:Y:S02]  /*8730*/  CS2R R30, SRZ ;  /* 0x00000000001e7805 */ /* 0x000fe4000001ff00 */
[----:B------:R-:W-:Y:S02]  /*8740*/  CS2R R74, SRZ ;  /* 0x00000000004a7805 */ /* 0x000fe4000001ff00 */
[----:B------:R-:W-:Y:S02]  /*8750*/  CS2R R76, SRZ ;  /* 0x00000000004c7805 */ /* 0x000fe4000001ff00 */
[----:B------:R-:W-:Y:S02]  /*8760*/  CS2R R54, SRZ ;  /* 0x0000000000367805 */ /* 0x000fe4000001ff00 */
[----:B-1----:R-:W-:Y:S02]  /*8770*/  CS2R R46, SRZ ;  /* 0x00000000002e7805 */ /* 0x002fe4000001ff00 */
        /* <DEDUP_REMOVED lines=15> */
[----:B------:R-:W-:Y:S01]  /*8870*/  IMAD.MOV.U32 R100, RZ, RZ, RZ ;  /* 0x000000ffff647224 */ /* 0x000fe200078e00ff */
[----:B------:R-:W-:Y:S06]  /*8880*/  @P0 BRA `(.L_x_587) ;  /* 0x00000000000c0947 */ /* 0x000fec0003800000 */
[----:B------:R-:W0:Y:S01]  /*8890*/  FENCE.VIEW.ASYNC.G ;  /* 0x00000000000073c6 */ /* 0x000e220000000100 */
[----:B------:R-:W-:Y:S05]  /*88a0*/  WARPSYNC.ALL ;  /* 0x0000000000007948 */ /* 0x000fea0003800000 */
[----:B0-----:R-:W-:Y:S06]  /*88b0*/  BAR.ARV 0xc, 0x180 ;  /* 0x0306000000007b1d */ /* 0x001fec0000002000 */
.L_x_587:
[----:B------:R-:W-:Y:S01]  /*88c0*/  CS2R R10, SRZ ;  /* 0x00000000000a7805 */ /* 0x000fe2000001ff00 */
[----:B------:R-:W-:Y:S06]  /*88d0*/  @!P2 BRA `(.L_x_588) ;  /* 0x0000008c0054a947 */ /* 0x000fec0003800000 */
[----:B------:R-:W-:-:S03]  /*88e0*/  UMOV UR4, 0xffffffff ;  /* 0xffffffff00047882 */ /* 0x000fc60000000000 */
[----:B------:R-:W-:Y:S05]  /*88f0*/  BRA.DIV UR4, `(.L_x_589) ;  /* 0x0000012204c87947 */ /* 0x000fea000b800000 */
[----:B------:R0:W1:Y:S02]  /*8900*/  SHFL.IDX PT, R194, R221, RZ, 0x1f ;  /* 0x00001fffddc27589 */ /* 0x00006400000e0000 */
.L_x_851:
[----:B-1----:R-:W-:Y:S02]  /*8910*/  LEA.HI R0, R194, R194, RZ, 0x1 ;  /* 0x000000c2c2007211 */ /* 0x002fe400078f08ff */
[----:B------:R-:W-:Y:S02]  /*8920*/  LOP3.LUT P0, RZ, R211, 0x3ff, RZ, 0xc0, !PT ;  /* 0x000003ffd3ff7812 */ /* 0x000fe4000780c0ff */
[----:B------:R-:W-:Y:S02]  /*8930*/  LOP3.LUT R3, R0, 0x1e, RZ, 0xc0, !PT ;  /* 0x0000001e00037812 */ /* 0x000fe400078ec0ff */
[----:B------:R-:W-:-:S03]  /*8940*/  P2R R25, PR, RZ, 0x1 ;  /* 0x00000001ff197803 */ /* 0x000fc60000000000 */
[----:B------:R-:W-:-:S04]  /*8950*/  IMAD.IADD R0, R194, 0x1, -R3 ;  /* 0x00000001c2007824 */ /* 0x000fc800078e0a03 */
[----:B------:R-:W-:-:S05]  /*8960*/  IMAD R0, R0, 0x2000, R211 ;  /* 0x0000200000007824 */ /* 0x000fca00078e02d3 */
[----:B------:R-:W-:-:S04]  /*8970*/  SHF.R.U32.HI R0, RZ, 0x4, R0 ;  /* 0x00000004ff007819 */ /* 0x000fc80000011600 */
[----:B------:R-:W-:Y:S01]  /*8980*/  LOP3.LUT R26, R0, 0x3fff, RZ, 0xc0, !PT ;  /* 0x00003fff001a7812 */ /* 0x000fe200078ec0ff */
[----:B------:R-:W-:Y:S06]  /*8990*/  @!P0 BRA `(.L_x_590) ;  /* 0x0000000000408947 */ /* 0x000fec0003800000 */
[----:B------:R-:W-:Y:S01]  /*89a0*/  MOV R0, 0x0 ;  /* 0x0000000000007802 */ /* 0x000fe20000000f00 */
[----:B------:R-:W-:Y:S01]  /*89b0*/  ULDC.64 UR4, c[0x4][0x80] ;  /* 0x0100200000047ab9 */ /* 0x000fe20000000a00 */
[----:B------:R-:W-:Y:S01]  /*89c0*/  ULDC.64 UR6, c[0x4][0x88] ;  /* 0x0100220000067ab9 */ /* 0x000fe20000000a00 */
[----:B------:R-:W-:Y:S01]  /*89d0*/  MOV R4, UR4 ;  /* 0x0000000400047c02 */ /* 0x000fe20008000f00 */
[----:B------:R1:W2:Y:S01]  /*89e0*/  LDC.64 R14, c[0x4][R0] ;  /* 0x01000000000e7b82 */ /* 0x0002a20000000a00 */
[----:B------:R-:W-:Y:S01]  /*89f0*/  IMAD.U32 R5, RZ, RZ, UR5 ;  /* 0x00000005ff057e24 */ /* 0x000fe2000f8e00ff */
[----:B------:R-:W-:Y:S01]  /*8a00*/  ULDC.64 UR4, c[0x4][0x20] ;  /* 0x0100080000047ab9 */ /* 0x000fe20000000a00 */
[----:B------:R-:W-:Y:S02]  /*8a10*/  IMAD.U32 R6, RZ, RZ, UR6 ;  /* 0x00000006ff067e24 */ /* 0x000fe4000f8e00ff */
[----:B------:R-:W-:Y:S02]  /*8a20*/  IMAD.U32 R7, RZ, RZ, UR7 ;  /* 0x00000007ff077e24 */ /* 0x000fe4000f8e00ff */
[----:B------:R-:W-:-:S02]  /*8a30*/  IMAD.U32 R10, RZ, RZ, UR4 ;  /* 0x00000004ff0a7e24 */ /* 0x000fc4000f8e00ff */
[----:B------:R-:W-:Y:S02]  /*8a40*/  IMAD.U32 R11, RZ, RZ, UR5 ;  /* 0x00000005ff0b7e24 */ /* 0x000fe4000f8e00ff */
[----:B------:R-:W-:Y:S02]  /*8a50*/  IMAD.MOV.U32 R8, RZ, RZ, 0x70 ;  /* 0x00000070ff087424 */ /* 0x000fe400078e00ff */
[----:B------:R-:W-:Y:S02]  /*8a60*/  IMAD.MOV.U32 R12, RZ, RZ, 0x1 ;  /* 0x00000001ff0c7424 */ /* 0x000fe400078e00ff */
[----:B-1-3--:R-:W-:-:S07]  /*8a70*/  IMAD.MOV.U32 R13, RZ, RZ, RZ ;  /* 0x000000ffff0d7224 */ /* 0x00afce00078e00ff */
[----:B------:R-:W-:-:S07]  /*8a80*/  LEPC R20, `(.L_x_590) ;  /* 0x000000001014794e */ /* 0x000fce0000000000 */
[----:B0-2--5:R-:W-:Y:S05]  /*8a90*/  CALL.ABS.NOINC R14 ;  /* 0x000000000e007343 */ /* 0x025fea0003c00000 */
.L_x_590:
[----:B------:R-:W-:Y:S02]  /*8aa0*/  ULDC UR4, c[0x0][0x3f4] ;  /* 0x0000fd0000047ab9 */ /* 0x000fe40000000800 */
[----:B------:R-:W-:-:S13]  /*8ab0*/  ISETP.LT.AND P0, PT, RZ, UR4, PT ;  /* 0x00000004ff007c0c */ /* 0x000fda000bf01270 */
[----:B------:R-:W-:Y:S05]  /*8ac0*/  @P0 BRA `(.L_x_591) ;  /* 0x00000000003c0947 */ /* 0x000fea0003800000 */
[----:B------:R-:W-:-:S04]  /*8ad0*/  LEA.HI R0, R207, R207, RZ, 0x1 ;  /* 0x000000cfcf007211 */ /* 0x000fc800078f08ff */
[----:B------:R-:W-:-:S05]  /*8ae0*/  LOP3.LUT R0, R0, 0xfffffffe, RZ, 0xc0, !PT ;  /* 0xfffffffe00007812 */ /* 0x000fca00078ec0ff */
[----:B------:R-:W-:-:S05]  /*8af0*/  IMAD.IADD R0, R207, 0x1, -R0 ;  /* 0x00000001cf007824 */ /* 0x000fca00078e0a00 */
[----:B------:R-:W-:-:S04]  /*8b00*/  SHF.L.U32 R3, R0, 0x1f, RZ ;  /* 0x0000001f00037819 */ /* 0x000fc800000006ff */
[----:B------:R1:W2:Y:S03]  /*8b10*/  SYNCS.PHASECHK.TRANS64.TRYWAIT P0, [R156+URZ+0x28800], R3 ;  /* 0x028800039c0075a7 */ /* 0x0002a6000800017f */
[----:B--2---:R-:W-:Y:S05]  /*8b20*/  @!P0 NANOSLEEP.SYNCS 0x989680 ;  /* 0x009896800000895d */ /* 0x004fea0003900000 */
[----:B------:R-:W2:Y:S01]  /*8b30*/  @!P0 SYNCS.PHASECHK.TRANS64 P0, [R156+URZ+0x28800], R3 ;  /* 0x028800039c0085a7 */ /* 0x000ea2000800007f */
[----:B------:R-:W-:Y:S04]  /*8b40*/  BSSY B0, `(.L_x_592) ;  /* 0x0000006000007945 */ /* 0x000fe80003800000 */
[----:B--2---:R-:W-:Y:S05]  /*8b50*/  @P0 BRA `(.L_x_593) ;  /* 0x0000000000100947 */ /* 0x004fea0003800000 */
.L_x_594:
[----:B--2---:R2:W4:Y:S02]  /*8b60*/  SYNCS.PHASECHK.TRANS64.TRYWAIT P0, [R156+URZ+0x28800], R3 ;  /* 0x028800039c0075a7 */ /* 0x004524000800017f */
[----:B----4-:R-:W-:Y:S05]  /*8b70*/  @!P0 NANOSLEEP.SYNCS 0x989680 ;  /* 0x009896800000895d */ /* 0x010fea0003900000 */
[----:B------:R-:W4:Y:S02]  /*8b80*/  @!P0 SYNCS.PHASECHK.TRANS64 P0, [R156+URZ+0x28800], R3 ;  /* 0x028800039c0085a7 */ /* 0x000f24000800007f */
[----:B----4-:R-:W-:Y:S05]  /*8b90*/  @!P0 BRA `(.L_x_594) ;  /* 0xfffffffc00f08947 */ /* 0x010fea000383ffff */
.L_x_593:
[----:B------:R-:W-:Y:S05]  /*8ba0*/  BSYNC B0 ;  /* 0x0000000000007941 */ /* 0x000fea0003800000 */
.L_x_592:
[----:B------:R-:W-:Y:S05]  /*8bb0*/  BRA `(.L_x_595) ;  /* 0x0000003400f07947 */ /* 0x000fea0003800000 */
.L_x_591:
[----:B-----5:R-:W-:Y:S01]  /*8bc0*/  SHF.R.S32.HI R0, RZ, 0x1f, R24 ;  /* 0x0000001fff007819 */ /* 0x020fe20000011418 */
[----:B------:R-:W-:Y:S01]  /*8bd0*/  ULDC.64 UR4, c[0x0][0x3f8] ;  /* 0x0000fe0000047ab9 */ /* 0x000fe20000000a00 */
[----:B------:R-:W-:Y:S01]  /*8be0*/  ULDC.64 UR6, c[0x0][0x408] ;  /* 0x0001020000067ab9 */ /* 0x000fe20000000a00 */
[----:B------:R-:W-:Y:S01]  /*8bf0*/  ISETP.NE.AND P2, PT, R25, RZ, PT ;  /* 0x000000ff1900720c */ /* 0x000fe20003f45270 */
[----:B------:R-:W-:-:S04]  /*8c00*/  IMAD.WIDE.U32 R4, R24, UR4, RZ ;  /* 0x0000000418047c25 */ /* 0x000fc8000f8e00ff */
[C---:B------:R-:W-:Y:S02]  /*8c10*/  IMAD R3, R0.reuse, UR4, RZ ;  /* 0x0000000400037c24 */ /* 0x040fe4000f8e02ff */
[----:B------:R-:W-:Y:S02]  /*8c20*/  IMAD R7, R0, UR6, RZ ;  /* 0x0000000600077c24 */ /* 0x000fe4000f8e02ff */
[C---:B------:R-:W-:Y:S01]  /*8c30*/  IMAD R3, R24.reuse, UR5, R3 ;  /* 0x0000000518037c24 */ /* 0x040fe2000f8e0203 */
[----:B------:R-:W-:Y:S01]  /*8c40*/  ULDC.64 UR4, c[0x0][0x3e8] ;  /* 0x0000fa0000047ab9 */ /* 0x000fe20000000a00 */
[----:B------:R-:W-:-:S04]  /*8c50*/  IMAD.WIDE.U32 R28, R24, UR6, RZ ;  /* 0x00000006181c7c25 */ /* 0x000fc8000f8e00ff */
[----:B------:R-:W-:Y:S01]  /*8c60*/  IMAD R7, R24, UR7, R7 ;  /* 0x0000000718077c24 */ /* 0x000fe2000f8e0207 */
[----:B------:R-:W-:Y:S01]  /*8c70*/  ULDC.64 UR6, c[0x0][0x400] ;  /* 0x0001000000067ab9 */ /* 0x000fe20000000a00 */
[----:B------:R-:W-:Y:S01]  /*8c80*/  IMAD.IADD R25, R3, 0x1, R5 ;  /* 0x0000000103197824 */ /* 0x000fe200078e0205 */
[----:B------:R-:W-:Y:S01]  /*8c90*/  LEA R24, P0, R4, UR4, 0x1 ;  /* 0x0000000404187c11 */ /* 0x000fe2000f8008ff */
[----:B------:R-:W-:Y:S01]  /*8ca0*/  IMAD.IADD R3, R7, 0x1, R29 ;  /* 0x0000000107037824 */ /* 0x000fe200078e021d */
[----:B------:R-:W-:Y:S02]  /*8cb0*/  LEA R27, P1, R28, UR6, 0x1 ;  /* 0x000000061c1b7c11 */ /* 0x000fe4000f8208ff */
[----:B------:R-:W-:Y:S02]  /*8cc0*/  LEA.HI.X R25, R4, UR5, R25, 0x1, P0 ;  /* 0x0000000504197c11 */ /* 0x000fe400080f0c19 */
[----:B------:R-:W-:Y:S01]  /*8cd0*/  LEA.HI.X R28, R28, UR7, R3, 0x1, P1 ;  /* 0x000000071c1c7c11 */ /* 0x000fe200088f0c03 */
[----:B------:R-:W-:Y:S08]  /*8ce0*/  @!P2 BRA `(.L_x_596) ;  /* 0x000000000040a947 */ /* 0x000ff00003800000 */
        /* <DEDUP_REMOVED lines=15> */
[----:B0-2---:R-:W-:Y:S05]  /*8de0*/  CALL.ABS.NOINC R14 ;  /* 0x000000000e007343 */ /* 0x005fea0003c00000 */
.L_x_596:
[----:B------:R-:W-:Y:S01]  /*8df0*/  ULDC.U8 UR4, c[0x0][0x410] ;  /* 0x0001040000047ab9 */ /* 0x000fe20000000000 */
[----:B------:R-:W-:Y:S01]  /*8e00*/  BSSY B0, `(.L_x_597) ;  /* 0x000034f000007945 */ /* 0x000fe20003800000 */
[----:B------:R-:W-:Y:S01]  /*8e10*/  ISETP.NE.AND P0, PT, RZ, UR4, PT ;  /* 0x00000004ff007c0c */ /* 0x000fe2000bf05270 */
[----:B------:R-:W-:-:S12]  /*8e20*/  IMAD R5, R41, 0x80, R153 ;  /* 0x0000008029057824 */ /* 0x000fd800078e0299 */
[----:B------:R-:W-:Y:S05]  /*8e30*/  @!P0 BRA `(.L_x_598) ;  /* 0x0000001800888947 */ /* 0x000fea0003800000 */
[----:B------:R-:W-:-:S03]  /*8e40*/  UMOV UR4, 0xffffffff ;  /* 0xffffffff00047882 */ /* 0x000fc60000000000 */
[----:B------:R-:W-:Y:S05]  /*8e50*/  BRA.DIV UR4, `(.L_x_599) ;  /* 0x0000011e049c7947 */ /* 0x000fea000b800000 */
[----:B------:R1:W2:Y:S04]  /*8e60*/  SHFL.IDX PT, R0, R25, RZ, 0x181f ;  /* 0x00181fff19007589 */ /* 0x0002a800000e0000 */
[----:B------:R1:W4:Y:S04]  /*8e70*/  SHFL.IDX PT, R3, R24, RZ, 0x181f ;  /* 0x00181fff18037589 */ /* 0x00032800000e0000 */
[----:B------:R1:W0:Y:S04]  /*8e80*/  SHFL.IDX PT, R4, R28, RZ, 0x181f ;  /* 0x00181fff1c047589 */ /* 0x00022800000e0000 */
[----:B------:R1:W0:Y:S02]  /*8e90*/  SHFL.IDX PT, R14, R27, RZ, 0x181f ;  /* 0x00181fff1b0e7589 */ /* 0x00022400000e0000 */
.L_x_857:
[----:B------:R-:W-:Y:S01]  /*8ea0*/  ULDC UR4, c[0x0][0x448] ;  /* 0x0001120000047ab9 */ /* 0x000fe20000000800 */
[----:B------:R-:W-:Y:S01]  /*8eb0*/  LEA.HI R6, R207, R207, RZ, 0x1 ;  /* 0x000000cfcf067211 */ /* 0x000fe200078f08ff */
[----:B------:R-:W-:Y:S01]  /*8ec0*/  IMAD R30, R95, UR4, RZ ;  /* 0x000000045f1e7c24 */ /* 0x000fe2000f8e02ff */
[----:B------:R-:W-:Y:S01]  /*8ed0*/  BSSY B1, `(.L_x_600) ;  /* 0x000001f000017945 */ /* 0x000fe20003800000 */
[----:B------:R-:W-:Y:S02]  /*8ee0*/  CS2R R8, SRZ ;  /* 0x0000000000087805 */ /* 0x000fe4000001ff00 */
[----:B------:R-:W-:Y:S02]  /*8ef0*/  LOP3.LUT R6, R6, 0xfffffffe, RZ, 0xc0, !PT ;  /* 0xfffffffe06067812 */ /* 0x000fe400078ec0ff */
[----:B------:R-:W-:Y:S02]  /*8f00*/  CS2R R10, SRZ ;  /* 0x00000000000a7805 */ /* 0x000fe4000001ff00 */
[----:B------:R-:W-:-:S02]  /*8f10*/  ISETP.GE.AND P0, PT, R5, R30, PT ;  /* 0x0000001e0500720c */ /* 0x000fc40003f06270 */
[----:B---3--:R-:W-:Y:S01]  /*8f20*/  CS2R R12, SRZ ;  /* 0x00000000000c7805 */ /* 0x008fe2000001ff00 */
[----:B------:R-:W-:Y:S01]  /*8f30*/  IMAD.IADD R5, R207, 0x1, -R6 ;  /* 0x00000001cf057824 */ /* 0x000fe200078e0a06 */
[----:B------:R-:W-:-:S04]  /*8f40*/  CS2R R6, SRZ ;  /* 0x0000000000067805 */ /* 0x000fc8000001ff00 */
[----:B------:R-:W-:-:S05]  /*8f50*/  SHF.L.U32 R5, R5, 0x1f, RZ ;  /* 0x0000001f05057819 */ /* 0x000fca00000006ff */
[----:B------:R-:W-:Y:S05]  /*8f60*/  @P0 BRA `(.L_x_601) ;  /* 0x0000000000540947 */ /* 0x000fea0003800000 */
[----:B------:R-:W-:Y:S01]  /*8f70*/  ULDC UR4, c[0x0][0x3f4] ;  /* 0x0000fd0000047ab9 */ /* 0x000fe20000000800 */
[----:B------:R-:W-:Y:S02]  /*8f80*/  CS2R R12, SRZ ;  /* 0x00000000000c7805 */ /* 0x000fe4000001ff00 */
[----:B------:R-:W-:Y:S02]  /*8f90*/  ISETP.GE.AND P4, PT, R18, UR4, PT ;  /* 0x0000000412007c0c */ /* 0x000fe4000bf86270 */
[----:B------:R-:W-:Y:S02]  /*8fa0*/  CS2R R8, SRZ ;  /* 0x0000000000087805 */ /* 0x000fe4000001ff00 */
[----:B------:R-:W-:-:S09]  /*8fb0*/  ISETP.GE.AND P5, PT, R23, UR4, PT ;  /* 0x0000000417007c0c */ /* 0x000fd2000bfa6270 */
[C---:B-1----:R-:W-:Y:S01]  /*8fc0*/  @!P4 IMAD.SHL.U32 R24, R18.reuse, 0x2, RZ ;  /* 0x000000021218c824 */ /* 0x042fe200078e00ff */
[----:B------:R-:W-:-:S03]  /*8fd0*/  @!P4 SHF.L.U64.HI R7, R18, 0x1, R19 ;  /* 0x000000011207c819 */ /* 0x000fc60000010213 */
[C---:B----4-:R-:W-:Y:S02]  /*8fe0*/  @!P5 IADD3 R28, P2, R3.reuse, R214, RZ ;  /* 0x000000d6031cd210 */ /* 0x050fe40007f5e0ff */
[-C--:B------:R-:W-:Y:S02]  /*8ff0*/  @!P4 IADD3 R20, P0, R3, R24.reuse, RZ ;  /* 0x000000180314c210 */ /* 0x080fe40007f1e0ff */
[C---:B0-----:R-:W-:Y:S02]  /*9000*/  @!P4 IADD3 R24, P1, R14.reuse, R24, RZ ;  /* 0x000000180e18c210 */ /* 0x041fe40007f3e0ff */
[----:B------:R-:W-:Y:S01]  /*9010*/  @!P5 IADD3 R14, P3, R14, R214, RZ ;  /* 0x000000d60e0ed210 */ /* 0x000fe20007f7e0ff */
[--C-:B--2---:R-:W-:Y:S01]  /*9020*/  @!P4 IMAD.X R21, R0, 0x1, R7.reuse, P0 ;  /* 0x000000010015c824 */ /* 0x104fe200000e0607 */
[----:B------:R-:W-:Y:S01]  /*9030*/  CS2R R10, SRZ ;  /* 0x00000000000a7805 */ /* 0x000fe2000001ff00 */
[----:B------:R-:W-:Y:S01]  /*9040*/  @!P4 IMAD.X R25, R4, 0x1, R7, P1 ;  /* 0x000000010419c824 */ /* 0x000fe200008e0607 */
[----:B------:R-:W-:-:S02]  /*9050*/  CS2R R6, SRZ ;  /* 0x0000000000067805 */ /* 0x000fc4000001ff00 */
[----:B------:R-:W-:Y:S01]  /*9060*/  @!P5 IADD3.X R29, R0, R213, RZ, P2, !PT ;  /* 0x000000d5001dd210 */ /* 0x000fe200017fe4ff */
[----:B------:R-:W-:Y:S01]  /*9070*/  @!P5 IMAD.X R15, R4, 0x1, R213, P3 ;  /* 0x00000001040fd824 */ /* 0x000fe200018e06d5 */
[----:B------:R3:W5:Y:S04]  /*9080*/  @!P4 LD.E.64 R10, desc[UR38][R20.64] ;  /* 0x00000026140ac980 */ /* 0x000768000c101b00 */
[----:B------:R3:W5:Y:S04]  /*9090*/  @!P5 LD.E.64 R12, desc[UR38][R28.64] ;  /* 0x000000261c0cd980 */ /* 0x000768000c101b00 */
[----:B------:R3:W5:Y:S04]  /*90a0*/  @!P5 LD.E.64 R8, desc[UR38][R14.64] ;  /* 0x000000260e08d980 */ /* 0x000768000c101b00 */
[----:B------:R3:W5:Y:S02]  /*90b0*/  @!P4 LD.E.64 R6, desc[UR38][R24.64] ;  /* 0x000000261806c980 */ /* 0x000764000c101b00 */
.L_x_601:
[----:B------:R-:W-:Y:S05]  /*90c0*/  BSYNC B1 ;  /* 0x0000000000017941 */ /* 0x000fea0003800000 */
.L_x_600:
[----:B------:R-:W0:Y:S01]  /*90d0*/  SYNCS.PHASECHK.TRANS64.TRYWAIT P0, [R156+URZ+0x28800], R5 ;  /* 0x028800059c0075a7 */ /* 0x000e22000800017f */
[----:B--2---:R-:W-:Y:S01]  /*90e0*/  IMAD R0, R41, -0x80, R30 ;  /* 0xffffff8029007824 */ /* 0x004fe200078e021e */
[--C-:B-----5:R-:W-:Y:S01]  /*90f0*/  SHF.R.U64 R32, R10, 0x10, R11.reuse ;  /* 0x000000100a207819 */ /* 0x120fe2000000120b */
[----:B----4-:R-:W-:Y:S01]  /*9100*/  IMAD.MOV.U32 R3, RZ, RZ, R10 ;  /* 0x000000ffff037224 */ /* 0x010fe200078e000a */
[--C-:B------:R-:W-:Y:S01]  /*9110*/  SHF.R.U32.HI R30, RZ, 0x10, R11.reuse ;  /* 0x00000010ff1e7819 */ /* 0x100fe2000001160b */
[----:B---3--:R-:W-:Y:S01]  /*9120*/  IMAD.MOV.U32 R15, RZ, RZ, R11 ;  /* 0x000000ffff0f7224 */ /* 0x008fe200078e000b */
[--C-:B-1----:R-:W-:Y:S01]  /*9130*/  SHF.R.U64 R27, R12, 0x10, R13.reuse ;  /* 0x000000100c1b7819 */ /* 0x102fe2000000120d */
[----:B------:R-:W-:Y:S01]  /*9140*/  IMAD.MOV.U32 R20, RZ, RZ, R12 ;  /* 0x000000ffff147224 */ /* 0x000fe200078e000c */
[--C-:B------:R-:W-:Y:S01]  /*9150*/  SHF.R.U32.HI R28, RZ, 0x10, R13.reuse ;  /* 0x00000010ff1c7819 */ /* 0x100fe2000001160d */
[----:B------:R-:W-:Y:S01]  /*9160*/  IMAD.MOV.U32 R21, RZ, RZ, R13 ;  /* 0x000000ffff157224 */ /* 0x000fe200078e000d */
[----:B------:R-:W-:Y:S01]  /*9170*/  VIMNMX R10, R0, 0x80, PT ;  /* 0x00000080000a7848 */ /* 0x000fe20003fe0100 */
[----:B------:R-:W-:Y:S01]  /*9180*/  BSSY B1, `(.L_x_602) ;  /* 0x000000f000017945 */ /* 0x000fe20003800000 */
[----:B------:R-:W-:Y:S01]  /*9190*/  IMAD.MOV.U32 R13, RZ, RZ, R6 ;  /* 0x000000ffff0d7224 */ /* 0x000fe200078e0006 */
[--C-:B------:R-:W-:Y:S01]  /*91a0*/  SHF.R.U64 R24, R6, 0x10, R7.reuse ;  /* 0x0000001006187819 */ /* 0x100fe20000001207 */
[--C-:B0-----:R-:W-:Y:S01]  /*91b0*/  IMAD.MOV.U32 R14, RZ, RZ, R7.reuse ;  /* 0x000000ffff0e7224 */ /* 0x101fe200078e0007 */
[----:B------:R-:W-:Y:S01]  /*91c0*/  SHF.R.U32.HI R25, RZ, 0x10, R7 ;  /* 0x00000010ff197819 */ /* 0x000fe20000011607 */
[--C-:B------:R-:W-:Y:S01]  /*91d0*/  IMAD.MOV.U32 R6, RZ, RZ, R9.reuse ;  /* 0x000000ffff067224 */ /* 0x100fe200078e0009 */
[----:B------:R-:W-:Y:S01]  /*91e0*/  SHF.R.U64 R7, R8, 0x10, R9 ;  /* 0x0000001008077819 */ /* 0x000fe20000001209 */
[----:B------:R-:W-:Y:S01]  /*91f0*/  IMAD.MOV.U32 R4, RZ, RZ, R8 ;  /* 0x000000ffff047224 */ /* 0x000fe200078e0008 */
[----:B------:R-:W-:-:S02]  /*9200*/  PRMT R11, R3, 0x5410, R32 ;  /* 0x00005410030b7816 */ /* 0x000fc40000000020 */
[----:B------:R-:W-:Y:S02]  /*9210*/  ISETP.GE.AND P1, PT, R153, R10, PT ;  /* 0x0000000a9900720c */ /* 0x000fe40003f26270 */
[----:B------:R-:W-:Y:S02]  /*9220*/  SHF.R.U32.HI R9, RZ, 0x10, R9 ;  /* 0x00000010ff097819 */ /* 0x000fe40000011609 */
[----:B------:R-:W-:Y:S02]  /*9230*/  PRMT R12, R15, 0x5410, R30 ;  /* 0x000054100f0c7816 */ /* 0x000fe4000000001e */
[----:B------:R-:W-:Y:S02]  /*9240*/  PRMT R0, R20, 0x5410, R27 ;  /* 0x0000541014007816 */ /* 0x000fe4000000001b */
[----:B------:R-:W-:Y:S01]  /*9250*/  PRMT R3, R21, 0x5410, R28 ;  /* 0x0000541015037816 */ /* 0x000fe2000000001c */
[----:B------:R-:W-:Y:S06]  /*9260*/  @!P0 BRA `(.L_x_603) ;  /* 0x0000011c00088947 */ /* 0x000fec0003800000 */
.L_x_858:
[----:B------:R-:W-:Y:S05]  /*9270*/  BSYNC B1 ;  /* 0x0000000000017941 */ /* 0x000fea0003800000 */
.L_x_602:
[----:B------:R-:W-:Y:S01]  /*9280*/  BSSY B1, `(.L_x_604) ;  /* 0x0000059000017945 */ /* 0x000fe20003800000 */
[----:B------:R-:W-:Y:S02]  /*9290*/  PRMT R13, R13, 0x5410, R24 ;  /* 0x000054100d0d7816 */ /* 0x000fe40000000018 */
[----:B------:R-:W-:Y:S02]  /*92a0*/  PRMT R14, R14, 0x5410, R25 ;  /* 0x000054100e0e7816 */ /* 0x000fe40000000019 */
[----:B------:R-:W-:Y:S02]  /*92b0*/  PRMT R8, R4, 0x5410, R7 ;  /* 0x0000541004087816 */ /* 0x000fe40000000007 */
[----:B------:R-:W-:Y:S01]  /*92c0*/  PRMT R9, R6, 0x5410, R9 ;  /* 0x0000541006097816 */ /* 0x000fe20000000009 */
[----:B------:R-:W-:Y:S06]  /*92d0*/  @P1 BRA `(.L_x_605) ;  /* 0x00000004004c1947 */ /* 0x000fec0003800000 */
[----:B------:R-:W1:Y:S01]  /*92e0*/  LDC R4, c[0x0][0x3f4] ;  /* 0x0000fd00ff047b82 */ /* 0x000e620000000800 */
[----:B------:R-:W-:Y:S01]  /*92f0*/  BSSY B2, `(.L_x_606) ;  /* 0x000002a000027945 */ /* 0x000fe20003800000 */
[-C--:B-1----:R-:W-:Y:S02]  /*9300*/  ISETP.GE.AND P0, PT, R18, R4.reuse, PT ;  /* 0x000000041200720c */ /* 0x082fe40003f06270 */
[----:B------:R-:W-:-:S11]  /*9310*/  ISETP.GE.AND P1, PT, R23, R4, PT ;  /* 0x000000041700720c */ /* 0x000fd60003f26270 */
[----:B------:R-:W-:Y:S05]  /*9320*/  @P0 BRA `(.L_x_607) ;  /* 0x0000000000980947 */ /* 0x000fea0003800000 */
[----:B0-----:R-:W0:Y:S01]  /*9330*/  LDS.128 R4, [R200] ;  /* 0x00000000c8047984 */ /* 0x001e220000000c00 */
[----:B------:R-:W-:Y:S01]  /*9340*/  IMAD.U32 R28, R13, 0x10000, RZ ;  /* 0x000100000d1c7824 */ /* 0x000fe200078e00ff */
[C---:B------:R-:W-:Y:S01]  /*9350*/  LOP3.LUT R27, R11.reuse, 0xffff0000, RZ, 0xc0, !PT ;  /* 0xffff00000b1b7812 */ /* 0x040fe200078ec0ff */
[----:B------:R-:W-:Y:S01]  /*9360*/  IMAD.U32 R25, R11, 0x10000, RZ ;  /* 0x000100000b197824 */ /* 0x000fe200078e00ff */
[----:B------:R-:W-:Y:S02]  /*9370*/  LOP3.LUT R29, R13, 0xffff0000, RZ, 0xc0, !PT ;  /* 0xffff00000d1d7812 */ /* 0x000fe400078ec0ff */
[C---:B0-----:R-:W-:Y:S01]  /*9380*/  SHF.L.U32 R15, R4.reuse, 0x10, RZ ;  /* 0x00000010040f7819 */ /* 0x041fe200000006ff */
[C---:B------:R-:W-:Y:S01]  /*9390*/  IMAD.U32 R20, R5.reuse, 0x10000, RZ ;  /* 0x0001000005147824 */ /* 0x040fe200078e00ff */
[----:B------:R-:W-:Y:S01]  /*93a0*/  LOP3.LUT R4, R4, 0xffff0000, RZ, 0xc0, !PT ;  /* 0xffff000004047812 */ /* 0x000fe200078ec0ff */
[C---:B------:R-:W-:Y:S01]  /*93b0*/  IMAD.U32 R21, R6.reuse, 0x10000, RZ ;  /* 0x0001000006157824 */ /* 0x040fe200078e00ff */
[----:B------:R-:W-:Y:S01]  /*93c0*/  LOP3.LUT R5, R5, 0xffff0000, RZ, 0xc0, !PT ;  /* 0xffff000005057812 */ /* 0x000fe200078ec0ff */
[----:B------:R-:W-:Y:S01]  /*93d0*/  IMAD.U32 R24, R7, 0x10000, RZ ;  /* 0x0001000007187824 */ /* 0x000fe200078e00ff */
[----:B------:R-:W-:Y:S01]  /*93e0*/  LOP3.LUT R6, R6, 0xffff0000, RZ, 0xc0, !PT ;  /* 0xffff000006067812 */ /* 0x000fe200078ec0ff */
[CC--:B------:R-:W-:Y:S01]  /*93f0*/  FMUL.FTZ R30, R4.reuse, R28.reuse ;  /* 0x0000001c041e7220 */ /* 0x0c0fe20000410000 */
[----:B------:R-:W-:Y:S01]  /*9400*/  FMUL.FTZ R31, R4, R25 ;  /* 0x00000019041f7220 */ /* 0x000fe20000410000 */
[C---:B------:R-:W-:Y:S01]  /*9410*/  FMUL.FTZ R33, R5.reuse, R29 ;  /* 0x0000001d05217220 */ /* 0x040fe20000410000 */
[----:B------:R-:W-:Y:S01]  /*9420*/  FMUL.FTZ R35, R5, R27 ;  /* 0x0000001b05237220 */ /* 0x000fe20000410000 */
[----:B------:R-:W-:Y:S01]  /*9430*/  FFMA.FTZ R30, R15, R25, -R30 ;  /* 0x000000190f1e7223 */ /* 0x000fe2000001081e */
[----:B------:R-:W-:Y:S01]  /*9440*/  LOP3.LUT R7, R7, 0xffff0000, RZ, 0xc0, !PT ;  /* 0xffff000007077812 */ /* 0x000fe200078ec0ff */
[----:B------:R-:W-:Y:S01]  /*9450*/  FFMA.FTZ R31, R15, R28, R31 ;  /* 0x0000001c0f1f7223 */ /* 0x000fe2000001001f */
[C---:B------:R-:W-:Y:S01]  /*9460*/  LOP3.LUT R25, R14.reuse, 0xffff0000, RZ, 0xc0, !PT ;  /* 0xffff00000e197812 */ /* 0x040fe200078ec0ff */
[----:B------:R-:W-:Y:S01]  /*9470*/  IMAD.U32 R15, R14, 0x10000, RZ ;  /* 0x000100000e0f7824 */ /* 0x000fe200078e00ff */
[C---:B------:R-:W-:Y:S01]  /*9480*/  LOP3.LUT R5, R12.reuse, 0xffff0000, RZ, 0xc0, !PT ;  /* 0xffff00000c057812 */ /* 0x040fe200078ec0ff */
[----:B------:R-:W-:-:S02]  /*9490*/  IMAD.U32 R4, R12, 0x10000, RZ ;  /* 0x000100000c047824 */ /* 0x000fc400078e00ff */
[----:B------:R-:W-:Y:S01]  /*94a0*/  FFMA.FTZ R33, R20, R27, -R33 ;  /* 0x0000001b14217223 */ /* 0x000fe20000010821 */
[C---:B------:R-:W-:Y:S01]  /*94b0*/  FMUL.FTZ R28, R6.reuse, R15 ;  /* 0x0000000f061c7220 */ /* 0x040fe20000410000 */
[C---:B------:R-:W-:Y:S01]  /*94c0*/  FMUL.FTZ R27, R7.reuse, R25 ;  /* 0x00000019071b7220 */ /* 0x040fe20000410000 */
[-C--:B------:R-:W-:Y:S01]  /*94d0*/  FMUL.FTZ R32, R6, R4.reuse ;  /* 0x0000000406207220 */ /* 0x080fe20000410000 */
[----:B------:R-:W-:Y:S01]  /*94e0*/  FMUL.FTZ R34, R7, R5 ;  /* 0x0000000507227220 */ /* 0x000fe20000410000 */
[----:B------:R-:W-:Y:S01]  /*94f0*/  FFMA.FTZ R20, R20, R29, R35 ;  /* 0x0000001d14147223 */ /* 0x000fe20000010023 */
[C---:B------:R-:W-:Y:S01]  /*9500*/  FFMA.FTZ R6, R21.reuse, R4, -R28 ;  /* 0x0000000415067223 */ /* 0x040fe2000001081c */
[----:B------:R-:W-:Y:S01]  /*9510*/  FFMA.FTZ R15, R21, R15, R32 ;  /* 0x0000000f150f7223 */ /* 0x000fe20000010020 */
[C---:B------:R-:W-:Y:S01]  /*9520*/  FFMA.FTZ R7, R24.reuse, R5, -R27 ;  /* 0x0000000518077223 */ /* 0x040fe2000001081b */
[----:B------:R-:W-:Y:S01]  /*9530*/  FFMA.FTZ R34, R24, R25, R34 ;  /* 0x0000001918227223 */ /* 0x000fe20000010022 */
[----:B------:R-:W-:-:S02]  /*9540*/  F2FP.BF16.F32.PACK_AB R4, R31, R30 ;  /* 0x0000001e1f04723e */ /* 0x000fc400000010ff */
[----:B------:R-:W-:Y:S02]  /*9550*/  F2FP.BF16.F32.PACK_AB R5, R20, R33 ;  /* 0x000000211405723e */ /* 0x000fe400000010ff */
[----:B------:R-:W-:Y:S02]  /*9560*/  F2FP.BF16.F32.PACK_AB R6, R15, R6 ;  /* 0x000000060f06723e */ /* 0x000fe400000010ff */
[----:B------:R-:W-:-:S05]  /*9570*/  F2FP.BF16.F32.PACK_AB R7, R34, R7 ;  /* 0x000000072207723e */ /* 0x000fca00000010ff */
[----:B------:R1:W-:Y:S02]  /*9580*/  STS.128 [R200], R4 ;  /* 0x00000004c8007388 */ /* 0x0003e40000000c00 */
.L_x_607:
[----:B------:R-:W-:Y:S05]  /*9590*/  BSYNC B2 ;  /* 0x0000000000027941 */ /* 0x000fea0003800000 */
.L_x_606:
[----:B------:R-:W-:Y:S05]  /*95a0*/  @P1 BRA `(.L_x_605) ;  /* 0x0000000000981947 */ /* 0x000fea0003800000 */
[----:B01----:R-:W0:Y:S01]  /*95b0*/  LDS.128 R4, [R200+0x4000] ;  /* 0x00400000c8047984 */ /* 0x003e220000000c00 */
[----:B------:R-:W-:Y:S01]  /*95c0*/  IMAD.U32 R28, R8, 0x10000, RZ ;  /* 0x00010000081c7824 */ /* 0x000fe200078e00ff */
[C---:B------:R-:W-:Y:S01]  /*95d0*/  LOP3.LUT R27, R0.reuse, 0xffff0000, RZ, 0xc0, !PT ;  /* 0xffff0000001b7812 */ /* 0x040fe200078ec0ff */
[----:B------:R-:W-:Y:S01]  /*95e0*/  IMAD.U32 R25, R0, 0x10000, RZ ;  /* 0x0001000000197824 */ /* 0x000fe200078e00ff */
[----:B------:R-:W-:Y:S01]  /*95f0*/  LOP3.LUT R29, R8, 0xffff0000, RZ, 0xc0, !PT ;  /* 0xffff0000081d7812 */ /* 0x000fe200078ec0ff */
[C---:B0-----:R-:W-:Y:S01]  /*9600*/  IMAD.U32 R15, R4.reuse, 0x10000, RZ ;  /* 0x00010000040f7824 */ /* 0x041fe200078e00ff */
[----:B------:R-:W-:Y:S01]  /*9610*/  LOP3.LUT R4, R4, 0xffff0000, RZ, 0xc0, !PT ;  /* 0xffff000004047812 */ /* 0x000fe200078ec0ff */
[C---:B------:R-:W-:Y:S01]  /*9620*/  IMAD.U32 R20, R5.reuse, 0x10000, RZ ;  /* 0x0001000005147824 */ /* 0x040fe200078e00ff */
[----:B------:R-:W-:Y:S01]  /*9630*/  LOP3.LUT R5, R5, 0xffff0000, RZ, 0xc0, !PT ;  /* 0xffff000005057812 */ /* 0x000fe200078ec0ff */
[----:B------:R-:W-:Y:S01]  /*9640*/  IMAD.U32 R24, R7, 0x10000, RZ ;  /* 0x0001000007187824 */ /* 0x000fe200078e00ff */
[----:B------:R-:W-:Y:S01]  /*9650*/  SHF.L.U32 R21, R6, 0x10, RZ ;  /* 0x0000001006157819 */ /* 0x000fe200000006ff */
[CC--:B------:R-:W-:Y:S01]  /*9660*/  FMUL.FTZ R30, R4.reuse, R28.reuse ;  /* 0x0000001c041e7220 */ /* 0x0c0fe20000410000 */
[----:B------:R-:W-:Y:S01]  /*9670*/  FMUL.FTZ R31, R4, R25 ;  /* 0x00000019041f7220 */ /* 0x000fe20000410000 */
[C---:B------:R-:W-:Y:S01]  /*9680*/  FMUL.FTZ R33, R5.reuse, R29 ;  /* 0x0000001d05217220 */ /* 0x040fe20000410000 */
[----:B------:R-:W-:Y:S01]  /*9690*/  FMUL.FTZ R35, R5, R27 ;  /* 0x0000001b05237220 */ /* 0x000fe20000410000 */
[C---:B------:R-:W-:Y:S01]  /*96a0*/  FFMA.FTZ R30, R15.reuse, R25, -R30 ;  /* 0x000000190f1e7223 */ /* 0x040fe2000001081e */
[----:B------:R-:W-:Y:S01]  /*96b0*/  LOP3.LUT R6, R6, 0xffff0000, RZ, 0xc0, !PT ;  /* 0xffff000006067812 */ /* 0x000fe200078ec0ff */
[----:B------:R-:W-:Y:S01]  /*96c0*/  FFMA.FTZ R31, R15, R28, R31 ;  /* 0x0000001c0f1f7223 */ /* 0x000fe2000001001f */
[----:B------:R-:W-:Y:S01]  /*96d0*/  LOP3.LUT R7, R7, 0xffff0000, RZ, 0xc0, !PT ;  /* 0xffff000007077812 */ /* 0x000fe200078ec0ff */
[C---:B------:R-:W-:Y:S01]  /*96e0*/  IMAD.U32 R15, R9.reuse, 0x10000, RZ ;  /* 0x00010000090f7824 */ /* 0x040fe200078e00ff */
[----:B------:R-:W-:Y:S01]  /*96f0*/  LOP3.LUT R25, R9, 0xffff0000, RZ, 0xc0, !PT ;  /* 0xffff000009197812 */ /* 0x000fe200078ec0ff */
[C---:B------:R-:W-:Y:S01]  /*9700*/  IMAD.U32 R4, R3.reuse, 0x10000, RZ ;  /* 0x0001000003047824 */ /* 0x040fe200078e00ff */
[----:B------:R-:W-:Y:S01]  /*9710*/  LOP3.LUT R5, R3, 0xffff0000, RZ, 0xc0, !PT ;  /* 0xffff000003057812 */ /* 0x000fe200078ec0ff */
[----:B------:R-:W-:Y:S01]  /*9720*/  FFMA.FTZ R33, R20, R27, -R33 ;  /* 0x0000001b14217223 */ /* 0x000fe20000010821 */
[C---:B------:R-:W-:Y:S01]  /*9730*/  FMUL.FTZ R28, R6.reuse, R15 ;  /* 0x0000000f061c7220 */ /* 0x040fe20000410000 */
[-C--:B------:R-:W-:Y:S01]  /*9740*/  FMUL.FTZ R32, R6, R4.reuse ;  /* 0x0000000406207220 */ /* 0x080fe20000410000 */
[C---:B------:R-:W-:Y:S01]  /*9750*/  FMUL.FTZ R27, R7.reuse, R25 ;  /* 0x00000019071b7220 */ /* 0x040fe20000410000 */
        /* <DEDUP_REMOVED lines=10> */
[----:B------:R2:W-:Y:S02]  /*9800*/  STS.128 [R200+0x4000], R4 ;  /* 0x00400004c8007388 */ /* 0x0005e40000000c00 */
.L_x_605:
[----:B------:R-:W-:Y:S05]  /*9810*/  BSYNC B1 ;  /* 0x0000000000017941 */ /* 0x000fea0003800000 */
.L_x_604:
[----:B------:R-:W-:Y:S01]  /*9820*/  ISETP.GE.AND P0, PT, R220, R10, PT ;  /* 0x0000000adc00720c */ /* 0x000fe20003f06270 */
[----:B------:R-:W-:-:S12]  /*9830*/  BSSY B1, `(.L_x_608) ;  /* 0x0000055000017945 */ /* 0x000fd80003800000 */
[----:B------:R-:W-:Y:S05]  /*9840*/  @P0 BRA `(.L_x_609) ;  /* 0x00000004004c0947 */ /* 0x000fea0003800000 */
[----:B-12---:R-:W1:Y:S01]  /*9850*/  LDC R4, c[0x0][0x3f4] ;  /* 0x0000fd00ff047b82 */ /* 0x006e620000000800 */
[----:B------:R-:W-:Y:S01]  /*9860*/  BSSY B2, `(.L_x_610) ;  /* 0x000002a000027945 */ /* 0x000fe20003800000 */
[-C--:B-1----:R-:W-:Y:S02]  /*9870*/  ISETP.GE.AND P0, PT, R18, R4.reuse, PT ;  /* 0x000000041200720c */ /* 0x082fe40003f06270 */
[----:B------:R-:W-:-:S11]  /*9880*/  ISETP.GE.AND P1, PT, R23, R4, PT ;  /* 0x000000041700720c */ /* 0x000fd60003f26270 */
[----:B------:R-:W-:Y:S05]  /*9890*/  @P0 BRA `(.L_x_611) ;  /* 0x0000000000980947 */ /* 0x000fea0003800000 */
[----:B0-----:R-:W0:Y:S01]  /*98a0*/  LDS.128 R4, [R200+0x1000] ;  /* 0x00100000c8047984 */ /* 0x001e220000000c00 */
[C---:B------:R-:W-:Y:S01]  /*98b0*/  IMAD.U32 R29, R13.reuse, 0x10000, RZ ;  /* 0x000100000d1d7824 */ /* 0x040fe200078e00ff */
[----:B------:R-:W-:Y:S01]  /*98c0*/  LOP3.LUT R34, R13, 0xffff0000, RZ, 0xc0, !PT ;  /* 0xffff00000d227812 */ /* 0x000fe200078ec0ff */
[C---:B------:R-:W-:Y:S01]  /*98d0*/  IMAD.U32 R27, R11.reuse, 0x10000, RZ ;  /* 0x000100000b1b7824 */ /* 0x040fe200078e00ff */
[----:B------:R-:W-:Y:S01]  /*98e0*/  LOP3.LUT R32, R11, 0xffff0000, RZ, 0xc0, !PT ;  /* 0xffff00000b207812 */ /* 0x000fe200078ec0ff */
[C---:B------:R-:W-:Y:S01]  /*98f0*/  IMAD.U32 R31, R14.reuse, 0x10000, RZ ;  /* 0x000100000e1f7824 */ /* 0x040fe200078e00ff */
[----:B------:R-:W-:Y:S01]  /*9900*/  LOP3.LUT R36, R14, 0xffff0000, RZ, 0xc0, !PT ;  /* 0xffff00000e247812 */ /* 0x000fe200078ec0ff */
[C---:B0-----:R-:W-:Y:S01]  /*9910*/  IMAD.U32 R15, R4.reuse, 0x10000, RZ ;  /* 0x00010000040f7824 */ /* 0x041fe200078e00ff */
[----:B------:R-:W-:Y:S01]  /*9920*/  LOP3.LUT R4, R4, 0xffff0000, RZ, 0xc0, !PT ;  /* 0xffff000004047812 */ /* 0x000fe200078ec0ff */
[C---:B------:R-:W-:Y:S01]  /*9930*/  IMAD.U32 R20, R5.reuse, 0x10000, RZ ;  /* 0x0001000005147824 */ /* 0x040fe200078e00ff */
[----:B------:R-:W-:Y:S01]  /*9940*/  LOP3.LUT R5, R5, 0xffff0000, RZ, 0xc0, !PT ;  /* 0xffff000005057812 */ /* 0x000fe200078ec0ff */
[C---:B------:R-:W-:Y:S01]  /*9950*/  IMAD.U32 R21, R6.reuse, 0x10000, RZ ;  /* 0x0001000006157824 */ /* 0x040fe200078e00ff */
[----:B------:R-:W-:Y:S01]  /*9960*/  LOP3.LUT R6, R6, 0xffff0000, RZ, 0xc0, !PT ;  /* 0xffff000006067812 */ /* 0x000fe200078ec0ff */
[-C--:B------:R-:W-:Y:S01]  /*9970*/  FMUL.FTZ R28, R29, R4.reuse ;  /* 0x000000041d1c7220 */ /* 0x080fe20000410000 */
[----:B------:R-:W-:Y:S01]  /*9980*/  FMUL.FTZ R30, R27, R4 ;  /* 0x000000041b1e7220 */ /* 0x000fe20000410000 */
[----:B------:R-:W-:Y:S01]  /*9990*/  FMUL.FTZ R25, R34, R5 ;  /* 0x0000000522197220 */ /* 0x000fe20000410000 */
[----:B------:R-:W-:-:S02]  /*99a0*/  IMAD.U32 R24, R7, 0x10000, RZ ;  /* 0x0001000007187824 */ /* 0x000fc400078e00ff */
[----:B------:R-:W-:Y:S01]  /*99b0*/  FFMA.FTZ R4, R27, R15, -R28 ;  /* 0x0000000f1b047223 */ /* 0x000fe2000001081c */
[C---:B------:R-:W-:Y:S01]  /*99c0*/  FMUL.FTZ R27, R32.reuse, R5 ;  /* 0x00000005201b7220 */ /* 0x040fe20000410000 */
[----:B------:R-:W-:Y:S01]  /*99d0*/  LOP3.LUT R7, R7, 0xffff0000, RZ, 0xc0, !PT ;  /* 0xffff000007077812 */ /* 0x000fe200078ec0ff */
[-C--:B------:R-:W-:Y:S01]  /*99e0*/  FFMA.FTZ R5, R32, R20.reuse, -R25 ;  /* 0x0000001420057223 */ /* 0x080fe20000010819 */
[----:B------:R-:W-:Y:S01]  /*99f0*/  FFMA.FTZ R15, R29, R15, R30 ;  /* 0x0000000f1d0f7223 */ /* 0x000fe2000001001e */
[C---:B------:R-:W-:Y:S01]  /*9a00*/  LOP3.LUT R32, R12.reuse, 0xffff0000, RZ, 0xc0, !PT ;  /* 0xffff00000c207812 */ /* 0x040fe200078ec0ff */
[----:B------:R-:W-:Y:S02]  /*9a10*/  IMAD.U32 R29, R12, 0x10000, RZ ;  /* 0x000100000c1d7824 */ /* 0x000fe400078e00ff */
[----:B------:R-:W-:Y:S01]  /*9a20*/  FFMA.FTZ R20, R34, R20, R27 ;  /* 0x0000001422147223 */ /* 0x000fe2000001001b */
[-C--:B------:R-:W-:Y:S01]  /*9a30*/  FMUL.FTZ R28, R31, R6.reuse ;  /* 0x000000061f1c7220 */ /* 0x080fe20000410000 */
[-C--:B------:R-:W-:Y:S01]  /*9a40*/  FMUL.FTZ R25, R36, R7.reuse ;  /* 0x0000000724197220 */ /* 0x080fe20000410000 */
[C---:B------:R-:W-:Y:S01]  /*9a50*/  FMUL.FTZ R30, R29.reuse, R6 ;  /* 0x000000061d1e7220 */ /* 0x040fe20000410000 */
[C---:B------:R-:W-:Y:S01]  /*9a60*/  FMUL.FTZ R27, R32.reuse, R7 ;  /* 0x00000007201b7220 */ /* 0x040fe20000410000 */
[-C--:B------:R-:W-:Y:S01]  /*9a70*/  FFMA.FTZ R6, R29, R21.reuse, -R28 ;  /* 0x000000151d067223 */ /* 0x080fe2000001081c */
[-C--:B------:R-:W-:Y:S01]  /*9a80*/  FFMA.FTZ R7, R32, R24.reuse, -R25 ;  /* 0x0000001820077223 */ /* 0x080fe20000010819 */
[----:B------:R-:W-:Y:S01]  /*9a90*/  FFMA.FTZ R21, R31, R21, R30 ;  /* 0x000000151f157223 */ /* 0x000fe2000001001e */
[----:B------:R-:W-:Y:S01]  /*9aa0*/  FFMA.FTZ R24, R36, R24, R27 ;  /* 0x0000001824187223 */ /* 0x000fe2000001001b */
[----:B------:R-:W-:-:S02]  /*9ab0*/  F2FP.BF16.F32.PACK_AB R4, R15, R4 ;  /* 0x000000040f04723e */ /* 0x000fc400000010ff */
[----:B------:R-:W-:Y:S02]  /*9ac0*/  F2FP.BF16.F32.PACK_AB R5, R20, R5 ;  /* 0x000000051405723e */ /* 0x000fe400000010ff */
[----:B------:R-:W-:Y:S02]  /*9ad0*/  F2FP.BF16.F32.PACK_AB R6, R21, R6 ;  /* 0x000000061506723e */ /* 0x000fe400000010ff */
[----:B------:R-:W-:-:S05]  /*9ae0*/  F2FP.BF16.F32.PACK_AB R7, R24, R7 ;  /* 0x000000071807723e */ /* 0x000fca00000010ff */
[----:B------:R1:W-:Y:S02]  /*9af0*/  STS.128 [R200+0x1000], R4 ;  /* 0x00100004c8007388 */ /* 0x0003e40000000c00 */
.L_x_611:
[----:B------:R-:W-:Y:S05]  /*9b00*/  BSYNC B2 ;  /* 0x0000000000027941 */ /* 0x000fea0003800000 */
.L_x_610:
[----:B------:R-:W-:Y:S05]  /*9b10*/  @P1 BRA `(.L_x_609) ;  /* 0x0000000000981947 */ /* 0x000fea0003800000 */
[----:B01----:R-:W0:Y:S01]  /*9b20*/  LDS.128 R4, [R200+0x5000] ;  /* 0x00500000c8047984 */ /* 0x003e220000000c00 */
[C---:B------:R-:W-:Y:S01]  /*9b30*/  IMAD.U32 R29, R8.reuse, 0x10000, RZ ;  /* 0x00010000081d7824 */ /* 0x040fe200078e00ff */
[----:B------:R-:W-:Y:S01]  /*9b40*/  LOP3.LUT R34, R8, 0xffff0000, RZ, 0xc0, !PT ;  /* 0xffff000008227812 */ /* 0x000fe200078ec0ff */
[C---:B------:R-:W-:Y:S01]  /*9b50*/  IMAD.U32 R27, R0.reuse, 0x10000, RZ ;  /* 0x00010000001b7824 */ /* 0x040fe200078e00ff */
[----:B------:R-:W-:Y:S01]  /*9b60*/  LOP3.LUT R32, R0, 0xffff0000, RZ, 0xc0, !PT ;  /* 0xffff000000207812 */ /* 0x000fe200078ec0ff */
[C---:B------:R-:W-:Y:S01]  /*9b70*/  IMAD.U32 R31, R9.reuse, 0x10000, RZ ;  /* 0x00010000091f7824 */ /* 0x040fe200078e00ff */
        /* <DEDUP_REMOVED lines=8> */
[-C--:B------:R-:W-:Y:S01]  /*9c00*/  FMUL.FTZ R28, R29, R4.reuse ;  /* 0x000000041d1c7220 */ /* 0x080fe20000410000 */
[----:B------:R-:W-:Y:S01]  /*9c10*/  FMUL.FTZ R30, R27, R4 ;  /* 0x000000041b1e7220 */ /* 0x000fe20000410000 */
[----:B------:R-:W-:Y:S01]  /*9c20*/  FMUL.FTZ R25, R34, R5 ;  /* 0x0000000522197220 */ /* 0x000fe20000410000 */
[----:B------:R-:W-:Y:S01]  /*9c30*/  LOP3.LUT R7, R7, 0xffff0000, RZ, 0xc0, !PT ;  /* 0xffff000007077812 */ /* 0x000fe200078ec0ff */
[----:B------:R-:W-:Y:S01]  /*9c40*/  FFMA.FTZ R4, R27, R15, -R28 ;  /* 0x0000000f1b047223 */ /* 0x000fe2000001081c */
[C---:B------:R-:W-:Y:S01]  /*9c50*/  FMUL.FTZ R27, R32.reuse, R5 ;  /* 0x00000005201b7220 */ /* 0x040fe20000410000 */
[----:B------:R-:W-:Y:S01]  /*9c60*/  FFMA.FTZ R5, R32, R20, -R25 ;  /* 0x0000001420057223 */ /* 0x000fe20000010819 */
[----:B------:R-:W-:Y:S01]  /*9c70*/  FFMA.FTZ R15, R29, R15, R30 ;  /* 0x0000000f1d0f7223 */ /* 0x000fe2000001001e */
[C---:B------:R-:W-:Y:S01]  /*9c80*/  LOP3.LUT R32, R3.reuse, 0xffff0000, RZ, 0xc0, !PT ;  /* 0xffff000003207812 */ /* 0x040fe200078ec0ff */
[----:B------:R-:W-:-:S02]  /*9c90*/  IMAD.U32 R29, R3, 0x10000, RZ ;  /* 0x00010000031d7824 */ /* 0x000fc400078e00ff */
        /* <DEDUP_REMOVED lines=9> */
[----:B------:R-:W-:Y:S02]  /*9d30*/  F2FP.BF16.F32.PACK_AB R4, R15, R4 ;  /* 0x000000040f04723e */ /* 0x000fe400000010ff */
[----:B------:R-:W-:-:S02]  /*9d40*/  F2FP.BF16.F32.PACK_AB R5, R20, R5 ;  /* 0x000000051405723e */ /* 0x000fc400000010ff */
[----:B------:R-:W-:Y:S02]  /*9d50*/  F2FP.BF16.F32.PACK_AB R6, R21, R6 ;  /* 0x000000061506723e */ /* 0x000fe400000010ff */
[----:B------:R-:W-:-:S05]  /*9d60*/  F2FP.BF16.F32.PACK_AB R7, R24, R7 ;  /* 0x000000071807723e */ /* 0x000fca00000010ff */
[----:B------:R3:W-:Y:S02]  /*9d70*/  STS.128 [R200+0x5000], R4 ;  /* 0x00500004c8007388 */ /* 0x0007e40000000c00 */
.L_x_609:
[----:B------:R-:W-:Y:S05]  /*9d80*/  BSYNC B1 ;  /* 0x0000000000017941 */ /* 0x000fea0003800000 */
.L_x_608:
[----:B------:R-:W-:Y:S01]  /*9d90*/  ISETP.GE.AND P0, PT, R219, R10, PT ;  /* 0x0000000adb00720c */ /* 0x000fe20003f06270 */
[----:B------:R-:W-:-:S12]  /*9da0*/  BSSY B1, `(.L_x_612) ;  /* 0x0000055000017945 */ /* 0x000fd80003800000 */
[----:B------:R-:W-:Y:S05]  /*9db0*/  @P0 BRA `(.L_x_613) ;  /* 0x00000004004c0947 */ /* 0x000fea0003800000 */
[----:B-123--:R-:W1:Y:S01]  /*9dc0*/  LDC R4, c[0x0][0x3f4] ;  /* 0x0000fd00ff047b82 */ /* 0x00ee620000000800 */
        /* <DEDUP_REMOVED lines=15> */
[----:B------:R-:W-:Y:S01]  /*9ec0*/  IMAD.U32 R24, R7, 0x10000, RZ ;  /* 0x0001000007187824 */ /* 0x000fe200078e00ff */
[----:B------:R-:W-:Y:S01]  /*9ed0*/  SHF.L.U32 R21, R6, 0x10, RZ ;  /* 0x0000001006157819 */ /* 0x000fe200000006ff */
[-C--:B------:R-:W-:Y:S01]  /*9ee0*/  FMUL.FTZ R28, R29, R4.reuse ;  /* 0x000000041d1c7220 */ /* 0x080fe20000410000 */
[C---:B------:R-:W-:Y:S01]  /*9ef0*/  FMUL.FTZ R30, R27.reuse, R4 ;  /* 0x000000041b1e7220 */ /* 0x040fe20000410000 */
[----:B------:R-:W-:Y:S01]  /*9f00*/  FMUL.FTZ R25, R34, R5 ;  /* 0x0000000522197220 */ /* 0x000fe20000410000 */
[----:B------:R-:W-:Y:S01]  /*9f10*/  LOP3.LUT R6, R6, 0xffff0000, RZ, 0xc0, !PT ;  /* 0xffff000006067812 */ /* 0x000fe200078ec0ff */
[----:B------:R-:W-:Y:S01]  /*9f20*/  FFMA.FTZ R4, R27, R15, -R28 ;  /* 0x0000000f1b047223 */ /* 0x000fe2000001081c */
[C---:B------:R-:W-:Y:S01]  /*9f30*/  FMUL.FTZ R27, R32.reuse, R5 ;  /* 0x00000005201b7220 */ /* 0x040fe20000410000 */
[----:B------:R-:W-:Y:S01]  /*9f40*/  LOP3.LUT R7, R7, 0xffff0000, RZ, 0xc0, !PT ;  /* 0xffff000007077812 */ /* 0x000fe200078ec0ff */
        /* <DEDUP_REMOVED lines=18> */
.L_x_615:
[----:B------:R-:W-:Y:S05]  /*a070*/  BSYNC B2 ;  /* 0x0000000000027941 */ /* 0x000fea0003800000 */
.L_x_614:
[----:B------:R-:W-:Y:S05]  /*a080*/  @P1 BRA `(.L_x_613) ;  /* 0x0000000000981947 */ /* 0x000fea0003800000 */
[----:B01----:R-:W0:Y:S01]  /*a090*/  LDS.128 R4, [R200+0x6000] ;  /* 0x00600000c8047984 */ /* 0x003e220000000c00 */
        /* <DEDUP_REMOVED lines=37> */
.L_x_613:
[----:B------:R-:W-:Y:S05]  /*a2f0*/  BSYNC B1 ;  /* 0x0000000000017941 */ /* 0x000fea0003800000 */
.L_x_612:
[----:B------:R-:W-:-:S13]  /*a300*/  ISETP.GE.AND P0, PT, R218, R10, PT ;  /* 0x0000000ada00720c */ /* 0x000fda0003f06270 */
[----:B------:R-:W-:Y:S05]  /*a310*/  @P0 BRA `(.L_x_616) ;  /* 0x0000001c00f40947 */ /* 0x000fea0003800000 */
[----:B-1234-:R-:W1:Y:S01]  /*a320*/  LDC R4, c[0x0][0x3f4] ;  /* 0x0000fd00ff047b82 */ /* 0x01ee620000000800 */
[----:B------:R-:W-:Y:S01]  /*a330*/  BSSY B1, `(.L_x_617) ;  /* 0x000002a000017945 */ /* 0x000fe20003800000 */
[-C--:B-1----:R-:W-:Y:S02]  /*a340*/  ISETP.GE.AND P0, PT, R18, R4.reuse, PT ;  /* 0x000000041200720c */ /* 0x082fe40003f06270 */
[----:B------:R-:W-:-:S11]  /*a350*/  ISETP.GE.AND P1, PT, R23, R4, PT ;  /* 0x000000041700720c */ /* 0x000fd60003f26270 */
[----:B------:R-:W-:Y:S05]  /*a360*/  @P0 BRA `(.L_x_618) ;  /* 0x0000000000980947 */ /* 0x000fea0003800000 */
[----:B0-----:R-:W0:Y:S01]  /*a370*/  LDS.128 R4, [R200+0x3000] ;  /* 0x00300000c8047984 */ /* 0x001e220000000c00 */
[----:B------:R-:W-:Y:S01]  /*a380*/  IMAD.U32 R24, R11, 0x10000, RZ ;  /* 0x000100000b187824 */ /* 0x000fe200078e00ff */
[C---:B------:R-:W-:Y:S01]  /*a390*/  LOP3.LUT R29, R13.reuse, 0xffff0000, RZ, 0xc0, !PT ;  /* 0xffff00000d1d7812 */ /* 0x040fe200078ec0ff */
[----:B------:R-:W-:Y:S01]  /*a3a0*/  IMAD.U32 R28, R13, 0x10000, RZ ;  /* 0x000100000d1c7824 */ /* 0x000fe200078e00ff */
        /* <DEDUP_REMOVED lines=11> */
[C---:B------:R-:W-:Y:S01]  /*a460*/  FMUL.FTZ R25, R24.reuse, R4 ;  /* 0x0000000418197220 */ /* 0x040fe20000410000 */
[-C--:B------:R-:W-:Y:S01]  /*a470*/  FMUL.FTZ R20, R29, R5.reuse ;  /* 0x000000051d147220 */ /* 0x080fe20000410000 */
[----:B------:R-:W-:Y:S01]  /*a480*/  LOP3.LUT R7, R7, 0xffff0000, RZ, 0xc0, !PT ;  /* 0xffff000007077812 */ /* 0x000fe200078ec0ff */
[-C--:B------:R-:W-:Y:S01]  /*a490*/  FFMA.FTZ R4, R24, R10.reuse, -R21 ;  /* 0x0000000a18047223 */ /* 0x080fe20000010815 */
[----:B------:R-:W-:Y:S01]  /*a4a0*/  FFMA.FTZ R25, R28, R10, R25 ;  /* 0x0000000a1c197223 */ /* 0x000fe20000010019 */
[C---:B------:R-:W-:Y:S01]  /*a4b0*/  FMUL.FTZ R10, R27.reuse, R5 ;  /* 0x000000051b0a7220 */ /* 0x040fe20000410000 */
[----:B------:R-:W-:Y:S01]  /*a4c0*/  FFMA.FTZ R5, R27, R15, -R20 ;  /* 0x0000000f1b057223 */ /* 0x000fe20000010814 */
[C---:B------:R-:W-:Y:S01]  /*a4d0*/  LOP3.LUT R27, R12.reuse, 0xffff0000, RZ, 0xc0, !PT ;  /* 0xffff00000c1b7812 */ /* 0x040fe200078ec0ff */
[----:B------:R-:W-:-:S02]  /*a4e0*/  IMAD.U32 R21, R12, 0x10000, RZ ;  /* 0x000100000c157824 */ /* 0x000fc400078e00ff */
[-C--:B------:R-:W-:Y:S01]  /*a4f0*/  FMUL.FTZ R12, R31, R6.reuse ;  /* 0x000000061f0c7220 */ /* 0x080fe20000410000 */
[----:B------:R-:W-:Y:S01]  /*a500*/  FMUL.FTZ R20, R33, R7 ;  /* 0x0000000721147220 */ /* 0x000fe20000410000 */
[----:B------:R-:W-:Y:S01]  /*a510*/  FFMA.FTZ R10, R29, R15, R10 ;  /* 0x0000000f1d0a7223 */ /* 0x000fe2000001000a */
[----:B------:R-:W-:Y:S01]  /*a520*/  FMUL.FTZ R14, R21, R6 ;  /* 0x00000006150e7220 */ /* 0x000fe20000410000 */
[----:B------:R-:W-:Y:S01]  /*a530*/  FMUL.FTZ R24, R27, R7 ;  /* 0x000000071b187220 */ /* 0x000fe20000410000 */
[----:B------:R-:W-:Y:S01]  /*a540*/  FFMA.FTZ R6, R21, R11, -R12 ;  /* 0x0000000b15067223 */ /* 0x000fe2000001080c */
[----:B------:R-:W-:Y:S01]  /*a550*/  FFMA.FTZ R7, R27, R13, -R20 ;  /* 0x0000000d1b077223 */ /* 0x000fe20000010814 */
[----:B------:R-:W-:Y:S01]  /*a560*/  FFMA.FTZ R11, R31, R11, R14 ;  /* 0x0000000b1f0b7223 */ /* 0x000fe2000001000e */
[----:B------:R-:W-:Y:S01]  /*a570*/  FFMA.FTZ R24, R33, R13, R24 ;  /* 0x0000000d21187223 */ /* 0x000fe20000010018 */
[----:B------:R-:W-:Y:S02]  /*a580*/  F2FP.BF16.F32.PACK_AB R4, R25, R4 ;  /* 0x000000041904723e */ /* 0x000fe400000010ff */
[----:B------:R-:W-:-:S02]  /*a590*/  F2FP.BF16.F32.PACK_AB R5, R10, R5 ;  /* 0x000000050a05723e */ /* 0x000fc400000010ff */
[----:B------:R-:W-:Y:S02]  /*a5a0*/  F2FP.BF16.F32.PACK_AB R6, R11, R6 ;  /* 0x000000060b06723e */ /* 0x000fe400000010ff */
[----:B------:R-:W-:-:S05]  /*a5b0*/  F2FP.BF16.F32.PACK_AB R7, R24, R7 ;  /* 0x000000071807723e */ /* 0x000fca00000010ff */
[----:B------:R1:W-:Y:S02]  /*a5c0*/  STS.128 [R200+0x3000], R4 ;  /* 0x00300004c8007388 */ /* 0x0003e40000000c00 */
.L_x_618:
[----:B------:R-:W-:Y:S05]  /*a5d0*/  BSYNC B1 ;  /* 0x0000000000017941 */ /* 0x000fea0003800000 */
.L_x_617:
[----:B------:R-:W-:Y:S05]  /*a5e0*/  @P1 BRA `(.L_x_616) ;  /* 0x0000001c00401947 */ /* 0x000fea0003800000 */
[----:B01----:R-:W0:Y:S01]  /*a5f0*/  LDS.128 R4, [R200+0x7000] ;  /* 0x00700000c8047984 */ /* 0x003e220000000c00 */
[----:B------:R-:W-:Y:S01]  /*a600*/  IMAD.U32 R14, R0, 0x10000, RZ ;  /* 0x00010000000e7824 */ /* 0x000fe200078e00ff */
[C---:B------:R-:W-:Y:S01]  /*a610*/  LOP3.LUT R25, R8.reuse, 0xffff0000, RZ, 0xc0, !PT ;  /* 0xffff000008197812 */ /* 0x040fe200078ec0ff */
[----:B------:R-:W-:Y:S01]  /*a620*/  IMAD.U32 R20, R8, 0x10000, RZ ;  /* 0x0001000008147824 */ /* 0x000fe200078e00ff */
[----:B------:R-:W-:Y:S02]  /*a630*/  LOP3.LUT R21, R0, 0xffff0000, RZ, 0xc0, !PT ;  /* 0xffff000000157812 */ /* 0x000fe400078ec0ff */
        /* <DEDUP_REMOVED lines=9> */
[-C--:B------:R-:W-:Y:S01]  /*a6d0*/  FMUL.FTZ R12, R25, R5.reuse ;  /* 0x00000005190c7220 */ /* 0x080fe20000410000 */
[----:B------:R-:W-:Y:S01]  /*a6e0*/  LOP3.LUT R7, R7, 0xffff0000, RZ, 0xc0, !PT ;  /* 0xffff000007077812 */ /* 0x000fe200078ec0ff */
[-C--:B------:R-:W-:Y:S01]  /*a6f0*/  FFMA.FTZ R4, R14, R10.reuse, -R13 ;  /* 0x0000000a0e047223 */ /* 0x080fe2000001080d */
[----:B------:R-:W-:Y:S01]  /*a700*/  FFMA.FTZ R15, R20, R10, R15 ;  /* 0x0000000a140f7223 */ /* 0x000fe2000001000f */
[C---:B------:R-:W-:Y:S01]  /*a710*/  FMUL.FTZ R10, R21.reuse, R5 ;  /* 0x00000005150a7220 */ /* 0x040fe20000410000 */
[----:B------:R-:W-:Y:S01]  /*a720*/  LOP3.LUT R6, R6, 0xffff0000, RZ, 0xc0, !PT ;  /* 0xffff000006067812 */ /* 0x000fe200078ec0ff */
[----:B------:R-:W-:Y:S01]  /*a730*/  FFMA.FTZ R5, R21, R11, -R12 ;  /* 0x0000000b15057223 */ /* 0x000fe2000001080c */
[----:B------:R-:W-:Y:S01]  /*a740*/  LOP3.LUT R14, R3, 0xffff0000, RZ, 0xc0, !PT ;  /* 0xffff0000030e7812 */ /* 0x000fe200078ec0ff */
[----:B------:R-:W-:-:S02]  /*a750*/  IMAD.U32 R20, R9, 0x10000, RZ ;  /* 0x0001000009147824 */ /* 0x000fc400078e00ff */
[----:B------:R-:W-:Y:S01]  /*a760*/  FFMA.FTZ R10, R25, R11, R10 ;  /* 0x0000000b190a7223 */ /* 0x000fe2000001000a */
[----:B------:R-:W-:Y:S02]  /*a770*/  IMAD.U32 R12, R3, 0x10000, RZ ;  /* 0x00010000030c7824 */ /* 0x000fe400078e00ff */
[-C--:B------:R-:W-:Y:S01]  /*a780*/  FMUL.FTZ R11, R24, R7.reuse ;  /* 0x00000007180b7220 */ /* 0x080fe20000410000 */
[-C--:B------:R-:W-:Y:S01]  /*a790*/  FMUL.FTZ R3, R20, R6.reuse ;  /* 0x0000000614037220 */ /* 0x080fe20000410000 */
[----:B------:R-:W-:Y:S01]  /*a7a0*/  FMUL.FTZ R13, R14, R7 ;  /* 0x000000070e0d7220 */ /* 0x000fe20000410000 */
[----:B------:R-:W-:Y:S01]  /*a7b0*/  FMUL.FTZ R9, R12, R6 ;  /* 0x000000060c097220 */ /* 0x000fe20000410000 */
[----:B------:R-:W-:Y:S01]  /*a7c0*/  FFMA.FTZ R7, R14, R8, -R11 ;  /* 0x000000080e077223 */ /* 0x000fe2000001080b */
[----:B------:R-:W-:Y:S01]  /*a7d0*/  FFMA.FTZ R3, R12, R0, -R3 ;  /* 0x000000000c037223 */ /* 0x000fe20000010803 */
[----:B------:R-:W-:Y:S01]  /*a7e0*/  FFMA.FTZ R8, R24, R8, R13 ;  /* 0x0000000818087223 */ /* 0x000fe2000001000d */
[----:B------:R-:W-:Y:S01]  /*a7f0*/  FFMA.FTZ R6, R20, R0, R9 ;  /* 0x0000000014067223 */ /* 0x000fe20000010009 */
[----:B------:R-:W-:-:S02]  /*a800*/  F2FP.BF16.F32.PACK_AB R4, R15, R4 ;  /* 0x000000040f04723e */ /* 0x000fc400000010ff */
[----:B------:R-:W-:Y:S02]  /*a810*/  F2FP.BF16.F32.PACK_AB R5, R10, R5 ;  /* 0x000000050a05723e */ /* 0x000fe400000010ff */
[----:B------:R-:W-:Y:S02]  /*a820*/  F2FP.BF16.F32.PACK_AB R6, R6, R3 ;  /* 0x000000030606723e */ /* 0x000fe400000010ff */
[----:B------:R-:W-:-:S05]  /*a830*/  F2FP.BF16.F32.PACK_AB R7, R8, R7 ;  /* 0x000000070807723e */ /* 0x000fca00000010ff */
[----:B------:R0:W-:Y:S01]  /*a840*/  STS.128 [R200+0x7000], R4 ;  /* 0x00700004c8007388 */ /* 0x0001e20000000c00 */
[----:B------:R-:W-:Y:S05]  /*a850*/  BRA `(.L_x_616) ;  /* 0x0000001800a47947 */ /* 0x000fea0003800000 */
.L_x_598:
[----:B------:R-:W-:-:S03]  /*a860*/  UMOV UR4, 0xffffffff ;  /* 0xffffffff00047882 */ /* 0x000fc60000000000 */
[----:B------:R-:W-:Y:S05]  /*a870*/  BRA.DIV UR4, `(.L_x_619) ;  /* 0x0000010604987947 */ /* 0x000fea000b800000 */
[----:B------:R1:W2:Y:S04]  /*a880*/  SHFL.IDX PT, R0, R25, RZ, 0x181f ;  /* 0x00181fff19007589 */ /* 0x0002a800000e0000 */
[----:B------:R1:W4:Y:S04]  /*a890*/  SHFL.IDX PT, R3, R24, RZ, 0x181f ;  /* 0x00181fff18037589 */ /* 0x00032800000e0000 */
[----:B------:R1:W0:Y:S04]  /*a8a0*/  SHFL.IDX PT, R20, R28, RZ, 0x181f ;  /* 0x00181fff1c147589 */ /* 0x00022800000e0000 */
[----:B------:R1:W0:Y:S02]  /*a8b0*/  SHFL.IDX PT, R14, R27, RZ, 0x181f ;  /* 0x00181fff1b0e7589 */ /* 0x00022400000e0000 */
.L_x_864:
[----:B------:R-:W-:Y:S01]  /*a8c0*/  ULDC UR4, c[0x0][0x448] ;  /* 0x0001120000047ab9 */ /* 0x000fe20000000800 */
[----:B---3--:R-:W3:Y:S01]  /*a8d0*/  LDC R13, c[0x0][0x3f4] ;  /* 0x0000fd00ff0d7b82 */ /* 0x008ee20000000800 */
[----:B------:R-:W-:Y:S01]  /*a8e0*/  IMAD R12, R95, UR4, RZ ;  /* 0x000000045f0c7c24 */ /* 0x000fe2000f8e02ff */
[----:B------:R-:W-:Y:S01]  /*a8f0*/  LEA.HI R4, R207, R207, RZ, 0x1 ;  /* 0x000000cfcf047211 */ /* 0x000fe200078f08ff */
[----:B------:R-:W-:Y:S01]  /*a900*/  BSSY B1, `(.L_x_620) ;  /* 0x0000016000017945 */ /* 0x000fe20003800000 */
[----:B------:R-:W-:Y:S02]  /*a910*/  CS2R R8, SRZ ;  /* 0x0000000000087805 */ /* 0x000fe4000001ff00 */
[----:B------:R-:W-:Y:S02]  /*a920*/  CS2R R6, SRZ ;  /* 0x0000000000067805 */ /* 0x000fe4000001ff00 */
[----:B------:R-:W-:Y:S02]  /*a930*/  ISETP.GE.AND P0, PT, R5, R12, PT ;  /* 0x0000000c0500720c */ /* 0x000fe40003f06270 */
[----:B------:R-:W-:-:S02]  /*a940*/  CS2R R10, SRZ ;  /* 0x00000000000a7805 */ /* 0x000fc4000001ff00 */
[----:B------:R-:W-:-:S05]  /*a950*/  LOP3.LUT R4, R4, 0xfffffffe, RZ, 0xc0, !PT ;  /* 0xfffffffe04047812 */ /* 0x000fca00078ec0ff */
[----:B-1----:R-:W-:Y:S01]  /*a960*/  IMAD.IADD R27, R207, 0x1, -R4 ;  /* 0x00000001cf1b7824 */ /* 0x002fe200078e0a04 */
[----:B------:R-:W-:-:S04]  /*a970*/  CS2R R4, SRZ ;  /* 0x0000000000047805 */ /* 0x000fc8000001ff00 */
[----:B------:R-:W-:Y:S01]  /*a980*/  SHF.L.U32 R27, R27, 0x1f, RZ ;  /* 0x0000001f1b1b7819 */ /* 0x000fe200000006ff */
[----:B------:R-:W-:Y:S06]  /*a990*/  @P0 BRA `(.L_x_621) ;  /* 0x0000000000300947 */ /* 0x000fec0003800000 */
[----:B------:R-:W-:Y:S01]  /*a9a0*/  ULDC UR4, c[0x0][0x3f4] ;  /* 0x0000fd0000047ab9 */ /* 0x000fe20000000800 */
[C---:B------:R-:W-:Y:S01]  /*a9b0*/  IMAD.SHL.U32 R15, R16.reuse, 0x2, RZ ;  /* 0x00000002100f7824 */ /* 0x040fe200078e00ff */
[C---:B------:R-:W-:Y:S02]  /*a9c0*/  ISETP.GE.AND P2, PT, R16.reuse, UR4, PT ;  /* 0x0000000410007c0c */ /* 0x040fe4000bf46270 */
[----:B------:R-:W-:Y:S02]  /*a9d0*/  SHF.L.U64.HI R9, R16, 0x1, R17 ;  /* 0x0000000110097819 */ /* 0x000fe40000010211 */
[-C--:B----4-:R-:W-:Y:S02]  /*a9e0*/  IADD3 R24, P0, R3, R15.reuse, RZ ;  /* 0x0000000f03187210 */ /* 0x090fe40007f1e0ff */
[----:B0-----:R-:W-:-:S03]  /*a9f0*/  IADD3 R14, P1, R14, R15, RZ ;  /* 0x0000000f0e0e7210 */ /* 0x001fc60007f3e0ff */
[--C-:B--2---:R-:W-:Y:S02]  /*aa00*/  IMAD.X R25, R0, 0x1, R9.reuse, P0 ;  /* 0x0000000100197824 */ /* 0x104fe400000e0609 */
[----:B------:R-:W-:Y:S01]  /*aa10*/  IMAD.X R15, R20, 0x1, R9, P1 ;  /* 0x00000001140f7824 */ /* 0x000fe200008e0609 */
[----:B------:R-:W-:Y:S01]  /*aa20*/  CS2R R8, SRZ ;  /* 0x0000000000087805 */ /* 0x000fe2000001ff00 */
[----:B------:R-:W-:Y:S06]  /*aa30*/  @P2 BRA `(.L_x_621) ;  /* 0x0000000000082947 */ /* 0x000fec0003800000 */
[----:B------:R1:W5:Y:S04]  /*aa40*/  LD.E.128 R4, desc[UR38][R24.64] ;  /* 0x0000002618047980 */ /* 0x000368000c101d00 */
[----:B------:R1:W5:Y:S02]  /*aa50*/  LD.E.128 R8, desc[UR38][R14.64] ;  /* 0x000000260e087980 */ /* 0x000364000c101d00 */
.L_x_621:
[----:B------:R-:W-:Y:S05]  /*aa60*/  BSYNC B1 ;  /* 0x0000000000017941 */ /* 0x000fea0003800000 */
.L_x_620:
[----:B------:R-:W3:Y:S01]  /*aa70*/  SYNCS.PHASECHK.TRANS64.TRYWAIT P4, [R156+URZ+0x28800], R27 ;  /* 0x0288001b9c0075a7 */ /* 0x000ee2000808017f */
[----:B--2---:R-:W-:Y:S01]  /*aa80*/  IMAD R0, R41, -0x80, R12 ;  /* 0xffffff8029007824 */ /* 0x004fe200078e020c */
[----:B-----5:R-:W-:Y:S01]  /*aa90*/  SHF.R.U64 R29, R6, 0x10, R7 ;  /* 0x00000010061d7819 */ /* 0x020fe20000001207 */
[----:B----4-:R-:W-:Y:S01]  /*aaa0*/  IMAD.MOV.U32 R3, RZ, RZ, R4 ;  /* 0x000000ffff037224 */ /* 0x010fe200078e0004 */
[--C-:B------:R-:W-:Y:S01]  /*aab0*/  SHF.R.U64 R30, R4, 0x10, R5.reuse ;  /* 0x00000010041e7819 */ /* 0x100fe20000001205 */
[----:B------:R-:W-:Y:S01]  /*aac0*/  IMAD.MOV.U32 R12, RZ, RZ, R6 ;  /* 0x000000ffff0c7224 */ /* 0x000fe200078e0006 */
[----:B-1----:R-:W-:Y:S01]  /*aad0*/  MOV R15, R8 ;  /* 0x00000008000f7202 */ /* 0x002fe20000000f00 */
[----:B------:R-:W-:Y:S01]  /*aae0*/  IMAD.MOV.U32 R21, RZ, RZ, R5 ;  /* 0x000000ffff157224 */ /* 0x000fe200078e0005 */
[----:B------:R-:W-:Y:S01]  /*aaf0*/  SHF.R.U64 R6, R8, 0x10, R9 ;  /* 0x0000001008067819 */ /* 0x000fe20000001209 */
[----:B0-----:R-:W-:Y:S01]  /*ab00*/  IMAD.MOV.U32 R14, RZ, RZ, R7 ;  /* 0x000000ffff0e7224 */ /* 0x001fe200078e0007 */
[----:B------:R-:W-:Y:S01]  /*ab10*/  SHF.R.U32.HI R28, RZ, 0x10, R5 ;  /* 0x00000010ff1c7819 */ /* 0x000fe20000011605 */
[----:B------:R-:W-:Y:S01]  /*ab20*/  IMAD.MOV.U32 R20, RZ, RZ, R9 ;  /* 0x000000ffff147224 */ /* 0x000fe200078e0009 */
[----:B------:R-:W-:Y:S01]  /*ab30*/  SHF.R.U32.HI R25, RZ, 0x10, R7 ;  /* 0x00000010ff197819 */ /* 0x000fe20000011607 */
[----:B------:R-:W-:Y:S01]  /*ab40*/  IMAD.MOV.U32 R4, RZ, RZ, R10 ;  /* 0x000000ffff047224 */ /* 0x000fe200078e000a */
[----:B---3--:R-:W-:Y:S01]  /*ab50*/  ISETP.GE.AND P0, PT, R16, R13, PT ;  /* 0x0000000d1000720c */ /* 0x008fe20003f06270 */
[----:B------:R-:W-:Y:S01]  /*ab60*/  IMAD.MOV.U32 R24, RZ, RZ, R11 ;  /* 0x000000ffff187224 */ /* 0x000fe200078e000b */
[----:B------:R-:W-:Y:S01]  /*ab70*/  VIMNMX R8, R0, 0x80, PT ;  /* 0x0000008000087848 */ /* 0x000fe20003fe0100 */
[----:B------:R-:W-:Y:S01]  /*ab80*/  BSSY B1, `(.L_x_622) ;  /* 0x0000011000017945 */ /* 0x000fe20003800000 */
[----:B------:R-:W-:-:S02]  /*ab90*/  SHF.R.U32.HI R9, RZ, 0x10, R9 ;  /* 0x00000010ff097819 */ /* 0x000fc40000011609 */
[--C-:B------:R-:W-:Y:S02]  /*aba0*/  SHF.R.U64 R7, R10, 0x10, R11.reuse ;  /* 0x000000100a077819 */ /* 0x100fe4000000120b */
[----:B------:R-:W-:Y:S02]  /*abb0*/  SHF.R.U32.HI R5, RZ, 0x10, R11 ;  /* 0x00000010ff057819 */ /* 0x000fe4000001160b */
[----:B------:R-:W-:Y:S02]  /*abc0*/  PRMT R0, R3, 0x5410, R30 ;  /* 0x0000541003007816 */ /* 0x000fe4000000001e */
[-C--:B------:R-:W-:Y:S02]  /*abd0*/  ISETP.GE.OR P3, PT, R153, R8.reuse, P0 ;  /* 0x000000089900720c */ /* 0x080fe40000766670 */
[-C--:B------:R-:W-:Y:S02]  /*abe0*/  ISETP.GE.OR P2, PT, R220, R8.reuse, P0 ;  /* 0x00000008dc00720c */ /* 0x080fe40000746670 */
[----:B------:R-:W-:-:S02]  /*abf0*/  ISETP.GE.OR P1, PT, R219, R8, P0 ;  /* 0x00000008db00720c */ /* 0x000fc40000726670 */
[----:B------:R-:W-:Y:S02]  /*ac00*/  PRMT R3, R21, 0x5410, R28 ;  /* 0x0000541015037816 */ /* 0x000fe4000000001c */
[----:B------:R-:W-:Y:S02]  /*ac10*/  ISETP.GE.OR P0, PT, R218, R8, P0 ;  /* 0x00000008da00720c */ /* 0x000fe40000706670 */
[----:B------:R-:W-:Y:S02]  /*ac20*/  PRMT R12, R12, 0x5410, R29 ;  /* 0x000054100c0c7816 */ /* 0x000fe4000000001d */
[----:B------:R-:W-:Y:S02]  /*ac30*/  PRMT R14, R14, 0x5410, R25 ;  /* 0x000054100e0e7816 */ /* 0x000fe40000000019 */
[----:B------:R-:W-:Y:S02]  /*ac40*/  PRMT R15, R15, 0x5410, R6 ;  /* 0x000054100f0f7816 */ /* 0x000fe40000000006 */
[----:B------:R-:W-:-:S02]  /*ac50*/  PRMT R20, R20, 0x5410, R9 ;  /* 0x0000541014147816 */ /* 0x000fc40000000009 */
[----:B------:R-:W-:Y:S02]  /*ac60*/  PRMT R21, R4, 0x5410, R7 ;  /* 0x0000541004157816 */ /* 0x000fe40000000007 */
[----:B------:R-:W-:Y:S01]  /*ac70*/  PRMT R24, R24, 0x5410, R5 ;  /* 0x0000541018187816 */ /* 0x000fe20000000005 */
[----:B------:R-:W-:Y:S06]  /*ac80*/  @!P4 BRA `(.L_x_623) ;  /* 0x000001040004c947 */ /* 0x000fec0003800000 */
.L_x_865:
[----:B------:R-:W-:Y:S05]  /*ac90*/  BSYNC B1 ;  /* 0x0000000000017941 */ /* 0x000fea0003800000 */
.L_x_622:
[----:B------:R-:W-:Y:S04]  /*aca0*/  BSSY B1, `(.L_x_624) ;  /* 0x0000059000017945 */ /* 0x000fe80003800000 */
[----:B------:R-:W-:Y:S05]  /*acb0*/  @P3 BRA `(.L_x_625) ;  /* 0x00000004005c3947 */ /* 0x000fea0003800000 */
[----:B------:R-:W-:Y:S01]  /*acc0*/  LEA.HI R4, R13, R202, RZ, 0x1d ;  /* 0x000000ca0d047211 */ /* 0x000fe200078fe8ff */
[C---:B------:R-:W-:Y:S01]  /*acd0*/  IMAD.U32 R38, R15.reuse, 0x10000, RZ ;  /* 0x000100000f267824 */ /* 0x040fe200078e00ff */
[----:B------:R-:W-:Y:S01]  /*ace0*/  LOP3.LUT R35, R15, 0xffff0000, RZ, 0xc0, !PT ;  /* 0xffff00000f237812 */ /* 0x000fe200078ec0ff */
[----:B------:R-:W-:Y:S01]  /*acf0*/  IMAD.U32 R36, R0, 0x10000, RZ ;  /* 0x0001000000247824 */ /* 0x000fe200078e00ff */
[----:B------:R-:W-:Y:S01]  /*ad00*/  SHF.R.S32.HI R7, RZ, 0x1f, R4 ;  /* 0x0000001fff077819 */ /* 0x000fe20000011404 */
[----:B------:R-:W-:Y:S02]  /*ad10*/  IMAD.SHL.U32 R5, R4, 0x8, RZ ;  /* 0x0000000804057824 */ /* 0x000fe400078e00ff */
[----:B------:R-:W-:Y:S01]  /*ad20*/  IMAD.U32 R37, R20, 0x10000, RZ ;  /* 0x0001000014257824 */ /* 0x000fe200078e00ff */
[----:B------:R-:W-:Y:S02]  /*ad30*/  LEA.HI R7, R7, R4, RZ, 0x3 ;  /* 0x0000000407077211 */ /* 0x000fe400078f18ff */
[----:B------:R-:W-:-:S03]  /*ad40*/  LOP3.LUT R5, R5, 0x38, RZ, 0xc0, !PT ;  /* 0x0000003805057812 */ /* 0x000fc600078ec0ff */
[----:B------:R-:W-:Y:S01]  /*ad50*/  IMAD.SHL.U32 R7, R7, 0x400, RZ ;  /* 0x0000040007077824 */ /* 0x000fe200078e00ff */
[----:B------:R-:W-:-:S04]  /*ad60*/  LOP3.LUT R5, R5, 0x1c0, R228, 0xf8, !PT ;  /* 0x000001c005057812 */ /* 0x000fc800078ef8e4 */
[----:B------:R-:W-:Y:S02]  /*ad70*/  LOP3.LUT R5, R5, R198, RZ, 0x3c, !PT ;  /* 0x000000c605057212 */ /* 0x000fe400078e3cff */
[----:B------:R-:W-:-:S04]  /*ad80*/  LOP3.LUT R4, R7, 0x7fffe000, RZ, 0xc0, !PT ;  /* 0x7fffe00007047812 */ /* 0x000fc800078ec0ff */
[----:B------:R-:W-:Y:S02]  /*ad90*/  IADD3 R9, R5, R4, R199 ;  /* 0x0000000405097210 */ /* 0x000fe40007ffe0c7 */
[----:B------:R-:W0:Y:S03]  /*ada0*/  LDS.128 R4, [R200] ;  /* 0x00000000c8047984 */ /* 0x000e260000000c00 */
[----:B------:R-:W-:-:S05]  /*adb0*/  IMAD R25, R9, 0x2, R156 ;  /* 0x0000000209197824 */ /* 0x000fca00078e029c */
[----:B------:R-:W1:Y:S01]  /*adc0*/  LDS.128 R8, [R25+0x10400] ;  /* 0x0104000019087984 */ /* 0x000e620000000c00 */
[C---:B0-----:R-:W-:Y:S01]  /*add0*/  IMAD.U32 R27, R4.reuse, 0x10000, RZ ;  /* 0x00010000041b7824 */ /* 0x041fe200078e00ff */
[----:B------:R-:W-:Y:S01]  /*ade0*/  LOP3.LUT R4, R4, 0xffff0000, RZ, 0xc0, !PT ;  /* 0xffff000004047812 */ /* 0x000fe200078ec0ff */
[C---:B------:R-:W-:Y:S01]  /*adf0*/  IMAD.U32 R28, R5.reuse, 0x10000, RZ ;  /* 0x00010000051c7824 */ /* 0x040fe200078e00ff */
[----:B------:R-:W-:Y:S01]  /*ae00*/  LOP3.LUT R5, R5, 0xffff0000, RZ, 0xc0, !PT ;  /* 0xffff000005057812 */ /* 0x000fe200078ec0ff */
[C---:B------:R-:W-:Y:S01]  /*ae10*/  IMAD.U32 R29, R6.reuse, 0x10000, RZ ;  /* 0x00010000061d7824 */ /* 0x040fe200078e00ff */
[----:B------:R-:W-:Y:S01]  /*ae20*/  LOP3.LUT R6, R6, 0xffff0000, RZ, 0xc0, !PT ;  /* 0xffff000006067812 */ /* 0x000fe200078ec0ff */
[C---:B------:R-:W-:Y:S01]  /*ae30*/  IMAD.U32 R30, R7.reuse, 0x10000, RZ ;  /* 0x00010000071e7824 */ /* 0x040fe200078e00ff */
[----:B------:R-:W-:Y:S01]  /*ae40*/  LOP3.LUT R7, R7, 0xffff0000, RZ, 0xc0, !PT ;  /* 0xffff000007077812 */ /* 0x000fe200078ec0ff */
[C---:B-1----:R-:W-:Y:S01]  /*ae50*/  IMAD.U32 R31, R8.reuse, 0x10000, RZ ;  /* 0x00010000081f7824 */ /* 0x042fe200078e00ff */
[----:B------:R-:W-:Y:S01]  /*ae60*/  LOP3.LUT R8, R8, 0xffff0000, RZ, 0xc0, !PT ;  /* 0xffff000008087812 */ /* 0x000fe200078ec0ff */
[----:B------:R-:W-:Y:S01]  /*ae70*/  IMAD.U32 R33, R10, 0x10000, RZ ;  /* 0x000100000a217824 */ /* 0x000fe200078e00ff */
[----:B------:R-:W-:Y:S01]  /*ae80*/  SHF.L.U32 R32, R9, 0x10, RZ ;  /* 0x0000001009207819 */ /* 0x000fe200000006ff */
[C---:B------:R-:W-:Y:S01]  /*ae90*/  FMUL.FTZ R40, R31.reuse, R38 ;  /* 0x000000261f287220 */ /* 0x040fe20000410000 */
[-C--:B------:R-:W-:Y:S01]  /*aea0*/  FMUL.FTZ R42, R31, R36.reuse ;  /* 0x000000241f2a7220 */ /* 0x080fe20000410000 */
[----:B------:R-:W-:Y:S01]  /*aeb0*/  LOP3.LUT R31, R0, 0xffff0000, RZ, 0xc0, !PT ;  /* 0xffff0000001f7812 */ /* 0x000fe200078ec0ff */
[----:B------:R-:W-:Y:S01]  /*aec0*/  FMUL.FTZ R39, R8, R35 ;  /* 0x0000002308277220 */ /* 0x000fe20000410000 */
[C---:B------:R-:W-:Y:S01]  /*aed0*/  FFMA.FTZ R40, R27.reuse, R36, -R40 ;  /* 0x000000241b287223 */ /* 0x040fe20000010828 */
[----:B------:R-:W-:Y:S01]  /*aee0*/  FFMA.FTZ R42, R27, R38, R42 ;  /* 0x000000261b2a7223 */ /* 0x000fe2000001002a */
[----:B------:R-:W-:-:S02]  /*aef0*/  IMAD.U32 R27, R3, 0x10000, RZ ;  /* 0x00010000031b7824 */ /* 0x000fc400078e00ff */
[-C--:B------:R-:W-:Y:S01]  /*af00*/  FMUL.FTZ R41, R8, R31.reuse ;  /* 0x0000001f08297220 */ /* 0x080fe20000410000 */
[----:B------:R-:W-:Y:S01]  /*af10*/  FFMA.FTZ R39, R4, R31, -R39 ;  /* 0x0000001f04277223 */ /* 0x000fe20000010827 */
[C---:B------:R-:W-:Y:S01]  /*af20*/  FMUL.FTZ R31, R32.reuse, R37 ;  /* 0x00000025201f7220 */ /* 0x040fe20000410000 */
[----:B------:R-:W-:Y:S01]  /*af30*/  FMUL.FTZ R36, R32, R27 ;  /* 0x0000001b20247220 */ /* 0x000fe20000410000 */
[----:B------:R-:W-:Y:S01]  /*af40*/  FFMA.FTZ R41, R4, R35, R41 ;  /* 0x0000002304297223 */ /* 0x000fe20000010029 */
[----:B------:R-:W-:Y:S01]  /*af50*/  LOP3.LUT R10, R10, 0xffff0000, RZ, 0xc0, !PT ;  /* 0xffff00000a0a7812 */ /* 0x000fe200078ec0ff */
[----:B------:R-:W-:Y:S01]  /*af60*/  FFMA.FTZ R32, R28, R27, -R31 ;  /* 0x0000001b1c207223 */ /* 0x000fe2000001081f */
[C---:B------:R-:W-:Y:S01]  /*af70*/  LOP3.LUT R35, R21.reuse, 0xffff0000, RZ, 0xc0, !PT ;  /* 0xffff000015237812 */ /* 0x040fe200078ec0ff */
[----:B------:R-:W-:Y:S01]  /*af80*/  IMAD.U32 R8, R21, 0x10000, RZ ;  /* 0x0001000015087824 */ /* 0x000fe200078e00ff */
[C---:B------:R-:W-:Y:S01]  /*af90*/  LOP3.LUT R27, R12.reuse, 0xffff0000, RZ, 0xc0, !PT ;  /* 0xffff00000c1b7812 */ /* 0x040fe200078ec0ff */
[----:B------:R-:W-:-:S02]  /*afa0*/  IMAD.U32 R4, R12, 0x10000, RZ ;  /* 0x000100000c047824 */ /* 0x000fc400078e00ff */
[----:B------:R-:W-:Y:S01]  /*afb0*/  FFMA.FTZ R36, R28, R37, R36 ;  /* 0x000000251c247223 */ /* 0x000fe20000010024 */
[C---:B------:R-:W-:Y:S01]  /*afc0*/  FMUL.FTZ R43, R10.reuse, R35 ;  /* 0x000000230a2b7220 */ /* 0x040fe20000410000 */
[C---:B------:R-:W-:Y:S01]  /*afd0*/  FMUL.FTZ R28, R33.reuse, R8 ;  /* 0x00000008211c7220 */ /* 0x040fe20000410000 */
[-C--:B------:R-:W-:Y:S01]  /*afe0*/  FMUL.FTZ R38, R33, R4.reuse ;  /* 0x0000000421267220 */ /* 0x080fe20000410000 */
[----:B------:R-:W-:Y:S01]  /*aff0*/  FMUL.FTZ R10, R10, R27 ;  /* 0x0000001b0a0a7220 */ /* 0x000fe20000410000 */
[----:B------:R-:W-:Y:S02]  /*b000*/  IMAD.U32 R34, R11, 0x10000, RZ ;  /* 0x000100000b227824 */ /* 0x000fe400078e00ff */
[C---:B------:R-:W-:Y:S01]  /*b010*/  FFMA.FTZ R37, R29.reuse, R4, -R28 ;  /* 0x000000041d257223 */ /* 0x040fe2000001081c */
[----:B------:R-:W-:Y:S02]  /*b020*/  IMAD.U32 R33, R24, 0x10000, RZ ;  /* 0x0001000018217824 */ /* 0x000fe400078e00ff */
[----:B------:R-:W-:Y:S01]  /*b030*/  FFMA.FTZ R38, R29, R8, R38 ;  /* 0x000000081d267223 */ /* 0x000fe20000010026 */
[----:B------:R-:W-:-:S02]  /*b040*/  IMAD.U32 R31, R14, 0x10000, RZ ;  /* 0x000100000e1f7824 */ /* 0x000fc400078e00ff */
[----:B------:R-:W-:Y:S01]  /*b050*/  FFMA.FTZ R35, R6, R35, R10 ;  /* 0x0000002306237223 */ /* 0x000fe2000001000a */
[----:B------:R-:W-:Y:S01]  /*b060*/  LOP3.LUT R9, R9, 0xffff0000, RZ, 0xc0, !PT ;  /* 0xffff000009097812 */ /* 0x000fe200078ec0ff */
[----:B------:R-:W-:Y:S01]  /*b070*/  FMUL.FTZ R29, R34, R33 ;  /* 0x00000021221d7220 */ /* 0x000fe20000410000 */
[----:B------:R-:W-:Y:S01]  /*b080*/  LOP3.LUT R11, R11, 0xffff0000, RZ, 0xc0, !PT ;  /* 0xffff00000b0b7812 */ /* 0x000fe200078ec0ff */
[----:B------:R-:W-:Y:S01]  /*b090*/  FFMA.FTZ R44, R6, R27, -R43 ;  /* 0x0000001b062c7223 */ /* 0x000fe2000001082b */
[----:B------:R-:W-:Y:S01]  /*b0a0*/  LOP3.LUT R8, R20, 0xffff0000, RZ, 0xc0, !PT ;  /* 0xffff000014087812 */ /* 0x000fe200078ec0ff */
[-C--:B------:R-:W-:Y:S01]  /*b0b0*/  FMUL.FTZ R27, R34, R31.reuse ;  /* 0x0000001f221b7220 */ /* 0x080fe20000410000 */
[----:B------:R-:W-:Y:S01]  /*b0c0*/  LOP3.LUT R10, R24, 0xffff0000, RZ, 0xc0, !PT ;  /* 0xffff0000180a7812 */ /* 0x000fe200078ec0ff */
[C---:B------:R-:W-:Y:S01]  /*b0d0*/  FFMA.FTZ R29, R30.reuse, R31, -R29 ;  /* 0x0000001f1e1d7223 */ /* 0x040fe2000001081d */
[----:B------:R-:W-:Y:S01]  /*b0e0*/  LOP3.LUT R4, R3, 0xffff0000, RZ, 0xc0, !PT ;  /* 0xffff000003047812 */ /* 0x000fe200078ec0ff */
[----:B------:R-:W-:Y:S01]  /*b0f0*/  FFMA.FTZ R30, R30, R33, R27 ;  /* 0x000000211e1e7223 */ /* 0x000fe2000001001b */
[----:B------:R-:W-:Y:S01]  /*b100*/  LOP3.LUT R6, R14, 0xffff0000, RZ, 0xc0, !PT ;  /* 0xffff00000e067812 */ /* 0x000fe200078ec0ff */
[----:B------:R-:W-:Y:S01]  /*b110*/  FMUL.FTZ R28, R9, R8 ;  /* 0x00000008091c7220 */ /* 0x000fe20000410000 */
[----:B------:R-:W-:Y:S01]  /*b120*/  FMUL.FTZ R34, R11, R10 ;  /* 0x0000000a0b227220 */ /* 0x000fe20000410000 */
[----:B------:R-:W-:-:S02]  /*b130*/  FMUL.FTZ R27, R9, R4 ;  /* 0x00000004091b7220 */ /* 0x000fc40000410000 */
[----:B------:R-:W-:Y:S01]  /*b140*/  FMUL.FTZ R11, R11, R6 ;  /* 0x000000060b0b7220 */ /* 0x000fe20000410000 */
[----:B------:R-:W-:Y:S01]  /*b150*/  FFMA.FTZ R9, R5, R4, -R28 ;  /* 0x0000000405097223 */ /* 0x000fe2000001081c */
[----:B------:R-:W-:Y:S01]  /*b160*/  FFMA.FTZ R34, R7, R6, -R34 ;  /* 0x0000000607227223 */ /* 0x000fe20000010822 */
[----:B------:R-:W-:Y:S01]  /*b170*/  FFMA.FTZ R27, R5, R8, R27 ;  /* 0x00000008051b7223 */ /* 0x000fe2000001001b */
[----:B------:R-:W-:Y:S01]  /*b180*/  FFMA.FTZ R11, R7, R10, R11 ;  /* 0x0000000a070b7223 */ /* 0x000fe2000001000b */
[----:B------:R-:W-:Y:S02]  /*b190*/  F2FP.BF16.F32.PACK_AB R6, R44, R37 ;  /* 0x000000252c06723e */ /* 0x000fe400000010ff */
[----:B------:R-:W-:Y:S02]  /*b1a0*/  F2FP.BF16.F32.PACK_AB R4, R39, R40 ;  /* 0x000000282704723e */ /* 0x000fe400000010ff */
[----:B------:R-:W-:Y:S02]  /*b1b0*/  F2FP.BF16.F32.PACK_AB R5, R9, R32 ;  /* 0x000000200905723e */ /* 0x000fe400000010ff */
[----:B------:R-:W-:-:S02]  /*b1c0*/  F2FP.BF16.F32.PACK_AB R7, R34, R29 ;  /* 0x0000001d2207723e */ /* 0x000fc400000010ff */
[----:B------:R-:W-:Y:S02]  /*b1d0*/  F2FP.BF16.F32.PACK_AB R10, R35, R38 ;  /* 0x00000026230a723e */ /* 0x000fe400000010ff */
[----:B------:R-:W-:Y:S01]  /*b1e0*/  F2FP.BF16.F32.PACK_AB R8, R41, R42 ;  /* 0x0000002a2908723e */ /* 0x000fe200000010ff */
[----:B------:R1:W-:Y:S01]  /*b1f0*/  STS.128 [R200], R4 ;  /* 0x00000004c8007388 */ /* 0x0003e20000000c00 */
[----:B------:R-:W-:Y:S02]  /*b200*/  F2FP.BF16.F32.PACK_AB R9, R27, R36 ;  /* 0x000000241b09723e */ /* 0x000fe400000010ff */
[----:B------:R-:W-:-:S05]  /*b210*/  F2FP.BF16.F32.PACK_AB R11, R11, R30 ;  /* 0x0000001e0b0b723e */ /* 0x000fca00000010ff */
[----:B------:R1:W-:Y:S02]  /*b220*/  STS.128 [R25+0x10400], R8 ;  /* 0x0104000819007388 */ /* 0x0003e40000000c00 */
.L_x_625:
[----:B------:R-:W-:Y:S05]  /*b230*/  BSYNC B1 ;  /* 0x0000000000017941 */ /* 0x000fea0003800000 */
.L_x_624:
[----:B------:R-:W-:Y:S04]  /*b240*/  BSSY B1, `(.L_x_626) ;  /* 0x0000059000017945 */ /* 0x000fe80003800000 */
[----:B------:R-:W-:Y:S05]  /*b250*/  @P2 BRA `(.L_x_627) ;  /* 0x00000004005c2947 */ /* 0x000fea0003800000 */
[----:B-1----:R-:W-:Y:S01]  /*b260*/  LEA.HI R4, R13, R202, RZ, 0x1d ;  /* 0x000000ca0d047211 */ /* 0x002fe200078fe8ff */
[C---:B------:R-:W-:Y:S01]  /*b270*/  IMAD.U32 R37, R15.reuse, 0x10000, RZ ;  /* 0x000100000f257824 */ /* 0x040fe200078e00ff */
[----:B------:R-:W-:Y:S01]  /*b280*/  SHF.R.U32.HI R7, RZ, 0x3, R193 ;  /* 0x00000003ff077819 */ /* 0x000fe200000116c1 */
[----:B------:R-:W-:Y:S01]  /*b290*/  IMAD.U32 R35, R0, 0x10000, RZ ;  /* 0x0001000000237824 */ /* 0x000fe200078e00ff */
[----:B------:R-:W-:Y:S01]  /*b2a0*/  SHF.R.S32.HI R5, RZ, 0x1f, R4 ;  /* 0x0000001fff057819 */ /* 0x000fe20000011404 */
[----:B------:R-:W-:Y:S01]  /*b2b0*/  IMAD.SHL.U32 R6, R4, 0x8, RZ ;  /* 0x0000000804067824 */ /* 0x000fe200078e00ff */
[----:B------:R-:W-:Y:S01]  /*b2c0*/  LOP3.LUT R44, R15, 0xffff0000, RZ, 0xc0, !PT ;  /* 0xffff00000f2c7812 */ /* 0x000fe200078ec0ff */
[----:B------:R-:W-:Y:S01]  /*b2d0*/  IMAD.U32 R42, R3, 0x10000, RZ ;  /* 0x00010000032a7824 */ /* 0x000fe200078e00ff */
[----:B------:R-:W-:Y:S01]  /*b2e0*/  LEA.HI R5, R5, R4, RZ, 0x3 ;  /* 0x0000000405057211 */ /* 0x000fe200078f18ff */
[----:B------:R-:W-:Y:S01]  /*b2f0*/  IMAD.U32 R41, R21, 0x10000, RZ ;  /* 0x0001000015297824 */ /* 0x000fe200078e00ff */
[----:B------:R-:W-:Y:S01]  /*b300*/  LOP3.LUT R4, R193, 0x38, R6, 0xf8, !PT ;  /* 0x00000038c1047812 */ /* 0x000fe200078ef806 */
[----:B------:R-:W-:Y:S01]  /*b310*/  IMAD.U32 R39, R12, 0x10000, RZ ;  /* 0x000100000c277824 */ /* 0x000fe200078e00ff */
[----:B------:R-:W-:-:S02]  /*b320*/  SHF.L.U32 R5, R5, 0xa, RZ ;  /* 0x0000000a05057819 */ /* 0x000fc400000006ff */
[----:B------:R-:W-:Y:S02]  /*b330*/  LOP3.LUT R4, R4, R7, RZ, 0x3c, !PT ;  /* 0x0000000704047212 */ /* 0x000fe400078e3cff */
[----:B------:R-:W-:Y:S02]  /*b340*/  LOP3.LUT R5, R5, 0x7fffe000, RZ, 0xc0, !PT ;  /* 0x7fffe00005057812 */ /* 0x000fe400078ec0ff */
[----:B------:R-:W-:Y:S02]  /*b350*/  LOP3.LUT R40, R0, 0xffff0000, RZ, 0xc0, !PT ;  /* 0xffff000000287812 */ /* 0x000fe400078ec0ff */
[----:B------:R-:W-:Y:S02]  /*b360*/  IADD3 R9, R4, R5, R197 ;  /* 0x0000000504097210 */ /* 0x000fe40007ffe0c5 */
[----:B------:R-:W0:Y:S01]  /*b370*/  LDS.128 R4, [R217] ;  /* 0x00000000d9047984 */ /* 0x000e220000000c00 */
[C---:B------:R-:W-:Y:S02]  /*b380*/  SHF.L.U32 R46, R20.reuse, 0x10, RZ ;  /* 0x00000010142e7819 */ /* 0x040fe400000006ff */
[----:B------:R-:W-:Y:S01]  /*b390*/  IMAD R25, R9, 0x2, R156 ;  /* 0x0000000209197824 */ /* 0x000fe200078e029c */
[----:B------:R-:W-:-:S02]  /*b3a0*/  LOP3.LUT R47, R20, 0xffff0000, RZ, 0xc0, !PT ;  /* 0xffff0000142f7812 */ /* 0x000fc400078ec0ff */
[----:B------:R-:W-:Y:S02]  /*b3b0*/  LOP3.LUT R49, R24, 0xffff0000, RZ, 0xc0, !PT ;  /* 0xffff000018317812 */ /* 0x000fe400078ec0ff */
[----:B------:R-:W1:Y:S01]  /*b3c0*/  LDS.128 R8, [R25+0x10400] ;  /* 0x0104000019087984 */ /* 0x000e620000000c00 */
[----:B------:R-:W-:Y:S02]  /*b3d0*/  LOP3.LUT R43, R3, 0xffff0000, RZ, 0xc0, !PT ;  /* 0xffff0000032b7812 */ /* 0x000fe400078ec0ff */
[----:B------:R-:W-:Y:S01]  /*b3e0*/  LOP3.LUT R45, R14, 0xffff0000, RZ, 0xc0, !PT ;  /* 0xffff00000e2d7812 */ /* 0x000fe200078ec0ff */
        /* <DEDUP_REMOVED lines=10> */
[C---:B------:R-:W-:Y:S01]  /*b490*/  IMAD.U32 R32, R9.reuse, 0x10000, RZ ;  /* 0x0001000009207824 */ /* 0x040fe200078e00ff */
[----:B------:R-:W-:Y:S01]  /*b4a0*/  LOP3.LUT R9, R9, 0xffff0000, RZ, 0xc0, !PT ;  /* 0xffff000009097812 */ /* 0x000fe200078ec0ff */
[-C--:B------:R-:W-:Y:S01]  /*b4b0*/  FMUL.FTZ R36, R37, R31.reuse ;  /* 0x0000001f25247220 */ /* 0x080fe20000410000 */
[----:B------:R-:W-:Y:S01]  /*b4c0*/  FMUL.FTZ R38, R35, R31 ;  /* 0x0000001f23267220 */ /* 0x000fe20000410000 */
[----:B------:R-:W-:Y:S01]  /*b4d0*/  FMUL.FTZ R31, R44, R8 ;  /* 0x000000082c1f7220 */ /* 0x000fe20000410000 */
[----:B------:R-:W-:-:S02]  /*b4e0*/  IMAD.U32 R33, R10, 0x10000, RZ ;  /* 0x000100000a217824 */ /* 0x000fc400078e00ff */
[-C--:B------:R-:W-:Y:S01]  /*b4f0*/  FFMA.FTZ R36, R35, R27.reuse, -R36 ;  /* 0x0000001b23247223 */ /* 0x080fe20000010824 */
[----:B------:R-:W-:Y:S01]  /*b500*/  FFMA.FTZ R38, R37, R27, R38 ;  /* 0x0000001b25267223 */ /* 0x000fe20000010026 */
[----:B------:R-:W-:Y:S01]  /*b510*/  FMUL.FTZ R27, R40, R8 ;  /* 0x00000008281b7220 */ /* 0x000fe20000410000 */
[-C--:B------:R-:W-:Y:S01]  /*b520*/  FMUL.FTZ R35, R46, R32.reuse ;  /* 0x000000202e237220 */ /* 0x080fe20000410000 */
[----:B------:R-:W-:Y:S01]  /*b530*/  FMUL.FTZ R37, R42, R32 ;  /* 0x000000202a257220 */ /* 0x000fe20000410000 */
[-C--:B------:R-:W-:Y:S01]  /*b540*/  FFMA.FTZ R31, R40, R4.reuse, -R31 ;  /* 0x00000004281f7223 */ /* 0x080fe2000001081f */
[----:B------:R-:W-:Y:S01]  /*b550*/  FFMA.FTZ R27, R44, R4, R27 ;  /* 0x000000042c1b7223 */ /* 0x000fe2000001001b */
[----:B------:R-:W-:Y:S01]  /*b560*/  LOP3.LUT R10, R10, 0xffff0000, RZ, 0xc0, !PT ;  /* 0xffff00000a0a7812 */ /* 0x000fe200078ec0ff */
[-C--:B------:R-:W-:Y:S01]  /*b570*/  FMUL.FTZ R4, R41, R33.reuse ;  /* 0x0000002129047220 */ /* 0x080fe20000410000 */
[----:B------:R-:W-:Y:S01]  /*b580*/  LOP3.LUT R32, R12, 0xffff0000, RZ, 0xc0, !PT ;  /* 0xffff00000c207812 */ /* 0x000fe200078ec0ff */
[-C--:B------:R-:W-:Y:S01]  /*b590*/  FFMA.FTZ R35, R42, R28.reuse, -R35 ;  /* 0x0000001c2a237223 */ /* 0x080fe20000010823 */
[----:B------:R-:W-:Y:S01]  /*b5a0*/  LOP3.LUT R40, R21, 0xffff0000, RZ, 0xc0, !PT ;  /* 0xffff000015287812 */ /* 0x000fe200078ec0ff */
[----:B------:R-:W-:Y:S01]  /*b5b0*/  FFMA.FTZ R37, R46, R28, R37 ;  /* 0x0000001c2e257223 */ /* 0x000fe20000010025 */
[----:B------:R-:W-:Y:S01]  /*b5c0*/  FMUL.FTZ R28, R39, R33 ;  /* 0x00000021271c7220 */ /* 0x000fe20000410000 */
[----:B------:R-:W-:-:S02]  /*b5d0*/  IMAD.U32 R34, R11, 0x10000, RZ ;  /* 0x000100000b227824 */ /* 0x000fc400078e00ff */
[-C--:B------:R-:W-:Y:S01]  /*b5e0*/  FFMA.FTZ R8, R39, R29.reuse, -R4 ;  /* 0x0000001d27087223 */ /* 0x080fe20000010804 */
[----:B------:R-:W-:Y:S02]  /*b5f0*/  IMAD.U32 R42, R24, 0x10000, RZ ;  /* 0x00010000182a7824 */ /* 0x000fe400078e00ff */
[-C--:B------:R-:W-:Y:S01]  /*b600*/  FMUL.FTZ R33, R40, R10.reuse ;  /* 0x0000000a28217220 */ /* 0x080fe20000410000 */
[----:B------:R-:W-:Y:S01]  /*b610*/  FMUL.FTZ R39, R32, R10 ;  /* 0x0000000a20277220 */ /* 0x000fe20000410000 */
[----:B------:R-:W-:Y:S01]  /*b620*/  FFMA.FTZ R10, R41, R29, R28 ;  /* 0x0000001d290a7223 */ /* 0x000fe2000001001c */
[----:B------:R-:W-:Y:S01]  /*b630*/  LOP3.LUT R11, R11, 0xffff0000, RZ, 0xc0, !PT ;  /* 0xffff00000b0b7812 */ /* 0x000fe200078ec0ff */
[----:B------:R-:W-:Y:S02]  /*b640*/  IMAD.U32 R4, R14, 0x10000, RZ ;  /* 0x000100000e047824 */ /* 0x000fe400078e00ff */
[----:B------:R-:W-:Y:S01]  /*b650*/  FMUL.FTZ R29, R42, R34 ;  /* 0x000000222a1d7220 */ /* 0x000fe20000410000 */
[-C--:B------:R-:W-:Y:S01]  /*b660*/  FFMA.FTZ R33, R32, R6.reuse, -R33 ;  /* 0x0000000620217223 */ /* 0x080fe20000010821 */
[----:B------:R-:W-:Y:S01]  /*b670*/  FFMA.FTZ R39, R40, R6, R39 ;  /* 0x0000000628277223 */ /* 0x000fe20000010027 */
[C---:B------:R-:W-:Y:S01]  /*b680*/  FMUL.FTZ R41, R4.reuse, R34 ;  /* 0x0000002204297220 */ /* 0x040fe20000410000 */
[-C--:B------:R-:W-:Y:S01]  /*b690*/  FFMA.FTZ R29, R4, R30.reuse, -R29 ;  /* 0x0000001e041d7223 */ /* 0x080fe2000001081d */
[----:B------:R-:W-:Y:S01]  /*b6a0*/  FMUL.FTZ R4, R47, R9 ;  /* 0x000000092f047220 */ /* 0x000fe20000410000 */
[----:B------:R-:W-:Y:S01]  /*b6b0*/  FMUL.FTZ R32, R49, R11 ;  /* 0x0000000b31207220 */ /* 0x000fe20000410000 */
[----:B------:R-:W-:Y:S01]  /*b6c0*/  FMUL.FTZ R6, R43, R9 ;  /* 0x000000092b067220 */ /* 0x000fe20000410000 */
[----:B------:R-:W-:Y:S01]  /*b6d0*/  FMUL.FTZ R34, R45, R11 ;  /* 0x0000000b2d227220 */ /* 0x000fe20000410000 */
[----:B------:R-:W-:Y:S01]  /*b6e0*/  FFMA.FTZ R41, R42, R30, R41 ;  /* 0x0000001e2a297223 */ /* 0x000fe20000010029 */
[----:B------:R-:W-:Y:S01]  /*b6f0*/  FFMA.FTZ R28, R43, R5, -R4 ;  /* 0x000000052b1c7223 */ /* 0x000fe20000010804 */
[----:B------:R-:W-:Y:S01]  /*b700*/  FFMA.FTZ R32, R45, R7, -R32 ;  /* 0x000000072d207223 */ /* 0x000fe20000010820 */
[----:B------:R-:W-:Y:S01]  /*b710*/  FFMA.FTZ R30, R47, R5, R6 ;  /* 0x000000052f1e7223 */ /* 0x000fe20000010006 */
[----:B------:R-:W-:Y:S01]  /*b720*/  FFMA.FTZ R34, R49, R7, R34 ;  /* 0x0000000731227223 */ /* 0x000fe20000010022 */
[----:B------:R-:W-:-:S02]  /*b730*/  F2FP.BF16.F32.PACK_AB R6, R33, R8 ;  /* 0x000000082106723e */ /* 0x000fc400000010ff */
[----:B------:R-:W-:Y:S02]  /*b740*/  F2FP.BF16.F32.PACK_AB R4, R31, R36 ;  /* 0x000000241f04723e */ /* 0x000fe400000010ff */
[----:B------:R-:W-:Y:S02]  /*b750*/  F2FP.BF16.F32.PACK_AB R5, R28, R35 ;  /* 0x000000231c05723e */ /* 0x000fe400000010ff */
[----:B------:R-:W-:Y:S02]  /*b760*/  F2FP.BF16.F32.PACK_AB R7, R32, R29 ;  /* 0x0000001d2007723e */ /* 0x000fe400000010ff */
[----:B------:R-:W-:Y:S02]  /*b770*/  F2FP.BF16.F32.PACK_AB R10, R39, R10 ;  /* 0x0000000a270a723e */ /* 0x000fe400000010ff */
[----:B------:R-:W-:Y:S01]  /*b780*/  F2FP.BF16.F32.PACK_AB R8, R27, R38 ;  /* 0x000000261b08723e */ /* 0x000fe200000010ff */
[----:B------:R2:W-:Y:S01]  /*b790*/  STS.128 [R217], R4 ;  /* 0x00000004d9007388 */ /* 0x0005e20000000c00 */
[----:B------:R-:W-:-:S02]  /*b7a0*/  F2FP.BF16.F32.PACK_AB R9, R30, R37 ;  /* 0x000000251e09723e */ /* 0x000fc400000010ff */
[----:B------:R-:W-:-:S05]  /*b7b0*/  F2FP.BF16.F32.PACK_AB R11, R34, R41 ;  /* 0x00000029220b723e */ /* 0x000fca00000010ff */
[----:B------:R2:W-:Y:S02]  /*b7c0*/  STS.128 [R25+0x10400], R8 ;  /* 0x0104000819007388 */ /* 0x0005e40000000c00 */
.L_x_627:
[----:B------:R-:W-:Y:S05]  /*b7d0*/  BSYNC B1 ;  /* 0x0000000000017941 */ /* 0x000fea0003800000 */
.L_x_626:
[----:B------:R-:W-:Y:S04]  /*b7e0*/  BSSY B1, `(.L_x_628) ;  /* 0x0000059000017945 */ /* 0x000fe80003800000 */
[----:B------:R-:W-:Y:S05]  /*b7f0*/  @P1 BRA `(.L_x_629) ;  /* 0x00000004005c1947 */ /* 0x000fea0003800000 */
[----:B-12---:R-:W-:Y:S01]  /*b800*/  LEA.HI R4, R13, R202, RZ, 0x1d ;  /* 0x000000ca0d047211 */ /* 0x006fe200078fe8ff */
        /* <DEDUP_REMOVED lines=11> */
[----:B------:R-:W-:Y:S01]  /*b8c0*/  LOP3.LUT R40, R0, 0xffff0000, RZ, 0xc0, !PT ;  /* 0xffff000000287812 */ /* 0x000fe200078ec0ff */
[----:B------:R-:W-:Y:S01]  /*b8d0*/  IMAD.SHL.U32 R7, R7, 0x400, RZ ;  /* 0x0000040007077824 */ /* 0x000fe200078e00ff */
[----:B------:R-:W-:Y:S01]  /*b8e0*/  LOP3.LUT R5, R4, R6, RZ, 0x3c, !PT ;  /* 0x0000000604057212 */ /* 0x000fe200078e3cff */
[----:B------:R-:W-:Y:S01]  /*b8f0*/  IMAD.U32 R39, R12, 0x10000, RZ ;  /* 0x000100000c277824 */ /* 0x000fe200078e00ff */
[----:B------:R-:W-:-:S02]  /*b900*/  LOP3.LUT R47, R20, 0xffff0000, RZ, 0xc0, !PT ;  /* 0xffff0000142f7812 */ /* 0x000fc400078ec0ff */
[----:B------:R-:W-:Y:S02]  /*b910*/  LOP3.LUT R7, R7, 0x7fffe000, RZ, 0xc0, !PT ;  /* 0x7fffe00007077812 */ /* 0x000fe400078ec0ff */
[----:B------:R-:W-:Y:S02]  /*b920*/  LOP3.LUT R49, R24, 0xffff0000, RZ, 0xc0, !PT ;  /* 0xffff000018317812 */ /* 0x000fe400078ec0ff */
[----:B------:R-:W-:Y:S02]  /*b930*/  IADD3 R9, R5, R7, R196 ;  /* 0x0000000705097210 */ /* 0x000fe40007ffe0c4 */
[----:B------:R-:W0:Y:S01]  /*b940*/  LDS.128 R4, [R216] ;  /* 0x00000000d8047984 */ /* 0x000e220000000c00 */
[----:B------:R-:W-:Y:S02]  /*b950*/  LOP3.LUT R43, R3, 0xffff0000, RZ, 0xc0, !PT ;  /* 0xffff0000032b7812 */ /* 0x000fe400078ec0ff */
[----:B------:R-:W-:Y:S01]  /*b960*/  IMAD R25, R9, 0x2, R156 ;  /* 0x0000000209197824 */ /* 0x000fe200078e029c */
[----:B------:R-:W-:-:S04]  /*b970*/  LOP3.LUT R45, R14, 0xffff0000, RZ, 0xc0, !PT ;  /* 0xffff00000e2d7812 */ /* 0x000fc800078ec0ff */
[----:B------:R-:W1:Y:S01]  /*b980*/  LDS.128 R8, [R25+0x10400] ;  /* 0x0104000019087984 */ /* 0x000e620000000c00 */
[C---:B0-----:R-:W-:Y:S01]  /*b990*/  IMAD.U32 R27, R4.reuse, 0x10000, RZ ;  /* 0x00010000041b7824 */ /* 0x041fe200078e00ff */
[----:B------:R-:W-:Y:S01]  /*b9a0*/  LOP3.LUT R4, R4, 0xffff0000, RZ, 0xc0, !PT ;  /* 0xffff000004047812 */ /* 0x000fe200078ec0ff */
[----:B------:R-:W-:Y:S01]  /*b9b0*/  IMAD.U32 R28, R5, 0x10000, RZ ;  /* 0x00010000051c7824 */ /* 0x000fe200078e00ff */
[----:B------:R-:W-:Y:S01]  /*b9c0*/  SHF.L.U32 R30, R7, 0x10, RZ ;  /* 0x00000010071e7819 */ /* 0x000fe200000006ff */
[C---:B------:R-:W-:Y:S01]  /*b9d0*/  IMAD.U32 R29, R6.reuse, 0x10000, RZ ;  /* 0x00010000061d7824 */ /* 0x040fe200078e00ff */
[----:B------:R-:W-:Y:S02]  /*b9e0*/  LOP3.LUT R6, R6, 0xffff0000, RZ, 0xc0, !PT ;  /* 0xffff000006067812 */ /* 0x000fe400078ec0ff */
        /* <DEDUP_REMOVED lines=28> */
[----:B------:R-:W-:Y:S01]  /*bbb0*/  SHF.L.U32 R4, R14, 0x10, RZ ;  /* 0x000000100e047819 */ /* 0x000fe200000006ff */
[----:B------:R-:W-:Y:S01]  /*bbc0*/  FFMA.FTZ R10, R41, R29, R28 ;  /* 0x0000001d290a7223 */ /* 0x000fe2000001001c */
[----:B------:R-:W-:Y:S01]  /*bbd0*/  LOP3.LUT R11, R11, 0xffff0000, RZ, 0xc0, !PT ;  /* 0xffff00000b0b7812 */ /* 0x000fe200078ec0ff */
[----:B------:R-:W-:Y:S01]  /*bbe0*/  FMUL.FTZ R29, R42, R34 ;  /* 0x000000222a1d7220 */ /* 0x000fe20000410000 */
[----:B------:R-:W-:Y:S01]  /*bbf0*/  LOP3.LUT R7, R7, 0xffff0000, RZ, 0xc0, !PT ;  /* 0xffff000007077812 */ /* 0x000fe200078ec0ff */
[----:B------:R-:W-:Y:S01]  /*bc00*/  FFMA.FTZ R33, R32, R6, -R33 ;  /* 0x0000000620217223 */ /* 0x000fe20000010821 */
[C---:B------:R-:W-:Y:S01]  /*bc10*/  FMUL.FTZ R41, R4.reuse, R34 ;  /* 0x0000002204297220 */ /* 0x040fe20000410000 */
[----:B------:R-:W-:Y:S01]  /*bc20*/  FFMA.FTZ R29, R4, R30, -R29 ;  /* 0x0000001e041d7223 */ /* 0x000fe2000001081d */
[----:B------:R-:W-:Y:S01]  /*bc30*/  FFMA.FTZ R39, R40, R6, R39 ;  /* 0x0000000628277223 */ /* 0x000fe20000010027 */
        /* <DEDUP_REMOVED lines=19> */
.L_x_629:
[----:B------:R-:W-:Y:S05]  /*bd70*/  BSYNC B1 ;  /* 0x0000000000017941 */ /* 0x000fea0003800000 */
.L_x_628:
[----:B------:R-:W-:Y:S05]  /*bd80*/  @P0 BRA `(.L_x_616) ;  /* 0x0000000400580947 */ /* 0x000fea0003800000 */
[----:B------:R-:W-:Y:S01]  /*bd90*/  LEA.HI R13, R13, R202, RZ, 0x1d ;  /* 0x000000ca0d0d7211 */ /* 0x000fe200078fe8ff */
[C---:B------:R-:W-:Y:S01]  /*bda0*/  IMAD.U32 R37, R15.reuse, 0x10000, RZ ;  /* 0x000100000f257824 */ /* 0x040fe200078e00ff */
[----:B------:R-:W-:Y:S01]  /*bdb0*/  LOP3.LUT R36, R15, 0xffff0000, RZ, 0xc0, !PT ;  /* 0xffff00000f247812 */ /* 0x000fe200078ec0ff */
[C---:B------:R-:W-:Y:S01]  /*bdc0*/  IMAD.U32 R35, R0.reuse, 0x10000, RZ ;  /* 0x0001000000237824 */ /* 0x040fe200078e00ff */
[----:B-123--:R-:W-:Y:S01]  /*bdd0*/  SHF.R.S32.HI R6, RZ, 0x1f, R13 ;  /* 0x0000001fff067819 */ /* 0x00efe2000001140d */
[----:B------:R-:W-:Y:S01]  /*bde0*/  IMAD.SHL.U32 R4, R13, 0x8, RZ ;  /* 0x000000080d047824 */ /* 0x000fe200078e00ff */
[----:B------:R-:W-:Y:S01]  /*bdf0*/  LOP3.LUT R0, R0, 0xffff0000, RZ, 0xc0, !PT ;  /* 0xffff000000007812 */ /* 0x000fe200078ec0ff */
[----:B------:R-:W-:Y:S01]  /*be00*/  IMAD.U32 R39, R20, 0x10000, RZ ;  /* 0x0001000014277824 */ /* 0x000fe200078e00ff */
[----:B------:R-:W-:Y:S01]  /*be10*/  LEA.HI R6, R6, R13, RZ, 0x3 ;  /* 0x0000000d06067211 */ /* 0x000fe200078f18ff */
[----:B------:R-:W-:Y:S01]  /*be20*/  IMAD.U32 R38, R21, 0x10000, RZ ;  /* 0x0001000015267824 */ /* 0x000fe200078e00ff */
[----:B------:R-:W-:Y:S01]  /*be30*/  LOP3.LUT R4, R159, 0x38, R4, 0xf8, !PT ;  /* 0x000000389f047812 */ /* 0x000fe200078ef804 */
[----:B------:R-:W-:-:S02]  /*be40*/  IMAD.U32 R41, R24, 0x10000, RZ ;  /* 0x0001000018297824 */ /* 0x000fc400078e00ff */
[----:B------:R-:W-:Y:S01]  /*be50*/  IMAD.SHL.U32 R6, R6, 0x400, RZ ;  /* 0x0000040006067824 */ /* 0x000fe200078e00ff */
[----:B------:R-:W-:-:S04]  /*be60*/  LOP3.LUT R4, R4, R229, RZ, 0x3c, !PT ;  /* 0x000000e504047212 */ /* 0x000fc800078e3cff */
[----:B------:R-:W-:-:S04]  /*be70*/  LOP3.LUT R6, R6, 0x7fffe000, RZ, 0xc0, !PT ;  /* 0x7fffe00006067812 */ /* 0x000fc800078ec0ff */
[----:B------:R-:W-:Y:S02]  /*be80*/  IADD3 R9, R4, R6, R195 ;  /* 0x0000000604097210 */ /* 0x000fe40007ffe0c3 */
[----:B------:R-:W1:Y:S03]  /*be90*/  LDS.128 R4, [R215] ;  /* 0x00000000d7047984 */ /* 0x000e660000000c00 */
[----:B------:R-:W-:-:S05]  /*bea0*/  IMAD R13, R9, 0x2, R156 ;  /* 0x00000002090d7824 */ /* 0x000fca00078e029c */
[----:B------:R-:W2:Y:S01]  /*beb0*/  LDS.128 R8, [R13+0x10400] ;  /* 0x010400000d087984 */ /* 0x000ea20000000c00 */
[C---:B-1----:R-:W-:Y:S01]  /*bec0*/  IMAD.U32 R25, R4.reuse, 0x10000, RZ ;  /* 0x0001000004197824 */ /* 0x042fe200078e00ff */
[----:B------:R-:W-:Y:S01]  /*bed0*/  LOP3.LUT R4, R4, 0xffff0000, RZ, 0xc0, !PT ;  /* 0xffff000004047812 */ /* 0x000fe200078ec0ff */
[C---:B0-----:R-:W-:Y:S01]  /*bee0*/  IMAD.U32 R27, R5.reuse, 0x10000, RZ ;  /* 0x00010000051b7824 */ /* 0x041fe200078e00ff */
[----:B------:R-:W-:Y:S01]  /*bef0*/  LOP3.LUT R5, R5, 0xffff0000, RZ, 0xc0, !PT ;  /* 0xffff000005057812 */ /* 0x000fe200078ec0ff */
[C---:B------:R-:W-:Y:S01]  /*bf00*/  IMAD.U32 R28, R6.reuse, 0x10000, RZ ;  /* 0x00010000061c7824 */ /* 0x040fe200078e00ff */
[----:B------:R-:W-:Y:S01]  /*bf10*/  LOP3.LUT R6, R6, 0xffff0000, RZ, 0xc0, !PT ;  /* 0xffff000006067812 */ /* 0x000fe200078ec0ff */
[C---:B------:R-:W-:Y:S01]  /*bf20*/  IMAD.U32 R29, R7.reuse, 0x10000, RZ ;  /* 0x00010000071d7824 */ /* 0x040fe200078e00ff */
[----:B------:R-:W-:Y:S01]  /*bf30*/  LOP3.LUT R7, R7, 0xffff0000, RZ, 0xc0, !PT ;  /* 0xffff000007077812 */ /* 0x000fe200078ec0ff */
[C---:B--2---:R-:W-:Y:S01]  /*bf40*/  IMAD.U32 R30, R8.reuse, 0x10000, RZ ;  /* 0x00010000081e7824 */ /* 0x044fe200078e00ff */
        /* <DEDUP_REMOVED lines=8> */
[----:B------:R-:W-:-:S02]  /*bfd0*/  IMAD.U32 R35, R3, 0x10000, RZ ;  /* 0x0001000003237824 */ /* 0x000fc400078e00ff */
[----:B------:R-:W-:Y:S01]  /*bfe0*/  FFMA.FTZ R30, R37, R25, R30 ;  /* 0x00000019251e7223 */ /* 0x000fe2000001001e */
[C---:B------:R-:W-:Y:S01]  /*bff0*/  FMUL.FTZ R25, R0.reuse, R8 ;  /* 0x0000000800197220 */ /* 0x040fe20000410000 */
[-C--:B------:R-:W-:Y:S01]  /*c000*/  FFMA.FTZ R15, R0, R4.reuse, -R15 ;  /* 0x00000004000f7223 */ /* 0x080fe2000001080f */
[-C--:B------:R-:W-:Y:S01]  /*c010*/  FMUL.FTZ R0, R39, R31.reuse ;  /* 0x0000001f27007220 */ /* 0x080fe20000410000 */
[C---:B------:R-:W-:Y:S01]  /*c020*/  FMUL.FTZ R8, R35.reuse, R31 ;  /* 0x0000001f23087220 */ /* 0x040fe20000410000 */
[----:B------:R-:W-:Y:S01]  /*c030*/  FFMA.FTZ R25, R36, R4, R25 ;  /* 0x0000000424197223 */ /* 0x000fe20000010019 */
[C---:B------:R-:W-:Y:S02]  /*c040*/  IMAD.U32 R4, R12.reuse, 0x10000, RZ ;  /* 0x000100000c047824 */ /* 0x040fe400078e00ff */
[-C--:B------:R-:W-:Y:S01]  /*c050*/  FFMA.FTZ R0, R35, R27.reuse, -R0 ;  /* 0x0000001b23007223 */ /* 0x080fe20000010800 */
[----:B------:R-:W-:Y:S01]  /*c060*/  FFMA.FTZ R27, R39, R27, R8 ;  /* 0x0000001b271b7223 */ /* 0x000fe20000010008 */
[----:B------:R-:W-:Y:S01]  /*c070*/  LOP3.LUT R8, R12, 0xffff0000, RZ, 0xc0, !PT ;  /* 0xffff00000c087812 */ /* 0x000fe200078ec0ff */
[----:B------:R-:W-:Y:S01]  /*c080*/  FMUL.FTZ R31, R38, R32 ;  /* 0x00000020261f7220 */ /* 0x000fe20000410000 */
[----:B------:R-:W-:Y:S01]  /*c090*/  LOP3.LUT R12, R21, 0xffff0000, RZ, 0xc0, !PT ;  /* 0xffff0000150c7812 */ /* 0x000fe200078ec0ff */
[----:B------:R-:W-:-:S02]  /*c0a0*/  IMAD.U32 R33, R11, 0x10000, RZ ;  /* 0x000100000b217824 */ /* 0x000fc400078e00ff */
[C---:B------:R-:W-:Y:S01]  /*c0b0*/  FMUL.FTZ R21, R4.reuse, R32 ;  /* 0x0000002004157220 */ /* 0x040fe20000410000 */
[----:B------:R-:W-:Y:S01]  /*c0c0*/  FFMA.FTZ R31, R4, R28, -R31 ;  /* 0x0000001c041f7223 */ /* 0x000fe2000001081f */
[-C--:B------:R-:W-:Y:S01]  /*c0d0*/  FMUL.FTZ R37, R8, R10.reuse ;  /* 0x0000000a08257220 */ /* 0x080fe20000410000 */
[----:B------:R-:W-:Y:S01]  /*c0e0*/  FMUL.FTZ R35, R12, R10 ;  /* 0x0000000a0c237220 */ /* 0x000fe20000410000 */
[----:B------:R-:W-:Y:S02]  /*c0f0*/  IMAD.U32 R39, R14, 0x10000, RZ ;  /* 0x000100000e277824 */ /* 0x000fe400078e00ff */
[-C--:B------:R-:W-:Y:S01]  /*c100*/  FMUL.FTZ R4, R41, R33.reuse ;  /* 0x0000002129047220 */ /* 0x080fe20000410000 */
[----:B------:R-:W-:Y:S01]  /*c110*/  FFMA.FTZ R10, R38, R28, R21 ;  /* 0x0000001c260a7223 */ /* 0x000fe20000010015 */
[-C--:B------:R-:W-:Y:S01]  /*c120*/  FFMA.FTZ R8, R8, R6.reuse, -R35 ;  /* 0x0000000608087223 */ /* 0x080fe20000010823 */
[----:B------:R-:W-:Y:S01]  /*c130*/  FFMA.FTZ R37, R12, R6, R37 ;  /* 0x000000060c257223 */ /* 0x000fe20000010025 */
[C---:B------:R-:W-:Y:S01]  /*c140*/  FMUL.FTZ R6, R39.reuse, R33 ;  /* 0x0000002127067220 */ /* 0x040fe20000410000 */
[----:B------:R-:W-:Y:S01]  /*c150*/  FFMA.FTZ R21, R39, R29, -R4 ;  /* 0x0000001d27157223 */ /* 0x000fe20000010804 */
[----:B------:R-:W-:-:S02]  /*c160*/  LOP3.LUT R9, R9, 0xffff0000, RZ, 0xc0, !PT ;  /* 0xffff000009097812 */ /* 0x000fc400078ec0ff */
[----:B------:R-:W-:Y:S01]  /*c170*/  LOP3.LUT R11, R11, 0xffff0000, RZ, 0xc0, !PT ;  /* 0xffff00000b0b7812 */ /* 0x000fe200078ec0ff */
[----:B------:R-:W-:Y:S01]  /*c180*/  FFMA.FTZ R29, R41, R29, R6 ;  /* 0x0000001d291d7223 */ /* 0x000fe20000010006 */
[----:B------:R-:W-:Y:S02]  /*c190*/  LOP3.LUT R35, R20, 0xffff0000, RZ, 0xc0, !PT ;  /* 0xffff000014237812 */ /* 0x000fe400078ec0ff */
[----:B------:R-:W-:Y:S02]  /*c1a0*/  LOP3.LUT R39, R24, 0xffff0000, RZ, 0xc0, !PT ;  /* 0xffff000018277812 */ /* 0x000fe400078ec0ff */
[----:B------:R-:W-:Y:S01]  /*c1b0*/  LOP3.LUT R3, R3, 0xffff0000, RZ, 0xc0, !PT ;  /* 0xffff000003037812 */ /* 0x000fe200078ec0ff */
[----:B------:R-:W-:Y:S01]  /*c1c0*/  FMUL.FTZ R4, R35, R9 ;  /* 0x0000000923047220 */ /* 0x000fe20000410000 */
[----:B------:R-:W-:Y:S01]  /*c1d0*/  LOP3.LUT R33, R14, 0xffff0000, RZ, 0xc0, !PT ;  /* 0xffff00000e217812 */ /* 0x000fe200078ec0ff */
[----:B------:R-:W-:Y:S01]  /*c1e0*/  FMUL.FTZ R14, R39, R11 ;  /* 0x0000000b270e7220 */ /* 0x000fe20000410000 */
[----:B------:R-:W-:Y:S01]  /*c1f0*/  F2FP.BF16.F32.PACK_AB R10, R37, R10 ;  /* 0x0000000a250a723e */ /* 0x000fe200000010ff */
[C---:B------:R-:W-:Y:S01]  /*c200*/  FMUL.FTZ R6, R3.reuse, R9 ;  /* 0x0000000903067220 */ /* 0x040fe20000410000 */
[----:B------:R-:W-:Y:S01]  /*c210*/  FFMA.FTZ R3, R3, R5, -R4 ;  /* 0x0000000503037223 */ /* 0x000fe20000010804 */
[C---:B------:R-:W-:Y:S01]  /*c220*/  FMUL.FTZ R20, R33.reuse, R11 ;  /* 0x0000000b21147220 */ /* 0x040fe20000410000 */
[----:B------:R-:W-:Y:S01]  /*c230*/  FFMA.FTZ R14, R33, R7, -R14 ;  /* 0x00000007210e7223 */ /* 0x000fe2000001080e */
[----:B------:R-:W-:Y:S01]  /*c240*/  FFMA.FTZ R12, R35, R5, R6 ;  /* 0x00000005230c7223 */ /* 0x000fe20000010006 */
[----:B------:R-:W-:Y:S01]  /*c250*/  F2FP.BF16.F32.PACK_AB R6, R8, R31 ;  /* 0x0000001f0806723e */ /* 0x000fe200000010ff */
[----:B------:R-:W-:Y:S01]  /*c260*/  FFMA.FTZ R20, R39, R7, R20 ;  /* 0x0000000727147223 */ /* 0x000fe20000010014 */
[----:B------:R-:W-:-:S02]  /*c270*/  F2FP.BF16.F32.PACK_AB R4, R15, R34 ;  /* 0x000000220f04723e */ /* 0x000fc400000010ff */
[----:B------:R-:W-:Y:S02]  /*c280*/  F2FP.BF16.F32.PACK_AB R5, R3, R0 ;  /* 0x000000000305723e */ /* 0x000fe400000010ff */
[----:B------:R-:W-:Y:S02]  /*c290*/  F2FP.BF16.F32.PACK_AB R7, R14, R21 ;  /* 0x000000150e07723e */ /* 0x000fe400000010ff */
[----:B------:R-:W-:Y:S02]  /*c2a0*/  F2FP.BF16.F32.PACK_AB R8, R25, R30 ;  /* 0x0000001e1908723e */ /* 0x000fe400000010ff */
[----:B------:R-:W-:Y:S01]  /*c2b0*/  F2FP.BF16.F32.PACK_AB R9, R12, R27 ;  /* 0x0000001b0c09723e */ /* 0x000fe200000010ff */
[----:B------:R4:W-:Y:S01]  /*c2c0*/  STS.128 [R215], R4 ;  /* 0x00000004d7007388 */ /* 0x0009e20000000c00 */
[----:B------:R-:W-:-:S05]  /*c2d0*/  F2FP.BF16.F32.PACK_AB R11, R20, R29 ;  /* 0x0000001d140b723e */ /* 0x000fca00000010ff */
[----:B------:R4:W-:Y:S02]  /*c2e0*/  STS.128 [R13+0x10400], R8 ;  /* 0x010400080d007388 */ /* 0x0009e40000000c00 */
.L_x_616:
[----:B------:R-:W-:Y:S05]  /*c2f0*/  BSYNC B0 ;  /* 0x0000000000007941 */ /* 0x000fea0003800000 */
.L_x_597:
[----:B------:R-:W-:Y:S01]  /*c300*/  @!PT LDS RZ, [RZ] ;  /* 0x00000000fffff984 */ /* 0x000fe20000000800 */
[----:B------:R-:W-:Y:S01]  /*c310*/  @!PT LDS RZ, [RZ] ;  /* 0x00000000fffff984 */ /* 0x000fe20000000800 */
[----:B------:R-:W-:Y:S01]  /*c320*/  @!PT LDS RZ, [RZ] ;  /* 0x00000000fffff984 */ /* 0x000fe20000000800 */
[----:B------:R-:W-:Y:S01]  /*c330*/  @!PT LDS RZ, [RZ] ;  /* 0x00000000fffff984 */ /* 0x000fe20000000800 */
[----:B------:R5:W-:Y:S06]  /*c340*/  MEMBAR.ALL.CTA ;  /* 0x0000000000007992 */ /* 0x000bec0000008000 */
[----:B-----5:R-:W5:Y:S01]  /*c350*/  FENCE.VIEW.ASYNC.S ;  /* 0x00000000000073c6 */ /* 0x020f620000000000 */
[----:B------:R-:W-:Y:S05]  /*c360*/  WARPSYNC.ALL ;  /* 0x0000000000007948 */ /* 0x000fea0003800000 */
[----:B-----5:R-:W-:Y:S06]  /*c370*/  BAR.SYNC.DEFER_BLOCKING 0xd, 0x100 ;  /* 0x0344000000007b1d */ /* 0x020fec0000010000 */
.L_x_595:
[----:B------:R-:W-:-:S13]  /*c380*/  ISETP.NE.AND P0, PT, R157, 0x3, PT ;  /* 0x000000039d00780c */ /* 0x000fda0003f05270 */
[----:B------:R-:W-:Y:S05]  /*c390*/  @!P0 BRA `(.L_x_630) ;  /* 0x0000000000048947 */ /* 0x000fea0003800000 */
[----:B------:R-:W-:Y:S01]  /*c3a0*/  BPT.TRAP 0x1 ;  /* 0x000000040000795c */ /* 0x000fe20000300000 */
.L_x_630:
[----:B-12---:R-:W-:Y:S01]  /*c3b0*/  IMAD R3, R152, 0x8, R156 ;  /* 0x0000000898037824 */ /* 0x006fe200078e029c */
[----:B------:R-:W-:-:S04]  /*c3c0*/  SHF.L.U32 R0, R158, 0x1f, RZ ;  /* 0x0000001f9e007819 */ /* 0x000fc800000006ff */
[----:B------:R1:W2:Y:S01]  /*c3d0*/  SYNCS.PHASECHK.TRANS64.TRYWAIT P1, [R3+URZ+0x28830], R0 ;  /* 0x02883000030075a7 */ /* 0x0002a2000802017f */
[----:B------:R-:W-:Y:S05]  /*c3e0*/  @!P0 BRA `(.L_x_631) ;  /* 0x0000000000048947 */ /* 0x000fea0003800000 */
[----:B------:R-:W-:Y:S01]  /*c3f0*/  BPT.TRAP 0x1 ;  /* 0x000000040000795c */ /* 0x000fe20000300000 */
.L_x_631:
[----:B------:R-:W-:Y:S01]  /*c400*/  IMAD.MOV.U32 R151, RZ, RZ, RZ ;  /* 0x000000ffff977224 */ /* 0x000fe200078e00ff */
[----:B--2---:R-:W-:Y:S06]  /*c410*/  @P1 BRA `(.L_x_632) ;  /* 0x0000000000081947 */ /* 0x004fec0003800000 */
[----:B------:R-:W2:Y:S02]  /*c420*/  SYNCS.PHASECHK.TRANS64.TRYWAIT P1, [R3+URZ+0x28830], R0 ;  /* 0x02883000030075a7 */ /* 0x000ea4000802017f */
[----:B--2---:R-:W-:Y:S05]  /*c430*/  @!P1 BRA `(.L_x_633) ;  /* 0x000000ec002c9947 */ /* 0x004fea0003800000 */
.L_x_632:
[----:B------:R-:W-:Y:S05]  /*c440*/  WARPSYNC.ALL ;  /* 0x0000000000007948 */ /* 0x000fea0003800000 */
[----:B-12---:R-:W-:Y:S01]  /*c450*/  VIADD R0, R156, 0x18400 ;  /* 0x000184009c007836 */ /* 0x006fe20000000000 */
[----:B------:R-:W-:Y:S01]  /*c460*/  R2UR UR4, R26 ;  /* 0x000000001a0472ca */ /* 0x000fe200000e0000 */
[----:B------:R-:W-:Y:S01]  /*c470*/  UMOV UR5, 0x40000040 ;  /* 0x4000004000057882 */ /* 0x000fe20000000000 */
[----:B0--34-:R-:W-:Y:S01]  /*c480*/  MOV R5, 0x40000040 ;  /* 0x4000004000057802 */ /* 0x019fe20000000f00 */
[----:B-----5:R-:W-:Y:S01]  /*c490*/  WARPGROUP.ARRIVE ;  /* 0x00000000000079c5 */ /* 0x020fe20000000000 */
[----:B------:R-:W-:Y:S01]  /*c4a0*/  SHF.R.U32.HI R0, RZ, 0x4, R0 ;  /* 0x00000004ff007819 */ /* 0x000fe20000011600 */
[----:B------:R-:W-:Y:S01]  /*c4b0*/  IMAD.MOV.U32 R7, RZ, RZ, 0x40000040 ;  /* 0x40000040ff077424 */ /* 0x000fe200078e00ff */
[----:B------:R-:W-:Y:S01]  /*c4c0*/  R2UR UR7, R5 ;  /* 0x00000000050772ca */ /* 0x000fe200000e0000 */
[----:B------:R-:W-:Y:S01]  /*c4d0*/  UMOV UR9, 0x40000040 ;  /* 0x4000004000097882 */ /* 0x000fe20000000000 */
[----:B------:R-:W-:Y:S01]  /*c4e0*/  LOP3.LUT R0, R0, 0x3fff, RZ, 0xc0, !PT ;  /* 0x00003fff00007812 */ /* 0x000fe200078ec0ff */
[----:B------:R-:W-:Y:S01]  /*c4f0*/  UMOV UR13, 0x40000040 ;  /* 0x40000040000d7882 */ /* 0x000fe20000000000 */
[----:B------:R-:W-:Y:S01]  /*c500*/  R2UR UR11, R7 ;  /* 0x00000000070b72ca */ /* 0x000fe200000e0000 */
[----:B------:R-:W-:Y:S01]  /*c510*/  IMAD.MOV.U32 R7, RZ, RZ, 0x40000040 ;  /* 0x40000040ff077424 */ /* 0x000fe200078e00ff */
[----:B------:R-:W-:Y:S01]  /*c520*/  LOP3.LUT R0, R0, 0x10000, RZ, 0xfc, !PT ;  /* 0x0001000000007812 */ /* 0x000fe200078efcff */
[----:B------:R-:W-:Y:S01]  /*c530*/  ULOP3.LUT UR4, UR4, 0x10000, URZ, 0xfc, !UPT ;  /* 0x0001000004047892 */ /* 0x000fe2000f8efc3f */
[----:B------:R-:W-:Y:S01]  /*c540*/  IMAD.MOV.U32 R5, RZ, RZ, 0x40000040 ;  /* 0x40000040ff057424 */ /* 0x000fe200078e00ff */
[----:B------:R-:W-:Y:S01]  /*c550*/  UMOV UR17, 0x40000040 ;  /* 0x4000004000117882 */ /* 0x000fe20000000000 */
[----:B------:R-:W-:Y:S01]  /*c560*/  R2UR UR15, R7 ;  /* 0x00000000070f72ca */ /* 0x000fe200000e0000 */
[----:B------:R-:W-:Y:S01]  /*c570*/  IMAD R4, R152, 0x800, R0 ;  /* 0x0000080098047824 */ /* 0x000fe200078e0200 */
[----:B------:R-:W-:Y:S01]  /*c580*/  UIADD3 UR8, UR4, 0x2, URZ ;  /* 0x0000000204087890 */ /* 0x000fe2000fffe03f */
[----:B------:R-:W-:Y:S01]  /*c590*/  IMAD.MOV.U32 R7, RZ, RZ, 0x40000040 ;  /* 0x40000040ff077424 */ /* 0x000fe200078e00ff */
[----:B------:R-:W-:Y:S01]  /*c5a0*/  UIADD3 UR12, UR4, 0x4, URZ ;  /* 0x00000004040c7890 */ /* 0x000fe2000fffe03f */
[C---:B------:R-:W-:Y:S01]  /*c5b0*/  VIADD R6, R4.reuse, 0x2 ;  /* 0x0000000204067836 */ /* 0x040fe20000000000 */
[----:B------:R-:W-:Y:S01]  /*c5c0*/  R2UR UR6, R4 ;  /* 0x00000000040672ca */ /* 0x000fe200000e0000 */
[----:B------:R-:W-:Y:S01]  /*c5d0*/  UIADD3 UR16, UR4, 0x6, URZ ;  /* 0x0000000604107890 */ /* 0x000fe2000fffe03f */
[----:B------:R-:W-:Y:S01]  /*c5e0*/  R2UR UR19, R7 ;  /* 0x00000000071372ca */ /* 0x000fe200000e0000 */
[----:B------:R-:W-:Y:S01]  /*c5f0*/  IMAD.MOV.U32 R7, RZ, RZ, 0x40000040 ;  /* 0x40000040ff077424 */ /* 0x000fe200078e00ff */
[----:B------:R-:W-:Y:S01]  /*c600*/  R2UR UR10, R6 ;  /* 0x00000000060a72ca */ /* 0x000fe200000e0000 */
[----:B------:R-:W-:Y:S01]  /*c610*/  VIADD R6, R4, 0x4 ;  /* 0x0000000404067836 */ /* 0x000fe20000000000 */
[----:B------:R-:W-:Y:S01]  /*c620*/  UIADD3 UR20, UR4, 0x400, URZ ;  /* 0x0000040004147890 */ /* 0x000fe2000fffe03f */
[----:B------:R-:W-:Y:S01]  /*c630*/  R2UR UR35, R5 ;  /* 0x00000000052372ca */ /* 0x000fe200000e0000 */
[----:B------:R-:W-:Y:S01]  /*c640*/  UMOV UR21, 0x40000040 ;  /* 0x4000004000157882 */ /* 0x000fe20000000000 */
[----:B------:R-:W-:Y:S01]  /*c650*/  R2UR UR23, R7 ;  /* 0x00000000071772ca */ /* 0x000fe200000e0000 */
[----:B------:R-:W-:Y:S01]  /*c660*/  IMAD.MOV.U32 R7, RZ, RZ, 0x40000040 ;  /* 0x40000040ff077424 */ /* 0x000fe200078e00ff */
[----:B------:R-:W-:Y:S01]  /*c670*/  R2UR UR14, R6 ;  /* 0x00000000060e72ca */ /* 0x000fe200000e0000 */
[----:B------:R-:W-:Y:S01]  /*c680*/  VIADD R6, R4, 0x6 ;  /* 0x0000000604067836 */ /* 0x000fe20000000000 */
[----:B------:R-:W-:Y:S01]  /*c690*/  HGMMA.64x128x16.F32.BF16 R24, gdesc[UR4], RZ, !UPT, gsb0 ;  /* 0x01e00000041879f0 */ /* 0x000fe2000c0018ff */
[----:B------:R-:W-:Y:S01]  /*c6a0*/  UIADD3 UR24, UR4, 0x402, URZ ;  /* 0x0000040204187890 */ /* 0x000fe2000fffe03f */
[----:B------:R-:W-:Y:S01]  /*c6b0*/  R2UR UR27, R7 ;  /* 0x00000000071b72ca */ /* 0x000fe200000e0000 */
[----:B------:R-:W-:Y:S01]  /*c6c0*/  UMOV UR25, 0x40000040 ;  /* 0x4000004000197882 */ /* 0x000fe20000000000 */
[----:B------:R-:W-:Y:S01]  /*c6d0*/  R2UR UR18, R6 ;  /* 0x00000000061272ca */ /* 0x000fe200000e0000 */
[----:B------:R-:W-:Y:S01]  /*c6e0*/  VIADD R6, R4, 0x400 ;  /* 0x0000040004067836 */ /* 0x000fe20000000000 */
[----:B------:R-:W-:Y:S01]  /*c6f0*/  MOV R7, 0x40000040 ;  /* 0x4000004000077802 */ /* 0x000fe20000000f00 */
[----:B------:R-:W-:Y:S01]  /*c700*/  UIADD3 UR28, UR4, 0x404, URZ ;  /* 0x00000404041c7890 */ /* 0x000fe2000fffe03f */
[----:B------:R-:W-:-:S02]  /*c710*/  UMOV UR29, 0x40000040 ;  /* 0x40000040001d7882 */ /* 0x000fc40000000000 */
[----:B------:R-:W-:Y:S01]  /*c720*/  R2UR UR22, R6 ;  /* 0x00000000061672ca */ /* 0x000fe200000e0000 */
[----:B------:R-:W-:Y:S01]  /*c730*/  VIADD R6, R4, 0x402 ;  /* 0x0000040204067836 */ /* 0x000fe20000000000 */
[----:B------:R-:W-:Y:S01]  /*c740*/  R2UR UR31, R7 ;  /* 0x00000000071f72ca */ /* 0x000fe200000e0000 */
[----:B------:R-:W-:Y:S01]  /*c750*/  UIADD3 UR32, UR4, 0x406, URZ ;  /* 0x0000040604207890 */ /* 0x000fe2000fffe03f */
[----:B------:R-:W-:Y:S02]  /*c760*/  UMOV UR33, 0x40000040 ;  /* 0x4000004000217882 */ /* 0x000fe40000000000 */
[----:B------:R-:W-:Y:S01]  /*c770*/  R2UR UR26, R6 ;  /* 0x00000000061a72ca */ /* 0x000fe200000e0000 */
[C---:B------:R-:W-:Y:S02]  /*c780*/  VIADD R6, R4.reuse, 0x404 ;  /* 0x0000040404067836 */ /* 0x040fe40000000000 */
[----:B------:R-:W-:-:S03]  /*c790*/  VIADD R4, R4, 0x406 ;  /* 0x0000040604047836 */ /* 0x000fc60000000000 */
[----:B------:R-:W-:Y:S02]  /*c7a0*/  R2UR UR30, R6 ;  /* 0x00000000061e72ca */ /* 0x000fe400000e0000 */
[----:B------:R-:W-:Y:S01]  /*c7b0*/  R2UR UR34, R4 ;  /* 0x00000000042272ca */ /* 0x000fe200000e0000 */
        /* <DEDUP_REMOVED lines=24> */
.L_x_634:
[----:B------:R-:W-:Y:S01]  /*c940*/  IMAD.IADD R5, R225, 0x1, R96 ;  /* 0x00000001e1057824 */ /* 0x000fe200078e0260 */
[----:B------:R-:W-:Y:S01]  /*c950*/  P2R R89, PR, RZ, 0x1 ;  /* 0x00000001ff597803 */ /* 0x000fe20000000000 */
[----:B------:R-:W-:Y:S01]  /*c960*/  ULDC UR6, c[0x0][0x988] ;  /* 0x0002620000067ab9 */ /* 0x000fe20000000800 */
[----:B------:R-:W-:Y:S01]  /*c970*/  VIADD R3, R3, 0x28840 ;  /* 0x0002884003037836 */ /* 0x000fe20000000000 */
[----:B------:R-:W-:Y:S01]  /*c980*/  MOV R144, R151 ;  /* 0x0000009700907202 */ /* 0x000fe20000000f00 */
[----:B------:R-:W-:Y:S02]  /*c990*/  IMAD R7, R210, -0x80, R5 ;  /* 0xffffff80d2077824 */ /* 0x000fe400078e0205 */
[----:B------:R-:W-:Y:S01]  /*c9a0*/  IMAD.MOV.U32 R150, RZ, RZ, R151 ;  /* 0x000000ffff967224 */ /* 0x000fe200078e0097 */
[----:B------:R-:W-:Y:S01]  /*c9b0*/  PRMT R3, R222, 0x654, R3 ;  /* 0x00000654de037816 */ /* 0x000fe20000000003 */
[--C-:B------:R-:W-:Y:S01]  /*c9c0*/  IMAD.MOV.U32 R149, RZ, RZ, R151.reuse ;  /* 0x000000ffff957224 */ /* 0x100fe200078e0097 */
[C---:B------:R-:W-:Y:S01]  /*c9d0*/  ISETP.GT.AND P3, PT, R7.reuse, RZ, PT ;  /* 0x000000ff0700720c */ /* 0x040fe20003f64270 */
[--C-:B------:R-:W-:Y:S01]  /*c9e0*/  IMAD.MOV.U32 R148, RZ, RZ, R151.reuse ;  /* 0x000000ffff947224 */ /* 0x100fe200078e0097 */
[C---:B------:R-:W-:Y:S01]  /*c9f0*/  ISETP.GT.AND P1, PT, R7.reuse, 0x1, PT ;  /* 0x000000010700780c */ /* 0x040fe20003f24270 */
[----:B------:R0:W-:Y:S01]  /*ca00*/  SYNCS.ARRIVE.TRANS64.RED.A1T0 RZ, [R3+URZ], RZ ;  /* 0x000000ff03ff79a7 */ /* 0x0001e2000810043f */
[----:B------:R-:W-:Y:S01]  /*ca10*/  ISETP.GT.AND P2, PT, R7, 0x8, PT ;  /* 0x000000080700780c */ /* 0x000fe20003f44270 */
[--C-:B------:R-:W-:Y:S01]  /*ca20*/  IMAD.MOV.U32 R147, RZ, RZ, R151.reuse ;  /* 0x000000ffff937224 */ /* 0x100fe200078e0097 */
[----:B------:R-:W-:Y:S01]  /*ca30*/  FSEL R128, R24, -INF , P3 ;  /* 0xff80000018807808 */ /* 0x000fe20001800000 */
[--C-:B------:R-:W-:Y:S01]  /*ca40*/  IMAD.MOV.U32 R146, RZ, RZ, R151.reuse ;  /* 0x000000ffff927224 */ /* 0x100fe200078e0097 */
[----:B------:R-:W-:Y:S01]  /*ca50*/  FSEL R130, R25, -INF , P1 ;  /* 0xff80000019827808 */ /* 0x000fe20000800000 */
[--C-:B------:R-:W-:Y:S01]  /*ca60*/  IMAD.MOV.U32 R145, RZ, RZ, R151.reuse ;  /* 0x000000ffff917224 */ /* 0x100fe200078e0097 */
[C---:B------:R-:W-:Y:S01]  /*ca70*/  ISETP.GT.AND P5, PT, R7.reuse, 0x9, PT ;  /* 0x000000090700780c */ /* 0x040fe20003fa4270 */
        /* <DEDUP_REMOVED lines=109> */
[----:B------:R-:W-:Y:S02]  /*d150*/  ISETP.GT.AND P0, PT, R7, 0x59, PT ;  /* 0x000000590700780c */ /* 0x000fe40003f04270 */
[----:B------:R-:W-:Y:S02]  /*d160*/  FSEL R68, R68, -INF , P2 ;  /* 0xff80000044447808 */ /* 0x000fe40001000000 */
[----:B------:R-:W-:-:S02]  /*d170*/  FMNMX.FTZ R5, R88, R5, !PT ;  /* 0x0000000558057209 */ /* 0x000fc40007810000 */
[----:B------:R-:W-:Y:S02]  /*d180*/  ISETP.GT.AND P6, PT, R7, 0x60, PT ;  /* 0x000000600700780c */ /* 0x000fe40003fc4270 */
[----:B------:R-:W-:Y:S02]  /*d190*/  FSEL R110, R69, -INF , P0 ;  /* 0xff800000456e7808 */ /* 0x000fe40000000000 */
[----:B------:R-:W-:Y:S02]  /*d1a0*/  FMNMX.FTZ R5, R68, R5, !PT ;  /* 0x0000000544057209 */ /* 0x000fe40007810000 */
        /* <DEDUP_REMOVED lines=12> */
[----:B------:R-:W-:Y:S02]  /*d270*/  FSEL R114, R77, -INF , P2 ;  /* 0xff8000004d727808 */ /* 0x000fe40001000000 */
[----:B------:R-:W-:Y:S02]  /*d280*/  FMNMX.FTZ R5, R76, R5, !PT ;  /* 0x000000054c057209 */ /* 0x000fe40007810000 */
[----:B------:R-:W-:-:S02]  /*d290*/  ISETP.GT.AND P3, PT, R7, 0x70, PT ;  /* 0x000000700700780c */ /* 0x000fc40003f64270 */
[----:B------:R-:W-:Y:S02]  /*d2a0*/  FSEL R36, R63, -INF , P4 ;  /* 0xff8000003f247808 */ /* 0x000fe40002000000 */
[----:B------:R-:W-:Y:S02]  /*d2b0*/  FSEL R80, R80, -INF , P3 ;  /* 0xff80000050507808 */ /* 0x000fe40001800000 */
[----:B------:R-:W-:Y:S02]  /*d2c0*/  FMNMX.FTZ R5, R114, R5, !PT ;  /* 0x0000000572057209 */ /* 0x000fe40007810000 */
[----:B------:R-:W-:Y:S02]  /*d2d0*/  ISETP.GT.AND P4, PT, R7, 0x71, PT ;  /* 0x000000710700780c */ /* 0x000fe40003f84270 */
[----:B------:R-:W-:Y:S02]  /*d2e0*/  FSEL R62, R62, -INF , P5 ;  /* 0xff8000003e3e7808 */ /* 0x000fe40002800000 */
[----:B------:R-:W-:-:S02]  /*d2f0*/  FSEL R116, R81, -INF , P4 ;  /* 0xff80000051747808 */ /* 0x000fc40002000000 */
[----:B------:R-:W-:Y:S02]  /*d300*/  FMNMX.FTZ R5, R80, R5, !PT ;  /* 0x0000000550057209 */ /* 0x000fe40007810000 */
[C---:B------:R-:W-:Y:S02]  /*d310*/  ISETP.GT.AND P5, PT, R7.reuse, 0x78, PT ;  /* 0x000000780700780c */ /* 0x040fe40003fa4270 */
[----:B------:R-:W-:Y:S02]  /*d320*/  FMNMX.FTZ R5, R116, R5, !PT ;  /* 0x0000000574057209 */ /* 0x000fe40007810000 */
[----:B------:R-:W-:Y:S02]  /*d330*/  FSEL R84, R84, -INF , P5 ;  /* 0xff80000054547808 */ /* 0x000fe40002800000 */
[----:B------:R-:W-:Y:S02]  /*d340*/  ISETP.GT.AND P6, PT, R7, 0x79, PT ;  /* 0x000000790700780c */ /* 0x000fe40003fc4270 */
[----:B------:R-:W-:-:S02]  /*d350*/  FMNMX.FTZ R5, R84, R5, !PT ;  /* 0x0000000554057209 */ /* 0x000fc40007810000 */
[----:B------:R-:W-:Y:S02]  /*d360*/  FSEL R118, R85, -INF , P6 ;  /* 0xff80000055767808 */ /* 0x000fe40003000000 */
[----:B------:R-:W-:Y:S02]  /*d370*/  P2R R15, PR, RZ, 0x4 ;  /* 0x00000004ff0f7803 */ /* 0x000fe40000000000 */
[----:B------:R-:W-:Y:S01]  /*d380*/  FMNMX.FTZ R9, R118, R5, !PT ;  /* 0x0000000576097209 */ /* 0x000fe20007810000 */
[----:B------:R-:W-:Y:S01]  /*d390*/  IMAD.U32 R5, RZ, RZ, UR6 ;  /* 0x00000006ff057e24 */ /* 0x000fe2000f8e00ff */
[----:B------:R-:W-:Y:S02]  /*d3a0*/  P2R R21, PR, RZ, 0x2 ;  /* 0x00000002ff157803 */ /* 0x000fe40000000000 */
[----:B------:R-:W-:Y:S01]  /*d3b0*/  ISETP.GT.AND P1, PT, R7, 0x59, PT ;  /* 0x000000590700780c */ /* 0x000fe20003f24270 */
[----:B------:R-:W1:Y:S01]  /*d3c0*/  SHFL.BFLY PT, R4, R9, 0x2, 0x1f ;  /* 0x0c401f0009047f89 */ /* 0x000e6200000e0000 */
        /* <DEDUP_REMOVED lines=8> */
[----:B------:R-:W-:Y:S02]  /*d450*/  FSEL R52, R75, -INF , P0 ;  /* 0xff8000004b347808 */ /* 0x000fe40000000000 */
[----:B------:R-:W-:Y:S02]  /*d460*/  FSEL R86, R86, -INF , P5 ;  /* 0xff80000056567808 */ /* 0x000fe40002800000 */
[----:B------:R-:W-:Y:S01]  /*d470*/  ISETP.NE.AND P0, PT, R89, RZ, PT ;  /* 0x000000ff5900720c */ /* 0x000fe20003f05270 */
[----:B------:R-:W-:Y:S01]  /*d480*/  IMAD.MOV.U32 R89, RZ, RZ, R151 ;  /* 0x000000ffff597224 */ /* 0x000fe200078e0097 */
[----:B-1----:R-:W-:-:S05]  /*d490*/  FMNMX.FTZ R11, R9, R4, !PT ;  /* 0x00000004090b7209 */ /* 0x002fca0007810000 */
[----:B------:R-:W1:Y:S02]  /*d4a0*/  SHFL.BFLY PT, R4, R11, 0x1, 0x1f ;  /* 0x0c201f000b047f89 */ /* 0x000e6400000e0000 */
[----:B-1----:R-:W-:Y:S02]  /*d4b0*/  FMNMX.FTZ R4, R11, R4, !PT ;  /* 0x000000040b047209 */ /* 0x002fe40007810000 */
[----:B------:R-:W-:Y:S02]  /*d4c0*/  FMNMX.FTZ R11, R26, R27, !PT ;  /* 0x0000001b1a0b7209 */ /* 0x000fe40007810000 */
[C---:B------:R-:W-:Y:S01]  /*d4d0*/  FSETP.NEU.FTZ.AND P2, PT, R4.reuse, -INF , PT ;  /* 0xff8000000400780b */ /* 0x040fe20003f5d000 */
[----:B------:R-:W-:Y:S01]  /*d4e0*/  FMUL.FTZ R13, R4, R5 ;  /* 0x00000005040d7220 */ /* 0x000fe20000410000 */
[----:B------:R-:W-:-:S04]  /*d4f0*/  FMNMX.FTZ R11, R30, R11, !PT ;  /* 0x0000000b1e0b7209 */ /* 0x000fc80007810000 */
[----:B------:R-:W-:Y:S02]  /*d500*/  FMNMX.FTZ R11, R8, R11, !PT ;  /* 0x0000000b080b7209 */ /* 0x000fe40007810000 */
        /* <DEDUP_REMOVED lines=13> */
[-CC-:B------:R-:W-:Y:S01]  /*d5e0*/  FFMA.FTZ R7, R130, R5.reuse, -R13.reuse ;  /* 0x0000000582077223 */ /* 0x180fe2000001080d */
[-CC-:B------:R-:W-:Y:S01]  /*d5f0*/  FFMA.FTZ R162, R132, R5.reuse, -R13.reuse ;  /* 0x0000000584a27223 */ /* 0x180fe2000001080d */
[--C-:B------:R-:W-:Y:S01]  /*d600*/  FFMA.FTZ R9, R126, R5, -R13.reuse ;  /* 0x000000057e097223 */ /* 0x100fe2000001080d */
[----:B------:R-:W-:Y:S01]  /*d610*/  FMNMX.FTZ R15, R42, R15, !PT ;  /* 0x0000000f2a0f7209 */ /* 0x000fe20007810000 */
[----:B------:R-:W-:Y:S01]  /*d620*/  MUFU.EX2 R160, R160 ;  /* 0x000000a000a07308 */ /* 0x000fe20000000800 */
[-CC-:B------:R-:W-:Y:S01]  /*d630*/  FFMA.FTZ R164, R124, R5.reuse, -R13.reuse ;  /* 0x000000057ca47223 */ /* 0x180fe2000001080d */
[--C-:B------:R-:W-:Y:S01]  /*d640*/  FFMA.FTZ R122, R122, R5, -R13.reuse ;  /* 0x000000057a7a7223 */ /* 0x100fe2000001080d */
[----:B------:R-:W-:Y:S01]  /*d650*/  FMNMX.FTZ R21, R14, R15, !PT ;  /* 0x0000000f0e157209 */ /* 0x000fe20007810000 */
[-CC-:B------:R-:W-:Y:S01]  /*d660*/  FFMA.FTZ R166, R120, R5.reuse, -R13.reuse ;  /* 0x0000000578a67223 */ /* 0x180fe2000001080d */
[-CC-:B------:R-:W-:Y:S01]  /*d670*/  FFMA.FTZ R98, R98, R5.reuse, -R13.reuse ;  /* 0x0000000562627223 */ /* 0x180fe2000001080d */
[--C-:B------:R-:W-:Y:S01]  /*d680*/  FFMA.FTZ R168, R108, R5, -R13.reuse ;  /* 0x000000056ca87223 */ /* 0x100fe2000001080d */
[----:B------:R-:W-:Y:S01]  /*d690*/  FMNMX.FTZ R21, R46, R21, !PT ;  /* 0x000000152e157209 */ /* 0x000fe20007810000 */
[----:B------:R-:W1:Y:S01]  /*d6a0*/  MUFU.EX2 R7, R7 ;  /* 0x0000000700077308 */ /* 0x000e620000000800 */
[-CC-:B------:R-:W-:Y:S01]  /*d6b0*/  FFMA.FTZ R170, R106, R5.reuse, -R13.reuse ;  /* 0x000000056aaa7223 */ /* 0x180fe2000001080d */
[--C-:B------:R-:W-:Y:S01]  /*d6c0*/  FFMA.FTZ R94, R94, R5, -R13.reuse ;  /* 0x000000055e5e7223 */ /* 0x100fe2000001080d */
[----:B------:R-:W-:Y:S01]  /*d6d0*/  FMNMX.FTZ R21, R20, R21, !PT ;  /* 0x0000001514157209 */ /* 0x000fe20007810000 */
[-CC-:B------:R-:W-:Y:S01]  /*d6e0*/  FFMA.FTZ R172, R104, R5.reuse, -R13.reuse ;  /* 0x0000000568ac7223 */ /* 0x180fe2000001080d */
[-CC-:B------:R-:W-:Y:S01]  /*d6f0*/  FFMA.FTZ R100, R100, R5.reuse, -R13.reuse ;  /* 0x0000000564647223 */ /* 0x180fe2000001080d */
[--C-:B------:R-:W-:Y:S01]  /*d700*/  FFMA.FTZ R174, R102, R5, -R13.reuse ;  /* 0x0000000566ae7223 */ /* 0x100fe2000001080d */
[----:B------:R-:W-:Y:S01]  /*d710*/  FMNMX.FTZ R21, R50, R21, !PT ;  /* 0x0000001532157209 */ /* 0x000fe20007810000 */
[----:B------:R-:W2:Y:S01]  /*d720*/  MUFU.EX2 R162, R162 ;  /* 0x000000a200a27308 */ /* 0x000ea20000000800 */
[-CC-:B------:R-:W-:Y:S01]  /*d730*/  FFMA.FTZ R178, R60, R5.reuse, -R13.reuse ;  /* 0x000000053cb27223 */ /* 0x180fe2000001080d */
[--C-:B------:R-:W-:Y:S01]  /*d740*/  FFMA.FTZ R180, R64, R5, -R13.reuse ;  /* 0x0000000540b47223 */ /* 0x100fe2000001080d */
[----:B------:R-:W-:Y:S01]  /*d750*/  FMNMX.FTZ R25, R24, R21, !PT ;  /* 0x0000001518197209 */ /* 0x000fe20007810000 */
[-CC-:B------:R-:W-:Y:S01]  /*d760*/  FFMA.FTZ R182, R68, R5.reuse, -R13.reuse ;  /* 0x0000000544b67223 */ /* 0x180fe2000001080d */
[-CC-:B------:R-:W-:Y:S01]  /*d770*/  FFMA.FTZ R184, R72, R5.reuse, -R13.reuse ;  /* 0x0000000548b87223 */ /* 0x180fe2000001080d */
[--C-:B------:R-:W-:Y:S01]  /*d780*/  FFMA.FTZ R186, R76, R5, -R13.reuse ;  /* 0x000000054cba7223 */ /* 0x100fe2000001080d */
[----:B------:R-:W-:Y:S01]  /*d790*/  FMNMX.FTZ R25, R54, R25, !PT ;  /* 0x0000001936197209 */ /* 0x000fe20007810000 */
[----:B------:R3:W-:Y:S01]  /*d7a0*/  MUFU.EX2 R21, R92 ;  /* 0x0000005c00157308 */ /* 0x0007e20000000800 */
[-CC-:B------:R-:W-:Y:S01]  /*d7b0*/  FFMA.FTZ R43, R114, R5.reuse, -R13.reuse ;  /* 0x00000005722b7223 */ /* 0x180fe2000001080d */
[--C-:B------:R-:W-:Y:S01]  /*d7c0*/  FFMA.FTZ R188, R80, R5, -R13.reuse ;  /* 0x0000000550bc7223 */ /* 0x100fe2000001080d */
[----:B------:R-:W-:Y:S01]  /*d7d0*/  FMNMX.FTZ R25, R28, R25, !PT ;  /* 0x000000191c197209 */ /* 0x000fe20007810000 */
[-CC-:B------:R-:W-:Y:S01]  /*d7e0*/  FFMA.FTZ R116, R116, R5.reuse, -R13.reuse ;  /* 0x0000000574747223 */ /* 0x180fe2000001080d */
[----:B------:R-:W-:Y:S01]  /*d7f0*/  FFMA.FTZ R190, R84, R5, -R13 ;  /* 0x0000000554be7223 */ /* 0x000fe2000001080d */
[----:B------:R-:W-:Y:S01]  /*d800*/  MOV R132, R151 ;  /* 0x0000009700847202 */ /* 0x000fe20000000f00 */
[--C-:B------:R-:W-:Y:S01]  /*d810*/  IMAD.MOV.U32 R130, RZ, RZ, R151.reuse ;  /* 0x000000ffff827224 */ /* 0x100fe200078e0097 */
[----:B------:R-:W-:Y:S01]  /*d820*/  FMNMX.FTZ R25, R58, R25, !PT ;  /* 0x000000193a197209 */ /* 0x000fe20007810000 */
[----:B------:R-:W4:Y:S01]  /*d830*/  MUFU.EX2 R9, R9 ;  /* 0x0000000900097308 */ /* 0x000f220000000800 */
[----:B---3--:R-:W-:Y:S01]  /*d840*/  FSEL R92, R87, -INF , P6 ;  /* 0xff800000575c7808 */ /* 0x008fe20003000000 */
[--C-:B------:R-:W-:Y:S01]  /*d850*/  IMAD.MOV.U32 R128, RZ, RZ, R151.reuse ;  /* 0x000000ffff807224 */ /* 0x100fe200078e0097 */
[----:B------:R-:W-:Y:S01]  /*d860*/  FMNMX.FTZ R29, R32, R25, !PT ;  /* 0x00000019201d7209 */ /* 0x000fe20007810000 */
[--C-:B------:R-:W-:Y:S01]  /*d870*/  IMAD.MOV.U32 R126, RZ, RZ, R151.reuse ;  /* 0x000000ffff7e7224 */ /* 0x100fe200078e0097 */
[----:B------:R-:W-:Y:S01]  /*d880*/  MOV R120, R151 ;  /* 0x0000009700787202 */ /* 0x000fe20000000f00 */
[--C-:B------:R-:W-:Y:S01]  /*d890*/  IMAD.MOV.U32 R124, RZ, RZ, R151.reuse ;  /* 0x000000ffff7c7224 */ /* 0x100fe200078e0097 */
[----:B------:R-:W-:Y:S01]  /*d8a0*/  FMNMX.FTZ R29, R62, R29, !PT ;  /* 0x0000001d3e1d7209 */ /* 0x000fe20007810000 */
[----:B------:R-:W3:Y:S01]  /*d8b0*/  MUFU.EX2 R164, R164 ;  /* 0x000000a400a47308 */ /* 0x000ee20000000800 */
[--C-:B------:R-:W-:Y:S01]  /*d8c0*/  IMAD.MOV.U32 R114, RZ, RZ, R151.reuse ;  /* 0x000000ffff727224 */ /* 0x100fe200078e0097 */
[----:B------:R-:W-:Y:S01]  /*d8d0*/  MOV R108, R151 ;  /* 0x00000097006c7202 */ /* 0x000fe20000000f00 */
[--C-:B------:R-:W-:Y:S01]  /*d8e0*/  IMAD.MOV.U32 R106, RZ, RZ, R151.reuse ;  /* 0x000000ffff6a7224 */ /* 0x100fe200078e0097 */
[----:B------:R-:W-:Y:S01]  /*d8f0*/  FMNMX.FTZ R29, R36, R29, !PT ;  /* 0x0000001d241d7209 */ /* 0x000fe20007810000 */
[----:B------:R-:W-:-:S02]  /*d900*/  IMAD.MOV.U32 R104, RZ, RZ, R151 ;  /* 0x000000ffff687224 */ /* 0x000fc400078e0097 */
[----:B------:R-:W-:Y:S01]  /*d910*/  IMAD.MOV.U32 R102, RZ, RZ, R151 ;  /* 0x000000ffff667224 */ /* 0x000fe200078e0097 */
[----:B------:R-:W-:Y:S01]  /*d920*/  FMNMX.FTZ R29, R66, R29, !PT ;  /* 0x0000001d421d7209 */ /* 0x000fe20007810000 */
[----:B------:R5:W0:Y:S03]  /*d930*/  MUFU.EX2 R11, R122 ;  /* 0x0000007a000b7308 */ /* 0x000a260000000800 */
[----:B------:R-:W-:-:S04]  /*d940*/  FMNMX.FTZ R31, R40, R29, !PT ;  /* 0x0000001d281f7209 */ /* 0x000fc80007810000 */
[----:B------:R-:W-:Y:S01]  /*d950*/  FMNMX.FTZ R31, R70, R31, !PT ;  /* 0x0000001f461f7209 */ /* 0x000fe20007810000 */
[----:B------:R-:W0:Y:S01]  /*d960*/  MUFU.EX2 R166, R166 ;  /* 0x000000a600a67308 */ /* 0x000e220000000800 */
[----:B-----5:R-:W-:Y:S02]  /*d970*/  IMAD.MOV.U32 R122, RZ, RZ, R151 ;  /* 0x000000ffff7a7224 */ /* 0x020fe400078e0097 */
[----:B------:R-:W-:-:S04]  /*d980*/  FMNMX.FTZ R31, R48, R31, !PT ;  /* 0x0000001f301f7209 */ /* 0x000fc80007810000 */
        /* <DEDUP_REMOVED lines=8> */
[----:B------:R-:W-:Y:S03]  /*da10*/  MUFU.EX2 R170, R170 ;  /* 0x000000aa00aa7308 */ /* 0x000fe60000000800 */
[----:B------:R-:W-:-:S04]  /*da20*/  FMNMX.FTZ R35, R56, R33, !PT ;  /* 0x0000002138237209 */ /* 0x000fc80007810000 */
[----:B------:R-:W-:Y:S01]  /*da30*/  FMNMX.FTZ R35, R86, R35, !PT ;  /* 0x0000002356237209 */ /* 0x000fe20007810000 */
[----:B------:R5:W-:Y:S03]  /*da40*/  MUFU.EX2 R25, R94 ;  /* 0x0000005e00197308 */ /* 0x000be60000000800 */
[----:B------:R-:W-:Y:S01]  /*da50*/  FMNMX.FTZ R6, R92, R35, !PT ;  /* 0x000000235c067209 */ /* 0x000fe20007810000 */
[----:B------:R-:W-:-:S04]  /*da60*/  FFMA.FTZ R35, R44, R5, -R13 ;  /* 0x000000052c237223 */ /* 0x000fc8000001080d */
[----:B------:R-:W1:Y:S01]  /*da70*/  SHFL.BFLY PT, R41, R6, 0x2, 0x1f ;  /* 0x0c401f0006297f89 */ /* 0x000e6200000e0000 */
[----:B------:R-:W-:Y:S01]  /*da80*/  MUFU.EX2 R172, R172 ;  /* 0x000000ac00ac7308 */ /* 0x000fe20000000800 */
[----:B-----5:R-:W-:-:S07]  /*da90*/  IMAD.MOV.U32 R94, RZ, RZ, R151 ;  /* 0x000000ffff5e7224 */ /* 0x020fce00078e0097 */
[----:B------:R5:W-:Y:S08]  /*daa0*/  MUFU.EX2 R29, R100 ;  /* 0x00000064001d7308 */ /* 0x000bf00000000800 */
[----:B------:R-:W-:Y:S01]  /*dab0*/  MUFU.EX2 R174, R174 ;  /* 0x000000ae00ae7308 */ /* 0x000fe20000000800 */
[----:B-----5:R-:W-:Y:S01]  /*dac0*/  IMAD.MOV.U32 R100, RZ, RZ, R151 ;  /* 0x000000ffff647224 */ /* 0x020fe200078e0097 */
[----:B-1----:R-:W-:-:S06]  /*dad0*/  FMNMX.FTZ R44, R6, R41, !PT ;  /* 0x00000029062c7209 */ /* 0x002fcc0007810000 */
[----:B------:R1:W-:Y:S01]  /*dae0*/  MUFU.EX2 R31, R37 ;  /* 0x00000025001f7308 */ /* 0x0003e20000000800 */
[-C--:B------:R-:W-:Y:S01]  /*daf0*/  FFMA.FTZ R41, R112, R5.reuse, -R13 ;  /* 0x0000000570297223 */ /* 0x080fe2000001080d */
[----:B------:R-:W-:Y:S01]  /*db00*/  IMAD.MOV.U32 R112, RZ, RZ, R151 ;  /* 0x000000ffff707224 */ /* 0x000fe200078e0097 */
[----:B------:R-:W5:Y:S05]  /*db10*/  SHFL.BFLY PT, R45, R44, 0x1, 0x1f ;  /* 0x0c201f002c2d7f89 */ /* 0x000f6a00000e0000 */
[----:B------:R-:W-:Y:S01]  /*db20*/  MUFU.EX2 R176, R176 ;  /* 0x000000b000b07308 */ /* 0x000fe20000000800 */
[----:B-1----:R-:W-:Y:S01]  /*db30*/  FFMA.FTZ R37, R88, R5, -R13 ;  /* 0x0000000558257223 */ /* 0x002fe2000001080d */
[----:B------:R-:W-:-:S06]  /*db40*/  IMAD.MOV.U32 R88, RZ, RZ, R151 ;  /* 0x000000ffff587224 */ /* 0x000fcc00078e0097 */
[----:B------:R1:W-:Y:S08]  /*db50*/  MUFU.EX2 R33, R39 ;  /* 0x0000002700217308 */ /* 0x0003f00000000800 */
[----:B------:R-:W-:Y:S01]  /*db60*/  MUFU.EX2 R178, R178 ;  /* 0x000000b200b27308 */ /* 0x000fe20000000800 */
[-CC-:B-1----:R-:W-:Y:S01]  /*db70*/  FFMA.FTZ R39, R110, R5.reuse, -R13.reuse ;  /* 0x000000056e277223 */ /* 0x182fe2000001080d */
[----:B------:R-:W-:Y:S01]  /*db80*/  FFMA.FTZ R13, R118, R5, -R13 ;  /* 0x00000005760d7223 */ /* 0x000fe2000001080d */
[--C-:B------:R-:W-:Y:S01]  /*db90*/  IMAD.MOV.U32 R118, RZ, RZ, R151.reuse ;  /* 0x000000ffff767224 */ /* 0x100fe200078e0097 */
[----:B-----5:R-:W-:Y:S01]  /*dba0*/  FMNMX.FTZ R6, R44, R45, !PT ;  /* 0x0000002d2c067209 */ /* 0x020fe20007810000 */
[----:B------:R-:W-:-:S03]  /*dbb0*/  IMAD.MOV.U32 R110, RZ, RZ, R151 ;  /* 0x000000ffff6e7224 */ /* 0x000fc600078e0097 */
[C---:B------:R-:W-:Y:S01]  /*dbc0*/  FSETP.NEU.FTZ.AND P1, PT, R6.reuse, -INF , PT ;  /* 0xff8000000600780b */ /* 0x040fe20003f3d000 */
[-C--:B------:R-:W-:Y:S01]  /*dbd0*/  FMUL.FTZ R44, R6, R5.reuse ;  /* 0x00000005062c7220 */ /* 0x080fe20000410000 */
[----:B------:R-:W-:Y:S04]  /*dbe0*/  MUFU.EX2 R35, R35 ;  /* 0x0000002300237308 */ /* 0x000fe80000000800 */
[----:B------:R-:W-:Y:S02]  /*dbf0*/  FSEL R47, R44, RZ, P1 ;  /* 0x000000ff2c2f7208 */ /* 0x000fe40000800000 */
[----:B------:R-:W-:Y:S02]  /*dc00*/  ISETP.GE.AND P1, PT, R96, 0x81, PT ;  /* 0x000000816000780c */ /* 0x000fe40003f26270 */
[----:B------:R-:W-:Y:S01]  /*dc10*/  MUFU.EX2 R180, R180 ;  /* 0x000000b400b47308 */ /* 0x000fe20000000800 */
[-CC-:B------:R-:W-:Y:S01]  /*dc20*/  FFMA.FTZ R161, R26, R5.reuse, -R47.reuse ;  /* 0x000000051aa17223 */ /* 0x180fe2000001082f */
[-C--:B------:R-:W-:Y:S01]  /*dc30*/  FFMA.FTZ R26, R27, R5.reuse, -R47 ;  /* 0x000000051b1a7223 */ /* 0x080fe2000001082f */
[----:B------:R-:W-:Y:S01]  /*dc40*/  FADD.FTZ R27, R160, R7 ;  /* 0x00000007a01b7221 */ /* 0x000fe20000010000 */
[-CC-:B------:R-:W-:Y:S01]  /*dc50*/  FFMA.FTZ R163, R30, R5.reuse, -R47.reuse ;  /* 0x000000051ea37223 */ /* 0x180fe2000001082f */
[-CC-:B------:R-:W-:Y:S01]  /*dc60*/  FFMA.FTZ R30, R8, R5.reuse, -R47.reuse ;  /* 0x00000005081e7223 */ /* 0x180fe2000001082f */
[-C--:B------:R-:W-:Y:S01]  /*dc70*/  FFMA.FTZ R165, R34, R5.reuse, -R47 ;  /* 0x0000000522a57223 */ /* 0x080fe2000001082f */
[----:B--2---:R-:W-:Y:S01]  /*dc80*/  FADD.FTZ R8, R162, R27 ;  /* 0x0000001ba2087221 */ /* 0x004fe20000010000 */
[----:B------:R-:W-:Y:S01]  /*dc90*/  MUFU.EX2 R161, R161 ;  /* 0x000000a100a17308 */ /* 0x000fe20000000800 */
[-CC-:B------:R-:W-:Y:S01]  /*dca0*/  FFMA.FTZ R10, R10, R5.reuse, -R47.reuse ;  /* 0x000000050a0a7223 */ /* 0x180fe2000001082f */
[-CC-:B------:R-:W-:Y:S01]  /*dcb0*/  FFMA.FTZ R167, R38, R5.reuse, -R47.reuse ;  /* 0x0000000526a77223 */ /* 0x180fe2000001082f */
[----:B----4-:R-:W-:Y:S01]  /*dcc0*/  FADD.FTZ R27, R9, R8 ;  /* 0x00000008091b7221 */ /* 0x010fe20000010000 */
[-CC-:B------:R-:W-:Y:S01]  /*dcd0*/  FFMA.FTZ R12, R12, R5.reuse, -R47.reuse ;  /* 0x000000050c0c7223 */ /* 0x180fe2000001082f */
[-CC-:B------:R-:W-:Y:S01]  /*dce0*/  FFMA.FTZ R169, R42, R5.reuse, -R47.reuse ;  /* 0x000000052aa97223 */ /* 0x180fe2000001082f */
[-C--:B------:R-:W-:Y:S01]  /*dcf0*/  FFMA.FTZ R14, R14, R5.reuse, -R47 ;  /* 0x000000050e0e7223 */ /* 0x080fe2000001082f */
[----:B---3--:R-:W-:Y:S01]  /*dd00*/  FADD.FTZ R8, R164, R27 ;  /* 0x0000001ba4087221 */ /* 0x008fe20000010000 */
[----:B------:R-:W1:Y:S01]  /*dd10*/  MUFU.EX2 R26, R26 ;  /* 0x0000001a001a7308 */ /* 0x000e620000000800 */
[-CC-:B------:R-:W-:Y:S01]  /*dd20*/  FFMA.FTZ R171, R46, R5.reuse, -R47.reuse ;  /* 0x000000052eab7223 */ /* 0x180fe2000001082f */
[-CC-:B------:R-:W-:Y:S01]  /*dd30*/  FFMA.FTZ R20, R20, R5.reuse, -R47.reuse ;  /* 0x0000000514147223 */ /* 0x180fe2000001082f */
[----:B0-----:R-:W-:Y:S01]  /*dd40*/  FADD.FTZ R27, R11, R8 ;  /* 0x000000080b1b7221 */ /* 0x001fe20000010000 */
[-CC-:B------:R-:W-:Y:S01]  /*dd50*/  FFMA.FTZ R173, R50, R5.reuse, -R47.reuse ;  /* 0x0000000532ad7223 */ /* 0x180fe2000001082f */
[-CC-:B------:R-:W-:Y:S01]  /*dd60*/  FFMA.FTZ R24, R24, R5.reuse, -R47.reuse ;  /* 0x0000000518187223 */ /* 0x180fe2000001082f */
[-C--:B------:R-:W-:Y:S01]  /*dd70*/  FFMA.FTZ R175, R54, R5.reuse, -R47 ;  /* 0x0000000536af7223 */ /* 0x080fe2000001082f */
[----:B------:R-:W-:Y:S01]  /*dd80*/  FADD.FTZ R34, R166, R27 ;  /* 0x0000001ba6227221 */ /* 0x000fe20000010000 */
[----:B------:R-:W0:Y:S01]  /*dd90*/  MUFU.EX2 R163, R163 ;  /* 0x000000a300a37308 */ /* 0x000e220000000800 */
[-CC-:B------:R-:W-:Y:S01]  /*dda0*/  FFMA.FTZ R28, R28, R5.reuse, -R47.reuse ;  /* 0x000000051c1c7223 */ /* 0x180fe2000001082f */
[-CC-:B------:R-:W-:Y:S01]  /*ddb0*/  FFMA.FTZ R177, R58, R5.reuse, -R47.reuse ;  /* 0x000000053ab17223 */ /* 0x180fe2000001082f */
[----:B------:R-:W-:Y:S01]  /*ddc0*/  FADD.FTZ R49, R15, R34 ;  /* 0x000000220f317221 */ /* 0x000fe20000010000 */
[-CC-:B------:R-:W-:Y:S01]  /*ddd0*/  FFMA.FTZ R34, R36, R5.reuse, -R47.reuse ;  /* 0x0000000524227223 */ /* 0x180fe2000001082f */
[-CC-:B------:R-:W-:Y:S01]  /*dde0*/  FFMA.FTZ R32, R32, R5.reuse, -R47.reuse ;  /* 0x0000000520207223 */ /* 0x180fe2000001082f */
[-C--:B------:R-:W-:Y:S01]  /*ddf0*/  FFMA.FTZ R179, R62, R5.reuse, -R47 ;  /* 0x000000053eb37223 */ /* 0x080fe2000001082f */
[----:B------:R-:W-:Y:S01]  /*de00*/  FADD.FTZ R36, R168, R49 ;  /* 0x00000031a8247221 */ /* 0x000fe20000010000 */
[----:B------:R-:W2:Y:S01]  /*de10*/  MUFU.EX2 R30, R30 ;  /* 0x0000001e001e7308 */ /* 0x000ea20000000800 */
[----:B-1----:R-:W-:Y:S01]  /*de20*/  FADD.FTZ R8, R161, R26 ;  /* 0x0000001aa1087221 */ /* 0x002fe20000010000 */
[-CC-:B------:R-:W-:Y:S01]  /*de30*/  FFMA.FTZ R66, R66, R5.reuse, -R47.reuse ;  /* 0x0000000542427223 */ /* 0x180fe2000001082f */
[----:B------:R-:W-:Y:S01]  /*de40*/  FADD.FTZ R49, R21, R36 ;  /* 0x0000002415317221 */ /* 0x000fe20000010000 */
[-CC-:B------:R-:W-:Y:S01]  /*de50*/  FFMA.FTZ R40, R40, R5.reuse, -R47.reuse ;  /* 0x0000000528287223 */ /* 0x180fe2000001082f */
[-C--:B------:R-:W-:Y:S01]  /*de60*/  FFMA.FTZ R70, R70, R5.reuse, -R47 ;  /* 0x0000000546467223 */ /* 0x080fe2000001082f */
[----:B------:R-:W-:Y:S01]  /*de70*/  F2FP.BF16.F32.PACK_AB R160, R7, R160 ;  /* 0x000000a007a0723e */ /* 0x000fe200000010ff */
[----:B------:R-:W-:Y:S01]  /*de80*/  FADD.FTZ R36, R170, R49 ;  /* 0x00000031aa247221 */ /* 0x000fe20000010000 */
[----:B------:R-:W1:Y:S01]  /*de90*/  MUFU.EX2 R165, R165 ;  /* 0x000000a500a57308 */ /* 0x000e620000000800 */
[----:B0-----:R-:W-:Y:S01]  /*dea0*/  FADD.FTZ R27, R163, R8 ;  /* 0x00000008a31b7221 */ /* 0x001fe20000010000 */
[-CC-:B------:R-:W-:Y:S01]  /*deb0*/  FFMA.FTZ R48, R48, R5.reuse, -R47.reuse ;  /* 0x0000000530307223 */ /* 0x180fe2000001082f */
[----:B------:R-:W-:Y:S01]  /*dec0*/  FADD.FTZ R49, R25, R36 ;  /* 0x0000002419317221 */ /* 0x000fe20000010000 */
[-CC-:B------:R-:W-:Y:S01]  /*ded0*/  FFMA.FTZ R74, R74, R5.reuse, -R47.reuse ;  /* 0x000000054a4a7223 */ /* 0x180fe2000001082f */
[-CC-:B------:R-:W-:Y:S01]  /*dee0*/  FFMA.FTZ R52, R52, R5.reuse, -R47.reuse ;  /* 0x0000000534347223 */ /* 0x180fe2000001082f */
[-C--:B------:R-:W-:Y:S01]  /*def0*/  FFMA.FTZ R78, R78, R5.reuse, -R47 ;  /* 0x000000054e4e7223 */ /* 0x080fe2000001082f */
[----:B------:R-:W-:Y:S01]  /*df00*/  FADD.FTZ R36, R172, R49 ;  /* 0x00000031ac247221 */ /* 0x000fe20000010000 */
[----:B------:R-:W0:Y:S01]  /*df10*/  MUFU.EX2 R10, R10 ;  /* 0x0000000a000a7308 */ /* 0x000e220000000800 */
[----:B--2---:R-:W-:Y:S01]  /*df20*/  FADD.FTZ R8, R30, R27 ;  /* 0x0000001b1e087221 */ /* 0x004fe20000010000 */
        /* <DEDUP_REMOVED lines=8> */
[----:B------:R-:W-:Y:S01]  /*dfb0*/  FFMA.FTZ R47, R92, R5, -R47 ;  /* 0x000000055c2f7223 */ /* 0x000fe2000001082f */
[----:B------:R-:W-:Y:S01]  /*dfc0*/  F2FP.BF16.F32.PACK_AB R161, R26, R161 ;  /* 0x000000a11aa1723e */ /* 0x000fe200000010ff */
[----:B------:R-:W-:Y:S01]  /*dfd0*/  IMAD.MOV.U32 R92, RZ, RZ, R151 ;  /* 0x000000ffff5c7224 */ /* 0x000fe200078e0097 */
[----:B------:R-:W-:-:S02]  /*dfe0*/  F2FP.BF16.F32.PACK_AB R162, R9, R162 ;  /* 0x000000a209a2723e */ /* 0x000fc400000010ff */
[----:B------:R-:W-:Y:S01]  /*dff0*/  F2FP.BF16.F32.PACK_AB R164, R11, R164 ;  /* 0x000000a40ba4723e */ /* 0x000fe200000010ff */
[----:B------:R-:W1:Y:S01]  /*e000*/  MUFU.EX2 R12, R12 ;  /* 0x0000000c000c7308 */ /* 0x000e620000000800 */
[C---:B0-----:R-:W-:Y:S01]  /*e010*/  FADD.FTZ R8, R10.reuse, R27 ;  /* 0x0000001b0a087221 */ /* 0x041fe20000010000 */
[----:B------:R-:W-:Y:S02]  /*e020*/  F2FP.BF16.F32.PACK_AB R165, R10, R165 ;  /* 0x000000a50aa5723e */ /* 0x000fe400000010ff */
[----:B------:R-:W-:Y:S02]  /*e030*/  F2FP.BF16.F32.PACK_AB R166, R15, R166 ;  /* 0x000000a60fa6723e */ /* 0x000fe400000010ff */
[----:B------:R-:W-:Y:S02]  /*e040*/  F2FP.BF16.F32.PACK_AB R168, R21, R168 ;  /* 0x000000a815a8723e */ /* 0x000fe400000010ff */
[----:B------:R-:W0:Y:S01]  /*e050*/  MUFU.EX2 R169, R169 ;  /* 0x000000a900a97308 */ /* 0x000e220000000800 */
[----:B--2---:R-:W-:Y:S01]  /*e060*/  FADD.FTZ R27, R167, R8 ;  /* 0x00000008a71b7221 */ /* 0x004fe20000010000 */
[----:B------:R-:W-:-:S02]  /*e070*/  F2FP.BF16.F32.PACK_AB R170, R25, R170 ;  /* 0x000000aa19aa723e */ /* 0x000fc400000010ff */
[----:B------:R-:W-:Y:S02]  /*e080*/  F2FP.BF16.F32.PACK_AB R172, R29, R172 ;  /* 0x000000ac1dac723e */ /* 0x000fe400000010ff */
[----:B------:R-:W-:Y:S02]  /*e090*/  F2FP.BF16.F32.PACK_AB R174, R31, R174 ;  /* 0x000000ae1fae723e */ /* 0x000fe400000010ff */
[----:B------:R-:W2:Y:S01]  /*e0a0*/  MUFU.EX2 R14, R14 ;  /* 0x0000000e000e7308 */ /* 0x000ea20000000800 */
[----:B-1----:R-:W-:Y:S01]  /*e0b0*/  FADD.FTZ R8, R12, R27 ;  /* 0x0000001b0c087221 */ /* 0x002fe20000010000 */
[----:B------:R-:W-:Y:S02]  /*e0c0*/  F2FP.BF16.F32.PACK_AB R163, R30, R163 ;  /* 0x000000a31ea3723e */ /* 0x000fe400000010ff */
[----:B------:R-:W-:Y:S02]  /*e0d0*/  F2FP.BF16.F32.PACK_AB R167, R12, R167 ;  /* 0x000000a70ca7723e */ /* 0x000fe400000010ff */
[----:B------:R-:W-:-:S02]  /*e0e0*/  MOV R96, R151 ;  /* 0x0000009700607202 */ /* 0x000fc40000000f00 */
[----:B------:R-:W1:Y:S01]  /*e0f0*/  MUFU.EX2 R171, R171 ;  /* 0x000000ab00ab7308 */ /* 0x000e620000000800 */
[----:B0-----:R-:W-:-:S07]  /*e100*/  FADD.FTZ R27, R169, R8 ;  /* 0x00000008a91b7221 */ /* 0x001fce0000010000 */
[----:B------:R-:W0:Y:S01]  /*e110*/  MUFU.EX2 R20, R20 ;  /* 0x0000001400147308 */ /* 0x000e220000000800 */
[C---:B--2---:R-:W-:Y:S01]  /*e120*/  FADD.FTZ R8, R14.reuse, R27 ;  /* 0x0000001b0e087221 */ /* 0x044fe20000010000 */
[----:B------:R-:W-:Y:S01]  /*e130*/  FADD.FTZ R27, R31, R36 ;  /* 0x000000241f1b7221 */ /* 0x000fe20000010000 */
[----:B------:R-:W-:-:S03]  /*e140*/  F2FP.BF16.F32.PACK_AB R169, R14, R169 ;  /* 0x000000a90ea9723e */ /* 0x000fc600000010ff */
[----:B------:R-:W-:Y:S01]  /*e150*/  FADD.FTZ R36, R176, R27 ;  /* 0x0000001bb0247221 */ /* 0x000fe20000010000 */
[----:B------:R-:W-:Y:S01]  /*e160*/  F2FP.BF16.F32.PACK_AB R176, R33, R176 ;  /* 0x000000b021b0723e */ /* 0x000fe200000010ff */
[----:B------:R-:W2:Y:S01]  /*e170*/  MUFU.EX2 R173, R173 ;  /* 0x000000ad00ad7308 */ /* 0x000ea20000000800 */
[----:B-1----:R-:W-:Y:S01]  /*e180*/  FADD.FTZ R3, R171, R8 ;  /* 0x00000008ab037221 */ /* 0x002fe20000010000 */
[----:B------:R-:W-:-:S04]  /*e190*/  FADD.FTZ R27, R33, R36 ;  /* 0x00000024211b7221 */ /* 0x000fc80000010000 */
[----:B------:R-:W-:Y:S01]  /*e1a0*/  FADD.FTZ R36, R178, R27 ;  /* 0x0000001bb2247221 */ /* 0x000fe20000010000 */
[C---:B------:R-:W-:Y:S01]  /*e1b0*/  F2FP.BF16.F32.PACK_AB R178, R35.reuse, R178 ;  /* 0x000000b223b2723e */ /* 0x040fe200000010ff */
[----:B------:R-:W1:Y:S01]  /*e1c0*/  MUFU.EX2 R24, R24 ;  /* 0x0000001800187308 */ /* 0x000e620000000800 */
[C---:B0-----:R-:W-:Y:S01]  /*e1d0*/  FADD.FTZ R8, R20.reuse, R3 ;  /* 0x0000000314087221 */ /* 0x041fe20000010000 */
[----:B------:R-:W-:Y:S01]  /*e1e0*/  FADD.FTZ R27, R35, R36 ;  /* 0x00000024231b7221 */ /* 0x000fe20000010000 */
[----:B------:R-:W-:-:S03]  /*e1f0*/  F2FP.BF16.F32.PACK_AB R171, R20, R171 ;  /* 0x000000ab14ab723e */ /* 0x000fc600000010ff */
[----:B------:R-:W-:Y:S02]  /*e200*/  FADD.FTZ R36, R180, R27 ;  /* 0x0000001bb4247221 */ /* 0x000fe40000010000 */
[----:B------:R-:W0:Y:S01]  /*e210*/  MUFU.EX2 R175, R175 ;  /* 0x000000af00af7308 */ /* 0x000e220000000800 */
[----:B--2---:R-:W-:-:S07]  /*e220*/  FADD.FTZ R3, R173, R8 ;  /* 0x00000008ad037221 */ /* 0x004fce0000010000 */
[----:B------:R-:W2:Y:S01]  /*e230*/  MUFU.EX2 R28, R28 ;  /* 0x0000001c001c7308 */ /* 0x000ea20000000800 */
[C---:B-1----:R-:W-:Y:S01]  /*e240*/  FADD.FTZ R8, R24.reuse, R3 ;  /* 0x0000000318087221 */ /* 0x042fe20000010000 */
[----:B------:R-:W-:-:S06]  /*e250*/  F2FP.BF16.F32.PACK_AB R173, R24, R173 ;  /* 0x000000ad18ad723e */ /* 0x000fcc00000010ff */
[----:B------:R-:W1:Y:S01]  /*e260*/  MUFU.EX2 R37, R37 ;  /* 0x0000002500257308 */ /* 0x000e620000000800 */
[----:B0-----:R-:W-:-:S07]  /*e270*/  FADD.FTZ R3, R175, R8 ;  /* 0x00000008af037221 */ /* 0x001fce0000010000 */
[----:B------:R-:W0:Y:S01]  /*e280*/  MUFU.EX2 R177, R177 ;  /* 0x000000b100b17308 */ /* 0x000e220000000800 */
[C---:B--2---:R-:W-:Y:S01]  /*e290*/  FADD.FTZ R8, R28.reuse, R3 ;  /* 0x000000031c087221 */ /* 0x044fe20000010000 */
[----:B------:R-:W-:-:S06]  /*e2a0*/  F2FP.BF16.F32.PACK_AB R175, R28, R175 ;  /* 0x000000af1caf723e */ /* 0x000fcc00000010ff */
[----:B------:R-:W2:Y:S01]  /*e2b0*/  MUFU.EX2 R182, R182 ;  /* 0x000000b600b67308 */ /* 0x000ea20000000800 */
[C---:B-1----:R-:W-:Y:S01]  /*e2c0*/  FADD.FTZ R27, R37.reuse, R36 ;  /* 0x00000024251b7221 */ /* 0x042fe20000010000 */
[----:B------:R-:W-:-:S06]  /*e2d0*/  F2FP.BF16.F32.PACK_AB R180, R37, R180 ;  /* 0x000000b425b4723e */ /* 0x000fcc00000010ff */
[----:B------:R-:W1:Y:S01]  /*e2e0*/  MUFU.EX2 R32, R32 ;  /* 0x0000002000207308 */ /* 0x000e620000000800 */
[----:B0-----:R-:W-:-:S07]  /*e2f0*/  FADD.FTZ R3, R177, R8 ;  /* 0x00000008b1037221 */ /* 0x001fce0000010000 */
[----:B------:R-:W0:Y:S01]  /*e300*/  MUFU.EX2 R39, R39 ;  /* 0x0000002700277308 */ /* 0x000e220000000800 */
[----:B--2---:R-:W-:-:S07]  /*e310*/  FADD.FTZ R36, R182, R27 ;  /* 0x0000001bb6247221 */ /* 0x004fce0000010000 */
[----:B------:R-:W2:Y:S01]  /*e320*/  MUFU.EX2 R179, R179 ;  /* 0x000000b300b37308 */ /* 0x000ea20000000800 */
[C---:B-1----:R-:W-:Y:S01]  /*e330*/  FADD.FTZ R8, R32.reuse, R3 ;  /* 0x0000000320087221 */ /* 0x042fe20000010000 */
[----:B------:R-:W-:-:S06]  /*e340*/  F2FP.BF16.F32.PACK_AB R177, R32, R177 ;  /* 0x000000b120b1723e */ /* 0x000fcc00000010ff */
[----:B------:R-:W1:Y:S01]  /*e350*/  MUFU.EX2 R184, R184 ;  /* 0x000000b800b87308 */ /* 0x000e620000000800 */
[C---:B0-----:R-:W-:Y:S01]  /*e360*/  FADD.FTZ R7, R39.reuse, R36 ;  /* 0x0000002427077221 */ /* 0x041fe20000010000 */
[----:B------:R-:W-:-:S06]  /*e370*/  F2FP.BF16.F32.PACK_AB R182, R39, R182 ;  /* 0x000000b627b6723e */ /* 0x000fcc00000010ff */
[----:B------:R-:W0:Y:S01]  /*e380*/  MUFU.EX2 R34, R34 ;  /* 0x0000002200227308 */ /* 0x000e220000000800 */
[----:B--2---:R-:W-:-:S07]  /*e390*/  FADD.FTZ R3, R179, R8 ;  /* 0x00000008b3037221 */ /* 0x004fce0000010000 */
[----:B------:R-:W2:Y:S01]  /*e3a0*/  MUFU.EX2 R41, R41 ;  /* 0x0000002900297308 */ /* 0x000ea20000000800 */
[----:B-1----:R-:W-:-:S07]  /*e3b0*/  FADD.FTZ R8, R184, R7 ;  /* 0x00000007b8087221 */ /* 0x002fce0000010000 */
[----:B------:R-:W1:Y:S01]  /*e3c0*/  MUFU.EX2 R66, R66 ;  /* 0x0000004200427308 */ /* 0x000e620000000800 */
[C---:B0-----:R-:W-:Y:S01]  /*e3d0*/  FADD.FTZ R3, R34.reuse, R3 ;  /* 0x0000000322037221 */ /* 0x041fe20000010000 */
[----:B------:R-:W-:-:S06]  /*e3e0*/  F2FP.BF16.F32.PACK_AB R179, R34, R179 ;  /* 0x000000b322b3723e */ /* 0x000fcc00000010ff */
[----:B------:R-:W0:Y:S01]  /*e3f0*/  MUFU.EX2 R181, R40 ;  /* 0x0000002800b57308 */ /* 0x000e220000000800 */
[C---:B--2---:R-:W-:Y:S01]  /*e400*/  FADD.FTZ R7, R41.reuse, R8 ;  /* 0x0000000829077221 */ /* 0x044fe20000010000 */
[----:B------:R-:W-:-:S06]  /*e410*/  F2FP.BF16.F32.PACK_AB R184, R41, R184 ;  /* 0x000000b829b8723e */ /* 0x000fcc00000010ff */
[----:B------:R-:W2:Y:S01]  /*e420*/  MUFU.EX2 R70, R70 ;  /* 0x0000004600467308 */ /* 0x000ea20000000800 */
[----:B-1----:R-:W-:-:S07]  /*e430*/  FADD.FTZ R8, R66, R3 ;  /* 0x0000000342087221 */ /* 0x002fce0000010000 */
[----:B------:R-:W1:Y:S01]  /*e440*/  MUFU.EX2 R183, R48 ;  /* 0x0000003000b77308 */ /* 0x000e620000000800 */
[C---:B0-----:R-:W-:Y:S01]  /*e450*/  FADD.FTZ R3, R181.reuse, R8 ;  /* 0x00000008b5037221 */ /* 0x041fe20000010000 */
[----:B------:R-:W-:-:S06]  /*e460*/  F2FP.BF16.F32.PACK_AB R181, R181, R66 ;  /* 0x00000042b5b5723e */ /* 0x000fcc00000010ff */
        /* <DEDUP_REMOVED lines=21> */
[----:B------:R2:W3:Y:S01]  /*e5c0*/  MUFU.EX2 R45, R116 ;  /* 0x00000074002d7308 */ /* 0x0004e20000000800 */
[----:B0-----:R-:W-:-:S07]  /*e5d0*/  FADD.FTZ R36, R188, R7 ;  /* 0x00000007bc247221 */ /* 0x001fce0000010000 */
[----:B------:R-:W0:Y:S01]  /*e5e0*/  MUFU.EX2 R189, R56 ;  /* 0x0000003800bd7308 */ /* 0x000e220000000800 */
[----:B-1----:R-:W-:Y:S01]  /*e5f0*/  FADD.FTZ R10, R82, R3 ;  /* 0x00000003520a7221 */ /* 0x002fe20000010000 */
[----:B--2---:R-:W-:-:S06]  /*e600*/  IMAD.MOV.U32 R116, RZ, RZ, R151 ;  /* 0x000000ffff747224 */ /* 0x004fcc00078e0097 */
[----:B------:R-:W1:Y:S01]  /*e610*/  MUFU.EX2 R190, R190 ;  /* 0x000000be00be7308 */ /* 0x000e620000000800 */
[C---:B---3--:R-:W-:Y:S01]  /*e620*/  FADD.FTZ R7, R45.reuse, R36 ;  /* 0x000000242d077221 */ /* 0x048fe20000010000 */
[----:B------:R-:W-:-:S06]  /*e630*/  F2FP.BF16.F32.PACK_AB R188, R45, R188 ;  /* 0x000000bc2dbc723e */ /* 0x000fcc00000010ff */
[----:B------:R-:W2:Y:S01]  /*e640*/  MUFU.EX2 R86, R86 ;  /* 0x0000005600567308 */ /* 0x000ea20000000800 */
[C---:B0-----:R-:W-:Y:S01]  /*e650*/  FADD.FTZ R3, R189.reuse, R10 ;  /* 0x0000000abd037221 */ /* 0x041fe20000010000 */
[----:B------:R-:W-:-:S06]  /*e660*/  F2FP.BF16.F32.PACK_AB R189, R189, R82 ;  /* 0x00000052bdbd723e */ /* 0x000fcc00000010ff */
[----:B------:R-:W0:Y:S01]  /*e670*/  MUFU.EX2 R13, R13 ;  /* 0x0000000d000d7308 */ /* 0x000e220000000800 */
[----:B-1----:R-:W-:-:S07]  /*e680*/  FADD.FTZ R36, R190, R7 ;  /* 0x00000007be247221 */ /* 0x002fce0000010000 */
[----:B------:R-:W1:Y:S01]  /*e690*/  MUFU.EX2 R47, R47 ;  /* 0x0000002f002f7308 */ /* 0x000e620000000800 */
[----:B--2---:R-:W-:Y:S01]  /*e6a0*/  FADD.FTZ R10, R86, R3 ;  /* 0x00000003560a7221 */ /* 0x004fe20000010000 */
[C---:B0-----:R-:W-:Y:S01]  /*e6b0*/  FADD.FTZ R8, R13.reuse, R36 ;  /* 0x000000240d087221 */ /* 0x041fe20000010000 */
[----:B------:R-:W-:Y:S02]  /*e6c0*/  F2FP.BF16.F32.PACK_AB R190, R13, R190 ;  /* 0x000000be0dbe723e */ /* 0x000fe400000010ff */
[C---:B-1----:R-:W-:Y:S01]  /*e6d0*/  FADD.FTZ R3, R47.reuse, R10 ;  /* 0x0000000a2f037221 */ /* 0x042fe20000010000 */
[----:B------:R-:W-:Y:S01]  /*e6e0*/  F2FP.BF16.F32.PACK_AB R191, R47, R86 ;  /* 0x000000562fbf723e */ /* 0x000fe200000010ff */
[----:B------:R-:W-:Y:S06]  /*e6f0*/  @!P1 BRA `(.L_x_635) ;  /* 0x0000002400189947 */ /* 0x000fec0003800000 */
[----:B------:R-:W-:Y:S01]  /*e700*/  VIADD R210, R210, 0xfffffffe ;  /* 0xfffffffed2d27836 */ /* 0x000fe20000000000 */
[----:B------:R-:W-:Y:S01]  /*e710*/  MOV R7, R158 ;  /* 0x0000009e00077202 */ /* 0x000fe20000000f00 */
[----:B------:R-:W-:Y:S01]  /*e720*/  IMAD.MOV.U32 R9, RZ, RZ, R6 ;  /* 0x000000ffff097224 */ /* 0x000fe200078e0006 */
[----:B------:R-:W-:Y:S01]  /*e730*/  CS2R R150, SRZ ;  /* 0x0000000000967805 */ /* 0x000fe2000001ff00 */
[----:B------:R-:W-:Y:S01]  /*e740*/  IMAD.MOV.U32 R10, RZ, RZ, R4 ;  /* 0x000000ffff0a7224 */ /* 0x000fe200078e0004 */
[----:B------:R-:W-:Y:S01]  /*e750*/  CS2R R148, SRZ ;  /* 0x0000000000947805 */ /* 0x000fe2000001ff00 */
[----:B------:R-:W-:Y:S01]  /*e760*/  IMAD.MOV.U32 R11, RZ, RZ, R152 ;  /* 0x000000ffff0b7224 */ /* 0x000fe200078e0098 */
        /* <DEDUP_REMOVED lines=29> */
[----:B------:R-:W-:-:S07]  /*e940*/  CS2R R88, SRZ ;  /* 0x0000000000587805 */ /* 0x000fce000001ff00 */
.L_x_647:
[----:B------:R-:W-:Y:S01]  /*e950*/  ISETP.NE.AND P1, PT, R11, 0x1, PT ;  /* 0x000000010b00780c */ /* 0x000fe20003f25270 */
[----:B------:R-:W-:Y:S05]  /*e960*/  YIELD ;  /* 0x0000000000007946 */ /* 0x000fea0003800000 */
[----:B------:R-:W-:Y:S02]  /*e970*/  SEL R158, RZ, 0x1, P1 ;  /* 0x00000001ff9e7807 */ /* 0x000fe40000800000 */
[----:B------:R-:W-:Y:S02]  /*e980*/  ISETP.NE.AND P1, PT, R194, RZ, PT ;  /* 0x000000ffc200720c */ /* 0x000fe40003f25270 */
[----:B------:R-:W-:-:S11]  /*e990*/  LOP3.LUT R158, R7, R158, RZ, 0x3c, !PT ;  /* 0x0000009e079e7212 */ /* 0x000fd600078e3cff */
[----:B------:R-:W-:Y:S05]  /*e9a0*/  @P1 BRA `(.L_x_636) ;  /* 0x00000000003c1947 */ /* 0x000fea0003800000 */
[----:B------:R-:W-:Y:S05]  /*e9b0*/  @!P0 BRA `(.L_x_637) ;  /* 0x0000000000048947 */ /* 0x000fea0003800000 */
[----:B------:R-:W-:Y:S01]  /*e9c0*/  BPT.TRAP 0x1 ;  /* 0x000000040000795c */ /* 0x000fe20000300000 */
.L_x_637:
[----:B------:R-:W-:-:S05]  /*e9d0*/  VIADD R4, R11, 0x1 ;  /* 0x000000010b047836 */ /* 0x000fca0000000000 */
[----:B------:R-:W-:-:S04]  /*e9e0*/  ISETP.NE.AND P2, PT, R4, 0x2, PT ;  /* 0x000000020400780c */ /* 0x000fc80003f45270 */
[----:B------:R-:W-:Y:S02]  /*e9f0*/  SEL R5, R4, RZ, P2 ;  /* 0x000000ff04057207 */ /* 0x000fe40001000000 */
[----:B------:R-:W-:-:S03]  /*ea00*/  SHF.L.U32 R4, R158, 0x1f, RZ ;  /* 0x0000001f9e047819 */ /* 0x000fc600000006ff */
[----:B------:R-:W-:-:S04]  /*ea10*/  IMAD R5, R5, 0x8, R156 ;  /* 0x0000000805057824 */ /* 0x000fc800078e029c */
[----:B------:R0:W1:Y:S01]  /*ea20*/  SYNCS.PHASECHK.TRANS64.TRYWAIT P2, [R5+URZ+0x28830], R4 ;  /* 0x02883004050075a7 */ /* 0x000062000804017f */
[----:B------:R-:W-:Y:S05]  /*ea30*/  @!P0 BRA `(.L_x_638) ;  /* 0x0000000000048947 */ /* 0x000fea0003800000 */
[----:B------:R-:W-:Y:S01]  /*ea40*/  BPT.TRAP 0x1 ;  /* 0x000000040000795c */ /* 0x000fe20000300000 */
.L_x_638:
[----:B------:R-:W-:Y:S04]  /*ea50*/  BSSY B0, `(.L_x_636) ;  /* 0x0000004000007945 */ /* 0x000fe80003800000 */
[----:B-1----:R-:W-:Y:S05]  /*ea60*/  @P2 BRA `(.L_x_639) ;  /* 0x0000000000082947 */ /* 0x002fea0003800000 */
[----:B------:R-:W1:Y:S02]  /*ea70*/  SYNCS.PHASECHK.TRANS64.TRYWAIT P2, [R5+URZ+0x28830], R4 ;  /* 0x02883004050075a7 */ /* 0x000e64000804017f */
[----:B-1----:R-:W-:Y:S05]  /*ea80*/  @!P2 BRA `(.L_x_640) ;  /* 0x000000c400aca947 */ /* 0x002fea0003800000 */
.L_x_639:
[----:B------:R-:W-:Y:S05]  /*ea90*/  BSYNC B0 ;  /* 0x0000000000007941 */ /* 0x000fea0003800000 */
.L_x_636:
[----:B01----:R-:W0:Y:S01]  /*eaa0*/  S2R R4, SR_TID.X ;  /* 0x0000000000047919 */ /* 0x003e220000002100 */
[----:B------:R-:W-:Y:S01]  /*eab0*/  VIADD R152, R11, 0x1 ;  /* 0x000000010b987836 */ /* 0x000fe20000000000 */
[----:B------:R-:W-:Y:S05]  /*eac0*/  WARPSYNC.ALL ;  /* 0x0000000000007948 */ /* 0x000fea0003800000 */
[C---:B------:R-:W-:Y:S01]  /*ead0*/  ISETP.NE.AND P2, PT, R152.reuse, 0x2, PT ;  /* 0x000000029800780c */ /* 0x040fe20003f45270 */
[----:B------:R-:W-:Y:S01]  /*eae0*/  IMAD.MOV.U32 R5, RZ, RZ, 0x40000040 ;  /* 0x40000040ff057424 */ /* 0x000fe200078e00ff */
[----:B------:R-:W-:Y:S01]  /*eaf0*/  MOV R21, 0x40000040 ;  /* 0x4000004000157802 */ /* 0x000fe20000000f00 */
[----:B------:R-:W-:Y:S01]  /*eb00*/  IMAD.MOV.U32 R15, RZ, RZ, 0x40000040 ;  /* 0x40000040ff0f7424 */ /* 0x000fe200078e00ff */
[----:B------:R-:W-:Y:S01]  /*eb10*/  SEL R152, R152, RZ, P2 ;  /* 0x000000ff98987207 */ /* 0x000fe20001000000 */
[----:B------:R-:W-:Y:S01]  /*eb20*/  IMAD.MOV.U32 R13, RZ, RZ, 0x40000040 ;  /* 0x40000040ff0d7424 */ /* 0x000fe200078e00ff */
[----:B------:R-:W-:-:S02]  /*eb30*/  R2UR UR7, R5 ;  /* 0x00000000050772ca */ /* 0x000fc400000e0000 */
[----:B------:R-:W-:Y:S02]  /*eb40*/  R2UR UR11, R15 ;  /* 0x000000000f0b72ca */ /* 0x000fe400000e0000 */
[----:B------:R-:W-:Y:S02]  /*eb50*/  R2UR UR15, R21 ;  /* 0x00000000150f72ca */ /* 0x000fe400000e0000 */
[----:B------:R-:W-:Y:S02]  /*eb60*/  R2UR UR19, R13 ;  /* 0x000000000d1372ca */ /* 0x000fe400000e0000 */
[----:B------:R-:W-:Y:S02]  /*eb70*/  R2UR UR23, R15 ;  /* 0x000000000f1772ca */ /* 0x000fe400000e0000 */
[----:B------:R-:W-:Y:S02]  /*eb80*/  R2UR UR27, R13 ;  /* 0x000000000d1b72ca */ /* 0x000fe400000e0000 */
[----:B------:R-:W-:-:S02]  /*eb90*/  R2UR UR31, R21 ;  /* 0x00000000151f72ca */ /* 0x000fc400000e0000 */
[----:B------:R-:W-:Y:S02]  /*eba0*/  R2UR UR35, R5 ;  /* 0x00000000052372ca */ /* 0x000fe400000e0000 */
[----:B0-----:R-:W-:-:S05]  /*ebb0*/  SHF.R.U32.HI R4, RZ, 0x7, R4 ;  /* 0x00000007ff047819 */ /* 0x001fca0000011604 */
[----:B------:R-:W-:Y:S02]  /*ebc0*/  VIADD R6, R4, 0x8 ;  /* 0x0000000804067836 */ /* 0x000fe40000000000 */
[----:B------:R-:W-:-:S03]  /*ebd0*/  IMAD R4, R152, 0x800, R0 ;  /* 0x0000080098047824 */ /* 0x000fc600078e0200 */
[----:B------:R0:W-:Y:S01]  /*ebe0*/  BAR.SYNC.DEFER_BLOCKING R6, 0x100 ;  /* 0x000400060000751d */ /* 0x0001e20000010000 */
[C---:B------:R-:W-:Y:S01]  /*ebf0*/  VIADD R14, R4.reuse, 0x2 ;  /* 0x00000002040e7836 */ /* 0x040fe20000000000 */
[C---:B------:R-:W-:Y:S01]  /*ec00*/  R2UR UR6, R4.reuse ;  /* 0x00000000040672ca */ /* 0x040fe200000e0000 */
[C---:B------:R-:W-:Y:S02]  /*ec10*/  VIADD R20, R4.reuse, 0x4 ;  /* 0x0000000404147836 */ /* 0x040fe40000000000 */
[----:B------:R-:W-:Y:S01]  /*ec20*/  VIADD R12, R4, 0x6 ;  /* 0x00000006040c7836 */ /* 0x000fe20000000000 */
[----:B------:R-:W-:Y:S01]  /*ec30*/  R2UR UR10, R14 ;  /* 0x000000000e0a72ca */ /* 0x000fe200000e0000 */
[----:B------:R-:W-:Y:S01]  /*ec40*/  VIADD R14, R4, 0x400 ;  /* 0x00000400040e7836 */ /* 0x000fe20000000000 */
[----:B------:R-:W-:Y:S01]  /*ec50*/  R2UR UR14, R20 ;  /* 0x00000000140e72ca */ /* 0x000fe200000e0000 */
[----:B------:R-:W-:Y:S01]  /*ec60*/  VIADD R20, R4, 0x404 ;  /* 0x0000040404147836 */ /* 0x000fe20000000000 */
[----:B------:R-:W-:Y:S01]  /*ec70*/  R2UR UR18, R12 ;  /* 0x000000000c1272ca */ /* 0x000fe200000e0000 */
[----:B------:R-:W-:Y:S01]  /*ec80*/  VIADD R12, R4, 0x402 ;  /* 0x00000402040c7836 */ /* 0x000fe20000000000 */
[----:B------:R-:W-:Y:S01]  /*ec90*/  R2UR UR22, R14 ;  /* 0x000000000e1672ca */ /* 0x000fe200000e0000 */
[----:B------:R-:W-:Y:S01]  /*eca0*/  VIADD R4, R4, 0x406 ;  /* 0x0000040604047836 */ /* 0x000fe20000000000 */
[----:B------:R-:W-:-:S02]  /*ecb0*/  R2UR UR30, R20 ;  /* 0x00000000141e72ca */ /* 0x000fc400000e0000 */
[----:B------:R-:W-:Y:S02]  /*ecc0*/  R2UR UR26, R12 ;  /* 0x000000000c1a72ca */ /* 0x000fe400000e0000 */
[----:B------:R-:W-:Y:S01]  /*ecd0*/  R2UR UR34, R4 ;  /* 0x00000000042272ca */ /* 0x000fe200000e0000 */
[----:B------:R-:W-:-:S06]  /*ece0*/  WARPGROUP.ARRIVE ;  /* 0x00000000000079c5 */ /* 0x000fcc0000000000 */
        /* <DEDUP_REMOVED lines=26> */
.L_x_642:
[----:B------:R-:W-:Y:S01]  /*ee90*/  SHF.L.U32 R4, R7, 0x1f, RZ ;  /* 0x0000001f07047819 */ /* 0x000fe200000006ff */
[----:B------:R-:W-:-:S04]  /*eea0*/  IMAD R5, R11, 0x8, R156 ;  /* 0x000000080b057824 */ /* 0x000fc800078e029c */
[----:B------:R0:W1:Y:S01]  /*eeb0*/  SYNCS.PHASECHK.TRANS64.TRYWAIT P1, [R5+URZ+0x28850], R4 ;  /* 0x02885004050075a7 */ /* 0x000062000802017f */
[----:B------:R-:W-:Y:S05]  /*eec0*/  @!P0 BRA `(.L_x_643) ;  /* 0x0000000000048947 */ /* 0x000fea0003800000 */
[----:B------:R-:W-:Y:S01]  /*eed0*/  BPT.TRAP 0x1 ;  /* 0x000000040000795c */ /* 0x000fe20000300000 */
.L_x_643:
[----:B-1----:R-:W-:Y:S05]  /*eee0*/  @P1 BRA `(.L_x_641) ;  /* 0x0000000000081947 */ /* 0x002fea0003800000 */
[----:B------:R-:W1:Y:S02]  /*eef0*/  SYNCS.PHASECHK.TRANS64.TRYWAIT P1, [R5+URZ+0x28850], R4 ;  /* 0x02885004050075a7 */ /* 0x000e64000802017f */
[----:B-1----:R-:W-:Y:S05]  /*ef00*/  @!P1 BRA `(.L_x_644) ;  /* 0x000000c000a09947 */ /* 0x002fea0003800000 */
.L_x_641:
[----:B01----:R-:W-:Y:S01]  /*ef10*/  VIADD R4, R156, 0x400 ;  /* 0x000004009c047836 */ /* 0x003fe20000000000 */
[----:B------:R-:W-:Y:S05]  /*ef20*/  WARPSYNC.ALL ;  /* 0x0000000000007948 */ /* 0x000fea0003800000 */
[----:B------:R-:W-:Y:S01]  /*ef30*/  SHF.R.U32.HI R4, RZ, 0x4, R4 ;  /* 0x00000004ff047819 */ /* 0x000fe20000011604 */
[----:B------:R-:W-:Y:S01]  /*ef40*/  IMAD.MOV.U32 R5, RZ, RZ, 0x40000040 ;  /* 0x40000040ff057424 */ /* 0x000fe200078e00ff */
[----:B------:R-:W-:Y:S01]  /*ef50*/  WARPGROUP.ARRIVE ;  /* 0x00000000000079c5 */ /* 0x000fe20000000000 */
[----:B------:R-:W-:Y:S01]  /*ef60*/  IMAD.MOV.U32 R7, RZ, RZ, 0x40000040 ;  /* 0x40000040ff077424 */ /* 0x000fe200078e00ff */
[----:B------:R-:W-:-:S04]  /*ef70*/  LOP3.LUT R4, R4, 0x3fff, RZ, 0xc0, !PT ;  /* 0x00003fff04047812 */ /* 0x000fc800078ec0ff */
[----:B------:R-:W0:Y:S01]  /*ef80*/  S2R R12, SR_TID.X ;  /* 0x00000000000c7919 */ /* 0x000e220000002100 */
[----:B------:R-:W-:Y:S01]  /*ef90*/  R2UR UR7, R5 ;  /* 0x00000000050772ca */ /* 0x000fe200000e0000 */
[----:B------:R-:W-:Y:S01]  /*efa0*/  IMAD.MOV.U32 R5, RZ, RZ, 0x40000040 ;  /* 0x40000040ff057424 */ /* 0x000fe200078e00ff */
[----:B------:R-:W-:-:S05]  /*efb0*/  LOP3.LUT R4, R4, 0x4000000, RZ, 0xfc, !PT ;  /* 0x0400000004047812 */ /* 0x000fca00078efcff */
[----:B------:R-:W-:-:S04]  /*efc0*/  IMAD R4, R11, 0x800, R4 ;  /* 0x000008000b047824 */ /* 0x000fc800078e0204 */
[C---:B------:R-:W-:Y:S01]  /*efd0*/  VIADD R6, R4.reuse, 0x80 ;  /* 0x0000008004067836 */ /* 0x040fe20000000000 */
[----:B------:R-:W-:-:S13]  /*efe0*/  R2UR UR6, R4 ;  /* 0x00000000040672ca */ /* 0x000fda00000e0000 */
[----:B------:R-:W-:Y:S01]  /*eff0*/  HGMMA.64x128x16.F32.BF16 R88, R160, gdesc[UR4].tnspB, R88, gsb0 ;  /* 0x41e00004a0587df0 */ /* 0x000fe20008001858 */
[----:B------:R-:W-:Y:S02]  /*f000*/  R2UR UR6, R6 ;  /* 0x00000000060672ca */ /* 0x000fe400000e0000 */
[----:B------:R-:W-:Y:S01]  /*f010*/  R2UR UR7, R7 ;  /* 0x00000000070772ca */ /* 0x000fe200000e0000 */
[----:B------:R-:W-:Y:S01]  /*f020*/  IMAD.MOV.U32 R7, RZ, RZ, 0x40000040 ;  /* 0x40000040ff077424 */ /* 0x000fe200078e00ff */
[----:B------:R-:W-:Y:S02]  /*f030*/  IADD3 R6, R4, 0x100, RZ ;  /* 0x0000010004067810 */ /* 0x000fe40007ffe0ff */
[----:B0-----:R-:W-:Y:S01]  /*f040*/  SHF.R.U32.HI R12, RZ, 0x7, R12 ;  /* 0x00000007ff0c7819 */ /* 0x001fe2000001160c */
[----:B------:R-:W-:Y:S02]  /*f050*/  WARPGROUP.DEPBAR.LE gsb0, 0x0 ;  /* 0x00008000000079c5 */ /* 0x000fe40000010000 */
[----:B------:R-:W-:-:S06]  /*f060*/  WARPGROUP.ARRIVE ;  /* 0x00000000000079c5 */ /* 0x000fcc0000000000 */
[----:B------:R-:W-:Y:S01]  /*f070*/  HGMMA.64x128x16.F32.BF16 R88, R164, gdesc[UR4].tnspB, R88, gsb0 ;  /* 0x41e00004a4587df0 */ /* 0x000fe20008001858 */
[----:B------:R-:W-:Y:S01]  /*f080*/  R2UR UR6, R6 ;  /* 0x00000000060672ca */ /* 0x000fe200000e0000 */
[----:B------:R-:W-:Y:S01]  /*f090*/  VIADD R6, R4, 0x180 ;  /* 0x0000018004067836 */ /* 0x000fe20000000000 */
[----:B------:R-:W-:Y:S01]  /*f0a0*/  R2UR UR7, R7 ;  /* 0x00000000070772ca */ /* 0x000fe200000e0000 */
[----:B------:R-:W-:Y:S01]  /*f0b0*/  IMAD.MOV.U32 R7, RZ, RZ, 0x40000040 ;  /* 0x40000040ff077424 */ /* 0x000fe200078e00ff */
[----:B------:R-:W-:Y:S02]  /*f0c0*/  WARPGROUP.DEPBAR.LE gsb0, 0x0 ;  /* 0x00008000000079c5 */ /* 0x000fe40000010000 */
[----:B------:R-:W-:-:S09]  /*f0d0*/  WARPGROUP.ARRIVE ;  /* 0x00000000000079c5 */ /* 0x000fd20000000000 */
        /* <DEDUP_REMOVED lines=16> */
[C---:B------:R-:W-:Y:S01]  /*f1e0*/  VIADD R6, R4.reuse, 0x300 ;  /* 0x0000030004067836 */ /* 0x040fe20000000000 */
[----:B------:R-:W-:Y:S01]  /*f1f0*/  R2UR UR7, R7 ;  /* 0x00000000070772ca */ /* 0x000fe200000e0000 */
[----:B------:R-:W-:Y:S02]  /*f200*/  IMAD.MOV.U32 R7, RZ, RZ, 0x40000040 ;  /* 0x40000040ff077424 */ /* 0x000fe400078e00ff */
[----:B------:R-:W-:Y:S01]  /*f210*/  VIADD R4, R4, 0x380 ;  /* 0x0000038004047836 */ /* 0x000fe20000000000 */
[----:B------:R-:W-:Y:S02]  /*f220*/  WARPGROUP.DEPBAR.LE gsb0, 0x0 ;  /* 0x00008000000079c5 */ /* 0x000fe40000010000 */
[----:B------:R-:W-:-:S07]  /*f230*/  WARPGROUP.ARRIVE ;  /* 0x00000000000079c5 */ /* 0x000fce0000000000 */
[----:B------:R-:W-:Y:S01]  /*f240*/  HGMMA.64x128x16.F32.BF16 R88, R180, gdesc[UR4].tnspB, R88, gsb0 ;  /* 0x41e00004b4587df0 */ /* 0x000fe20008001858 */
[----:B------:R-:W-:Y:S02]  /*f250*/  R2UR UR6, R6 ;  /* 0x00000000060672ca */ /* 0x000fe400000e0000 */
[----:B------:R-:W-:Y:S01]  /*f260*/  R2UR UR7, R7 ;  /* 0x00000000070772ca */ /* 0x000fe200000e0000 */
[----:B------:R-:W-:Y:S02]  /*f270*/  WARPGROUP.DEPBAR.LE gsb0, 0x0 ;  /* 0x00008000000079c5 */ /* 0x000fe40000010000 */
[----:B------:R-:W-:-:S10]  /*f280*/  WARPGROUP.ARRIVE ;  /* 0x00000000000079c5 */ /* 0x000fd40000000000 */
[----:B------:R-:W-:Y:S01]  /*f290*/  HGMMA.64x128x16.F32.BF16 R88, R184, gdesc[UR4].tnspB, R88, gsb0 ;  /* 0x41e00004b8587df0 */ /* 0x000fe20008001858 */
[----:B------:R-:W-:Y:S02]  /*f2a0*/  R2UR UR6, R4 ;  /* 0x00000000040672ca */ /* 0x000fe400000e0000 */
[----:B------:R-:W-:Y:S02]  /*f2b0*/  R2UR UR7, R5 ;  /* 0x00000000050772ca */ /* 0x000fe400000e0000 */
[----:B------:R-:W-:Y:S01]  /*f2c0*/  IADD3 R4, -R12, 0xb, RZ ;  /* 0x0000000b0c047810 */ /* 0x000fe20007ffe1ff */
[----:B------:R-:W-:Y:S02]  /*f2d0*/  WARPGROUP.DEPBAR.LE gsb0, 0x0 ;  /* 0x00008000000079c5 */ /* 0x000fe40000010000 */
[----:B------:R-:W-:-:S08]  /*f2e0*/  WARPGROUP.ARRIVE ;  /* 0x00000000000079c5 */ /* 0x000fd00000000000 */
[----:B------:R-:W-:Y:S03]  /*f2f0*/  HGMMA.64x128x16.F32.BF16 R88, R188, gdesc[UR4].tnspB, R88, gsb0 ;  /* 0x41e00004bc587df0 */ /* 0x000fe60008001858 */
[----:B------:R-:W-:Y:S02]  /*f300*/  WARPGROUP.DEPBAR.LE gsb0, 0x0 ;  /* 0x00008000000079c5 */ /* 0x000fe40000010000 */
[----:B------:R0:W-:Y:S06]  /*f310*/  BAR.ARV R4, 0x100 ;  /* 0x000400040000751d */ /* 0x0001ec0000002000 */
[----:B------:R-:W-:Y:S05]  /*f320*/  @!P0 BRA `(.L_x_645) ;  /* 0x0000000000048947 */ /* 0x000fea0003800000 */
[----:B------:R-:W-:Y:S01]  /*f330*/  BPT.TRAP 0x1 ;  /* 0x000000040000795c */ /* 0x000fe20000300000 */
.L_x_645:
[----:B0-----:R-:W-:Y:S02]  /*f340*/  FMNMX.FTZ R4, R24, R10, !PT ;  /* 0x0000000a18047209 */ /* 0x001fe40007810000 */
        /* <DEDUP_REMOVED lines=66> */
[----:B-1----:R-:W-:-:S03]  /*f770*/  FMNMX.FTZ R14, R12, R5, !PT ;  /* 0x000000050c0e7209 */ /* 0x002fc60007810000 */
[----:B------:R-:W0:Y:S01]  /*f780*/  SHFL.BFLY PT, R4, R13, 0x1, 0x1f ;  /* 0x0c201f000d047f89 */ /* 0x000e2200000e0000 */
[----:B------:R-:W1:Y:S03]  /*f790*/  LDC R5, c[0x0][0x988] ;  /* 0x00026200ff057b82 */ /* 0x000e660000000800 */
[----:B------:R-:W2:Y:S01]  /*f7a0*/  SHFL.BFLY PT, R15, R14, 0x1, 0x1f ;  /* 0x0c201f000e0f7f89 */ /* 0x000ea200000e0000 */
[----:B0-----:R-:W-:Y:S02]  /*f7b0*/  FMNMX.FTZ R4, R13, R4, !PT ;  /* 0x000000040d047209 */ /* 0x001fe40007810000 */
[----:B--2---:R-:W-:-:S03]  /*f7c0*/  FMNMX.FTZ R6, R14, R15, !PT ;  /* 0x0000000f0e067209 */ /* 0x004fc60007810000 */
[C---:B------:R-:W-:Y:S01]  /*f7d0*/  FADD.FTZ R10, -R4.reuse, R10 ;  /* 0x0000000a040a7221 */ /* 0x040fe20000010100 */
[----:B-1----:R-:W-:-:S03]  /*f7e0*/  FMUL.FTZ R12, R4, R5 ;  /* 0x00000005040c7220 */ /* 0x002fc60000410000 */
[-C--:B------:R-:W-:Y:S01]  /*f7f0*/  FMUL.FTZ R15, R10, R5.reuse ;  /* 0x000000050a0f7220 */ /* 0x080fe20000410000 */
[-CC-:B------:R-:W-:Y:S01]  /*f800*/  FFMA.FTZ R162, R28, R5.reuse, -R12.reuse ;  /* 0x000000051ca27223 */ /* 0x180fe2000001080c */
[C---:B------:R-:W-:Y:S01]  /*f810*/  FADD.FTZ R10, -R6.reuse, R9 ;  /* 0x00000009060a7221 */ /* 0x040fe20000010100 */
[-C--:B------:R-:W-:Y:S01]  /*f820*/  FMUL.FTZ R28, R6, R5.reuse ;  /* 0x00000005061c7220 */ /* 0x080fe20000410000 */
[-CC-:B------:R-:W-:Y:S01]  /*f830*/  FFMA.FTZ R171, R45, R5.reuse, -R12.reuse ;  /* 0x000000052dab7223 */ /* 0x180fe2000001080c */
[-CC-:B------:R-:W-:Y:S01]  /*f840*/  FFMA.FTZ R160, R24, R5.reuse, -R12.reuse ;  /* 0x0000000518a07223 */ /* 0x180fe2000001080c */
[-C--:B------:R-:W-:Y:S01]  /*f850*/  FFMA.FTZ R45, R49, R5.reuse, -R12 ;  /* 0x00000005312d7223 */ /* 0x080fe2000001080c */
[-C--:B------:R-:W-:Y:S01]  /*f860*/  FMUL.FTZ R10, R10, R5.reuse ;  /* 0x000000050a0a7220 */ /* 0x080fe20000410000 */
[-C--:B------:R-:W-:Y:S01]  /*f870*/  FFMA.FTZ R49, R26, R5.reuse, -R28 ;  /* 0x000000051a317223 */ /* 0x080fe2000001081c */
[-CC-:B------:R-:W-:Y:S01]  /*f880*/  FFMA.FTZ R161, R25, R5.reuse, -R12.reuse ;  /* 0x0000000519a17223 */ /* 0x180fe2000001080c */
[-C--:B------:R-:W-:Y:S01]  /*f890*/  FFMA.FTZ R164, R32, R5.reuse, -R12 ;  /* 0x0000000520a47223 */ /* 0x080fe2000001080c */
[-C--:B------:R-:W-:Y:S01]  /*f8a0*/  FFMA.FTZ R32, R27, R5.reuse, -R28 ;  /* 0x000000051b207223 */ /* 0x080fe2000001081c */
[----:B------:R0:W-:Y:S01]  /*f8b0*/  MUFU.EX2 R7, R15 ;  /* 0x0000000f00077308 */ /* 0x0001e20000000800 */
[-CC-:B------:R-:W-:Y:S01]  /*f8c0*/  FFMA.FTZ R163, R29, R5.reuse, -R12.reuse ;  /* 0x000000051da37223 */ /* 0x180fe2000001080c */
[-CC-:B------:R-:W-:Y:S01]  /*f8d0*/  FFMA.FTZ R165, R33, R5.reuse, -R12.reuse ;  /* 0x0000000521a57223 */ /* 0x180fe2000001080c */
[-CC-:B------:R-:W-:Y:S01]  /*f8e0*/  FFMA.FTZ R167, R37, R5.reuse, -R12.reuse ;  /* 0x0000000525a77223 */ /* 0x180fe2000001080c */
[-CC-:B------:R-:W-:Y:S01]  /*f8f0*/  FFMA.FTZ R169, R41, R5.reuse, -R12.reuse ;  /* 0x0000000529a97223 */ /* 0x180fe2000001080c */
[-CC-:B------:R-:W-:Y:S01]  /*f900*/  FFMA.FTZ R166, R36, R5.reuse, -R12.reuse ;  /* 0x0000000524a67223 */ /* 0x180fe2000001080c */
[-CC-:B------:R-:W-:Y:S01]  /*f910*/  FFMA.FTZ R168, R40, R5.reuse, -R12.reuse ;  /* 0x0000000528a87223 */ /* 0x180fe2000001080c */
[-CC-:B------:R-:W-:Y:S01]  /*f920*/  FFMA.FTZ R170, R44, R5.reuse, -R12.reuse ;  /* 0x000000052caa7223 */ /* 0x180fe2000001080c */
[----:B------:R-:W1:Y:S01]  /*f930*/  MUFU.EX2 R160, R160 ;  /* 0x000000a000a07308 */ /* 0x000e620000000800 */
        /* <DEDUP_REMOVED lines=15> */
[----:B------:R-:W2:Y:S01]  /*fa30*/  MUFU.EX2 R49, R49 ;  /* 0x0000003100317308 */ /* 0x000ea20000000800 */
[-CC-:B0-----:R-:W-:Y:S01]  /*fa40*/  FFMA.FTZ R15, R77, R5.reuse, -R12.reuse ;  /* 0x000000054d0f7223 */ /* 0x181fe2000001080c */
[-CC-:B------:R-:W-:Y:S01]  /*fa50*/  FFMA.FTZ R188, R80, R5.reuse, -R12.reuse ;  /* 0x0000000550bc7223 */ /* 0x180fe2000001080c */
[-CC-:B------:R-:W-:Y:S01]  /*fa60*/  FFMA.FTZ R13, R81, R5.reuse, -R12.reuse ;  /* 0x00000005510d7223 */ /* 0x180fe2000001080c */
[-CC-:B------:R-:W-:Y:S01]  /*fa70*/  FFMA.FTZ R190, R84, R5.reuse, -R12.reuse ;  /* 0x0000000554be7223 */ /* 0x180fe2000001080c */
[-C--:B------:R-:W-:Y:S01]  /*fa80*/  FFMA.FTZ R9, R85, R5.reuse, -R12 ;  /* 0x0000000555097223 */ /* 0x080fe2000001080c */
[-CC-:B------:R-:W-:Y:S01]  /*fa90*/  FFMA.FTZ R12, R30, R5.reuse, -R28.reuse ;  /* 0x000000051e0c7223 */ /* 0x180fe2000001081c */
[-CC-:B------:R-:W-:Y:S01]  /*faa0*/  FFMA.FTZ R27, R31, R5.reuse, -R28.reuse ;  /* 0x000000051f1b7223 */ /* 0x180fe2000001081c */
[----:B------:R-:W0:Y:S01]  /*fab0*/  MUFU.EX2 R161, R161 ;  /* 0x000000a100a17308 */ /* 0x000e220000000800 */
[-CC-:B------:R-:W-:Y:S01]  /*fac0*/  FFMA.FTZ R14, R34, R5.reuse, -R28.reuse ;  /* 0x00000005220e7223 */ /* 0x180fe2000001081c */
[-C--:B------:R-:W-:Y:S01]  /*fad0*/  FFMA.FTZ R31, R35, R5.reuse, -R28 ;  /* 0x00000005231f7223 */ /* 0x080fe2000001081c */
[----:B-1----:R-:W-:Y:S01]  /*fae0*/  FFMA.FTZ R8, R7, R8, R160 ;  /* 0x0000000807087223 */ /* 0x002fe200000100a0 */
[-CC-:B------:R-:W-:Y:S01]  /*faf0*/  FFMA.FTZ R35, R39, R5.reuse, -R28.reuse ;  /* 0x0000000527237223 */ /* 0x180fe2000001081c */
[-CC-:B------:R-:W-:Y:S01]  /*fb00*/  FFMA.FTZ R20, R38, R5.reuse, -R28.reuse ;  /* 0x0000000526147223 */ /* 0x180fe2000001081c */
[-CC-:B------:R-:W-:Y:S01]  /*fb10*/  FFMA.FTZ R39, R43, R5.reuse, -R28.reuse ;  /* 0x000000052b277223 */ /* 0x180fe2000001081c */
[--C-:B------:R-:W-:Y:S01]  /*fb20*/  FFMA.FTZ R43, R47, R5, -R28.reuse ;  /* 0x000000052f2b7223 */ /* 0x100fe2000001081c */
[----:B------:R-:W1:Y:S01]  /*fb30*/  MUFU.EX2 R32, R32 ;  /* 0x0000002000207308 */ /* 0x000e620000000800 */
[----:B--2---:R-:W-:Y:S01]  /*fb40*/  FFMA.FTZ R3, R10, R3, R49 ;  /* 0x000000030a037223 */ /* 0x004fe20000010031 */
[-CC-:B------:R-:W-:Y:S01]  /*fb50*/  FFMA.FTZ R24, R42, R5.reuse, -R28.reuse ;  /* 0x000000052a187223 */ /* 0x180fe2000001081c */
[-CC-:B------:R-:W-:Y:S01]  /*fb60*/  FFMA.FTZ R26, R46, R5.reuse, -R28.reuse ;  /* 0x000000052e1a7223 */ /* 0x180fe2000001081c */
[-CC-:B------:R-:W-:Y:S01]  /*fb70*/  FFMA.FTZ R173, R50, R5.reuse, -R28.reuse ;  /* 0x0000000532ad7223 */ /* 0x180fe2000001081c */
[-CC-:B------:R-:W-:Y:S01]  /*fb80*/  FFMA.FTZ R30, R51, R5.reuse, -R28.reuse ;  /* 0x00000005331e7223 */ /* 0x180fe2000001081c */
[-CC-:B------:R-:W-:Y:S01]  /*fb90*/  FFMA.FTZ R175, R54, R5.reuse, -R28.reuse ;  /* 0x0000000536af7223 */ /* 0x180fe2000001081c */
[-C--:B------:R-:W-:Y:S01]  /*fba0*/  FFMA.FTZ R34, R55, R5.reuse, -R28 ;  /* 0x0000000537227223 */ /* 0x080fe2000001081c */
[----:B------:R-:W2:Y:S01]  /*fbb0*/  MUFU.EX2 R162, R162 ;  /* 0x000000a200a27308 */ /* 0x000ea20000000800 */
[----:B0-----:R-:W-:Y:S01]  /*fbc0*/  FADD.FTZ R47, R161, R8 ;  /* 0x00000008a12f7221 */ /* 0x001fe20000010000 */
[-CC-:B------:R-:W-:Y:S01]  /*fbd0*/  FFMA.FTZ R177, R58, R5.reuse, -R28.reuse ;  /* 0x000000053ab17223 */ /* 0x180fe2000001081c */
[-CC-:B------:R-:W-:Y:S01]  /*fbe0*/  FFMA.FTZ R36, R59, R5.reuse, -R28.reuse ;  /* 0x000000053b247223 */ /* 0x180fe2000001081c */
[-CC-:B------:R-:W-:Y:S01]  /*fbf0*/  FFMA.FTZ R179, R62, R5.reuse, -R28.reuse ;  /* 0x000000053eb37223 */ /* 0x180fe2000001081c */
[-CC-:B------:R-:W-:Y:S01]  /*fc00*/  FFMA.FTZ R38, R63, R5.reuse, -R28.reuse ;  /* 0x000000053f267223 */ /* 0x180fe2000001081c */
[-CC-:B------:R-:W-:Y:S01]  /*fc10*/  FFMA.FTZ R181, R66, R5.reuse, -R28.reuse ;  /* 0x0000000542b57223 */ /* 0x180fe2000001081c */
[-CC-:B------:R-:W-:Y:S01]  /*fc20*/  FFMA.FTZ R183, R70, R5.reuse, -R28.reuse ;  /* 0x0000000546b77223 */ /* 0x180fe2000001081c */
[----:B------:R-:W0:Y:S01]  /*fc30*/  MUFU.EX2 R12, R12 ;  /* 0x0000000c000c7308 */ /* 0x000e220000000800 */
[----:B-1----:R-:W-:Y:S01]  /*fc40*/  FADD.FTZ R3, R32, R3 ;  /* 0x0000000320037221 */ /* 0x002fe20000010000 */
[-CC-:B------:R-:W-:Y:S01]  /*fc50*/  FFMA.FTZ R185, R74, R5.reuse, -R28.reuse ;  /* 0x000000054ab97223 */ /* 0x180fe2000001081c */
[-CC-:B------:R-:W-:Y:S01]  /*fc60*/  FFMA.FTZ R187, R78, R5.reuse, -R28.reuse ;  /* 0x000000054ebb7223 */ /* 0x180fe2000001081c */
[-CC-:B------:R-:W-:Y:S01]  /*fc70*/  FFMA.FTZ R189, R82, R5.reuse, -R28.reuse ;  /* 0x0000000552bd7223 */ /* 0x180fe2000001081c */
[----:B------:R-:W-:-:S03]  /*fc80*/  FFMA.FTZ R191, R86, R5, -R28 ;  /* 0x0000000556bf7223 */ /* 0x000fc6000001081c */
[----:B------:R-:W1:Y:S01]  /*fc90*/  MUFU.EX2 R163, R163 ;  /* 0x000000a300a37308 */ /* 0x000e620000000800 */
[----:B--2---:R-:W-:-:S07]  /*fca0*/  FADD.FTZ R8, R162, R47 ;  /* 0x0000002fa2087221 */ /* 0x004fce0000010000 */
[----:B------:R-:W2:Y:S01]  /*fcb0*/  MUFU.EX2 R27, R27 ;  /* 0x0000001b001b7308 */ /* 0x000ea20000000800 */
[----:B0-----:R-:W-:-:S07]  /*fcc0*/  FADD.FTZ R40, R12, R3 ;  /* 0x000000030c287221 */ /* 0x001fce0000010000 */
[----:B------:R-:W0:Y:S01]  /*fcd0*/  MUFU.EX2 R164, R164 ;  /* 0x000000a400a47308 */ /* 0x000e220000000800 */
[----:B-1----:R-:W-:-:S07]  /*fce0*/  FADD.FTZ R3, R163, R8 ;  /* 0x00000008a3037221 */ /* 0x002fce0000010000 */
        /* <DEDUP_REMOVED lines=9> */
[----:B0-----:R-:W-:Y:S01]  /*fd80*/  FADD.FTZ R47, R31, R40 ;  /* 0x000000281f2f7221 */ /* 0x001fe20000010000 */
[----:B------:R-:W-:-:S06]  /*fd90*/  FFMA.FTZ R40, R67, R5, -R28 ;  /* 0x0000000543287223 */ /* 0x000fcc000001081c */
        /* <DEDUP_REMOVED lines=15> */
[----:B--2---:R-:W-:Y:S01]  /*fe90*/  FADD.FTZ R47, R39, R42 ;  /* 0x0000002a272f7221 */ /* 0x004fe20000010000 */
[----:B------:R-:W-:-:S06]  /*fea0*/  FFMA.FTZ R42, R71, R5, -R28 ;  /* 0x00000005472a7223 */ /* 0x000fcc000001081c */
        /* <DEDUP_REMOVED lines=47> */
[----:B-1----:R-:W-:Y:S01]  /*101a0*/  FADD.FTZ R47, R29, R48 ;  /* 0x000000301d2f7221 */ /* 0x002fe20000010000 */
[-CC-:B------:R-:W-:Y:S01]  /*101b0*/  FFMA.FTZ R48, R83, R5.reuse, -R28.reuse ;  /* 0x0000000553307223 */ /* 0x180fe2000001081c */
[----:B------:R-:W-:-:S05]  /*101c0*/  FFMA.FTZ R28, R87, R5, -R28 ;  /* 0x00000005571c7223 */ /* 0x000fca000001081c */
        /* <DEDUP_REMOVED lines=10> */
[----:B------:R-:W-:-:S05]  /*10270*/  LEA R3, R152, R156, 0x3 ;  /* 0x0000009c98037211 */ /* 0x000fca00078e18ff */
[----:B------:R-:W-:Y:S01]  /*10280*/  VIADD R3, R3, 0x28840 ;  /* 0x0002884003037836 */ /* 0x000fe20000000000 */
[----:B------:R-:W0:Y:S01]  /*10290*/  MUFU.EX2 R21, R21 ;  /* 0x0000001500157308 */ /* 0x000e220000000800 */
[----:B-1----:R-:W-:-:S03]  /*102a0*/  FADD.FTZ R50, R184, R47 ;  /* 0x0000002fb8327221 */ /* 0x002fc60000010000 */
[----:B------:R-:W-:-:S04]  /*102b0*/  PRMT R3, R222, 0x654, R3 ;  /* 0x00000654de037816 */ /* 0x000fc80000000003 */
[----:B------:R-:W1:Y:S01]  /*102c0*/  MUFU.EX2 R44, R44 ;  /* 0x0000002c002c7308 */ /* 0x000e620000000800 */
[----:B--2---:R-:W-:Y:S01]  /*102d0*/  FADD.FTZ R47, R185, R8 ;  /* 0x00000008b92f7221 */ /* 0x004fe20000010000 */
[----:B------:R2:W-:Y:S06]  /*102e0*/  SYNCS.ARRIVE.TRANS64.RED.A1T0 RZ, [R3+URZ], RZ ;  /* 0x000000ff03ff79a7 */ /* 0x0005ec000810043f */
[----:B------:R-:W3:Y:S01]  /*102f0*/  MUFU.EX2 R186, R186 ;  /* 0x000000ba00ba7308 */ /* 0x000ee20000000800 */
[----:B0-----:R-:W-:-:S07]  /*10300*/  FADD.FTZ R51, R21, R50 ;  /* 0x0000003215337221 */ /* 0x001fce0000010000 */
[----:B------:R-:W0:Y:S01]  /*10310*/  MUFU.EX2 R187, R187 ;  /* 0x000000bb00bb7308 */ /* 0x000e220000000800 */
[----:B-1----:R-:W-:-:S07]  /*10320*/  FADD.FTZ R8, R44, R47 ;  /* 0x0000002f2c087221 */ /* 0x002fce0000010000 */
[----:B------:R-:W2:Y:S01]  /*10330*/  MUFU.EX2 R15, R15 ;  /* 0x0000000f000f7308 */ /* 0x000ea20000000800 */
[----:B---3--:R-:W-:-:S07]  /*10340*/  FADD.FTZ R50, R186, R51 ;  /* 0x00000033ba327221 */ /* 0x008fce0000010000 */
        /* <DEDUP_REMOVED lines=22> */
.L_x_646:
[----:B------:R-:W-:Y:S01]  /*104b0*/  IMAD R11, R11, 0x8, R156 ;  /* 0x000000080b0b7824 */ /* 0x000fe200078e029c */
[----:B------:R-:W-:Y:S01]  /*104c0*/  ISETP.GT.AND P1, PT, R210, RZ, PT ;  /* 0x000000ffd200720c */ /* 0x000fe20003f24270 */
[-C--:B------:R-:W-:Y:S01]  /*104d0*/  FMUL.FTZ R88, R88, R7.reuse ;  /* 0x0000000758587220 */ /* 0x080fe20000410000 */
[----:B------:R-:W-:Y:S01]  /*104e0*/  F2FP.BF16.F32.PACK_AB R160, R161, R160 ;  /* 0x000000a0a1a0723e */ /* 0x000fe200000010ff */
[----:B------:R-:W-:Y:S01]  /*104f0*/  VIADD R11, R11, 0x28860 ;  /* 0x000288600b0b7836 */ /* 0x000fe20000000000 */
[----:B------:R-:W-:Y:S01]  /*10500*/  F2FP.BF16.F32.PACK_AB R162, R163, R162 ;  /* 0x000000a2a3a2723e */ /* 0x000fe200000010ff */
[-C--:B------:R-:W-:Y:S01]  /*10510*/  FMUL.FTZ R89, R89, R7.reuse ;  /* 0x0000000759597220 */ /* 0x080fe20000410000 */
[----:B------:R-:W-:Y:S01]  /*10520*/  F2FP.BF16.F32.PACK_AB R164, R165, R164 ;  /* 0x000000a4a5a4723e */ /* 0x000fe200000010ff */
[-C--:B------:R-:W-:Y:S01]  /*10530*/  FMUL.FTZ R92, R92, R7.reuse ;  /* 0x000000075c5c7220 */ /* 0x080fe20000410000 */
[----:B------:R-:W-:Y:S01]  /*10540*/  PRMT R11, R222, 0x654, R11 ;  /* 0x00000654de0b7816 */ /* 0x000fe2000000000b */
[-C--:B------:R-:W-:Y:S01]  /*10550*/  FMUL.FTZ R93, R93, R7.reuse ;  /* 0x000000075d5d7220 */ /* 0x080fe20000410000 */
[----:B------:R-:W-:Y:S01]  /*10560*/  F2FP.BF16.F32.PACK_AB R166, R167, R166 ;  /* 0x000000a6a7a6723e */ /* 0x000fe200000010ff */
[-C--:B------:R-:W-:Y:S01]  /*10570*/  FMUL.FTZ R96, R96, R7.reuse ;  /* 0x0000000760607220 */ /* 0x080fe20000410000 */
[----:B------:R0:W-:Y:S01]  /*10580*/  SYNCS.ARRIVE.TRANS64.RED.A1T0 RZ, [R11+URZ], RZ ;  /* 0x000000ff0bff79a7 */ /* 0x0001e2000810043f */
[----:B------:R-:W-:Y:S01]  /*10590*/  F2FP.BF16.F32.PACK_AB R168, R169, R168 ;  /* 0x000000a8a9a8723e */ /* 0x000fe200000010ff */
[-C--:B------:R-:W-:Y:S01]  /*105a0*/  FMUL.FTZ R97, R97, R7.reuse ;  /* 0x0000000761617220 */ /* 0x080fe20000410000 */
[----:B------:R-:W-:Y:S01]  /*105b0*/  F2FP.BF16.F32.PACK_AB R170, R171, R170 ;  /* 0x000000aaabaa723e */ /* 0x000fe200000010ff */
[-C--:B------:R-:W-:Y:S01]  /*105c0*/  FMUL.FTZ R100, R100, R7.reuse ;  /* 0x0000000764647220 */ /* 0x080fe20000410000 */
[----:B------:R-:W-:Y:S01]  /*105d0*/  F2FP.BF16.F32.PACK_AB R190, R9, R190 ;  /* 0x000000be09be723e */ /* 0x000fe200000010ff */
        /* <DEDUP_REMOVED lines=58> */
[----:B------:R-:W-:Y:S01]  /*10980*/  VIADD R210, R210, 0xffffffff ;  /* 0xffffffffd2d27836 */ /* 0x000fe20000000000 */
[----:B------:R-:W-:Y:S01]  /*10990*/  F2FP.BF16.F32.PACK_AB R163, R27, R12 ;  /* 0x0000000c1ba3723e */ /* 0x000fe200000010ff */
[----:B------:R-:W-:Y:S01]  /*109a0*/  IMAD.MOV.U32 R9, RZ, RZ, R6 ;  /* 0x000000ffff097224 */ /* 0x000fe200078e0006 */
[----:B------:R-:W-:Y:S01]  /*109b0*/  F2FP.BF16.F32.PACK_AB R165, R31, R14 ;  /* 0x0000000e1fa5723e */ /* 0x000fe200000010ff */
[----:B------:R-:W-:Y:S01]  /*109c0*/  IMAD.MOV.U32 R10, RZ, RZ, R4 ;  /* 0x000000ffff0a7224 */ /* 0x000fe200078e0004 */
[----:B------:R-:W-:Y:S01]  /*109d0*/  F2FP.BF16.F32.PACK_AB R167, R35, R20 ;  /* 0x0000001423a7723e */ /* 0x000fe200000010ff */
[----:B------:R-:W-:Y:S01]  /*109e0*/  IMAD.MOV.U32 R7, RZ, RZ, R158 ;  /* 0x000000ffff077224 */ /* 0x000fe200078e009e */
[----:B------:R-:W-:Y:S01]  /*109f0*/  F2FP.BF16.F32.PACK_AB R169, R39, R24 ;  /* 0x0000001827a9723e */ /* 0x000fe200000010ff */
[----:B0-----:R-:W-:Y:S01]  /*10a00*/  IMAD.MOV.U32 R11, RZ, RZ, R152 ;  /* 0x000000ffff0b7224 */ /* 0x001fe200078e0098 */
[----:B------:R-:W-:-:S02]  /*10a10*/  F2FP.BF16.F32.PACK_AB R171, R43, R26 ;  /* 0x0000001a2bab723e */ /* 0x000fc400000010ff */
[----:B------:R-:W-:Y:S02]  /*10a20*/  F2FP.BF16.F32.PACK_AB R172, R45, R172 ;  /* 0x000000ac2dac723e */ /* 0x000fe400000010ff */
[----:B------:R-:W-:Y:S02]  /*10a30*/  F2FP.BF16.F32.PACK_AB R173, R30, R173 ;  /* 0x000000ad1ead723e */ /* 0x000fe400000010ff */
[----:B------:R-:W-:Y:S02]  /*10a40*/  F2FP.BF16.F32.PACK_AB R174, R41, R174 ;  /* 0x000000ae29ae723e */ /* 0x000fe400000010ff */
[----:B------:R-:W-:Y:S02]  /*10a50*/  F2FP.BF16.F32.PACK_AB R175, R34, R175 ;  /* 0x000000af22af723e */ /* 0x000fe400000010ff */
[----:B------:R-:W-:Y:S02]  /*10a60*/  F2FP.BF16.F32.PACK_AB R176, R37, R176 ;  /* 0x000000b025b0723e */ /* 0x000fe400000010ff */
        /* <DEDUP_REMOVED lines=13> */
[----:B------:R-:W-:Y:S01]  /*10b40*/  F2FP.BF16.F32.PACK_AB R191, R28, R191 ;  /* 0x000000bf1cbf723e */ /* 0x000fe200000010ff */
[----:B------:R-:W-:Y:S06]  /*10b50*/  @P1 BRA `(.L_x_647) ;  /* 0xffffffdc007c1947 */ /* 0x000fec000383ffff */
.L_x_635:
[----:B------:R-:W-:Y:S05]  /*10b60*/  WARPSYNC.ALL ;  /* 0x0000000000007948 */ /* 0x000fea0003800000 */
[----:B------:R-:W-:Y:S06]  /*10b70*/  BAR.ARV 0x8, 0x180 ;  /* 0x0206000000007b1d */ /* 0x000fec0000002000 */
[----:B------:R-:W-:Y:S05]  /*10b80*/  @!P0 BRA `(.L_x_648) ;  /* 0x0000000000048947 */ /* 0x000fea0003800000 */
[----:B------:R-:W-:Y:S01]  /*10b90*/  BPT.TRAP 0x1 ;  /* 0x000000040000795c */ /* 0x000fe20000300000 */
.L_x_648:
[----:B------:R-:W-:Y:S01]  /*10ba0*/  IMAD R13, R152, 0x8, R156 ;  /* 0x00000008980d7824 */ /* 0x000fe200078e029c */
[----:B------:R-:W-:-:S04]  /*10bb0*/  SHF.L.U32 R0, R158, 0x1f, RZ ;  /* 0x0000001f9e007819 */ /* 0x000fc800000006ff */
[----:B------:R0:W1:Y:S01]  /*10bc0*/  SYNCS.PHASECHK.TRANS64.TRYWAIT P1, [R13+URZ+0x28850], R0 ;  /* 0x028850000d0075a7 */ /* 0x000062000802017f */
[----:B------:R-:W-:Y:S05]  /*10bd0*/  @!P0 BRA `(.L_x_649) ;  /* 0x0000000000048947 */ /* 0x000fea0003800000 */
[----:B------:R-:W-:Y:S01]  /*10be0*/  BPT.TRAP 0x1 ;  /* 0x000000040000795c */ /* 0x000fe20000300000 */
.L_x_649:
[----:B------:R-:W-:-:S05]  /*10bf0*/  VIADD R156, R156, 0x400 ;  /* 0x000004009c9c7836 */ /* 0x000fca0000000000 */
[----:B------:R-:W-:-:S04]  /*10c00*/  SHF.R.U32.HI R156, RZ, 0x4, R156 ;  /* 0x00000004ff9c7819 */ /* 0x000fc8000001169c */
[----:B------:R-:W-:-:S04]  /*10c10*/  LOP3.LUT R156, R156, 0x3fff, RZ, 0xc0, !PT ;  /* 0x00003fff9c9c7812 */ /* 0x000fc800078ec0ff */
[----:B------:R-:W-:Y:S01]  /*10c20*/  LOP3.LUT R11, R156, 0x4000000, RZ, 0xfc, !PT ;  /* 0x040000009c0b7812 */ /* 0x000fe200078efcff */
[----:B-1----:R-:W-:Y:S06]  /*10c30*/  @P1 BRA `(.L_x_650) ;  /* 0x0000000000081947 */ /* 0x002fec0003800000 */
[----:B------:R-:W1:Y:S02]  /*10c40*/  SYNCS.PHASECHK.TRANS64.TRYWAIT P1, [R13+URZ+0x28850], R0 ;  /* 0x028850000d0075a7 */ /* 0x000e64000802017f */
[----:B-1----:R-:W-:Y:S05]  /*10c50*/  @!P1 BRA `(.L_x_651) ;  /* 0x000000a400609947 */ /* 0x002fea0003800000 */
.L_x_650:
[----:B------:R-:W-:Y:S01]  /*10c60*/  IMAD R10, R152, 0x800, R11 ;  /* 0x00000800980a7824 */ /* 0x000fe200078e020b */
[----:B------:R-:W-:Y:S01]  /*10c70*/  MOV R11, 0x40000040 ;  /* 0x40000040000b7802 */ /* 0x000fe20000000f00 */
[----:B------:R-:W-:Y:S05]  /*10c80*/  WARPSYNC.ALL ;  /* 0x0000000000007948 */ /* 0x000fea0003800000 */
[C---:B------:R-:W-:Y:S01]  /*10c90*/  R2UR UR6, R10.reuse ;  /* 0x000000000a0672ca */ /* 0x040fe200000e0000 */
[----:B------:R-:W-:Y:S01]  /*10ca0*/  WARPGROUP.ARRIVE ;  /* 0x00000000000079c5 */ /* 0x000fe20000000000 */
[----:B------:R-:W-:Y:S01]  /*10cb0*/  R2UR UR7, R11 ;  /* 0x000000000b0772ca */ /* 0x000fe200000e0000 */
[----:B------:R-:W-:Y:S01]  /*10cc0*/  VIADD R14, R10, 0x80 ;  /* 0x000000800a0e7836 */ /* 0x000fe20000000000 */
[----:B------:R-:W2:Y:S01]  /*10cd0*/  SHFL.BFLY PT, R7, R8, 0x2, 0x1f ;  /* 0x0c401f0008077f89 */ /* 0x000ea200000e0000 */
[----:B------:R-:W-:-:S02]  /*10ce0*/  IMAD.MOV.U32 R15, RZ, RZ, 0x40000040 ;  /* 0x40000040ff0f7424 */ /* 0x000fc400078e00ff */
[----:B------:R-:W-:Y:S01]  /*10cf0*/  IMAD.MOV.U32 R11, RZ, RZ, 0x40000040 ;  /* 0x40000040ff0b7424 */ /* 0x000fe200078e00ff */
[----:B01----:R-:W0:Y:S01]  /*10d00*/  SHFL.BFLY PT, R0, R3, 0x2, 0x1f ;  /* 0x0c401f0003007f89 */ /* 0x003e2200000e0000 */
[----:B------:R-:W-:Y:S02]  /*10d10*/  IMAD.MOV.U32 R37, RZ, RZ, RZ ;  /* 0x000000ffff257224 */ /* 0x000fe400078e00ff */
[----:B------:R-:W-:-:S04]  /*10d20*/  IMAD.MOV.U32 R12, RZ, RZ, RZ ;  /* 0x000000ffff0c7224 */ /* 0x000fc800078e00ff */
[----:B------:R-:W-:Y:S01]  /*10d30*/  HGMMA.64x128x16.F32.BF16 R88, R160, gdesc[UR4].tnspB, R88, gsb0 ;  /* 0x41e00004a0587df0 */ /* 0x000fe20008001858 */
[----:B------:R-:W-:Y:S01]  /*10d40*/  R2UR UR6, R14 ;  /* 0x000000000e0672ca */ /* 0x000fe200000e0000 */
[----:B------:R-:W-:Y:S01]  /*10d50*/  VIADD R14, R10, 0x100 ;  /* 0x000001000a0e7836 */ /* 0x000fe20000000000 */
[----:B------:R-:W-:Y:S01]  /*10d60*/  R2UR UR7, R15 ;  /* 0x000000000f0772ca */ /* 0x000fe200000e0000 */
[----:B------:R-:W-:Y:S02]  /*10d70*/  IMAD.MOV.U32 R15, RZ, RZ, 0x40000040 ;  /* 0x40000040ff0f7424 */ /* 0x000fe400078e00ff */
[----:B--2---:R-:W-:Y:S01]  /*10d80*/  FADD.FTZ R7, R7, R8 ;  /* 0x0000000807077221 */ /* 0x004fe20000010000 */
[----:B0-----:R-:W-:Y:S01]  /*10d90*/  FADD.FTZ R9, R0, R3 ;  /* 0x0000000300097221 */ /* 0x001fe20000010000 */
[----:B------:R-:W-:-:S03]  /*10da0*/  IMAD.MOV.U32 R3, RZ, RZ, -0x800000 ;  /* 0xff800000ff037424 */ /* 0x000fc600078e00ff */
[----:B------:R-:W0:Y:S01]  /*10db0*/  SHFL.BFLY PT, R0, R7, 0x1, 0x1f ;  /* 0x0c201f0007007f89 */ /* 0x000e2200000e0000 */
        /* <DEDUP_REMOVED lines=27> */
[----:B------:R-:W-:Y:S01]  /*10f70*/  VIADD R10, R10, 0x380 ;  /* 0x000003800a0a7836 */ /* 0x000fe20000000000 */
[----:B------:R-:W-:Y:S01]  /*10f80*/  MOV R15, 0x40000040 ;  /* 0x40000040000f7802 */ /* 0x000fe20000000f00 */
[----:B------:R-:W-:Y:S02]  /*10f90*/  WARPGROUP.DEPBAR.LE gsb0, 0x0 ;  /* 0x00008000000079c5 */ /* 0x000fe40000010000 */
[----:B------:R-:W-:-:S08]  /*10fa0*/  WARPGROUP.ARRIVE ;  /* 0x00000000000079c5 */ /* 0x000fd00000000000 */
[----:B------:R-:W-:Y:S01]  /*10fb0*/  HGMMA.64x128x16.F32.BF16 R88, R180, gdesc[UR4].tnspB, R88, gsb0 ;  /* 0x41e00004b4587df0 */ /* 0x000fe20008001858 */
[----:B------:R-:W-:Y:S02]  /*10fc0*/  R2UR UR6, R14 ;  /* 0x000000000e0672ca */ /* 0x000fe400000e0000 */
[----:B------:R-:W-:Y:S01]  /*10fd0*/  R2UR UR7, R15 ;  /* 0x000000000f0772ca */ /* 0x000fe200000e0000 */
[----:B------:R-:W-:Y:S02]  /*10fe0*/  WARPGROUP.DEPBAR.LE gsb0, 0x0 ;  /* 0x00008000000079c5 */ /* 0x000fe40000010000 */
[----:B------:R-:W-:-:S10]  /*10ff0*/  WARPGROUP.ARRIVE ;  /* 0x00000000000079c5 */ /* 0x000fd40000000000 */
[----:B------:R-:W-:Y:S01]  /*11000*/  HGMMA.64x128x16.F32.BF16 R88, R184, gdesc[UR4].tnspB, R88, gsb0 ;  /* 0x41e00004b8587df0 */ /* 0x000fe20008001858 */
[----:B------:R-:W-:Y:S02]  /*11010*/  R2UR UR6, R10 ;  /* 0x000000000a0672ca */ /* 0x000fe400000e0000 */
[----:B------:R-:W-:Y:S01]  /*11020*/  R2UR UR7, R11 ;  /* 0x000000000b0772ca */ /* 0x000fe200000e0000 */
[----:B------:R-:W1:Y:S01]  /*11030*/  SHFL.BFLY PT, R10, R9, 0x1, 0x1f ;  /* 0x0c201f00090a7f89 */ /* 0x000e6200000e0000 */
[----:B0-----:R-:W-:Y:S01]  /*11040*/  FADD.FTZ R11, R7, R0 ;  /* 0x00000000070b7221 */ /* 0x001fe20000010000 */
[----:B------:R-:W-:-:S04]  /*11050*/  IMAD.MOV.U32 R0, RZ, RZ, -0x800000 ;  /* 0xff800000ff007424 */ /* 0x000fc800078e00ff */
[----:B------:R-:W-:-:S13]  /*11060*/  FSETP.NE.FTZ.AND P1, PT, R11, RZ, PT ;  /* 0x000000ff0b00720b */ /* 0x000fda0003f35000 */
[----:B------:R-:W0:Y:S01]  /*11070*/  @P1 MUFU.LG2 R8, R11 ;  /* 0x0000000b00081308 */ /* 0x000e220000000c00 */
[----:B------:R-:W-:Y:S01]  /*11080*/  @P1 FMUL.FTZ R7, R5, 0.69314718246459960938 ;  /* 0x3f31721805071820 */ /* 0x000fe20000410000 */
[----:B-1----:R-:W-:-:S06]  /*11090*/  FADD.FTZ R14, R9, R10 ;  /* 0x0000000a090e7221 */ /* 0x002fcc0000010000 */
[----:B------:R-:W-:Y:S01]  /*110a0*/  @P1 MUFU.RCP R37, R11 ;  /* 0x0000000b00251308 */ /* 0x000fe20000001000 */
[----:B------:R-:W-:Y:S01]  /*110b0*/  FSETP.NE.FTZ.AND P2, PT, R14, RZ, PT ;  /* 0x000000ff0e00720b */ /* 0x000fe20003f55000 */
[----:B0-----:R-:W-:-:S04]  /*110c0*/  @P1 FMUL.FTZ R8, R8, 0.69314718246459960938 ;  /* 0x3f31721808081820 */ /* 0x001fc80000410000 */
[----:B------:R-:W-:-:S08]  /*110d0*/  @P1 FFMA.FTZ R0, R7, R4, R8 ;  /* 0x0000000407001223 */ /* 0x000fd00000010008 */
[----:B------:R-:W0:Y:S01]  /*110e0*/  @P2 MUFU.LG2 R10, R14 ;  /* 0x0000000e000a2308 */ /* 0x000e220000000c00 */
[----:B------:R-:W-:-:S07]  /*110f0*/  @P2 FMUL.FTZ R20, R5, 0.69314718246459960938 ;  /* 0x3f31721805142820 */ /* 0x000fce0000410000 */
[----:B------:R1:W2:Y:S01]  /*11100*/  @P2 MUFU.RCP R12, R14 ;  /* 0x0000000e000c2308 */ /* 0x0002a20000001000 */
[----:B0-----:R-:W-:-:S04]  /*11110*/  @P2 FMUL.FTZ R5, R10, 0.69314718246459960938 ;  /* 0x3f3172180a052820 */ /* 0x001fc80000410000 */
[----:B------:R-:W-:Y:S01]  /*11120*/  @P2 FFMA.FTZ R3, R20, R6, R5 ;  /* 0x0000000614032223 */ /* 0x000fe20000010005 */
[----:B------:R-:W-:Y:S02]  /*11130*/  WARPGROUP.DEPBAR.LE gsb0, 0x0 ;  /* 0x00008000000079c5 */ /* 0x000fe40000010000 */
[----:B------:R-:W-:-:S06]  /*11140*/  WARPGROUP.ARRIVE ;  /* 0x00000000000079c5 */ /* 0x000fcc0000000000 */
[----:B------:R-:W-:Y:S03]  /*11150*/  HGMMA.64x128x16.F32.BF16 R88, R188, gdesc[UR4].tnspB, R88, gsb0 ;  /* 0x41e00004bc587df0 */ /* 0x000fe60008001858 */
[----:B------:R-:W-:Y:S02]  /*11160*/  WARPGROUP.DEPBAR.LE gsb0, 0x0 ;  /* 0x00008000000079c5 */ /* 0x000fe40000010000 */
[----:B-12---:R-:W-:Y:S05]  /*11170*/  @!P0 BRA `(.L_x_652) ;  /* 0x0000000000048947 */ /* 0x006fea0003800000 */
[----:B------:R-:W-:Y:S01]  /*11180*/  BPT.TRAP 0x1 ;  /* 0x000000040000795c */ /* 0x000fe20000300000 */
.L_x_652:
[----:B------:R-:W-:Y:S02]  /*11190*/  VIADD R5, R13, 0x28860 ;  /* 0x000288600d057836 */ /* 0x000fe40000000000 */
[-C--:B------:R-:W-:Y:S01]  /*111a0*/  FMUL.FTZ R63, R93, R37.reuse ;  /* 0x000000255d3f7220 */ /* 0x080fe20000410000 */
[----:B------:R-:W-:Y:S02]  /*111b0*/  VIADD R152, R152, 0x1 ;  /* 0x0000000198987836 */ /* 0x000fe40000000000 */
[-C--:B------:R-:W-:Y:S01]  /*111c0*/  FMUL.FTZ R52, R100, R37.reuse ;  /* 0x0000002564347220 */ /* 0x080fe20000410000 */
[-C--:B------:R-:W-:Y:S01]  /*111d0*/  FMUL.FTZ R10, R88, R37.reuse ;  /* 0x00000025580a7220 */ /* 0x080fe20000410000 */
[----:B------:R-:W-:Y:S01]  /*111e0*/  PRMT R5, R222, 0x654, R5 ;  /* 0x00000654de057816 */ /* 0x000fe20000000005 */
[-C--:B------:R-:W-:Y:S01]  /*111f0*/  FMUL.FTZ R11, R89, R37.reuse ;  /* 0x00000025590b7220 */ /* 0x080fe20000410000 */
[----:B------:R-:W-:Y:S01]  /*11200*/  ISETP.NE.AND P0, PT, R152, 0x2, PT ;  /* 0x000000029800780c */ /* 0x000fe20003f05270 */
[-C--:B------:R-:W-:Y:S01]  /*11210*/  FMUL.FTZ R62, R92, R37.reuse ;  /* 0x000000255c3e7220 */ /* 0x080fe20000410000 */
[----:B------:R0:W-:Y:S01]  /*11220*/  SYNCS.ARRIVE.TRANS64.RED.A1T0 RZ, [R5+URZ], RZ ;  /* 0x000000ff05ff79a7 */ /* 0x0001e2000810043f */
[-C--:B------:R-:W-:Y:S01]  /*11230*/  FMUL.FTZ R53, R96, R37.reuse ;  /* 0x0000002560357220 */ /* 0x080fe20000410000 */
[-C--:B------:R-:W-:Y:S01]  /*11240*/  FMUL.FTZ R54, R97, R37.reuse ;  /* 0x0000002561367220 */ /* 0x080fe20000410000 */
[-C--:B------:R-:W-:Y:S01]  /*11250*/  FMUL.FTZ R61, R101, R37.reuse ;  /* 0x00000025653d7220 */ /* 0x080fe20000410000 */
[-C--:B------:R-:W-:Y:S01]  /*11260*/  FMUL.FTZ R51, R104, R37.reuse ;  /* 0x0000002568337220 */ /* 0x080fe20000410000 */
[-C--:B------:R-:W-:Y:S01]  /*11270*/  FMUL.FTZ R60, R105, R37.reuse ;  /* 0x00000025693c7220 */ /* 0x080fe20000410000 */
[-C--:B------:R-:W-:Y:S01]  /*11280*/  FMUL.FTZ R50, R108, R37.reuse ;  /* 0x000000256c327220 */ /* 0x080fe20000410000 */
[-C--:B------:R-:W-:Y:S01]  /*11290*/  FMUL.FTZ R59, R109, R37.reuse ;  /* 0x000000256d3b7220 */ /* 0x080fe20000410000 */
[----:B0-----:R-:W-:Y:S01]  /*112a0*/  SEL R5, RZ, 0x1, P0 ;  /* 0x00000001ff057807 */ /* 0x001fe20000000000 */
        /* <DEDUP_REMOVED lines=52> */
[----:B------:R-:W-:Y:S01]  /*115f0*/  FMUL.FTZ R151, R151, R12 ;  /* 0x0000000c97977220 */ /* 0x000fe20000410000 */
[----:B------:R-:W-:Y:S01]  /*11600*/  LOP3.LUT R158, R158, R5, RZ, 0x3c, !PT ;  /* 0x000000059e9e7212 */ /* 0x000fe200078e3cff */
[----:B------:R-:W-:Y:S01]  /*11610*/  VIADD R207, R207, 0x1 ;  /* 0x00000001cfcf7836 */ /* 0x000fe20000000000 */
[----:B------:R-:W-:-:S07]  /*11620*/  SEL R152, R152, RZ, P0 ;  /* 0x000000ff98987207 */ /* 0x000fce0000000000 */
.L_x_588:
[----:B------:R-:W-:Y:S05]  /*11630*/  WARPSYNC.ALL ;  /* 0x0000000000007948 */ /* 0x000fea0003800000 */
[----:B------:R-:W0:Y:S01]  /*11640*/  S2R R222, SR_CgaCtaId ;  /* 0x0000000000de7919 */ /* 0x000e220000008800 */
[----:B------:R-:W-:Y:S01]  /*11650*/  MOV R5, 0x400 ;  /* 0x0000040000057802 */ /* 0x000fe20000000f00 */
[----:B------:R-:W-:Y:S01]  /*11660*/  BSSY B0, `(.L_x_653) ;  /* 0x00001fc000007945 */ /* 0x000fe20003800000 */
[----:B------:R-:W-:Y:S02]  /*11670*/  BAR.SYNC.DEFER_BLOCKING 0x5, 0x180 ;  /* 0x0146000000007b1d */ /* 0x000fe40000010000 */
[----:B0-----:R-:W-:-:S05]  /*11680*/  LEA R156, R222, R5, 0x18 ;  /* 0x00000005de9c7211 */ /* 0x001fca00078ec0ff */
[----:B------:R0:W1:Y:S01]  /*11690*/  LDS.128 R40, [R156+0x288d0] ;  /* 0x0288d0009c287984 */ /* 0x0000620000000c00 */
[----:B------:R-:W-:Y:S06]  /*116a0*/  BAR.ARV 0x4, 0x180 ;  /* 0x0106000000007b1d */ /* 0x000fec0000002000 */
[----:B------:R-:W-:Y:S05]  /*116b0*/  @P1 BRA `(.L_x_654) ;  /* 0x0000001400001947 */ /* 0x000fea0003800000 */
[----:B------:R-:W2:Y:S01]  /*116c0*/  S2R R5, SR_SWINHI ;  /* 0x0000000000057919 */ /* 0x000ea20000002f00 */
[----:B------:R-:W-:Y:S05]  /*116d0*/  WARPSYNC.ALL ;  /* 0x0000000000007948 */ /* 0x000fea0003800000 */
[----:B------:R-:W-:Y:S01]  /*116e0*/  BAR.SYNC.DEFER_BLOCKING 0x1, 0x100 ;  /* 0x0044000000007b1d */ /* 0x000fe20000010000 */
[----:B------:R-:W-:Y:S02]  /*116f0*/  F2FP.BF16.F32.PACK_AB R30, R33, R30 ;  /* 0x0000001e211e723e */ /* 0x000fe400000010ff */
[----:B------:R-:W-:Y:S02]  /*11700*/  F2FP.BF16.F32.PACK_AB R34, R35, R34 ;  /* 0x000000222322723e */ /* 0x000fe400000010ff */
[----:B------:R-:W-:Y:S01]  /*11710*/  F2FP.BF16.F32.PACK_AB R32, R45, R32 ;  /* 0x000000202d20723e */ /* 0x000fe200000010ff */
[----:B------:R-:W-:Y:S01]  /*11720*/  ULDC.64 UR4, c[0x0][0xc00] ;  /* 0x0003000000047ab9 */ /* 0x000fe20000000a00 */
[----:B------:R-:W-:-:S02]  /*11730*/  F2FP.BF16.F32.PACK_AB R33, R69, R70 ;  /* 0x000000464521723e */ /* 0x000fc400000010ff */
[----:B------:R-:W-:Y:S02]  /*11740*/  F2FP.BF16.F32.PACK_AB R35, R67, R68 ;  /* 0x000000444323723e */ /* 0x000fe400000010ff */
[----:B------:R-:W-:Y:S02]  /*11750*/  MOV R20, R156 ;  /* 0x0000009c00147202 */ /* 0x000fe40000000f00 */
[----:B--2---:R-:W-:-:S03]  /*11760*/  MOV R21, R5 ;  /* 0x0000000500157202 */ /* 0x004fc60000000f00 */
[----:B------:R-:W-:-:S03]  /*11770*/  IMAD.WIDE R8, R226, 0x2, R20 ;  /* 0x00000002e2087825 */ /* 0x000fc600078e0214 */
[C---:B------:R-:W-:Y:S02]  /*11780*/  LOP3.LUT R29, R8.reuse, 0x380, RZ, 0xc0, !PT ;  /* 0x00000380081d7812 */ /* 0x040fe400078ec0ff */
[C---:B------:R-:W-:Y:S02]  /*11790*/  IADD3 R95, P5, R8.reuse, 0x20, RZ ;  /* 0x00000020085f7810 */ /* 0x040fe40007fbe0ff */
[----:B------:R-:W-:Y:S02]  /*117a0*/  IADD3 R97, P0, R8, 0x40, RZ ;  /* 0x0000004008617810 */ /* 0x000fe40007f1e0ff */
[----:B------:R-:W-:Y:S01]  /*117b0*/  SHF.R.U64 R29, R29, 0x3, RZ ;  /* 0x000000031d1d7819 */ /* 0x000fe200000012ff */
[--C-:B------:R-:W-:Y:S01]  /*117c0*/  IMAD.X R5, RZ, RZ, R9.reuse, P5 ;  /* 0x000000ffff057224 */ /* 0x100fe200028e0609 */
[----:B------:R-:W-:Y:S01]  /*117d0*/  LOP3.LUT R4, R95, 0x380, RZ, 0xc0, !PT ;  /* 0x000003805f047812 */ /* 0x000fe200078ec0ff */
[----:B------:R-:W-:Y:S01]  /*117e0*/  IMAD.X R7, RZ, RZ, R9, P0 ;  /* 0x000000ffff077224 */ /* 0x000fe200000e0609 */
[----:B------:R-:W-:-:S02]  /*117f0*/  LOP3.LUT R6, R97, 0x380, RZ, 0xc0, !PT ;  /* 0x0000038061067812 */ /* 0x000fc400078ec0ff */
[C---:B------:R-:W-:Y:S02]  /*11800*/  IADD3 R99, P1, R8.reuse, 0x60, RZ ;  /* 0x0000006008637810 */ /* 0x040fe40007f3e0ff */
[C---:B------:R-:W-:Y:S02]  /*11810*/  IADD3 R101, P2, R8.reuse, 0x4000, RZ ;  /* 0x0000400008657810 */ /* 0x040fe40007f5e0ff */
[C---:B------:R-:W-:Y:S02]  /*11820*/  IADD3 R103, P3, R8.reuse, 0x4020, RZ ;  /* 0x0000402008677810 */ /* 0x040fe40007f7e0ff */
[C---:B------:R-:W-:Y:S01]  /*11830*/  IADD3 R105, P4, R8.reuse, 0x4040, RZ ;  /* 0x0000404008697810 */ /* 0x040fe20007f9e0ff */
[--C-:B------:R-:W-:Y:S01]  /*11840*/  IMAD.X R15, RZ, RZ, R9.reuse, P2 ;  /* 0x000000ffff0f7224 */ /* 0x100fe200010e0609 */
[----:B------:R-:W-:Y:S01]  /*11850*/  IADD3 R107, P5, R8, 0x4060, RZ ;  /* 0x00004060086b7810 */ /* 0x000fe20007fbe0ff */
[--C-:B------:R-:W-:Y:S01]  /*11860*/  IMAD.X R25, RZ, RZ, R9.reuse, P3 ;  /* 0x000000ffff197224 */ /* 0x100fe200018e0609 */
[----:B------:R-:W-:Y:S01]  /*11870*/  LOP3.LUT R8, R29, R8, RZ, 0x3c, !PT ;  /* 0x000000081d087212 */ /* 0x000fe200078e3cff */
[--C-:B------:R-:W-:Y:S01]  /*11880*/  IMAD.X R27, RZ, RZ, R9.reuse, P4 ;  /* 0x000000ffff1b7224 */ /* 0x100fe200020e0609 */
[----:B------:R-:W-:Y:S01]  /*11890*/  SHF.R.U64 R4, R4, 0x3, RZ ;  /* 0x0000000304047819 */ /* 0x000fe200000012ff */
[----:B------:R-:W-:Y:S01]  /*118a0*/  IMAD.X R29, RZ, RZ, R9, P5 ;  /* 0x000000ffff1d7224 */ /* 0x000fe200028e0609 */
[----:B------:R-:W-:-:S02]  /*118b0*/  SHF.R.U64 R6, R6, 0x3, RZ ;  /* 0x0000000306067819 */ /* 0x000fc400000012ff */
[----:B------:R-:W-:Y:S02]  /*118c0*/  LOP3.LUT R12, R99, 0x380, RZ, 0xc0, !PT ;  /* 0x00000380630c7812 */ /* 0x000fe400078ec0ff */
[----:B------:R-:W-:Y:S02]  /*118d0*/  LOP3.LUT R14, R101, 0x380, RZ, 0xc0, !PT ;  /* 0x00000380650e7812 */ /* 0x000fe400078ec0ff */
[----:B-1----:R-:W-:Y:S02]  /*118e0*/  MOV R40, R8 ;  /* 0x0000000800287202 */ /* 0x002fe40000000f00 */
[----:B---3--:R-:W-:Y:S02]  /*118f0*/  IADD3.X R13, RZ, R9, RZ, P1, !PT ;  /* 0x00000009ff0d7210 */ /* 0x008fe40000ffe4ff */
[----:B-----5:R-:W-:Y:S02]  /*11900*/  LOP3.LUT R24, R103, 0x380, RZ, 0xc0, !PT ;  /* 0x0000038067187812 */ /* 0x020fe400078ec0ff */
[----:B------:R-:W-:-:S02]  /*11910*/  LOP3.LUT R26, R105, 0x380, RZ, 0xc0, !PT ;  /* 0x00000380691a7812 */ /* 0x000fc400078ec0ff */
[----:B------:R-:W-:Y:S02]  /*11920*/  LOP3.LUT R28, R107, 0x380, RZ, 0xc0, !PT ;  /* 0x000003806b1c7812 */ /* 0x000fe400078ec0ff */
[----:B------:R-:W-:Y:S02]  /*11930*/  F2FP.BF16.F32.PACK_AB R8, R11, R10 ;  /* 0x0000000a0b08723e */ /* 0x000fe400000010ff */
[----:B------:R-:W-:Y:S02]  /*11940*/  LOP3.LUT R4, R4, R95, RZ, 0x3c, !PT ;  /* 0x0000005f04047212 */ /* 0x000fe400078e3cff */
[----:B------:R-:W-:Y:S02]  /*11950*/  LOP3.LUT R6, R6, R97, RZ, 0x3c, !PT ;  /* 0x0000006106067212 */ /* 0x000fe400078e3cff */
[----:B------:R-:W-:Y:S02]  /*11960*/  F2FP.BF16.F32.PACK_AB R9, R93, R100 ;  /* 0x000000645d09723e */ /* 0x000fe400000010ff */
[----:B------:R-:W-:-:S02]  /*11970*/  F2FP.BF16.F32.PACK_AB R10, R63, R62 ;  /* 0x0000003e3f0a723e */ /* 0x000fc400000010ff */
[----:B------:R-:W-:Y:S02]  /*11980*/  F2FP.BF16.F32.PACK_AB R11, R91, R92 ;  /* 0x0000005c5b0b723e */ /* 0x000fe400000010ff */
[----:B------:R-:W-:Y:S02]  /*11990*/  SHF.R.U64 R12, R12, 0x3, RZ ;  /* 0x000000030c0c7819 */ /* 0x000fe400000012ff */
[----:B------:R-:W-:Y:S01]  /*119a0*/  SHF.R.U64 R14, R14, 0x3, RZ ;  /* 0x000000030e0e7819 */ /* 0x000fe200000012ff */
[----:B------:R1:W-:Y:S01]  /*119b0*/  STSM.16.M88.4 [R40], R8 ;  /* 0x0000000828007844 */ /* 0x0003e20000000200 */
[----:B------:R-:W-:Y:S02]  /*119c0*/  SHF.R.U64 R24, R24, 0x3, RZ ;  /* 0x0000000318187819 */ /* 0x000fe400000012ff */
[----:B------:R-:W-:Y:S02]  /*119d0*/  SHF.R.U64 R26, R26, 0x3, RZ ;  /* 0x000000031a1a7819 */ /* 0x000fe400000012ff */
[----:B------:R-:W-:-:S02]  /*119e0*/  SHF.R.U64 R28, R28, 0x3, RZ ;  /* 0x000000031c1c7819 */ /* 0x000fc400000012ff */
[----:B------:R-:W-:Y:S02]  /*119f0*/  MOV R94, R4 ;  /* 0x00000004005e7202 */ /* 0x000fe40000000f00 */
[----:B------:R-:W-:Y:S02]  /*11a00*/  MOV R93, R6 ;  /* 0x00000006005d7202 */ /* 0x000fe40000000f00 */
[----:B------:R-:W-:Y:S02]  /*11a10*/  F2FP.BF16.F32.PACK_AB R4, R54, R53 ;  /* 0x000000353604723e */ /* 0x000fe400000010ff */
[----:B------:R-:W-:Y:S02]  /*11a20*/  F2FP.BF16.F32.PACK_AB R5, R89, R90 ;  /* 0x0000005a5905723e */ /* 0x000fe400000010ff */
[----:B------:R-:W-:Y:S02]  /*11a30*/  F2FP.BF16.F32.PACK_AB R6, R61, R52 ;  /* 0x000000343d06723e */ /* 0x000fe400000010ff */
[----:B------:R-:W-:-:S02]  /*11a40*/  F2FP.BF16.F32.PACK_AB R7, R87, R88 ;  /* 0x000000585707723e */ /* 0x000fc400000010ff */
[----:B------:R-:W-:Y:S02]  /*11a50*/  LOP3.LUT R12, R12, R99, RZ, 0x3c, !PT ;  /* 0x000000630c0c7212 */ /* 0x000fe400078e3cff */
[----:B------:R-:W-:Y:S01]  /*11a60*/  LOP3.LUT R14, R14, R101, RZ, 0x3c, !PT ;  /* 0x000000650e0e7212 */ /* 0x000fe200078e3cff */
[----:B------:R-:W-:Y:S01]  /*11a70*/  STSM.16.M88.4 [R94], R4 ;  /* 0x000000045e007844 */ /* 0x000fe20000000200 */
[----:B-1----:R-:W-:Y:S02]  /*11a80*/  F2FP.BF16.F32.PACK_AB R8, R60, R51 ;  /* 0x000000333c08723e */ /* 0x002fe400000010ff */
[----:B------:R-:W-:Y:S02]  /*11a90*/  F2FP.BF16.F32.PACK_AB R9, R85, R86 ;  /* 0x000000565509723e */ /* 0x000fe400000010ff */
[----:B------:R-:W-:Y:S02]  /*11aa0*/  F2FP.BF16.F32.PACK_AB R10, R59, R50 ;  /* 0x000000323b0a723e */ /* 0x000fe400000010ff */
[----:B------:R-:W-:-:S02]  /*11ab0*/  F2FP.BF16.F32.PACK_AB R11, R83, R84 ;  /* 0x00000054530b723e */ /* 0x000fc400000010ff */
[----:B------:R-:W-:Y:S02]  /*11ac0*/  LOP3.LUT R24, R24, R103, RZ, 0x3c, !PT ;  /* 0x0000006718187212 */ /* 0x000fe400078e3cff */
[----:B------:R-:W-:Y:S01]  /*11ad0*/  LOP3.LUT R26, R26, R105, RZ, 0x3c, !PT ;  /* 0x000000691a1a7212 */ /* 0x000fe200078e3cff */
[----:B------:R1:W-:Y:S01]  /*11ae0*/  STSM.16.M88.4 [R93], R8 ;  /* 0x000000085d007844 */ /* 0x0003e20000000200 */
[----:B------:R-:W-:Y:S02]  /*11af0*/  LOP3.LUT R28, R28, R107, RZ, 0x3c, !PT ;  /* 0x0000006b1c1c7212 */ /* 0x000fe400078e3cff */
[----:B------:R-:W-:Y:S02]  /*11b00*/  MOV R92, R12 ;  /* 0x0000000c005c7202 */ /* 0x000fe40000000f00 */
[----:B------:R-:W-:Y:S02]  /*11b10*/  MOV R91, R14 ;  /* 0x0000000e005b7202 */ /* 0x000fe40000000f00 */
[----:B------:R-:W-:-:S02]  /*11b20*/  MOV R63, R24 ;  /* 0x00000018003f7202 */ /* 0x000fc40000000f00 */
[----:B------:R-:W-:Y:S02]  /*11b30*/  MOV R62, R26 ;  /* 0x0000001a003e7202 */ /* 0x000fe40000000f00 */
[----:B------:R-:W-:Y:S02]  /*11b40*/  F2FP.BF16.F32.PACK_AB R12, R58, R49 ;  /* 0x000000313a0c723e */ /* 0x000fe400000010ff */
[----:B------:R-:W-:Y:S02]  /*11b50*/  F2FP.BF16.F32.PACK_AB R13, R81, R82 ;  /* 0x00000052510d723e */ /* 0x000fe400000010ff */
[----:B------:R-:W-:Y:S01]  /*11b60*/  F2FP.BF16.F32.PACK_AB R14, R57, R48 ;  /* 0x00000030390e723e */ /* 0x000fe200000010ff */
[----:B------:R-:W-:Y:S01]  /*11b70*/  IMAD.MOV.U32 R48, RZ, RZ, RZ ;  /* 0x000000ffff307224 */ /* 0x000fe200078e00ff */
[----:B------:R-:W-:Y:S02]  /*11b80*/  F2FP.BF16.F32.PACK_AB R15, R79, R80 ;  /* 0x000000504f0f723e */ /* 0x000fe400000010ff */
[----:B------:R-:W-:-:S02]  /*11b90*/  MOV R40, R28 ;  /* 0x0000001c00287202 */ /* 0x000fc40000000f00 */
[----:B------:R-:W-:Y:S01]  /*11ba0*/  F2FP.BF16.F32.PACK_AB R24, R56, R47 ;  /* 0x0000002f3818723e */ /* 0x000fe200000010ff */
[----:B------:R-:W-:Y:S01]  /*11bb0*/  STSM.16.M88.4 [R92], R12 ;  /* 0x0000000c5c007844 */ /* 0x000fe20000000200 */
[----:B------:R-:W-:Y:S02]  /*11bc0*/  F2FP.BF16.F32.PACK_AB R25, R77, R78 ;  /* 0x0000004e4d19723e */ /* 0x000fe400000010ff */
[----:B------:R-:W-:Y:S02]  /*11bd0*/  F2FP.BF16.F32.PACK_AB R26, R55, R46 ;  /* 0x0000002e371a723e */ /* 0x000fe400000010ff */
[----:B------:R-:W-:Y:S01]  /*11be0*/  F2FP.BF16.F32.PACK_AB R27, R75, R76 ;  /* 0x0000004c4b1b723e */ /* 0x000fe200000010ff */
[----:B------:R-:W2:Y:S01]  /*11bf0*/  LDC R55, c[0x0][0xbe8] ;  /* 0x0002fa00ff377b82 */ /* 0x000ea20000000800 */
[----:B------:R-:W-:Y:S02]  /*11c00*/  F2FP.BF16.F32.PACK_AB R28, R44, R31 ;  /* 0x0000001f2c1c723e */ /* 0x000fe400000010ff */
[----:B------:R-:W-:Y:S01]  /*11c10*/  ISETP.NE.U32.AND P0, PT, RZ, UR4, PT ;  /* 0x00000004ff007c0c */ /* 0x000fe2000bf05070 */
[----:B------:R-:W-:Y:S01]  /*11c20*/  STSM.16.M88.4 [R91], R24 ;  /* 0x000000185b007844 */ /* 0x000fe20000000200 */
[----:B-1----:R-:W-:-:S02]  /*11c30*/  IADD3 R8, P1, R204, UR4, RZ ;  /* 0x00000004cc087c10 */ /* 0x002fc4000ff3e0ff */
[----:B------:R-:W-:Y:S02]  /*11c40*/  F2FP.BF16.F32.PACK_AB R29, R73, R74 ;  /* 0x0000004a491d723e */ /* 0x000fe400000010ff */
[----:B------:R-:W-:Y:S02]  /*11c50*/  F2FP.BF16.F32.PACK_AB R31, R71, R72 ;  /* 0x00000048471f723e */ /* 0x000fe400000010ff */
[----:B------:R-:W-:Y:S02]  /*11c60*/  F2FP.BF16.F32.PACK_AB R4, R39, R38 ;  /* 0x000000262704723e */ /* 0x000fe400000010ff */
[----:B------:R-:W-:Y:S01]  /*11c70*/  F2FP.BF16.F32.PACK_AB R5, R65, R66 ;  /* 0x000000424105723e */ /* 0x000fe200000010ff */
[----:B------:R-:W-:Y:S01]  /*11c80*/  STSM.16.M88.4 [R63], R28 ;  /* 0x0000001c3f007844 */ /* 0x000fe20000000200 */
[----:B------:R-:W-:Y:S02]  /*11c90*/  F2FP.BF16.F32.PACK_AB R6, R37, R36 ;  /* 0x000000242506723e */ /* 0x000fe400000010ff */
[----:B------:R-:W-:Y:S01]  /*11ca0*/  F2FP.BF16.F32.PACK_AB R7, R151, R64 ;  /* 0x000000409707723e */ /* 0x000fe200000010ff */
[----:B------:R-:W-:Y:S01]  /*11cb0*/  STSM.16.M88.4 [R62], R32 ;  /* 0x000000203e007844 */ /* 0x000fe20000000200 */
[----:B------:R-:W-:-:S02]  /*11cc0*/  ISETP.NE.AND.EX P0, PT, RZ, UR5, PT, P0 ;  /* 0x00000005ff007c0c */ /* 0x000fc4000bf05300 */
[----:B------:R-:W-:Y:S01]  /*11cd0*/  IADD3.X R9, R205, UR5, RZ, P1, !PT ;  /* 0x00000005cd097c10 */ /* 0x000fe20008ffe4ff */
[----:B------:R-:W-:Y:S01]  /*11ce0*/  ULDC.64 UR4, c[0x0][0xc08] ;  /* 0x0003020000047ab9 */ /* 0x000fe20000000a00 */
[----:B------:R1:W-:Y:S01]  /*11cf0*/  STSM.16.M88.4 [R40], R4 ;  /* 0x0000000428007844 */ /* 0x0003e20000000200 */
[----:B------:R-:W-:Y:S01]  /*11d00*/  BAR.SYNC.DEFER_BLOCKING 0x1, 0x100 ;  /* 0x0044000000007b1d */ /* 0x000fe20000010000 */
[----:B------:R-:W-:-:S04]  /*11d10*/  ISETP.NE.U32.AND P2, PT, RZ, UR4, PT ;  /* 0x00000004ff007c0c */ /* 0x000fc8000bf45070 */
[----:B------:R-:W-:-:S13]  /*11d20*/  ISETP.NE.AND.EX P2, PT, RZ, UR5, PT, P2 ;  /* 0x00000005ff007c0c */ /* 0x000fda000bf45320 */
[----:B------:R-:W-:Y:S01]  /*11d30*/  @P2 IADD3 R204, P3, R204, UR4, RZ ;  /* 0x00000004cccc2c10 */ /* 0x000fe2000ff7e0ff */
[----:B------:R-:W-:Y:S02]  /*11d40*/  ULDC UR4, c[0x0][0xa88] ;  /* 0x0002a20000047ab9 */ /* 0x000fe40000000800 */
[----:B-1----:R-:W-:Y:S01]  /*11d50*/  IMAD.U32 R6, RZ, RZ, UR4 ;  /* 0x00000004ff067e24 */ /* 0x002fe2000f8e00ff */
[----:B------:R-:W-:Y:S01]  /*11d60*/  @P2 IADD3.X R205, R205, UR5, RZ, P3, !PT ;  /* 0x00000005cdcd2c10 */ /* 0x000fe20009ffe4ff */
[----:B------:R1:W5:Y:S01]  /*11d70*/  @P0 LDG.E R48, desc[UR38][R8.64] ;  /* 0x0000002608300981 */ /* 0x000362000c1e1900 */
[----:B--2---:R-:W-:Y:S01]  /*11d80*/  ISETP.NE.AND P1, PT, R55, 0x1, PT ;  /* 0x000000013700780c */ /* 0x004fe20003f25270 */
[----:B------:R-:W-:Y:S02]  /*11d90*/  IMAD R13, R208, 0x80, R224 ;  /* 0x00000080d00d7824 */ /* 0x000fe400078e02e0 */
[----:B------:R1:W5:Y:S10]  /*11da0*/  @P2 LDG.E R6, desc[UR38][R204.64] ;  /* 0x00000026cc062981 */ /* 0x000374000c1e1900 */
[----:B------:R-:W2:Y:S08]  /*11db0*/  @P1 LDC R10, c[0x0][0xbec] ;  /* 0x0002fb00ff0a1b82 */ /* 0x000eb00000000800 */
[----:B------:R-:W3:Y:S01]  /*11dc0*/  @P1 LDC R11, c[0x0][0xbf0] ;  /* 0x0002fc00ff0b1b82 */ /* 0x000ee20000000800 */
[----:B-1----:R-:W-:Y:S05]  /*11dd0*/  @P2 BRA `(.L_x_655) ;  /* 0x0000000000102947 */ /* 0x002fea0003800000 */
[----:B------:R-:W-:Y:S05]  /*11de0*/  @!P0 BRA `(.L_x_655) ;  /* 0x00000000000c8947 */ /* 0x000fea0003800000 */
[----:B------:R-:W4:Y:S04]  /*11df0*/  LDG.E R5, desc[UR38][R8.64] ;  /* 0x0000002608057981 */ /* 0x000f28000c1e1900 */
[----:B-----5:R-:W4:Y:S02]  /*11e00*/  LDG.E R6, desc[UR38][R8.64+0x4] ;  /* 0x0000042608067981 */ /* 0x020f24000c1e1900 */
[----:B----4-:R-:W-:-:S07]  /*11e10*/  IMAD.IADD R6, R6, 0x1, -R5 ;  /* 0x0000000106067824 */ /* 0x010fce00078e0a05 */
.L_x_655:
[----:B------:R-:W-:Y:S01]  /*11e20*/  SHF.R.S32.HI R54, RZ, 0x1f, R203 ;  /* 0x0000001fff367819 */ /* 0x000fe200000114cb */
[----:B--2---:R-:W-:Y:S01]  /*11e30*/  @P1 IMAD.HI.U32 R4, R13, R10, RZ ;  /* 0x0000000a0d041227 */ /* 0x004fe200078e00ff */
[----:B------:R-:W-:Y:S01]  /*11e40*/  ULDC.64 UR4, c[0x0][0xb90] ;  /* 0x0002e40000047ab9 */ /* 0x000fe20000000a00 */
[----:B-----5:R-:W-:Y:S02]  /*11e50*/  SHF.R.S32.HI R49, RZ, 0x1f, R48 ;  /* 0x0000001fff317819 */ /* 0x020fe40000011430 */
[----:B------:R-:W-:Y:S01]  /*11e60*/  IMAD R8, R54, UR4, RZ ;  /* 0x0000000436087c24 */ /* 0x000fe2000f8e02ff */
[----:B------:R-:W-:Y:S01]  /*11e70*/  SEL R40, R209, RZ, !P0 ;  /* 0x000000ffd1287207 */ /* 0x000fe20004000000 */
[----:B------:R-:W-:Y:S01]  /*11e80*/  IMAD.MOV.U32 R7, RZ, RZ, R13 ;  /* 0x000000ffff077224 */ /* 0x000fe200078e000d */
[----:B---3--:R-:W-:Y:S01]  /*11e90*/  @P1 SHF.R.U32.HI R7, RZ, R11, R4 ;  /* 0x0000000bff071219 */ /* 0x008fe20000011604 */
[----:B------:R-:W-:Y:S01]  /*11ea0*/  IMAD.WIDE.U32 R4, R203, UR4, R48 ;  /* 0x00000004cb047c25 */ /* 0x000fe2000f8e0030 */
[----:B------:R-:W-:-:S03]  /*11eb0*/  SEL R57, R206, RZ, !P0 ;  /* 0x000000ffce397207 */ /* 0x000fc60004000000 */
[----:B------:R-:W-:Y:S01]  /*11ec0*/  IMAD R9, R203, UR5, R8 ;  /* 0x00000005cb097c24 */ /* 0x000fe2000f8e0208 */
[----:B------:R-:W-:Y:S01]  /*11ed0*/  ULDC.64 UR4, c[0x0][0xb98] ;  /* 0x0002e60000047ab9 */ /* 0x000fe20000000a00 */
[----:B------:R-:W-:Y:S02]  /*11ee0*/  IMAD.MOV R8, RZ, RZ, -R7 ;  /* 0x000000ffff087224 */ /* 0x000fe400078e0a07 */
[----:B------:R-:W-:Y:S01]  /*11ef0*/  IMAD.IADD R11, R16, 0x1, R228 ;  /* 0x00000001100b7824 */ /* 0x000fe200078e02e4 */
[----:B------:R-:W-:Y:S01]  /*11f00*/  IADD3 R5, R5, R9, RZ ;  /* 0x0000000905057210 */ /* 0x000fe20007ffe0ff */
[----:B------:R-:W-:Y:S02]  /*11f10*/  IMAD R9, R55, R8, R13 ;  /* 0x0000000837097224 */ /* 0x000fe400078e020d */
[----:B------:R-:W-:Y:S02]  /*11f20*/  IMAD R8, R40, UR4, RZ ;  /* 0x0000000428087c24 */ /* 0x000fe4000f8e02ff */
[----:B------:R-:W-:-:S04]  /*11f30*/  IMAD.WIDE.U32 R4, R57, UR4, R4 ;  /* 0x0000000439047c25 */ /* 0x000fc8000f8e0004 */
[----:B------:R-:W-:Y:S01]  /*11f40*/  IMAD.WIDE R20, R11, 0x2, R20 ;  /* 0x000000020b147825 */ /* 0x000fe200078e0214 */
[----:B------:R-:W-:Y:S02]  /*11f50*/  SHF.R.S32.HI R11, RZ, 0x1f, R7 ;  /* 0x0000001fff0b7819 */ /* 0x000fe40000011407 */
[----:B------:R-:W-:Y:S01]  /*11f60*/  IADD3 R4, P2, R7, R4, RZ ;  /* 0x0000000407047210 */ /* 0x000fe20007f5e0ff */
[----:B------:R-:W-:Y:S01]  /*11f70*/  IMAD R10, R57, UR5, R8 ;  /* 0x00000005390a7c24 */ /* 0x000fe2000f8e0208 */
[----:B------:R-:W-:Y:S01]  /*11f80*/  SHF.R.S32.HI R8, RZ, 0x1f, R9 ;  /* 0x0000001fff087819 */ /* 0x000fe20000011409 */
[----:B------:R-:W-:Y:S01]  /*11f90*/  ULDC.64 UR4, c[0x0][0xb88] ;  /* 0x0002e20000047ab9 */ /* 0x000fe20000000a00 */
[----:B------:R-:W-:Y:S01]  /*11fa0*/  IADD3 R7, P0, R20, 0x1000, RZ ;  /* 0x0000100014077810 */ /* 0x000fe20007f1e0ff */
[----:B------:R-:W-:Y:S01]  /*11fb0*/  IMAD R59, R6, R55, RZ ;  /* 0x00000037063b7224 */ /* 0x000fe200078e02ff */
[----:B------:R-:W-:Y:S01]  /*11fc0*/  IADD3.X R5, R11, R5, R10, P2, !PT ;  /* 0x000000050b057210 */ /* 0x000fe200017fe40a */
[----:B------:R-:W-:Y:S01]  /*11fd0*/  IMAD R12, R8, UR4, RZ ;  /* 0x00000004080c7c24 */ /* 0x000fe2000f8e02ff */
[----:B------:R-:W-:-:S02]  /*11fe0*/  IADD3 R29, P3, R20, 0x4000, RZ ;  /* 0x00004000141d7810 */ /* 0x000fc40007f7e0ff */
[----:B------:R-:W-:Y:S01]  /*11ff0*/  IADD3 R13, P4, R20, 0x2000, RZ ;  /* 0x00002000140d7810 */ /* 0x000fe20007f9e0ff */
[----:B------:R-:W-:Y:S01]  /*12000*/  IMAD R11, R9, UR5, R12 ;  /* 0x00000005090b7c24 */ /* 0x000fe2000f8e020c */
[----:B------:R-:W-:Y:S01]  /*12010*/  LOP3.LUT R28, R29, 0x380, RZ, 0xc0, !PT ;  /* 0x000003801d1c7812 */ /* 0x000fe200078ec0ff */
[----:B------:R-:W-:Y:S01]  /*12020*/  IMAD.WIDE.U32 R4, R9, UR4, R4 ;  /* 0x0000000409047c25 */ /* 0x000fe2000f8e0004 */
[----:B------:R-:W-:Y:S01]  /*12030*/  ULDC.64 UR4, c[0x0][0xb50] ;  /* 0x0002d40000047ab9 */ /* 0x000fe20000000a00 */
[----:B------:R-:W-:Y:S02]  /*12040*/  LOP3.LUT R12, R13, 0x380, RZ, 0xc0, !PT ;  /* 0x000003800d0c7812 */ /* 0x000fe400078ec0ff */
[----:B------:R-:W-:Y:S01]  /*12050*/  IMAD.IADD R5, R5, 0x1, R11 ;  /* 0x0000000105057824 */ /* 0x000fe200078e020b */
[----:B------:R-:W-:Y:S01]  /*12060*/  LEA R10, P2, R4, UR4, 0x2 ;  /* 0x00000004040a7c11 */ /* 0x000fe2000f8410ff */
[----:B------:R-:W-:Y:S01]  /*12070*/  IMAD.X R9, RZ, RZ, R21, P0 ;  /* 0x000000ffff097224 */ /* 0x000fe200000e0615 */
[----:B------:R-:W-:-:S02]  /*12080*/  LOP3.LUT P0, RZ, R212, 0x3, RZ, 0xc0, !PT ;  /* 0x00000003d4ff7812 */ /* 0x000fc4000780c0ff */
[----:B------:R-:W-:Y:S01]  /*12090*/  LEA.HI.X R11, R4, UR5, R5, 0x2, P2 ;  /* 0x00000005040b7c11 */ /* 0x000fe200090f1405 */
[----:B------:R-:W-:Y:S01]  /*120a0*/  SHFL.IDX PT, R50, R10, RZ, 0x1c1f ;  /* 0x001c1fff0a327589 */ /* 0x000fe200000e0000 */
[----:B------:R-:W-:Y:S01]  /*120b0*/  IADD3 R25, P2, R20, 0x3000, RZ ;  /* 0x0000300014197810 */ /* 0x000fe20007f5e0ff */
[----:B------:R-:W-:Y:S01]  /*120c0*/  IMAD R4, R208, 0x80, R223 ;  /* 0x00000080d0047824 */ /* 0x000fe200078e02df */
[----:B------:R-:W-:Y:S01]  /*120d0*/  LOP3.LUT R8, R7, 0x380, RZ, 0xc0, !PT ;  /* 0x0000038007087812 */ /* 0x000fe200078ec0ff */
[----:B------:R-:W1:Y:S01]  /*120e0*/  SHFL.IDX PT, R51, R11, RZ, 0x1c1f ;  /* 0x001c1fff0b337589 */ /* 0x000e6200000e0000 */
[----:B------:R-:W-:Y:S01]  /*120f0*/  LOP3.LUT R24, R25, 0x380, RZ, 0xc0, !PT ;  /* 0x0000038019187812 */ /* 0x000fe200078ec0ff */
[----:B------:R-:W-:Y:S01]  /*12100*/  ULDC.64 UR4, c[0x0][0xaa0] ;  /* 0x0002a80000047ab9 */ /* 0x000fe20000000a00 */
[----:B------:R-:W-:Y:S01]  /*12110*/  SHF.R.U64 R28, R28, 0x3, RZ ;  /* 0x000000031c1c7819 */ /* 0x000fe200000012ff */
[----:B------:R-:W-:Y:S01]  /*12120*/  SHFL.IDX PT, R52, R10, 0x1, 0x1c1f ;  /* 0x003c1f000a347f89 */ /* 0x000fe200000e0000 */
[----:B------:R-:W-:-:S02]  /*12130*/  SHF.R.U64 R24, R24, 0x3, RZ ;  /* 0x0000000318187819 */ /* 0x000fc400000012ff */
[----:B------:R-:W-:Y:S01]  /*12140*/  SHF.R.U64 R12, R12, 0x3, RZ ;  /* 0x000000030c0c7819 */ /* 0x000fe200000012ff */
[----:B------:R-:W2:Y:S01]  /*12150*/  SHFL.IDX PT, R53, R11, 0x1, 0x1c1f ;  /* 0x003c1f000b357f89 */ /* 0x000ea200000e0000 */
[----:B------:R-:W-:Y:S01]  /*12160*/  LOP3.LUT R24, R24, R25, RZ, 0x3c, !PT ;  /* 0x0000001918187212 */ /* 0x000fe200078e3cff */
[--C-:B------:R-:W-:Y:S01]  /*12170*/  IMAD.X R25, RZ, RZ, R21.reuse, P2 ;  /* 0x000000ffff197224 */ /* 0x100fe200010e0615 */
[C---:B------:R-:W-:Y:S01]  /*12180*/  ISETP.GE.OR P2, PT, R4.reuse, R59, P0 ;  /* 0x0000003b0400720c */ /* 0x040fe20000746670 */
[----:B------:R-:W-:Y:S01]  /*12190*/  VIADD R4, R4, 0x8 ;  /* 0x0000000804047836 */ /* 0x000fe20000000000 */
[----:B------:R-:W-:Y:S02]  /*121a0*/  SHF.R.U64 R8, R8, 0x3, RZ ;  /* 0x0000000308087819 */ /* 0x000fe400000012ff */
[----:B------:R-:W-:Y:S01]  /*121b0*/  LOP3.LUT R28, R28, R29, RZ, 0x3c, !PT ;  /* 0x0000001d1c1c7212 */ /* 0x000fe200078e3cff */
[----:B------:R-:W-:Y:S01]  /*121c0*/  IMAD.X R29, RZ, RZ, R21, P3 ;  /* 0x000000ffff1d7224 */ /* 0x000fe200018e0615 */
[----:B------:R-:W-:-:S02]  /*121d0*/  ISETP.GE.OR P0, PT, R4, R59, P0 ;  /* 0x0000003b0400720c */ /* 0x000fc40000706670 */
[----:B------:R-:W-:Y:S01]  /*121e0*/  LOP3.LUT R12, R12, R13, RZ, 0x3c, !PT ;  /* 0x0000000d0c0c7212 */ /* 0x000fe200078e3cff */
[--C-:B------:R-:W-:Y:S01]  /*121f0*/  IMAD.X R13, RZ, RZ, R21.reuse, P4 ;  /* 0x000000ffff0d7224 */ /* 0x100fe200020e0615 */
[----:B------:R-:W-:Y:S02]  /*12200*/  LOP3.LUT R8, R8, R7, RZ, 0x3c, !PT ;  /* 0x0000000708087212 */ /* 0x000fe400078e3cff */
[C---:B------:R-:W-:Y:S01]  /*12210*/  IADD3 R5, P3, R20.reuse, 0x7000, RZ ;  /* 0x0000700014057810 */ /* 0x040fe20007f7e0ff */
[----:B-1----:R1:W-:Y:S01]  /*12220*/  @!P2 ST.E desc[UR38][R50.64], R0 ;  /* 0x000000003200a985 */ /* 0x0023e2000c101926 */
[C---:B------:R-:W-:Y:S02]  /*12230*/  IADD3 R33, P5, R20.reuse, 0x5000, RZ ;  /* 0x0000500014217810 */ /* 0x040fe40007fbe0ff */
[C---:B------:R-:W-:Y:S01]  /*12240*/  IADD3 R37, P4, R20.reuse, 0x6000, RZ ;  /* 0x0000600014257810 */ /* 0x040fe20007f9e0ff */
[----:B------:R-:W-:Y:S01]  /*12250*/  IMAD.X R45, RZ, RZ, R21, P3 ;  /* 0x000000ffff2d7224 */ /* 0x000fe200018e0615 */
[----:B------:R-:W-:-:S02]  /*12260*/  LOP3.LUT R7, R20, 0x380, RZ, 0xc0, !PT ;  /* 0x0000038014077812 */ /* 0x000fc400078ec0ff */
[----:B------:R-:W-:Y:S01]  /*12270*/  LOP3.LUT R4, R5, 0x380, RZ, 0xc0, !PT ;  /* 0x0000038005047812 */ /* 0x000fe200078ec0ff */
[----:B--2---:R2:W-:Y:S01]  /*12280*/  @!P0 ST.E desc[UR38][R52.64], R3 ;  /* 0x0000000334008985 */ /* 0x0045e2000c101926 */
[----:B------:R-:W-:Y:S02]  /*12290*/  LOP3.LUT R32, R33, 0x380, RZ, 0xc0, !PT ;  /* 0x0000038021207812 */ /* 0x000fe400078ec0ff */
[----:B------:R-:W-:Y:S01]  /*122a0*/  LOP3.LUT R36, R37, 0x380, RZ, 0xc0, !PT ;  /* 0x0000038025247812 */ /* 0x000fe200078ec0ff */
[----:B-1----:R-:W1:Y:S01]  /*122b0*/  @P1 LDC R51, c[0x0][0xbec] ;  /* 0x0002fb00ff331b82 */ /* 0x002e620000000800 */
[----:B------:R-:W-:Y:S01]  /*122c0*/  SHF.R.U64 R7, R7, 0x3, RZ ;  /* 0x0000000307077819 */ /* 0x000fe200000012ff */
[----:B------:R-:W5:Y:S01]  /*122d0*/  LD.E.128 R8, desc[UR38][R8.64] ;  /* 0x0000002608087980 */ /* 0x000f62000c101d00 */
[----:B------:R-:W-:Y:S02]  /*122e0*/  SHF.R.U64 R4, R4, 0x3, RZ ;  /* 0x0000000304047819 */ /* 0x000fe400000012ff */
[----:B------:R-:W-:Y:S01]  /*122f0*/  SHF.R.U64 R32, R32, 0x3, RZ ;  /* 0x0000000320207819 */ /* 0x000fe200000012ff */
[----:B------:R-:W5:Y:S01]  /*12300*/  LD.E.128 R12, desc[UR38][R12.64] ;  /* 0x000000260c0c7980 */ /* 0x000f62000c101d00 */
[----:B------:R-:W-:Y:S01]  /*12310*/  SHF.R.U64 R36, R36, 0x3, RZ ;  /* 0x0000000324247819 */ /* 0x000fe200000012ff */
[----:B--2---:R-:W-:Y:S01]  /*12320*/  IMAD R3, R49, UR4, RZ ;  /* 0x0000000431037c24 */ /* 0x004fe2000f8e02ff */
[----:B------:R-:W-:Y:S01]  /*12330*/  LOP3.LUT R20, R7, R20, RZ, 0x3c, !PT ;  /* 0x0000001407147212 */ /* 0x000fe200078e3cff */
[----:B------:R-:W2:Y:S01]  /*12340*/  @P1 LDC R49, c[0x0][0xbf0] ;  /* 0x0002fc00ff311b82 */ /* 0x000ea20000000800 */
[----:B------:R-:W-:Y:S01]  /*12350*/  LOP3.LUT R32, R32, R33, RZ, 0x3c, !PT ;  /* 0x0000002120207212 */ /* 0x000fe200078e3cff */
[--C-:B------:R-:W-:Y:S01]  /*12360*/  IMAD.X R33, RZ, RZ, R21.reuse, P5 ;  /* 0x000000ffff217224 */ /* 0x100fe200028e0615 */
[----:B------:R-:W-:Y:S01]  /*12370*/  LOP3.LUT R36, R36, R37, RZ, 0x3c, !PT ;  /* 0x0000002524247212 */ /* 0x000fe200078e3cff */
[----:B------:R-:W-:Y:S01]  /*12380*/  IMAD.X R37, RZ, RZ, R21, P4 ;  /* 0x000000ffff257224 */ /* 0x000fe200020e0615 */
[----:B------:R-:W-:Y:S01]  /*12390*/  LOP3.LUT R44, R4, R5, RZ, 0x3c, !PT ;  /* 0x00000005042c7212 */ /* 0x000fe200078e3cff */
[C---:B------:R-:W-:Y:S01]  /*123a0*/  IMAD R3, R48.reuse, UR5, R3 ;  /* 0x0000000530037c24 */ /* 0x040fe2000f8e0203 */
[----:B------:R3:W5:Y:S04]  /*123b0*/  LD.E.128 R4, desc[UR38][R20.64] ;  /* 0x0000002614047980 */ /* 0x000768000c101d00 */
[----:B------:R-:W5:Y:S04]  /*123c0*/  LD.E.128 R24, desc[UR38][R24.64] ;  /* 0x0000002618187980 */ /* 0x000f68000c101d00 */
[----:B------:R-:W5:Y:S01]  /*123d0*/  LD.E.128 R28, desc[UR38][R28.64] ;  /* 0x000000261c1c7980 */ /* 0x000f62000c101d00 */
[----:B---3--:R-:W-:Y:S01]  /*123e0*/  IMAD.WIDE.U32 R20, R48, UR4, RZ ;  /* 0x0000000430147c25 */ /* 0x008fe2000f8e00ff */
[----:B------:R-:W-:-:S02]  /*123f0*/  ULDC.64 UR4, c[0x0][0xae8] ;  /* 0x0002ba0000047ab9 */ /* 0x000fc40000000a00 */
[----:B------:R-:W5:Y:S01]  /*12400*/  LD.E.128 R32, desc[UR38][R32.64] ;  /* 0x0000002620207980 */ /* 0x000f62000c101d00 */
[----:B------:R-:W-:Y:S01]  /*12410*/  IMAD.IADD R21, R21, 0x1, R3 ;  /* 0x0000000115157824 */ /* 0x000fe200078e0203 */
[----:B------:R-:W-:Y:S01]  /*12420*/  LEA R3, R202, R153, 0x5 ;  /* 0x00000099ca037211 */ /* 0x000fe200078e28ff */
[----:B------:R-:W-:Y:S01]  /*12430*/  IMAD R0, R54, UR4, RZ ;  /* 0x0000000436007c24 */ /* 0x000fe2000f8e02ff */
[----:B------:R-:W5:Y:S03]  /*12440*/  LD.E.128 R36, desc[UR38][R36.64] ;  /* 0x0000002624247980 */ /* 0x000f66000c101d00 */
[----:B------:R-:W-:Y:S01]  /*12450*/  IMAD R48, R208, 0x80, R3 ;  /* 0x00000080d0307824 */ /* 0x000fe200078e0203 */
[----:B------:R-:W5:Y:S01]  /*12460*/  LD.E.128 R44, desc[UR38][R44.64] ;  /* 0x000000262c2c7980 */ /* 0x000f62000c101d00 */
[C---:B------:R-:W-:Y:S02]  /*12470*/  IMAD R3, R203.reuse, UR5, R0 ;  /* 0x00000005cb037c24 */ /* 0x040fe4000f8e0200 */
[----:B------:R-:W-:Y:S01]  /*12480*/  IMAD.WIDE.U32 R20, R203, UR4, R20 ;  /* 0x00000004cb147c25 */ /* 0x000fe2000f8e0014 */
[----:B------:R-:W-:Y:S01]  /*12490*/  ULDC.64 UR4, c[0x0][0xaf0] ;  /* 0x0002bc0000047ab9 */ /* 0x000fe20000000a00 */
[----:B------:R-:W-:Y:S01]  /*124a0*/  @!PT LDS RZ, [RZ] ;  /* 0x00000000fffff984 */ /* 0x000fe20000000800 */
[----:B------:R-:W-:Y:S01]  /*124b0*/  @!PT LDS RZ, [RZ] ;  /* 0x00000000fffff984 */ /* 0x000fe20000000800 */
[----:B------:R-:W-:Y:S01]  /*124c0*/  @!PT LDS RZ, [RZ] ;  /* 0x00000000fffff984 */ /* 0x000fe20000000800 */
[----:B------:R-:W-:Y:S01]  /*124d0*/  @!PT LDS RZ, [RZ] ;  /* 0x00000000fffff984 */ /* 0x000fe20000000800 */
[----:B------:R3:W-:Y:S06]  /*124e0*/  MEMBAR.ALL.CTA ;  /* 0x0000000000007992 */ /* 0x0007ec0000008000 */
[----:B---3--:R-:W3:Y:S01]  /*124f0*/  FENCE.VIEW.ASYNC.S ;  /* 0x00000000000073c6 */ /* 0x008ee20000000000 */
[----:B-1----:R-:W-:-:S04]  /*12500*/  @P1 IMAD.HI.U32 R0, R48, R51, RZ ;  /* 0x0000003330001227 */ /* 0x002fc800078e00ff */
[----:B------:R-:W-:Y:S02]  /*12510*/  IMAD.IADD R21, R21, 0x1, R3 ;  /* 0x0000000115157824 */ /* 0x000fe400078e0203 */
[----:B------:R-:W-:Y:S01]  /*12520*/  IMAD.MOV.U32 R3, RZ, RZ, R48 ;  /* 0x000000ffff037224 */ /* 0x000fe200078e0030 */
[----:B--2---:R-:W-:Y:S01]  /*12530*/  @P1 SHF.R.U32.HI R3, RZ, R49, R0 ;  /* 0x00000031ff031219 */ /* 0x004fe20000011600 */
[----:B------:R-:W-:Y:S02]  /*12540*/  IMAD R40, R40, UR4, RZ ;  /* 0x0000000428287c24 */ /* 0x000fe4000f8e02ff */
[----:B------:R-:W-:Y:S01]  /*12550*/  IMAD.WIDE.U32 R20, R57, UR4, R20 ;  /* 0x0000000439147c25 */ /* 0x000fe2000f8e0014 */
[----:B------:R-:W-:-:S03]  /*12560*/  SHF.R.S32.HI R0, RZ, 0x1f, R3 ;  /* 0x0000001fff007819 */ /* 0x000fc60000011403 */
[----:B------:R-:W-:Y:S01]  /*12570*/  IMAD R49, R57, UR5, R40 ;  /* 0x0000000539317c24 */ /* 0x000fe2000f8e0228 */
[----:B------:R-:W-:Y:S01]  /*12580*/  ULDC.64 UR4, c[0x0][0xae0] ;  /* 0x0002b80000047ab9 */ /* 0x000fe20000000a00 */
[----:B------:R-:W-:Y:S02]  /*12590*/  IMAD.MOV R40, RZ, RZ, -R3 ;  /* 0x000000ffff287224 */ /* 0x000fe400078e0a03 */
[----:B------:R-:W-:Y:S02]  /*125a0*/  IMAD.IADD R21, R21, 0x1, R49 ;  /* 0x0000000115157824 */ /* 0x000fe400078e0231 */
[----:B------:R-:W-:Y:S02]  /*125b0*/  IMAD R0, R0, UR4, RZ ;  /* 0x0000000400007c24 */ /* 0x000fe4000f8e02ff */
[----:B------:R-:W-:Y:S02]  /*125c0*/  IMAD R49, R55, R40, R48 ;  /* 0x0000002837317224 */ /* 0x000fe400078e0230 */
[----:B------:R-:W-:-:S02]  /*125d0*/  IMAD R51, R3, UR5, R0 ;  /* 0x0000000503337c24 */ /* 0x000fc4000f8e0200 */
[----:B------:R-:W-:Y:S01]  /*125e0*/  IMAD.WIDE.U32 R20, R3, UR4, R20 ;  /* 0x0000000403147c25 */ /* 0x000fe2000f8e0014 */
[----:B------:R-:W-:Y:S01]  /*125f0*/  SHF.R.S32.HI R0, RZ, 0x1f, R49 ;  /* 0x0000001fff007819 */ /* 0x000fe20000011431 */
[----:B------:R-:W-:Y:S02]  /*12600*/  ULDC.64 UR4, c[0x0][0xad8] ;  /* 0x0002b60000047ab9 */ /* 0x000fe40000000a00 */
[----:B------:R-:W-:Y:S02]  /*12610*/  IMAD R50, R208, 0x80, R153 ;  /* 0x00000080d0327824 */ /* 0x000fe400078e0299 */
[----:B------:R-:W-:Y:S02]  /*12620*/  IMAD.IADD R21, R21, 0x1, R51 ;  /* 0x0000000115157824 */ /* 0x000fe400078e0233 */
[----:B------:R-:W-:Y:S02]  /*12630*/  IMAD R40, R0, UR4, RZ ;  /* 0x0000000400287c24 */ /* 0x000fe4000f8e02ff */
[----:B------:R-:W-:-:S02]  /*12640*/  VIADD R0, R50, 0x20 ;  /* 0x0000002032007836 */ /* 0x000fc40000000000 */
[C---:B------:R-:W-:Y:S02]  /*12650*/  IMAD R51, R49.reuse, UR5, R40 ;  /* 0x0000000531337c24 */ /* 0x040fe4000f8e0228 */
[----:B------:R-:W-:Y:S01]  /*12660*/  IMAD.WIDE.U32 R20, R49, UR4, R20 ;  /* 0x0000000431147c25 */ /* 0x000fe2000f8e0014 */
[-C--:B------:R-:W-:Y:S01]  /*12670*/  ISETP.GE.AND P2, PT, R50, R59.reuse, PT ;  /* 0x0000003b3200720c */ /* 0x080fe20003f46270 */
[----:B------:R-:W-:Y:S01]  /*12680*/  ULDC.64 UR4, c[0x0][0xa80] ;  /* 0x0002a00000047ab9 */ /* 0x000fe20000000a00 */
[-C--:B------:R-:W-:Y:S01]  /*12690*/  ISETP.GE.AND P0, PT, R0, R59.reuse, PT ;  /* 0x0000003b0000720c */ /* 0x080fe20003f06270 */
[----:B------:R-:W-:Y:S01]  /*126a0*/  VIADD R3, R50, 0x40 ;  /* 0x0000004032037836 */ /* 0x000fe20000000000 */
[----:B------:R-:W-:Y:S01]  /*126b0*/  LEA R40, P3, R20, UR4, 0x1 ;  /* 0x0000000414287c11 */ /* 0x000fe2000f8608ff */
[----:B------:R-:W-:Y:S02]  /*126c0*/  IMAD.IADD R21, R21, 0x1, R51 ;  /* 0x0000000115157824 */ /* 0x000fe400078e0233 */
[----:B------:R-:W-:Y:S01]  /*126d0*/  VIADD R0, R156, 0x28820 ;  /* 0x000288209c007836 */ /* 0x000fe20000000000 */
[----:B------:R-:W-:-:S02]  /*126e0*/  ISETP.GE.AND P1, PT, R3, R59, PT ;  /* 0x0000003b0300720c */ /* 0x000fc40003f26270 */
[----:B------:R-:W-:Y:S02]  /*126f0*/  LEA.HI.X R3, R20, UR5, R21, 0x1, P3 ;  /* 0x0000000514037c11 */ /* 0x000fe400098f0c15 */
[----:B------:R-:W-:Y:S01]  /*12700*/  PRMT R0, RZ, 0x654, R0 ;  /* 0x00000654ff007816 */ /* 0x000fe20000000000 */
[----:B---3--:R1:W2:Y:S01]  /*12710*/  SHFL.IDX PT, R21, R40, RZ, 0x181f ;  /* 0x00181fff28157589 */ /* 0x0082a200000e0000 */
[----:B------:R-:W-:Y:S02]  /*12720*/  BSSY B1, `(.L_x_656) ;  /* 0x000000d000017945 */ /* 0x000fe40003800000 */
[----:B------:R1:W-:Y:S01]  /*12730*/  SYNCS.ARRIVE.TRANS64.RED.A1T0 RZ, [R0+URZ], RZ ;  /* 0x000000ff00ff79a7 */ /* 0x0003e2000810043f */
[----:B------:R1:W3:Y:S01]  /*12740*/  SHFL.IDX PT, R49, R3, RZ, 0x181f ;  /* 0x00181fff03317589 */ /* 0x0002e200000e0000 */
[----:B------:R-:W-:Y:S05]  /*12750*/  @P2 BRA `(.L_x_657) ;  /* 0x0000000000242947 */ /* 0x000fea0003800000 */
[----:B------:R-:W-:Y:S02]  /*12760*/  ULDC UR4, c[0x0][0xac8] ;  /* 0x0002b20000047ab9 */ /* 0x000fe40000000800 */
[----:B------:R-:W-:Y:S02]  /*12770*/  ISETP.GE.AND P2, PT, R16, UR4, PT ;  /* 0x0000000410007c0c */ /* 0x000fe4000bf46270 */
[----:B------:R-:W-:-:S11]  /*12780*/  ISETP.GE.AND P3, PT, R22, UR4, PT ;  /* 0x0000000416007c0c */ /* 0x000fd6000bf66270 */
[-C--:B--2---:R-:W-:Y:S02]  /*12790*/  @!P2 LEA R20, P4, R16, R21.reuse, 0x1 ;  /* 0x000000151014a211 */ /* 0x084fe400078808ff */
[----:B------:R-:W-:Y:S02]  /*127a0*/  @!P3 LEA R48, P5, R22, R21, 0x1 ;  /* 0x000000151630b211 */ /* 0x000fe400078a08ff */
[-C--:B---3--:R-:W-:Y:S02]  /*127b0*/  @!P2 LEA.HI.X R21, R16, R49.reuse, R17, 0x1, P4 ;  /* 0x000000311015a211 */ /* 0x088fe400020f0c11 */
[----:B------:R-:W-:-:S03]  /*127c0*/  @!P3 LEA.HI.X R49, R22, R49, R2, 0x1, P5 ;  /* 0x000000311631b211 */ /* 0x000fc600028f0c02 */
[----:B-----5:R4:W-:Y:S04]  /*127d0*/  @!P2 ST.E.128 desc[UR38][R20.64], R4 ;  /* 0x000000041400a985 */ /* 0x0209e8000c101d26 */
[----:B------:R4:W-:Y:S02]  /*127e0*/  @!P3 ST.E.128 desc[UR38][R48.64], R28 ;  /* 0x0000001c3000b985 */ /* 0x0009e4000c101d26 */
.L_x_657:
[----:B------:R-:W-:Y:S05]  /*127f0*/  BSYNC B1 ;  /* 0x0000000000017941 */ /* 0x000fea0003800000 */
.L_x_656:
[----:B----45:R4:W0:Y:S01]  /*12800*/  SHFL.IDX PT, R7, R3, 0x1, 0x181f ;  /* 0x00381f0003077f89 */ /* 0x03082200000e0000 */
        /* <DEDUP_REMOVED lines=12> */
.L_x_659:
[----:B------:R-:W-:Y:S05]  /*128d0*/  BSYNC B1 ;  /* 0x0000000000017941 */ /* 0x000fea0003800000 */
.L_x_658:
[----:B0-----:R0:W0:Y:S01]  /*128e0*/  SHFL.IDX PT, R7, R3, 0x2, 0x181f ;  /* 0x00581f0003077f89 */ /* 0x00102200000e0000 */
        /* <DEDUP_REMOVED lines=12> */
.L_x_661:
[----:B------:R-:W-:Y:S05]  /*129b0*/  BSYNC B1 ;  /* 0x0000000000017941 */ /* 0x000fea0003800000 */
.L_x_660:
[----:B-1----:R-:W-:Y:S01]  /*129c0*/  IADD3 R0, R50, 0x60, RZ ;  /* 0x0000006032007810 */ /* 0x002fe20007ffe0ff */
[----:B0---4-:R-:W0:Y:S03]  /*129d0*/  SHFL.IDX PT, R3, R3, 0x3, 0x181f ;  /* 0x00781f0003037f89 */ /* 0x011e2600000e0000 */
[----:B------:R-:W-:Y:S01]  /*129e0*/  ISETP.GE.AND P0, PT, R0, R59, PT ;  /* 0x0000003b0000720c */ /* 0x000fe20003f06270 */
[----:B------:R1:W4:-:S12]  /*129f0*/  SHFL.IDX PT, R7, R40, 0x3, 0x181f ;  /* 0x00781f0028077f89 */ /* 0x00031800000e0000 */
[----:B-1----:R-:W-:Y:S05]  /*12a00*/  @P0 BRA `(.L_x_662) ;  /* 0x0000000c00040947 */ /* 0x002fea0003800000 */
[----:B------:R-:W-:Y:S02]  /*12a10*/  ULDC UR4, c[0x0][0xac8] ;  /* 0x0002b20000047ab9 */ /* 0x000fe40000000800 */
[----:B------:R-:W-:-:S13]  /*12a20*/  ISETP.GE.AND P1, PT, R16, UR4, PT ;  /* 0x0000000410007c0c */ /* 0x000fda000bf26270 */
[----:B----4-:R-:W-:-:S04]  /*12a30*/  @!P1 LEA R4, P0, R16, R7, 0x1 ;  /* 0x0000000710049211 */ /* 0x010fc800078008ff */
        /* <DEDUP_REMOVED lines=8> */
.L_x_654:
[----:B------:R-:W-:Y:S01]  /*12ac0*/  ULDC.64 UR4, c[0x0][0xc00] ;  /* 0x0003000000047ab9 */ /* 0x000fe20000000a00 */
[----:B------:R-:W-:Y:S01]  /*12ad0*/  IMAD.MOV.U32 R0, RZ, RZ, RZ ;  /* 0x000000ffff007224 */ /* 0x000fe200078e00ff */
[----:B------:R-:W-:Y:S01]  /*12ae0*/  ISETP.NE.U32.AND P0, PT, RZ, UR4, PT ;  /* 0x00000004ff007c0c */ /* 0x000fe2000bf05070 */
[----:B------:R-:W2:Y:S01]  /*12af0*/  LDC R21, c[0x0][0xbe8] ;  /* 0x0002fa00ff157b82 */ /* 0x000ea20000000800 */
[----:B------:R-:W-:Y:S02]  /*12b00*/  IADD3 R4, P1, R204, UR4, RZ ;  /* 0x00000004cc047c10 */ /* 0x000fe4000ff3e0ff */
[----:B------:R-:W-:Y:S02]  /*12b10*/  ISETP.NE.AND.EX P0, PT, RZ, UR5, PT, P0 ;  /* 0x00000005ff007c0c */ /* 0x000fe4000bf05300 */
[----:B------:R-:W-:Y:S01]  /*12b20*/  IADD3.X R5, R205, UR5, RZ, P1, !PT ;  /* 0x00000005cd057c10 */ /* 0x000fe20008ffe4ff */
[----:B------:R-:W-:Y:S02]  /*12b30*/  ULDC.64 UR4, c[0x0][0xc08] ;  /* 0x0003020000047ab9 */ /* 0x000fe40000000a00 */
[----:B------:R-:W-:-:S04]  /*12b40*/  ISETP.NE.U32.AND P1, PT, RZ, UR4, PT ;  /* 0x00000004ff007c0c */ /* 0x000fc8000bf25070 */
[----:B------:R-:W-:-:S04]  /*12b50*/  ISETP.NE.AND.EX P1, PT, RZ, UR5, PT, P1 ;  /* 0x00000005ff007c0c */ /* 0x000fc8000bf25310 */
[----:B------:R4:W5:Y:S09]  /*12b60*/  @P0 LDG.E R0, desc[UR38][R4.64] ;  /* 0x0000002604000981 */ /* 0x000972000c1e1900 */
[----:B------:R-:W-:Y:S01]  /*12b70*/  @P1 IADD3 R204, P2, R204, UR4, RZ ;  /* 0x00000004cccc1c10 */ /* 0x000fe2000ff5e0ff */
[----:B------:R-:W-:-:S02]  /*12b80*/  ULDC UR4, c[0x0][0xa88] ;  /* 0x0002a20000047ab9 */ /* 0x000fc40000000800 */
[----:B------:R-:W-:Y:S01]  /*12b90*/  IMAD.U32 R8, RZ, RZ, UR4 ;  /* 0x00000004ff087e24 */ /* 0x000fe2000f8e00ff */
[----:B------:R-:W-:-:S05]  /*12ba0*/  @P1 IADD3.X R205, R205, UR5, RZ, P2, !PT ;  /* 0x00000005cdcd1c10 */ /* 0x000fca00097fe4ff */
[----:B------:R4:W5:Y:S01]  /*12bb0*/  @P1 LDG.E R8, desc[UR38][R204.64] ;  /* 0x00000026cc081981 */ /* 0x000962000c1e1900 */
[----:B--2---:R-:W-:Y:S01]  /*12bc0*/  ISETP.NE.AND P2, PT, R21, 0x1, PT ;  /* 0x000000011500780c */ /* 0x004fe20003f45270 */
[----:B------:R-:W2:-:S12]  /*12bd0*/  S2R R3, SR_TID.X ;  /* 0x0000000000037919 */ /* 0x000e980000002100 */
[----:B------:R-:W0:Y:S08]  /*12be0*/  @P2 LDC R20, c[0x0][0xbec] ;  /* 0x0002fb00ff142b82 */ /* 0x000e300000000800 */
[----:B------:R-:W0:Y:S01]  /*12bf0*/  @P2 LDC R25, c[0x0][0xbf0] ;  /* 0x0002fc00ff192b82 */ /* 0x000e220000000800 */
[----:B--2---:R-:W-:-:S05]  /*12c00*/  VIADD R3, R3, 0xffffff80 ;  /* 0xffffff8003037836 */ /* 0x004fca0000000000 */
[----:B------:R-:W-:Y:S01]  /*12c10*/  ISETP.GE.AND P3, PT, R3, 0x80, PT ;  /* 0x000000800300780c */ /* 0x000fe20003f66270 */
[----:B----4-:R-:W-:-:S12]  /*12c20*/  @P1 BRA `(.L_x_663) ;  /* 0x0000000000101947 */ /* 0x010fd80003800000 */
[----:B------:R-:W-:Y:S05]  /*12c30*/  @!P0 BRA `(.L_x_663) ;  /* 0x00000000000c8947 */ /* 0x000fea0003800000 */
[----:B------:R-:W2:Y:S04]  /*12c40*/  LDG.E R3, desc[UR38][R4.64] ;  /* 0x0000002604037981 */ /* 0x000ea8000c1e1900 */
[----:B-----5:R-:W2:Y:S02]  /*12c50*/  LDG.E R8, desc[UR38][R4.64+0x4] ;  /* 0x0000042604087981 */ /* 0x020ea4000c1e1900 */
[----:B--2---:R-:W-:-:S07]  /*12c60*/  IMAD.IADD R8, R8, 0x1, -R3 ;  /* 0x0000000108087824 */ /* 0x004fce00078e0a03 */
.L_x_663:
[----:B------:R-:W-:Y:S01]  /*12c70*/  BSSY B1, `(.L_x_664) ;  /* 0x000002e000017945 */ /* 0x000fe20003800000 */
[----:B------:R-:W-:Y:S02]  /*12c80*/  SHF.R.S32.HI R12, RZ, 0x1f, R203 ;  /* 0x0000001fff0c7819 */ /* 0x000fe400000114cb */
[----:B---3--:R-:W-:Y:S02]  /*12c90*/  SEL R13, R206, RZ, !P0 ;  /* 0x000000ffce0d7207 */ /* 0x008fe40004000000 */
[----:B------:R-:W-:Y:S02]  /*12ca0*/  SEL R209, R209, RZ, !P0 ;  /* 0x000000ffd1d17207 */ /* 0x000fe40004000000 */
[----:B-----5:R-:W-:Y:S01]  /*12cb0*/  SHF.R.S32.HI R11, RZ, 0x1f, R0 ;  /* 0x0000001fff0b7819 */ /* 0x020fe20000011400 */
[----:B------:R-:W-:Y:S06]  /*12cc0*/  @P3 BRA `(.L_x_665) ;  /* 0x0000000000a03947 */ /* 0x000fec0003800000 */
[----:B------:R-:W2:Y:S01]  /*12cd0*/  S2R R3, SR_TID.X ;  /* 0x0000000000037919 */ /* 0x000ea20000002100 */
[----:B------:R-:W3:Y:S02]  /*12ce0*/  LDC R14, c[0x0][0xbe8] ;  /* 0x0002fa00ff0e7b82 */ /* 0x000ee40000000800 */
[----:B---3--:R-:W-:Y:S02]  /*12cf0*/  IMAD R4, R8, R14, RZ ;  /* 0x0000000e08047224 */ /* 0x008fe400078e02ff */
[----:B--2---:R-:W-:-:S04]  /*12d00*/  IMAD R3, R208, 0x80, R3 ;  /* 0x00000080d0037824 */ /* 0x004fc800078e0203 */
[----:B------:R-:W-:-:S05]  /*12d10*/  VIADD R9, R3, 0xffffff80 ;  /* 0xffffff8003097836 */ /* 0x000fca0000000000 */
[----:B------:R-:W-:-:S13]  /*12d20*/  ISETP.GE.AND P0, PT, R9, R4, PT ;  /* 0x000000040900720c */ /* 0x000fda0003f06270 */
[----:B------:R-:W-:Y:S05]  /*12d30*/  @P0 BRA `(.L_x_665) ;  /* 0x0000000000840947 */ /* 0x000fea0003800000 */
[----:B------:R-:W-:Y:S01]  /*12d40*/  ISETP.NE.AND P0, PT, R14, 0x1, PT ;  /* 0x000000010e00780c */ /* 0x000fe20003f05270 */
[----:B------:R-:W-:Y:S01]  /*12d50*/  ULDC.64 UR4, c[0x0][0xb90] ;  /* 0x0002e40000047ab9 */ /* 0x000fe20000000a00 */
[----:B------:R-:W-:Y:S02]  /*12d60*/  IMAD.MOV.U32 R4, RZ, RZ, R0 ;  /* 0x000000ffff047224 */ /* 0x000fe400078e0000 */
[----:B------:R-:W-:Y:S02]  /*12d70*/  IMAD R10, R12, UR4, RZ ;  /* 0x000000040c0a7c24 */ /* 0x000fe4000f8e02ff */
[----:B------:R-:W-:Y:S02]  /*12d80*/  IMAD.MOV.U32 R5, RZ, RZ, R11 ;  /* 0x000000ffff057224 */ /* 0x000fe400078e000b */
[----:B------:R-:W-:Y:S02]  /*12d90*/  IMAD.MOV.U32 R3, RZ, RZ, R9 ;  /* 0x000000ffff037224 */ /* 0x000fe400078e0009 */
[----:B------:R-:W-:-:S03]  /*12da0*/  IMAD.WIDE.U32 R4, R203, UR4, R4 ;  /* 0x00000004cb047c25 */ /* 0x000fc6000f8e0004 */
[----:B------:R-:W2:Y:S01]  /*12db0*/  @P0 LDC R6, c[0x0][0xbec] ;  /* 0x0002fb00ff060b82 */ /* 0x000ea20000000800 */
[----:B------:R-:W-:Y:S01]  /*12dc0*/  IMAD R7, R203, UR5, R10 ;  /* 0x00000005cb077c24 */ /* 0x000fe2000f8e020a */
[----:B------:R-:W-:-:S03]  /*12dd0*/  ULDC.64 UR4, c[0x0][0xb98] ;  /* 0x0002e60000047ab9 */ /* 0x000fc60000000a00 */
[----:B------:R-:W-:-:S03]  /*12de0*/  IMAD.IADD R5, R5, 0x1, R7 ;  /* 0x0000000105057824 */ /* 0x000fc600078e0207 */
[----:B------:R-:W3:Y:S01]  /*12df0*/  @P0 LDC R15, c[0x0][0xbf0] ;  /* 0x0002fc00ff0f0b82 */ /* 0x000ee20000000800 */
[----:B------:R-:W-:-:S04]  /*12e00*/  IMAD.WIDE.U32 R4, R13, UR4, R4 ;  /* 0x000000040d047c25 */ /* 0x000fc8000f8e0004 */
[----:B--2---:R-:W-:-:S05]  /*12e10*/  @P0 IMAD.HI.U32 R6, R9, R6, RZ ;  /* 0x0000000609060227 */ /* 0x004fca00078e00ff */
[----:B---3--:R-:W-:Y:S01]  /*12e20*/  @P0 SHF.R.U32.HI R3, RZ, R15, R6 ;  /* 0x0000000fff030219 */ /* 0x008fe20000011606 */
[----:B------:R-:W-:-:S03]  /*12e30*/  IMAD R6, R209, UR4, RZ ;  /* 0x00000004d1067c24 */ /* 0x000fc6000f8e02ff */
[----:B------:R-:W-:Y:S01]  /*12e40*/  IADD3 R4, P0, R3, R4, RZ ;  /* 0x0000000403047210 */ /* 0x000fe20007f1e0ff */
[----:B------:R-:W-:Y:S02]  /*12e50*/  IMAD.MOV R7, RZ, RZ, -R3 ;  /* 0x000000ffff077224 */ /* 0x000fe400078e0a03 */
[----:B------:R-:W-:Y:S01]  /*12e60*/  IMAD R6, R13, UR5, R6 ;  /* 0x000000050d067c24 */ /* 0x000fe2000f8e0206 */
[----:B------:R-:W-:Y:S01]  /*12e70*/  ULDC.64 UR4, c[0x0][0xb88] ;  /* 0x0002e20000047ab9 */ /* 0x000fe20000000a00 */
[----:B------:R-:W-:Y:S01]  /*12e80*/  IMAD R7, R14, R7, R9 ;  /* 0x000000070e077224 */ /* 0x000fe200078e0209 */
[----:B------:R-:W-:-:S04]  /*12e90*/  SHF.R.S32.HI R9, RZ, 0x1f, R3 ;  /* 0x0000001fff097819 */ /* 0x000fc80000011403 */
[----:B------:R-:W-:Y:S02]  /*12ea0*/  SHF.R.S32.HI R3, RZ, 0x1f, R7 ;  /* 0x0000001fff037819 */ /* 0x000fe40000011407 */
[----:B------:R-:W-:-:S03]  /*12eb0*/  IADD3.X R5, R9, R5, R6, P0, !PT ;  /* 0x0000000509057210 */ /* 0x000fc600007fe406 */
[----:B------:R-:W-:Y:S02]  /*12ec0*/  IMAD R6, R3, UR4, RZ ;  /* 0x0000000403067c24 */ /* 0x000fe4000f8e02ff */
[----:B------:R-:W-:-:S04]  /*12ed0*/  IMAD.WIDE.U32 R4, R7, UR4, R4 ;  /* 0x0000000407047c25 */ /* 0x000fc8000f8e0004 */
[----:B------:R-:W-:Y:S01]  /*12ee0*/  IMAD R3, R7, UR5, R6 ;  /* 0x0000000507037c24 */ /* 0x000fe2000f8e0206 */
[----:B------:R-:W-:Y:S02]  /*12ef0*/  ULDC.64 UR4, c[0x0][0xb50] ;  /* 0x0002d40000047ab9 */ /* 0x000fe40000000a00 */
[----:B------:R-:W-:Y:S02]  /*12f00*/  LEA R6, P0, R4, UR4, 0x2 ;  /* 0x0000000404067c11 */ /* 0x000fe4000f8010ff */
[----:B------:R-:W-:-:S04]  /*12f10*/  IADD3 R3, R5, R3, RZ ;  /* 0x0000000305037210 */ /* 0x000fc80007ffe0ff */
[----:B------:R-:W-:Y:S01]  /*12f20*/  LEA.HI.X R7, R4, UR5, R3, 0x2, P0 ;  /* 0x0000000504077c11 */ /* 0x000fe200080f1403 */
[----:B------:R-:W-:-:S05]  /*12f30*/  IMAD.MOV.U32 R3, RZ, RZ, -0x800000 ;  /* 0xff800000ff037424 */ /* 0x000fca00078e00ff */
[----:B------:R2:W-:Y:S02]  /*12f40*/  STG.E desc[UR38][R6.64], R3 ;  /* 0x0000000306007986 */ /* 0x0005e4000c101926 */
.L_x_665:
[----:B------:R-:W-:Y:S05]  /*12f50*/  BSYNC B1 ;  /* 0x0000000000017941 */ /* 0x000fea0003800000 */
.L_x_664:
[----:B------:R-:W-:Y:S01]  /*12f60*/  ULDC.64 UR4, c[0x0][0xaa0] ;  /* 0x0002a80000047ab9 */ /* 0x000fe20000000a00 */
[----:B--2---:R-:W-:Y:S02]  /*12f70*/  IMAD R7, R202, 0x20, R153 ;  /* 0x00000020ca077824 */ /* 0x004fe400078e0299 */
[----:B------:R-:W-:Y:S02]  /*12f80*/  IMAD R3, R11, UR4, RZ ;  /* 0x000000040b037c24 */ /* 0x000fe4000f8e02ff */
[----:B------:R-:W-:-:S04]  /*12f90*/  IMAD.WIDE.U32 R4, R0, UR4, RZ ;  /* 0x0000000400047c25 */ /* 0x000fc8000f8e00ff */
[----:B------:R-:W-:Y:S01]  /*12fa0*/  IMAD R3, R0, UR5, R3 ;  /* 0x0000000500037c24 */ /* 0x000fe2000f8e0203 */
[----:B------:R-:W-:Y:S01]  /*12fb0*/  ULDC.64 UR4, c[0x0][0xae8] ;  /* 0x0002ba0000047ab9 */ /* 0x000fe20000000a00 */
[----:B------:R-:W-:Y:S02]  /*12fc0*/  IMAD R9, R208, 0x80, R7 ;  /* 0x00000080d0097824 */ /* 0x000fe400078e0207 */
[----:B------:R-:W-:Y:S02]  /*12fd0*/  IMAD.IADD R5, R5, 0x1, R3 ;  /* 0x0000000105057824 */ /* 0x000fe400078e0203 */
[----:B------:R-:W-:Y:S02]  /*12fe0*/  IMAD R6, R12, UR4, RZ ;  /* 0x000000040c067c24 */ /* 0x000fe4000f8e02ff */
[----:B0-----:R-:W-:-:S04]  /*12ff0*/  @P2 IMAD.HI.U32 R0, R9, R20, RZ ;  /* 0x0000001409002227 */ /* 0x001fc800078e00ff */
[C---:B------:R-:W-:Y:S02]  /*13000*/  IMAD R7, R203.reuse, UR5, R6 ;  /* 0x00000005cb077c24 */ /* 0x040fe4000f8e0206 */
[----:B------:R-:W-:Y:S01]  /*13010*/  IMAD.WIDE.U32 R4, R203, UR4, R4 ;  /* 0x00000004cb047c25 */ /* 0x000fe2000f8e0004 */
[----:B------:R-:W-:-:S03]  /*13020*/  ULDC.64 UR4, c[0x0][0xaf0] ;  /* 0x0002bc0000047ab9 */ /* 0x000fc60000000a00 */
[----:B------:R-:W-:Y:S01]  /*13030*/  IMAD.MOV.U32 R3, RZ, RZ, R9 ;  /* 0x000000ffff037224 */ /* 0x000fe200078e0009 */
[----:B------:R-:W-:Y:S01]  /*13040*/  @P2 SHF.R.U32.HI R3, RZ, R25, R0 ;  /* 0x00000019ff032219 */ /* 0x000fe20000011600 */
[----:B------:R-:W-:Y:S02]  /*13050*/  IMAD R6, R209, UR4, RZ ;  /* 0x00000004d1067c24 */ /* 0x000fe4000f8e02ff */
[----:B------:R-:W-:Y:S01]  /*13060*/  IMAD.IADD R5, R5, 0x1, R7 ;  /* 0x0000000105057824 */ /* 0x000fe200078e0207 */
[----:B------:R-:W-:Y:S01]  /*13070*/  SHF.R.S32.HI R0, RZ, 0x1f, R3 ;  /* 0x0000001fff007819 */ /* 0x000fe20000011403 */
[C---:B------:R-:W-:Y:S02]  /*13080*/  IMAD R7, R13.reuse, UR5, R6 ;  /* 0x000000050d077c24 */ /* 0x040fe4000f8e0206 */
[----:B------:R-:W-:Y:S01]  /*13090*/  IMAD.WIDE.U32 R4, R13, UR4, R4 ;  /* 0x000000040d047c25 */ /* 0x000fe2000f8e0004 */
[----:B------:R-:W-:-:S03]  /*130a0*/  ULDC.64 UR4, c[0x0][0xae0] ;  /* 0x0002b80000047ab9 */ /* 0x000fc60000000a00 */
[----:B------:R-:W-:Y:S02]  /*130b0*/  IMAD.MOV R6, RZ, RZ, -R3 ;  /* 0x000000ffff067224 */ /* 0x000fe400078e0a03 */
[----:B------:R-:W-:Y:S02]  /*130c0*/  IMAD.IADD R5, R5, 0x1, R7 ;  /* 0x0000000105057824 */ /* 0x000fe400078e0207 */
[----:B------:R-:W-:Y:S02]  /*130d0*/  IMAD R0, R0, UR4, RZ ;  /* 0x0000000400007c24 */ /* 0x000fe4000f8e02ff */
[----:B------:R-:W-:Y:S02]  /*130e0*/  IMAD R7, R21, R6, R9 ;  /* 0x0000000615077224 */ /* 0x000fe400078e0209 */
[C---:B------:R-:W-:Y:S02]  /*130f0*/  IMAD R9, R3.reuse, UR5, R0 ;  /* 0x0000000503097c24 */ /* 0x040fe4000f8e0200 */
[----:B------:R-:W-:Y:S01]  /*13100*/  IMAD.WIDE.U32 R4, R3, UR4, R4 ;  /* 0x0000000403047c25 */ /* 0x000fe2000f8e0004 */
[----:B------:R-:W-:Y:S01]  /*13110*/  SHF.R.S32.HI R0, RZ, 0x1f, R7 ;  /* 0x0000001fff007819 */ /* 0x000fe20000011407 */
[----:B------:R-:W-:-:S02]  /*13120*/  ULDC.64 UR4, c[0x0][0xad8] ;  /* 0x0002b60000047ab9 */ /* 0x000fc40000000a00 */
        /* <DEDUP_REMOVED lines=11> */
[----:B------:R0:W2:Y:S04]  /*131e0*/  SHFL.IDX PT, R3, R4, RZ, 0x181f ;  /* 0x00181fff04037589 */ /* 0x0000a800000e0000 */
[----:B------:R0:W3:Y:S02]  /*131f0*/  SHFL.IDX PT, R14, R0, RZ, 0x181f ;  /* 0x00181fff000e7589 */ /* 0x0000e400000e0000 */
.L_x_868:
[----:B------:R-:W-:Y:S01]  /*13200*/  IMAD R8, R8, R21, RZ ;  /* 0x0000001508087224 */ /* 0x000fe200078e02ff */
[----:B------:R-:W-:Y:S04]  /*13210*/  BSSY B1, `(.L_x_667) ;  /* 0x000000c000017945 */ /* 0x000fe80003800000 */
[----:B------:R-:W-:-:S13]  /*13220*/  ISETP.GE.AND P0, PT, R6, R8, PT ;  /* 0x000000080600720c */ /* 0x000fda0003f06270 */
[----:B------:R-:W-:Y:S05]  /*13230*/  @P0 BRA `(.L_x_668) ;  /* 0x0000000000240947 */ /* 0x000fea0003800000 */
[----:B------:R-:W-:Y:S02]  /*13240*/  ULDC UR4, c[0x0][0xac8] ;  /* 0x0002b20000047ab9 */ /* 0x000fe40000000800 */
[----:B------:R-:W-:Y:S02]  /*13250*/  ISETP.GE.AND P2, PT, R16, UR4, PT ;  /* 0x0000000410007c0c */ /* 0x000fe4000bf46270 */
[----:B------:R-:W-:-:S11]  /*13260*/  ISETP.GE.AND P3, PT, R22, UR4, PT ;  /* 0x0000000416007c0c */ /* 0x000fd6000bf66270 */
[-C--:B---3--:R-:W-:Y:S02]  /*13270*/  @!P2 LEA R10, P0, R16, R14.reuse, 0x1 ;  /* 0x0000000e100aa211 */ /* 0x088fe400078008ff */
[----:B------:R-:W-:Y:S02]  /*13280*/  @!P3 LEA R14, P1, R22, R14, 0x1 ;  /* 0x0000000e160eb211 */ /* 0x000fe400078208ff */
[-C--:B--2---:R-:W-:Y:S02]  /*13290*/  @!P2 LEA.HI.X R11, R16, R3.reuse, R17, 0x1, P0 ;  /* 0x00000003100ba211 */ /* 0x084fe400000f0c11 */
[----:B------:R-:W-:-:S03]  /*132a0*/  @!P3 LEA.HI.X R15, R22, R3, R2, 0x1, P1 ;  /* 0x00000003160fb211 */ /* 0x000fc600008f0c02 */
[----:B------:R4:W-:Y:S04]  /*132b0*/  @!P2 ST.E.128 desc[UR38][R10.64], RZ ;  /* 0x000000ff0a00a985 */ /* 0x0009e8000c101d26 */
[----:B------:R4:W-:Y:S02]  /*132c0*/  @!P3 ST.E.128 desc[UR38][R14.64], RZ ;  /* 0x000000ff0e00b985 */ /* 0x0009e4000c101d26 */
.L_x_668:
[----:B------:R-:W-:Y:S05]  /*132d0*/  BSYNC B1 ;  /* 0x0000000000017941 */ /* 0x000fea0003800000 */
.L_x_667:
[----:B------:R-:W-:-:S03]  /*132e0*/  UMOV UR4, 0xffffffff ;  /* 0xffffffff00047882 */ /* 0x000fc60000000000 */
[----:B------:R-:W-:Y:S05]  /*132f0*/  BRA.DIV UR4, `(.L_x_669) ;  /* 0x0000008204007947 */ /* 0x000fea000b800000 */
[----:B--2---:R2:W0:Y:S04]  /*13300*/  SHFL.IDX PT, R3, R4, 0x1, 0x181f ;  /* 0x00381f0004037f89 */ /* 0x00442800000e0000 */
[----:B---34-:R2:W3:Y:S02]  /*13310*/  SHFL.IDX PT, R14, R0, 0x1, 0x181f ;  /* 0x00381f00000e7f89 */ /* 0x0184e400000e0000 */
.L_x_872:
[----:B------:R-:W-:Y:S01]  /*13320*/  IADD3 R5, R6, 0x20, RZ ;  /* 0x0000002006057810 */ /* 0x000fe20007ffe0ff */
[----:B------:R-:W-:Y:S03]  /*13330*/  BSSY B1, `(.L_x_670) ;  /* 0x000000c000017945 */ /* 0x000fe60003800000 */
[----:B------:R-:W-:-:S13]  /*13340*/  ISETP.GE.AND P0, PT, R5, R8, PT ;  /* 0x000000080500720c */ /* 0x000fda0003f06270 */
[----:B------:R-:W-:Y:S05]  /*13350*/  @P0 BRA `(.L_x_671) ;  /* 0x0000000000240947 */ /* 0x000fea0003800000 */
[----:B------:R-:W-:Y:S02]  /*13360*/  ULDC UR4, c[0x0][0xac8] ;  /* 0x0002b20000047ab9 */ /* 0x000fe40000000800 */
[----:B------:R-:W-:Y:S02]  /*13370*/  ISETP.GE.AND P2, PT, R16, UR4, PT ;  /* 0x0000000410007c0c */ /* 0x000fe4000bf46270 */
[----:B------:R-:W-:-:S11]  /*13380*/  ISETP.GE.AND P3, PT, R22, UR4, PT ;  /* 0x0000000416007c0c */ /* 0x000fd6000bf66270 */
[-C--:B---3--:R-:W-:Y:S02]  /*13390*/  @!P2 LEA R10, P0, R16, R14.reuse, 0x1 ;  /* 0x0000000e100aa211 */ /* 0x088fe400078008ff */
[----:B------:R-:W-:Y:S02]  /*133a0*/  @!P3 LEA R14, P1, R22, R14, 0x1 ;  /* 0x0000000e160eb211 */ /* 0x000fe400078208ff */
[-C--:B0-----:R-:W-:Y:S02]  /*133b0*/  @!P2 LEA.HI.X R11, R16, R3.reuse, R17, 0x1, P0 ;  /* 0x00000003100ba211 */ /* 0x081fe400000f0c11 */
[----:B------:R-:W-:-:S03]  /*133c0*/  @!P3 LEA.HI.X R15, R22, R3, R2, 0x1, P1 ;  /* 0x00000003160fb211 */ /* 0x000fc600008f0c02 */
[----:B------:R4:W-:Y:S04]  /*133d0*/  @!P2 ST.E.128 desc[UR38][R10.64], RZ ;  /* 0x000000ff0a00a985 */ /* 0x0009e8000c101d26 */
[----:B------:R4:W-:Y:S02]  /*133e0*/  @!P3 ST.E.128 desc[UR38][R14.64], RZ ;  /* 0x000000ff0e00b985 */ /* 0x0009e4000c101d26 */
.L_x_671:
[----:B------:R-:W-:Y:S05]  /*133f0*/  BSYNC B1 ;  /* 0x0000000000017941 */ /* 0x000fea0003800000 */
.L_x_670:
[----:B------:R-:W-:-:S03]  /*13400*/  UMOV UR4, 0xffffffff ;  /* 0xffffffff00047882 */ /* 0x000fc60000000000 */
[----:B------:R-:W-:Y:S05]  /*13410*/  BRA.DIV UR4, `(.L_x_672) ;  /* 0x0000008204007947 */ /* 0x000fea000b800000 */
[----:B0-----:R0:W0:Y:S04]  /*13420*/  SHFL.IDX PT, R3, R4, 0x2, 0x181f ;  /* 0x00581f0004037f89 */ /* 0x00102800000e0000 */
[----:B---34-:R3:W4:Y:S02]  /*13430*/  SHFL.IDX PT, R14, R0, 0x2, 0x181f ;  /* 0x00581f00000e7f89 */ /* 0x01872400000e0000 */
.L_x_876:
[----:B------:R-:W-:Y:S01]  /*13440*/  VIADD R5, R6, 0x40 ;  /* 0x0000004006057836 */ /* 0x000fe20000000000 */
[----:B------:R-:W-:Y:S04]  /*13450*/  BSSY B1, `(.L_x_673) ;  /* 0x000000c000017945 */ /* 0x000fe80003800000 */
[----:B------:R-:W-:-:S13]  /*13460*/  ISETP.GE.AND P0, PT, R5, R8, PT ;  /* 0x000000080500720c */ /* 0x000fda0003f06270 */
[----:B------:R-:W-:Y:S05]  /*13470*/  @P0 BRA `(.L_x_674) ;  /* 0x0000000000240947 */ /* 0x000fea0003800000 */
[----:B------:R-:W-:Y:S02]  /*13480*/  ULDC UR4, c[0x0][0xac8] ;  /* 0x0002b20000047ab9 */ /* 0x000fe40000000800 */
[----:B------:R-:W-:Y:S02]  /*13490*/  ISETP.GE.AND P2, PT, R16, UR4, PT ;  /* 0x0000000410007c0c */ /* 0x000fe4000bf46270 */
[----:B------:R-:W-:-:S11]  /*134a0*/  ISETP.GE.AND P3, PT, R22, UR4, PT ;  /* 0x0000000416007c0c */ /* 0x000fd6000bf66270 */
[-C--:B----4-:R-:W-:Y:S02]  /*134b0*/  @!P2 LEA R10, P0, R16, R14.reuse, 0x1 ;  /* 0x0000000e100aa211 */ /* 0x090fe400078008ff */
[----:B------:R-:W-:Y:S02]  /*134c0*/  @!P3 LEA R14, P1, R22, R14, 0x1 ;  /* 0x0000000e160eb211 */ /* 0x000fe400078208ff */
[-C--:B0-----:R-:W-:Y:S02]  /*134d0*/  @!P2 LEA.HI.X R11, R16, R3.reuse, R17, 0x1, P0 ;  /* 0x00000003100ba211 */ /* 0x081fe400000f0c11 */
[----:B------:R-:W-:-:S03]  /*134e0*/  @!P3 LEA.HI.X R15, R22, R3, R2, 0x1, P1 ;  /* 0x00000003160fb211 */ /* 0x000fc600008f0c02 */
[----:B------:R0:W-:Y:S04]  /*134f0*/  @!P2 ST.E.128 desc[UR38][R10.64], RZ ;  /* 0x000000ff0a00a985 */ /* 0x0001e8000c101d26 */
[----:B------:R0:W-:Y:S02]  /*13500*/  @!P3 ST.E.128 desc[UR38][R14.64], RZ ;  /* 0x000000ff0e00b985 */ /* 0x0001e4000c101d26 */
.L_x_674:
[----:B------:R-:W-:Y:S05]  /*13510*/  BSYNC B1 ;  /* 0x0000000000017941 */ /* 0x000fea0003800000 */
.L_x_673:
[----:B------:R-:W-:-:S03]  /*13520*/  UMOV UR4, 0xffffffff ;  /* 0xffffffff00047882 */ /* 0x000fc60000000000 */
[----:B------:R-:W-:Y:S05]  /*13530*/  BRA.DIV UR4, `(.L_x_675) ;  /* 0x0000008204007947 */ /* 0x000fea000b800000 */
[----:B0-----:R0:W0:Y:S04]  /*13540*/  SHFL.IDX PT, R3, R4, 0x3, 0x181f ;  /* 0x00781f0004037f89 */ /* 0x00102800000e0000 */
[----:B----4-:R4:W0:Y:S02]  /*13550*/  SHFL.IDX PT, R14, R0, 0x3, 0x181f ;  /* 0x00781f00000e7f89 */ /* 0x01082400000e0000 */
.L_x_880:
[----:B--234-:R-:W-:-:S05]  /*13560*/  VIADD R0, R6, 0x60 ;  /* 0x0000006006007836 */ /* 0x01cfca0000000000 */
[----:B------:R-:W-:-:S13]  /*13570*/  ISETP.GE.AND P0, PT, R0, R8, PT ;  /* 0x000000080000720c */ /* 0x000fda0003f06270 */
        /* <DEDUP_REMOVED lines=8> */
[----:B------:R0:W-:Y:S04]  /*13600*/  @!P2 ST.E.128 desc[UR38][R4.64], RZ ;  /* 0x000000ff0400a985 */ /* 0x0001e8000c101d26 */
[----:B------:R0:W-:Y:S02]  /*13610*/  @!P3 ST.E.128 desc[UR38][R14.64], RZ ;  /* 0x000000ff0e00b985 */ /* 0x0001e4000c101d26 */
.L_x_662:
[----:B------:R-:W-:Y:S05]  /*13620*/  BSYNC B0 ;  /* 0x0000000000007941 */ /* 0x000fea0003800000 */
.L_x_653:
[----:B------:R-:W-:Y:S02]  /*13630*/  ULDC UR4, c[0x0][0xc3c] ;  /* 0x00030f0000047ab9 */ /* 0x000fe40000000800 */
[----:B-1----:R-:W-:-:S13]  /*13640*/  ISETP.GE.AND P0, PT, R43, UR4, PT ;  /* 0x000000042b007c0c */ /* 0x002fda000bf06270 */
[----:B------:R-:W-:Y:S05]  /*13650*/  @!P0 BRA `(.L_x_676) ;  /* 0xfffffed800b48947 */ /* 0x000fea000383ffff */
[----:B------:R-:W-:Y:S05]  /*13660*/  BRA `(.L_x_480) ;  /* 0x0000006400947947 */ /* 0x000fea0003800000 */
.L_x_478:
[----:B------:R-:W-:-:S08]  /*13670*/  NOP ;  /* 0x0000000000007918 */ /* 0x000fd00000000000 */
[----:B--2---:R-:W0:-:S00]  /*13680*/  USETMAXREG.DEALLOC.CTAPOOL 0x28 ;  /* 0x00000028000079c8 */ /* 0x004e0000080e0500 */
[----:B0-----:R-:W-:Y:S01]  /*13690*/  LOP3.LUT R2, R2, 0x3, RZ, 0xc0, !PT ;  /* 0x0000000302027812 */ /* 0x001fe200078ec0ff */
[----:B------:R-:W-:Y:S01]  /*136a0*/  IMAD.MOV.U32 R4, RZ, RZ, RZ ;  /* 0x000000ffff047224 */ /* 0x000fe200078e00ff */
[----:B------:R-:W-:-:S04]  /*136b0*/  LOP3.LUT R32, R32, 0xfffffff7, RZ, 0xc0, !PT ;  /* 0xfffffff720207812 */ /* 0x000fc800078ec0ff */
[----:B------:R-:W0:Y:S02]  /*136c0*/  SHFL.IDX PT, R2, R2, RZ, 0x1f ;  /* 0x00001fff02027589 */ /* 0x000e2400000e0000 */
[----:B0-----:R-:W-:-:S13]  /*136d0*/  ISETP.NE.AND P0, PT, R2, RZ, PT ;  /* 0x000000ff0200720c */ /* 0x001fda0003f05270 */
        /* <DEDUP_REMOVED lines=9> */
.L_x_677:
[----:B------:R-:W-:Y:S01]  /*13770*/  LOP3.LUT R5, R0, 0x1f, RZ, 0xc0, !PT ;  /* 0x0000001f00057812 */ /* 0x000fe200078ec0ff */
[----:B------:R-:W-:Y:S01]  /*13780*/  ULDC UR4, c[0x0][0xc3c] ;  /* 0x00030f0000047ab9 */ /* 0x000fe20000000800 */
[----:B------:R-:W0:Y:S01]  /*13790*/  S2UR UR6, SR_CTAID.X ;  /* 0x00000000000679c3 */ /* 0x000e220000002500 */
[----:B------:R-:W-:Y:S01]  /*137a0*/  ULDC UR5, c[0x0][0xc38] ;  /* 0x00030e0000057ab9 */ /* 0x000fe20000000800 */
[----:B------:R-:W-:-:S04]  /*137b0*/  ISETP.NE.AND P0, PT, R5, 0x1f, PT ;  /* 0x0000001f0500780c */ /* 0x000fc80003f05270 */
[----:B------:R-:W-:-:S13]  /*137c0*/  ISETP.GE.OR P1, PT, R5, UR4, !P0 ;  /* 0x0000000405007c0c */ /* 0x000fda000c726670 */
[----:B------:R-:W1:Y:S02]  /*137d0*/  @!P1 LDC.64 R2, c[0x0][0xc80] ;  /* 0x00032000ff029b82 */ /* 0x000e640000000a00 */
[----:B-1----:R-:W-:-:S05]  /*137e0*/  @!P1 IMAD.WIDE.U32 R2, R5, 0x4, R2 ;  /* 0x0000000405029825 */ /* 0x002fca00078e0002 */
        /* <DEDUP_REMOVED lines=8> */
[----:B--2---:R-:W1:Y:S02]  /*13870*/  SHFL.UP PT, R6, R4, 0x1, RZ ;  /* 0x0420000004067989 */ /* 0x004e6400000e00ff */
[----:B-1----:R-:W-:-:S05]  /*13880*/  SEL R7, R6, RZ, P1 ;  /* 0x000000ff06077207 */ /* 0x002fca0000800000 */
[----:B------:R-:W-:-:S05]  /*13890*/  IMAD.IADD R7, R4, 0x1, R7 ;  /* 0x0000000104077824 */ /* 0x000fca00078e0207 */
[----:B------:R-:W1:Y:S02]  /*138a0*/  SHFL.UP PT, R6, R7, 0x2, RZ ;  /* 0x0440000007067989 */ /* 0x000e6400000e00ff */
        /* <DEDUP_REMOVED lines=11> */
[----:B------:R-:W1:Y:S02]  /*13960*/  SHFL.IDX PT, R6, R7, 0x1f, 0x1f ;  /* 0x03e01f0007067f89 */ /* 0x000e6400000e0000 */
[----:B-1----:R-:W-:-:S04]  /*13970*/  IMAD R6, R6, UR5, RZ ;  /* 0x0000000506067c24 */ /* 0x002fc8000f8e02ff */
[----:B------:R-:W-:Y:S01]  /*13980*/  IMAD.MOV.U32 R3, RZ, RZ, R6 ;  /* 0x000000ffff037224 */ /* 0x000fe200078e0006 */
[----:B0-----:R-:W-:-:S13]  /*13990*/  ISETP.GT.AND P6, PT, R6, UR6, PT ;  /* 0x0000000606007c0c */ /* 0x001fda000bfc4270 */
[----:B------:R-:W-:Y:S05]  /*139a0*/  @P6 BRA `(.L_x_679) ;  /* 0x00000000009c6947 */ /* 0x000fea0003800000 */
[----:B------:R-:W0:Y:S01]  /*139b0*/  LDC R10, c[0x0][0xc3c] ;  /* 0x00030f00ff0a7b82 */ /* 0x000e220000000800 */
[----:B------:R-:W-:Y:S01]  /*139c0*/  IMAD.MOV.U32 R6, RZ, RZ, R3 ;  /* 0x000000ffff067224 */ /* 0x000fe200078e0003 */
[----:B------:R-:W-:Y:S01]  /*139d0*/  UMOV UR4, URZ ;  /* 0x0000003f00047c82 */ /* 0x000fe20008000000 */
[----:B------:R-:W-:Y:S01]  /*139e0*/  ULDC UR7, c[0x0][0xc3c] ;  /* 0x00030f0000077ab9 */ /* 0x000fe20000000800 */
[----:B------:R-:W-:-:S05]  /*139f0*/  ULDC UR5, c[0x0][0xc38] ;  /* 0x00030e0000057ab9 */ /* 0x000fca0000000800 */
.L_x_683:
[----:B------:R-:W-:Y:S01]  /*13a00*/  UIADD3 UR4, UR4, 0x1f, URZ ;  /* 0x0000001f04047890 */ /* 0x000fe2000fffe03f */
[----:B------:R-:W-:-:S05]  /*13a10*/  MOV R19, UR7 ;  /* 0x0000000700137c02 */ /* 0x000fca0008000f00 */
        /* <DEDUP_REMOVED lines=10> */
.L_x_682:
[----:B------:R-:W-:Y:S05]  /*13ac0*/  BSYNC B0 ;  /* 0x0000000000007941 */ /* 0x000fea0003800000 */
.L_x_681:
        /* <DEDUP_REMOVED lines=21> */
.L_x_679:
        /* <DEDUP_REMOVED lines=13> */
[----:B------:R-:W-:-:S06]  /*13cf0*/  IADD3 R16, R19, -0x1, RZ ;  /* 0xffffffff13107810 */ /* 0x000fcc0007ffe0ff */
[----:B------:R2:W3:Y:S02]  /*13d00*/  SHFL.IDX PT, R16, R7, R16, 0x1f ;  /* 0x00001f1007107589 */ /* 0x0004e400000e0000 */
.L_x_684:
[----:B---3--:R-:W-:Y:S01]  /*13d10*/  IMAD R16, R16, UR5, R9 ;  /* 0x0000000510107c24 */ /* 0x008fe2000f8e0209 */
[----:B0-----:R-:W-:Y:S01]  /*13d20*/  IABS R2, R4 ;  /* 0x0000000400027213 */ /* 0x001fe20000000000 */
[----:B-12---:R-:W-:Y:S02]  /*13d30*/  IMAD.MOV R7, RZ, RZ, -R3 ;  /* 0x000000ffff077224 */ /* 0x006fe400078e0a03 */
[----:B------:R-:W-:Y:S01]  /*13d40*/  VIADD R19, R19, UR4 ;  /* 0x0000000413137c36 */ /* 0x000fe20008000000 */
[----:B------:R-:W-:Y:S01]  /*13d50*/  IADD3 R9, -R16, UR6, RZ ;  /* 0x0000000610097c10 */ /* 0x000fe2000fffe1ff */
[----:B------:R-:W-:Y:S02]  /*13d60*/  IMAD.MOV R8, RZ, RZ, -R2 ;  /* 0x000000ffff087224 */ /* 0x000fe400078e0a02 */
[----:B------:R-:W-:Y:S01]  /*13d70*/  IMAD R7, R7, R10, RZ ;  /* 0x0000000a07077224 */ /* 0x000fe200078e02ff */
[----:B------:R-:W-:Y:S01]  /*13d80*/  IABS R6, R9 ;  /* 0x0000000900067213 */ /* 0x000fe20000000000 */
[----:B------:R-:W-:-:S04]  /*13d90*/  IMAD.MOV.U32 R2, RZ, RZ, RZ ;  /* 0x000000ffff027224 */ /* 0x000fc800078e00ff */
        /* <DEDUP_REMOVED lines=19> */
.L_x_680:
[----:B------:R-:W-:Y:S02]  /*13ed0*/  IMAD.MOV.U32 R17, RZ, RZ, RZ ;  /* 0x000000ffff117224 */ /* 0x000fe400078e00ff */
[----:B------:R-:W-:Y:S02]  /*13ee0*/  IMAD.U32 R16, RZ, RZ, UR6 ;  /* 0x00000006ff107e24 */ /* 0x000fe4000f8e00ff */
[----:B------:R-:W-:-:S07]  /*13ef0*/  IMAD.MOV.U32 R18, RZ, RZ, RZ ;  /* 0x000000ffff127224 */ /* 0x000fce00078e00ff */
.L_x_685:
[----:B------:R-:W-:-:S13]  /*13f00*/  ISETP.NE.AND P0, PT, R5, RZ, PT ;  /* 0x000000ff0500720c */ /* 0x000fda0003f05270 */
[----:B------:R-:W0:Y:S01]  /*13f10*/  @!P0 S2R R3, SR_CgaCtaId ;  /* 0x0000000000038919 */ /* 0x000e220000008800 */
[----:B------:R-:W-:-:S04]  /*13f20*/  @!P0 MOV R2, 0x400 ;  /* 0x0000040000028802 */ /* 0x000fc80000000f00 */
[----:B0-----:R-:W-:-:S05]  /*13f30*/  @!P0 LEA R2, R3, R2, 0x18 ;  /* 0x0000000203028211 */ /* 0x001fca00078ec0ff */
[----:B------:R1:W-:Y:S01]  /*13f40*/  @!P0 STS.128 [R2+0x288d0], R16 ;  /* 0x0288d01002008388 */ /* 0x0003e20000000c00 */
[----:B------:R-:W-:Y:S06]  /*13f50*/  BAR.ARV 0x5, 0x180 ;  /* 0x0146000000007b1d */ /* 0x000fec0000002000 */
.L_x_678:
[----:B------:R2:W-:Y:S01]  /*13f60*/  STL [R1+0x24], RZ ;  /* 0x000024ff01007387 */ /* 0x0005e20000100800 */
[----:B------:R-:W-:Y:S01]  /*13f70*/  ULDC UR4, c[0x0][0xc3c] ;  /* 0x00030f0000047ab9 */ /* 0x000fe20000000800 */
[----:B------:R-:W-:Y:S01]  /*13f80*/  IMAD.MOV.U32 R28, RZ, RZ, 0x1 ;  /* 0x00000001ff1c7424 */ /* 0x000fe200078e00ff */
[----:B0-----:R-:W-:Y:S01]  /*13f90*/  ISETP.GE.AND P0, PT, R19, UR4, PT ;  /* 0x0000000413007c0c */ /* 0x001fe2000bf06270 */
[----:B------:R-:W-:-:S12]  /*13fa0*/  IMAD.MOV.U32 R25, RZ, RZ, RZ ;  /* 0x000000ffff197224 */ /* 0x000fd800078e00ff */
[----:B--2---:R-:W-:Y:S05]  /*13fb0*/  @P0 BRA `(.L_x_686) ;  /* 0x0000005800640947 */ /* 0x004fea0003800000 */
[----:B-1----:R-:W2:Y:S01]  /*13fc0*/  LDL R2, [R1+0xc] ;  /* 0x00000c0001027983 */ /* 0x002ea20000100800 */
[----:B------:R-:W0:Y:S01]  /*13fd0*/  S2UR UR5, SR_CgaCtaId ;  /* 0x00000000000579c3 */ /* 0x000e220000008800 */
[C---:B------:R-:W-:Y:S01]  /*13fe0*/  IMAD.SHL.U32 R31, R0.reuse, 0x8, RZ ;  /* 0x00000008001f7824 */ /* 0x040fe200078e00ff */
[----:B------:R-:W-:Y:S01]  /*13ff0*/  LOP3.LUT R4, R0, 0x7f, RZ, 0xc0, !PT ;  /* 0x0000007f00047812 */ /* 0x000fe200078ec0ff */
[----:B------:R-:W-:Y:S01]  /*14000*/  UMOV UR4, 0x400 ;  /* 0x0000040000047882 */ /* 0x000fe20000000000 */
[----:B------:R-:W-:Y:S01]  /*14010*/  BSSY B8, `(.L_x_686) ;  /* 0x0000593000087945 */ /* 0x000fe20003800000 */
[----:B------:R-:W-:Y:S01]  /*14020*/  IMAD.MOV.U32 R28, RZ, RZ, 0x1 ;  /* 0x00000001ff1c7424 */ /* 0x000fe200078e00ff */
[C---:B------:R-:W-:Y:S01]  /*14030*/  LOP3.LUT R3, R31.reuse, 0x1f8, RZ, 0xc0, !PT ;  /* 0x000001f81f037812 */ /* 0x040fe200078ec0ff */
[----:B------:R-:W-:Y:S01]  /*14040*/  IMAD.SHL.U32 R36, R4, 0x8, RZ ;  /* 0x0000000804247824 */ /* 0x000fe200078e00ff */
[----:B------:R-:W-:Y:S01]  /*14050*/  LOP3.LUT R31, R31, 0x38, RZ, 0xc0, !PT ;  /* 0x000000381f1f7812 */ /* 0x000fe200078ec0ff */
[----:B------:R-:W-:Y:S01]  /*14060*/  IMAD.MOV.U32 R25, RZ, RZ, RZ ;  /* 0x000000ffff197224 */ /* 0x000fe200078e00ff */
[----:B------:R-:W-:Y:S01]  /*14070*/  LOP3.LUT R3, R3, 0x38, R0, 0x78, !PT ;  /* 0x0000003803037812 */ /* 0x000fe200078e7800 */
[----:B------:R-:W-:Y:S01]  /*14080*/  IMAD.MOV.U32 R29, RZ, RZ, 0x1 ;  /* 0x00000001ff1d7424 */ /* 0x000fe200078e00ff */
[----:B------:R-:W-:Y:S01]  /*14090*/  LOP3.LUT R30, R31, 0x40, RZ, 0xfc, !PT ;  /* 0x000000401f1e7812 */ /* 0x000fe200078efcff */
[----:B------:R-:W-:Y:S01]  /*140a0*/  IMAD.MOV.U32 R27, RZ, RZ, RZ ;  /* 0x000000ffff1b7224 */ /* 0x000fe200078e00ff */
[----:B------:R-:W-:Y:S01]  /*140b0*/  LOP3.LUT R36, R3, 0x200, R36, 0xf8, !PT ;  /* 0x0000020003247812 */ /* 0x000fe200078ef824 */
[----:B------:R-:W-:Y:S01]  /*140c0*/  ULDC.64 UR40, c[0x0][0x198] ;  /* 0x0000660000287ab9 */ /* 0x000fe20000000a00 */
[----:B------:R-:W-:Y:S01]  /*140d0*/  ULDC UR36, c[0x0][0xc] ;  /* 0x0000030000247ab9 */ /* 0x000fe20000000800 */
[----:B0-----:R-:W-:-:S06]  /*140e0*/  ULEA UR4, UR5, UR4, 0x18 ;  /* 0x0000000405047291 */ /* 0x001fcc000f8ec03f */
[----:B------:R-:W-:Y:S02]  /*140f0*/  MOV R22, UR4 ;  /* 0x0000000400167c02 */ /* 0x000fe40008000f00 */
[----:B--2---:R-:W-:-:S05]  /*14100*/  LOP3.LUT R0, R2, 0x2, RZ, 0xfc, !PT ;  /* 0x0000000202007812 */ /* 0x004fca00078efcff */
[----:B------:R0:W-:Y:S04]  /*14110*/  STL [R1+0x2c], R0 ;  /* 0x00002c0001007387 */ /* 0x0001e80000100800 */
[----:B------:R1:W-:Y:S01]  /*14120*/  STL [R1+0x24], RZ ;  /* 0x000024ff01007387 */ /* 0x0003e20000100800 */
[----:B0-----:R-:W-:-:S05]  /*14130*/  IMAD R0, R36, 0x2, R22 ;  /* 0x0000000224007824 */ /* 0x001fca00078e0216 */
[----:B------:R1:W-:Y:S02]  /*14140*/  STL [R1+0x8], R0 ;  /* 0x0000080001007387 */ /* 0x0003e40000100800 */
.L_x_785:
[----:B0-----:R-:W0:Y:S02]  /*14150*/  LDC.64 R2, c[0x0][0xc88] ;  /* 0x00032200ff027b82 */ /* 0x001e240000000a00 */
[----:B0-----:R-:W-:-:S05]  /*14160*/  IMAD.WIDE R2, R19, 0x4, R2 ;  /* 0x0000000413027825 */ /* 0x001fca00078e0202 */
[----:B-1----:R-:W1:Y:S01]  /*14170*/  LDG.E R33, desc[UR38][R2.64] ;  /* 0x0000002602217981 */ /* 0x002e62000c1e1900 */
[----:B------:R-:W-:Y:S05]  /*14180*/  YIELD ;  /* 0x0000000000007946 */ /* 0x000fea0003800000 */
[----:B------:R-:W-:Y:S01]  /*14190*/  ULDC.64 UR4, c[0x0][0xa28] ;  /* 0x00028a0000047ab9 */ /* 0x000fe20000000a00 */
[----:B------:R-:W-:Y:S01]  /*141a0*/  IMAD.MOV.U32 R9, RZ, RZ, RZ ;  /* 0x000000ffff097224 */ /* 0x000fe200078e00ff */
[----:B------:R-:W-:Y:S01]  /*141b0*/  ISETP.NE.U32.AND P0, PT, RZ, UR4, PT ;  /* 0x00000004ff007c0c */ /* 0x000fe2000bf05070 */
[----:B------:R-:W-:Y:S01]  /*141c0*/  IMAD.MOV.U32 R6, RZ, RZ, RZ ;  /* 0x000000ffff067224 */ /* 0x000fe200078e00ff */
[----:B------:R-:W-:Y:S01]  /*141d0*/  ULDC.64 UR8, c[0x0][0xa18] ;  /* 0x0002860000087ab9 */ /* 0x000fe20000000a00 */
[----:B------:R-:W-:Y:S01]  /*141e0*/  ULDC.64 UR6, c[0x0][0xa10] ;  /* 0x0002840000067ab9 */ /* 0x000fe20000000a00 */
[----:B------:R-:W-:-:S02]  /*141f0*/  ISETP.NE.AND.EX P0, PT, RZ, UR5, PT, P0 ;  /* 0x00000005ff007c0c */ /* 0x000fc4000bf05300 */
[----:B-1----:R-:W-:-:S11]  /*14200*/  SHF.R.S32.HI R0, RZ, 0x1f, R33 ;  /* 0x0000001fff007819 */ /* 0x002fd60000011421 */
[C---:B------:R-:W-:Y:S01]  /*14210*/  @P0 LEA R2, P1, R33.reuse, UR4, 0x2 ;  /* 0x0000000421020c11 */ /* 0x040fe2000f8210ff */
[C---:B------:R-:W-:Y:S01]  /*14220*/  IMAD.SHL.U32 R23, R33.reuse, 0x4, RZ ;  /* 0x0000000421177824 */ /* 0x040fe200078e00ff */
[C-C-:B------:R-:W-:Y:S01]  /*14230*/  SHF.L.U64.HI R24, R33.reuse, 0x2, R0.reuse ;  /* 0x0000000221187819 */ /* 0x140fe20000010200 */
[----:B------:R0:W-:Y:S01]  /*14240*/  STL [R1+0x18], R0 ;  /* 0x0000180001007387 */ /* 0x0001e20000100800 */
[----:B------:R-:W-:Y:S01]  /*14250*/  @P0 LEA.HI.X R3, R33, UR5, R0, 0x2, P1 ;  /* 0x0000000521030c11 */ /* 0x000fe200088f1400 */
[----:B------:R-:W-:-:S04]  /*14260*/  ULDC.64 UR4, c[0x0][0xa00] ;  /* 0x0002800000047ab9 */ /* 0x000fc80000000a00 */
[----:B--2---:R1:W2:Y:S01]  /*14270*/  @P0 LDG.E R9, desc[UR38][R2.64] ;  /* 0x0000002602090981 */ /* 0x0042a2000c1e1900 */
[----:B------:R-:W-:Y:S02]  /*14280*/  ISETP.NE.U32.AND P0, PT, RZ, UR4, PT ;  /* 0x00000004ff007c0c */ /* 0x000fe4000bf05070 */
[----:B------:R-:W-:Y:S01]  /*14290*/  ISETP.NE.U32.AND P2, PT, RZ, UR8, PT ;  /* 0x00000008ff007c0c */ /* 0x000fe2000bf45070 */
[----:B0-----:R-:W-:Y:S01]  /*142a0*/  IMAD.MOV.U32 R0, RZ, RZ, RZ ;  /* 0x000000ffff007224 */ /* 0x001fe200078e00ff */
[----:B------:R-:W-:Y:S02]  /*142b0*/  ISETP.NE.AND.EX P0, PT, RZ, UR5, PT, P0 ;  /* 0x00000005ff007c0c */ /* 0x000fe4000bf05300 */
[----:B------:R-:W-:Y:S02]  /*142c0*/  ISETP.NE.AND.EX P2, PT, RZ, UR9, PT, P2 ;  /* 0x00000009ff007c0c */ /* 0x000fe4000bf45320 */
[----:B------:R-:W-:Y:S02]  /*142d0*/  ISETP.NE.U32.AND P1, PT, RZ, UR6, PT ;  /* 0x00000006ff007c0c */ /* 0x000fe4000bf25070 */
[----:B-1----:R-:W-:-:S02]  /*142e0*/  IADD3 R2, P3, R23, UR4, RZ ;  /* 0x0000000417027c10 */ /* 0x002fc4000ff7e0ff */
[----:B------:R-:W-:Y:S02]  /*142f0*/  ISETP.NE.AND.EX P1, PT, RZ, UR7, PT, P1 ;  /* 0x00000007ff007c0c */ /* 0x000fe4000bf25310 */
[----:B------:R-:W-:Y:S02]  /*14300*/  IADD3.X R3, R24, UR5, RZ, P3, !PT ;  /* 0x0000000518037c10 */ /* 0x000fe40009ffe4ff */
[----:B------:R-:W-:-:S03]  /*14310*/  IADD3 R4, P4, R23, UR6, RZ ;  /* 0x0000000617047c10 */ /* 0x000fc6000ff9e0ff */
[----:B------:R-:W3:Y:S01]  /*14320*/  @P0 LDG.E R6, desc[UR38][R2.64] ;  /* 0x0000002602060981 */ /* 0x000ee2000c1e1900 */
[----:B------:R-:W-:Y:S01]  /*14330*/  ULDC UR4, c[0x0][0x288] ;  /* 0x0000a20000047ab9 */ /* 0x000fe20000000800 */
[----:B------:R-:W-:Y:S01]  /*14340*/  IADD3.X R5, R24, UR7, RZ, P4, !PT ;  /* 0x0000000718057c10 */ /* 0x000fe2000a7fe4ff */
[----:B------:R-:W-:Y:S01]  /*14350*/  IMAD.U32 R8, RZ, RZ, UR4 ;  /* 0x00000004ff087e24 */ /* 0x000fe2000f8e00ff */
[----:B------:R-:W-:-:S03]  /*14360*/  ULDC.64 UR4, c[0x0][0x418] ;  /* 0x0001060000047ab9 */ /* 0x000fc60000000a00 */
[----:B------:R-:W5:Y:S04]  /*14370*/  @P1 LDG.E R0, desc[UR38][R4.64] ;  /* 0x0000002604001981 */ /* 0x000f68000c1e1900 */
[----:B---3--:R0:W-:Y:S02]  /*14380*/  STL [R1+0x10], R6 ;  /* 0x0000100601007387 */ /* 0x0081e40000100800 */
[----:B0-----:R-:W-:-:S04]  /*14390*/  @P2 IADD3 R6, P3, R23, UR8, RZ ;  /* 0x0000000817062c10 */ /* 0x001fc8000ff7e0ff */
[----:B------:R-:W-:-:S05]  /*143a0*/  @P2 IADD3.X R7, R24, UR9, RZ, P3, !PT ;  /* 0x0000000918072c10 */ /* 0x000fca0009ffe4ff */
[----:B------:R0:W3:Y:S01]  /*143b0*/  @P2 LDG.E R8, desc[UR38][R6.64] ;  /* 0x0000002606082981 */ /* 0x0000e2000c1e1900 */
[----:B------:R-:W-:-:S03]  /*143c0*/  UISETP.NE.U32.AND UP0, UPT, UR4, URZ, UPT ;  /* 0x0000003f0400728c */ /* 0x000fc6000bf05070 */
[----:B------:R-:W-:Y:S01]  /*143d0*/  ULDC UR4, c[0x0][0x424] ;  /* 0x0001090000047ab9 */ /* 0x000fe20000000800 */
[----:B------:R-:W-:-:S03]  /*143e0*/  UISETP.NE.AND.EX UP0, UPT, UR5, URZ, UPT, UP0 ;  /* 0x0000003f0500728c */ /* 0x000fc6000bf05300 */
[----:B------:R-:W-:Y:S01]  /*143f0*/  ULDC UR5, c[0x0][0x2f0] ;  /* 0x0000bc0000057ab9 */ /* 0x000fe20000000800 */
[----:B------:R-:W-:-:S04]  /*14400*/  USEL UR4, UR4, 0x1, UP0 ;  /* 0x0000000104047887 */ /* 0x000fc80008000000 */
[----:B------:R-:W-:Y:S01]  /*14410*/  UIMAD UR4, UR4, UR5, URZ ;  /* 0x00000005040472a4 */ /* 0x000fe2000f8e023f */
[----:B--2---:R-:W-:Y:S02]  /*14420*/  STL [R1], R9 ;  /* 0x0000000901007387 */ /* 0x004fe40000100800 */
[----:B------:R-:W-:Y:S02]  /*14430*/  ULDC UR5, c[0x0][0x348] ;  /* 0x0000d20000057ab9 */ /* 0x000fe40000000800 */
[----:B0-----:R-:W-:Y:S01]  /*14440*/  IMAD.U32 R6, RZ, RZ, UR5 ;  /* 0x00000005ff067e24 */ /* 0x001fe2000f8e00ff */
[----:B---3--:R0:W-:Y:S02]  /*14450*/  STL [R1+0x1c], R8 ;  /* 0x00001c0801007387 */ /* 0x0081e40000100800 */
[----:B0-----:R-:W-:Y:S01]  /*14460*/  IMAD.U32 R8, RZ, RZ, UR4 ;  /* 0x00000004ff087e24 */ /* 0x001fe2000f8e00ff */
[----:B------:R-:W-:Y:S06]  /*14470*/  @P2 BRA `(.L_x_687) ;  /* 0x0000000000142947 */ /* 0x000fec0003800000 */
[----:B------:R-:W-:Y:S05]  /*14480*/  @!P0 BRA `(.L_x_687) ;  /* 0x0000000000108947 */ /* 0x000fea0003800000 */
[----:B------:R-:W2:Y:S04]  /*14490*/  LDG.E R10, desc[UR38][R2.64] ;  /* 0x00000026020a7981 */ /* 0x000ea8000c1e1900 */
[----:B------:R-:W2:Y:S02]  /*144a0*/  LDG.E R7, desc[UR38][R2.64+0x4] ;  /* 0x0000042602077981 */ /* 0x000ea4000c1e1900 */
[----:B--2---:R-:W-:-:S05]  /*144b0*/  IMAD.IADD R2, R7, 0x1, -R10 ;  /* 0x0000000107027824 */ /* 0x004fca00078e0a0a */
[----:B------:R0:W-:Y:S02]  /*144c0*/  STL [R1+0x1c], R2 ;  /* 0x00001c0201007387 */ /* 0x0001e40000100800 */
.L_x_687:
[----:B------:R-:W-:Y:S01]  /*144d0*/  ULDC.64 UR4, c[0x0][0xa20] ;  /* 0x0002880000047ab9 */ /* 0x000fe20000000a00 */
[----:B------:R-:W-:Y:S01]  /*144e0*/  IMAD.MOV.U32 R34, RZ, RZ, R33 ;  /* 0x000000ffff227224 */ /* 0x000fe200078e0021 */
[----:B------:R-:W-:-:S04]  /*144f0*/  ISETP.NE.U32.AND P0, PT, RZ, UR4, PT ;  /* 0x00000004ff007c0c */ /* 0x000fc8000bf05070 */
[----:B------:R-:W-:-:S13]  /*14500*/  ISETP.NE.AND.EX P0, PT, RZ, UR5, PT, P0 ;  /* 0x00000005ff007c0c */ /* 0x000fda000bf05300 */
[----:B------:R-:W-:Y:S05]  /*14510*/  @!P0 BRA `(.L_x_688) ;  /* 0x0000000000108947 */ /* 0x000fea0003800000 */
[----:B0-----:R-:W-:-:S04]  /*14520*/  IADD3 R2, P0, R23, UR4, RZ ;  /* 0x0000000417027c10 */ /* 0x001fc8000ff1e0ff */
[----:B------:R-:W-:-:S05]  /*14530*/  IADD3.X R3, R24, UR5, RZ, P0, !PT ;  /* 0x0000000518037c10 */ /* 0x000fca00087fe4ff */
[----:B------:R1:W5:Y:S01]  /*14540*/  LDG.E R8, desc[UR38][R2.64] ;  /* 0x0000002602087981 */ /* 0x000362000c1e1900 */
[----:B------:R-:W-:Y:S05]  /*14550*/  BRA `(.L_x_689) ;  /* 0x0000000000247947 */ /* 0x000fea0003800000 */
.L_x_688:
[----:B------:R-:W-:Y:S02]  /*14560*/  ULDC.64 UR4, c[0x0][0xa08] ;  /* 0x0002820000047ab9 */ /* 0x000fe40000000a00 */
[----:B------:R-:W-:-:S04]  /*14570*/  ISETP.NE.U32.AND P0, PT, RZ, UR4, PT ;  /* 0x00000004ff007c0c */ /* 0x000fc8000bf05070 */
[----:B------:R-:W-:-:S13]  /*14580*/  ISETP.NE.AND.EX P0, PT, RZ, UR5, PT, P0 ;  /* 0x00000005ff007c0c */ /* 0x000fda000bf05300 */
[----:B------:R-:W-:Y:S05]  /*14590*/  @!P0 BRA `(.L_x_689) ;  /* 0x0000000000148947 */ /* 0x000fea0003800000 */
[----:B0-----:R-:W0:Y:S02]  /*145a0*/  LDC.64 R2, c[0x0][0xa08] ;  /* 0x00028200ff027b82 */ /* 0x001e240000000a00 */
[----:B0-----:R-:W-:-:S05]  /*145b0*/  IMAD.WIDE R2, R34, 0x4, R2 ;  /* 0x0000000422027825 */ /* 0x001fca00078e0202 */
[----:B------:R-:W2:Y:S04]  /*145c0*/  LDG.E R8, desc[UR38][R2.64] ;  /* 0x0000002602087981 */ /* 0x000ea8000c1e1900 */
[----:B------:R-:W2:Y:S02]  /*145d0*/  LDG.E R7, desc[UR38][R2.64+0x4] ;  /* 0x0000042602077981 */ /* 0x000ea4000c1e1900 */
[----:B--2---:R-:W-:-:S07]  /*145e0*/  IMAD.IADD R8, R7, 0x1, -R8 ;  /* 0x0000000107087824 */ /* 0x004fce00078e0a08 */
.L_x_689:
[----:B-1----:R-:W2:Y:S04]  /*145f0*/  @P1 LDG.E R3, desc[UR38][R4.64] ;  /* 0x0000002604031981 */ /* 0x002ea8000c1e1900 */
[----:B0-----:R-:W2:Y:S01]  /*14600*/  @P1 LDG.E R2, desc[UR38][R4.64+0x4] ;  /* 0x0000042604021981 */ /* 0x001ea2000c1e1900 */
[----:B------:R-:W-:Y:S01]  /*14610*/  BSSY B0, `(.L_x_690) ;  /* 0x000011a000007945 */ /* 0x000fe20003800000 */
[----:B--2---:R-:W-:Y:S01]  /*14620*/  @P1 IADD3 R6, -R3, R2, RZ ;  /* 0x0000000203061210 */ /* 0x004fe20007ffe1ff */
[----:B-----5:R-:W-:-:S04]  /*14630*/  IMAD.IADD R3, R8, 0x1, -R9 ;  /* 0x0000000108037824 */ /* 0x020fc800078e0a09 */
[----:B------:R-:W-:-:S04]  /*14640*/  IMAD.IADD R37, R3, 0x1, R6 ;  /* 0x0000000103257824 */ /* 0x000fc800078e0206 */
[----:B------:R-:W-:-:S05]  /*14650*/  VIADD R2, R37, 0x7f ;  /* 0x0000007f25027836 */ /* 0x000fca0000000000 */
[----:B------:R-:W-:-:S04]  /*14660*/  SHF.R.S32.HI R7, RZ, 0x1f, R2 ;  /* 0x0000001fff077819 */ /* 0x000fc80000011402 */
[----:B------:R-:W-:-:S04]  /*14670*/  LEA.HI R4, R7, R2, RZ, 0x7 ;  /* 0x0000000207047211 */ /* 0x000fc800078f38ff */
[----:B------:R-:W-:Y:S01]  /*14680*/  LOP3.LUT R2, R4, 0xffffff80, RZ, 0xc0, !PT ;  /* 0xffffff8004027812 */ /* 0x000fe200078ec0ff */
[----:B------:R0:W-:Y:S03]  /*14690*/  STL [R1+0x20], R4 ;  /* 0x0000200401007387 */ /* 0x0001e60000100800 */
[----:B------:R-:W-:Y:S01]  /*146a0*/  VIADDMNMX R7, R2, -R3, R6, PT ;  /* 0x8000000302077246 */ /* 0x000fe20003800106 */
[----:B------:R-:W-:-:S05]  /*146b0*/  IMAD.MOV R2, RZ, RZ, -R3 ;  /* 0x000000ffff027224 */ /* 0x000fca00078e0a03 */
[----:B------:R-:W-:-:S04]  /*146c0*/  VIMNMX R2, RZ, R2, !PT ;  /* 0x00000002ff027248 */ /* 0x000fc80007fe0100 */
[----:B------:R-:W-:Y:S02]  /*146d0*/  ISETP.GT.AND P0, PT, R7, R2, PT ;  /* 0x000000020700720c */ /* 0x000fe40003f04270 */
[----:B0-----:R-:W-:-:S11]  /*146e0*/  SHF.R.U32.HI R4, RZ, 0x7, R2 ;  /* 0x00000007ff047819 */ /* 0x001fd60000011602 */
[----:B------:R-:W-:-:S05]  /*146f0*/  @P0 VIADD R3, R7, 0x7f ;  /* 0x0000007f07030836 */ /* 0x000fca0000000000 */
[----:B------:R-:W-:-:S04]  /*14700*/  @P0 SHF.R.S32.HI R2, RZ, 0x1f, R3 ;  /* 0x0000001fff020819 */ /* 0x000fc80000011403 */
[----:B------:R-:W-:Y:S01]  /*14710*/  @P0 LEA.HI R2, R2, R3, RZ, 0x7 ;  /* 0x0000000302020211 */ /* 0x000fe200078f38ff */
[----:B------:R-:W-:-:S03]  /*14720*/  IMAD.MOV.U32 R3, RZ, RZ, R4 ;  /* 0x000000ffff037224 */ /* 0x000fc600078e0004 */
[----:B------:R-:W-:Y:S02]  /*14730*/  @P0 SHF.R.S32.HI R3, RZ, 0x7, R2 ;  /* 0x00000007ff030819 */ /* 0x000fe40000011402 */
[----:B------:R-:W-:Y:S02]  /*14740*/  PLOP3.LUT P0, PT, PT, PT, PT, 0x80, 0x0 ;  /* 0x000000000000781c */ /* 0x000fe40003f0f070 */
[----:B------:R-:W-:-:S13]  /*14750*/  ISETP.GT.AND P2, PT, R3, R4, PT ;  /* 0x000000040300720c */ /* 0x000fda0003f44270 */
[----:B------:R-:W-:Y:S05]  /*14760*/  @!P2 BRA `(.L_x_691) ;  /* 0x000000100010a947 */ /* 0x000fea0003800000 */
[----:B------:R-:W-:Y:S01]  /*14770*/  UMOV UR4, 0xffffffff ;  /* 0xffffffff00047882 */ /* 0x000fe20000000000 */
[----:B------:R-:W-:Y:S02]  /*14780*/  SEL R2, R34, RZ, !P1 ;  /* 0x000000ff22027207 */ /* 0x000fe40004800000 */
[----:B------:R-:W-:Y:S05]  /*14790*/  BRA.DIV UR4, `(.L_x_692) ;  /* 0x0000006e04b07947 */ /* 0x000fea000b800000 */
[----:B------:R-:W0:Y:S02]  /*147a0*/  S2R R5, SR_TID.X ;  /* 0x0000000000057919 */ /* 0x000e240000002100 */
[----:B0-----:R-:W-:-:S04]  /*147b0*/  SHF.R.U32.HI R5, RZ, 0x5, R5 ;  /* 0x00000005ff057819 */ /* 0x001fc80000011605 */
[----:B------:R-:W-:-:S05]  /*147c0*/  LOP3.LUT R5, R5, 0x3, RZ, 0xc0, !PT ;  /* 0x0000000305057812 */ /* 0x000fca00078ec0ff */
[----:B------:R0:W1:Y:S02]  /*147d0*/  SHFL.IDX PT, R14, R5, RZ, 0x1f ;  /* 0x00001fff050e7589 */ /* 0x00006400000e0000 */
.L_x_883:
[----:B-1----:R-:W-:Y:S02]  /*147e0*/  ISETP.NE.AND P0, PT, R14, RZ, PT ;  /* 0x000000ff0e00720c */ /* 0x002fe40003f05270 */
[----:B------:R-:W-:-:S11]  /*147f0*/  PLOP3.LUT P6, PT, PT, PT, PT, 0x8, 0x0 ;  /* 0x000000000000781c */ /* 0x000fd60003fce170 */
[----:B------:R-:W-:Y:S05]  /*14800*/  @P0 BRA `(.L_x_693) ;  /* 0x00000000000c0947 */ /* 0x000fea0003800000 */
[----:B------:R-:W-:-:S03]  /*14810*/  UMOV UR4, 0xffffffff ;  /* 0xffffffff00047882 */ /* 0x000fc60000000000 */
[----:B------:R-:W-:Y:S05]  /*14820*/  BRA.DIV UR4, `(.L_x_694) ;  /* 0x0000006e04c07947 */ /* 0x000fea000b800000 */
[----:B------:R-:W-:-:S13]  /*14830*/  ELECT P6, URZ, PT ;  /* 0x00000000003f782f */ /* 0x000fda00038c0000 */
.L_x_693:
[----:B0-----:R-:W2:Y:S01]  /*14840*/  LDL R5, [R1+0x24] ;  /* 0x0000240001057983 */ /* 0x001ea20000100800 */
[----:B------:R-:W-:Y:S01]  /*14850*/  BSSY B1, `(.L_x_695) ;  /* 0x0000008000017945 */ /* 0x000fe20003800000 */
[----:B--2---:R-:W-:-:S05]  /*14860*/  VIADD R5, R5, 0x1 ;  /* 0x0000000105057836 */ /* 0x004fca0000000000 */
[----:B------:R-:W-:-:S04]  /*14870*/  LEA.HI R6, R5, R5, RZ, 0x1 ;  /* 0x0000000505067211 */ /* 0x000fc800078f08ff */
[----:B------:R-:W-:-:S05]  /*14880*/  LOP3.LUT R6, R6, 0xfffffffe, RZ, 0xc0, !PT ;  /* 0xfffffffe06067812 */ /* 0x000fca00078ec0ff */
[----:B------:R-:W-:-:S05]  /*14890*/  IMAD.IADD R5, R5, 0x1, -R6 ;  /* 0x0000000105057824 */ /* 0x000fca00078e0a06 */
[----:B------:R-:W-:-:S04]  /*148a0*/  SHF.L.U32 R5, R5, 0x1f, RZ ;  /* 0x0000001f05057819 */ /* 0x000fc800000006ff */
[----:B------:R-:W0:Y:S02]  /*148b0*/  SYNCS.PHASECHK.TRANS64.TRYWAIT P0, [R22+URZ+0x28820], R5 ;  /* 0x02882005160075a7 */ /* 0x000e24000800017f */
[----:B0-----:R-:W-:Y:S05]  /*148c0*/  @!P0 BRA `(.L_x_696) ;  /* 0x0000006c00b88947 */ /* 0x001fea0003800000 */
.L_x_886:
[----:B------:R-:W-:Y:S05]  /*148d0*/  BSYNC B1 ;  /* 0x0000000000017941 */ /* 0x000fea0003800000 */
.L_x_695:
[----:B------:R-:W-:Y:S04]  /*148e0*/  BSSY B1, `(.L_x_697) ;  /* 0x000006e000017945 */ /* 0x000fe80003800000 */
[----:B------:R-:W-:Y:S05]  /*148f0*/  @!P6 BRA `(.L_x_698) ;  /* 0x0000000400b0e947 */ /* 0x000fea0003800000 */
[----:B0-----:R-:W-:Y:S01]  /*14900*/  IMAD R5, R27, 0x8, R22 ;  /* 0x000000081b057824 */ /* 0x001fe200078e0216 */
[----:B------:R-:W-:Y:S01]  /*14910*/  SHF.L.U32 R6, R29, 0x1f, RZ ;  /* 0x0000001f1d067819 */ /* 0x000fe200000006ff */
[----:B------:R-:W0:Y:S01]  /*14920*/  S2R R7, SR_TID.X ;  /* 0x0000000000077919 */ /* 0x000e220000002100 */
[----:B------:R-:W-:Y:S02]  /*14930*/  BSSY B2, `(.L_x_699) ;  /* 0x0000005000027945 */ /* 0x000fe40003800000 */
[----:B------:R-:W1:Y:S01]  /*14940*/  SYNCS.PHASECHK.TRANS64.TRYWAIT P0, [R5+URZ+0x288a0], R6 ;  /* 0x0288a006050075a7 */ /* 0x000e62000800017f */
[----:B0-----:R-:W-:-:S04]  /*14950*/  LOP3.LUT R7, R7, 0x7f, RZ, 0xc0, !PT ;  /* 0x0000007f07077812 */ /* 0x001fc800078ec0ff */
[----:B------:R-:W-:Y:S01]  /*14960*/  ISETP.NE.AND P1, PT, R7, RZ, PT ;  /* 0x000000ff0700720c */ /* 0x000fe20003f25270 */
[----:B-1----:R-:W-:-:S12]  /*14970*/  @!P0 BRA `(.L_x_700) ;  /* 0x0000006c00a08947 */ /* 0x002fd80003800000 */
.L_x_887:
[----:B------:R-:W-:Y:S05]  /*14980*/  BSYNC B2 ;  /* 0x0000000000027941 */ /* 0x000fea0003800000 */
.L_x_699:
[----:B------:R-:W-:Y:S04]  /*14990*/  BSSY B2, `(.L_x_701) ;  /* 0x0000009000027945 */ /* 0x000fe80003800000 */
[----:B------:R-:W-:Y:S05]  /*149a0*/  @P1 BRA `(.L_x_702) ;  /* 0x00000000001c1947 */ /* 0x000fea0003800000 */
[----:B------:R-:W1:Y:S01]  /*149b0*/  S2R R8, SR_TID.X ;  /* 0x0000000000087919 */ /* 0x000e620000002100 */
[----:B------:R-:W-:-:S04]  /*149c0*/  IMAD.MOV.U32 R7, RZ, RZ, 0x8000 ;  /* 0x00008000ff077424 */ /* 0x000fc800078e00ff */
[----:B------:R2:W-:Y:S01]  /*149d0*/  SYNCS.ARRIVE.TRANS64 RZ, [R5+URZ+0x28890], R7 ;  /* 0x0288900705ff79a7 */ /* 0x0005e2000800003f */
[----:B-1----:R-:W-:-:S04]  /*149e0*/  LOP3.LUT R8, R8, 0x1f, RZ, 0xc0, !PT ;  /* 0x0000001f08087812 */ /* 0x002fc800078ec0ff */
[----:B------:R-:W-:-:S13]  /*149f0*/  ISETP.NE.AND P0, PT, R8, RZ, PT ;  /* 0x000000ff0800720c */ /* 0x000fda0003f05270 */
[----:B--2---:R-:W-:Y:S05]  /*14a00*/  @!P0 BRA `(.L_x_702) ;  /* 0x0000000000048947 */ /* 0x004fea0003800000 */
[----:B------:R-:W-:Y:S01]  /*14a10*/  BPT.TRAP 0x1 ;  /* 0x000000040000795c */ /* 0x000fe20000300000 */
.L_x_702:
[----:B------:R-:W-:Y:S05]  /*14a20*/  BSYNC B2 ;  /* 0x0000000000027941 */ /* 0x000fea0003800000 */
.L_x_701:
[----:B------:R-:W-:Y:S01]  /*14a30*/  IMAD.MOV.U32 R12, RZ, RZ, RZ ;  /* 0x000000ffff0c7224 */ /* 0x000fe200078e00ff */
[----:B------:R-:W-:Y:S01]  /*14a40*/  LEA R7, R3, R0, 0x7 ;  /* 0x0000000003077211 */ /* 0x000fe200078e38ff */
[C---:B------:R-:W-:Y:S01]  /*14a50*/  IMAD R8, R27.reuse, 0x8000, R22 ;  /* 0x000080001b087824 */ /* 0x040fe200078e0216 */
[----:B------:R-:W-:Y:S01]  /*14a60*/  UIADD3 UR4, UP0, UR40, 0x570, URZ ;  /* 0x0000057028047890 */ /* 0x000fe2000ff1e03f */
[----:B------:R-:W-:Y:S01]  /*14a70*/  PLOP3.LUT P0, PT, PT, PT, PT, 0x80, 0x0 ;  /* 0x000000000000781c */ /* 0x000fe20003f0f070 */
[----:B------:R-:W-:Y:S01]  /*14a80*/  IMAD.SHL.U32 R9, R27, 0x4000, RZ ;  /* 0x000040001b097824 */ /* 0x000fe200078e00ff */
[----:B------:R-:W-:Y:S01]  /*14a90*/  R2UR UR10, R12 ;  /* 0x000000000c0a72ca */ /* 0x000fe200000e0000 */
[----:B------:R-:W-:Y:S01]  /*14aa0*/  VIADD R7, R7, 0xffffff80 ;  /* 0xffffff8007077836 */ /* 0x000fe20000000000 */
[----:B------:R-:W-:Y:S01]  /*14ab0*/  UIADD3.X UR5, URZ, UR41, URZ, UP0, !UPT ;  /* 0x000000293f057290 */ /* 0x000fe200087fe43f */
[----:B------:R-:W-:Y:S01]  /*14ac0*/  VIADD R10, R5, 0x28890 ;  /* 0x00028890050a7836 */ /* 0x000fe20000000000 */
[----:B------:R-:W-:Y:S01]  /*14ad0*/  UMOV UR6, 0x0 ;  /* 0x0000000000067882 */ /* 0x000fe20000000000 */
[----:B------:R-:W-:Y:S01]  /*14ae0*/  VIADD R11, R8, 0x18400 ;  /* 0x00018400080b7836 */ /* 0x000fe20000000000 */
[----:B------:R-:W-:-:S09]  /*14af0*/  UMOV UR7, 0x12f00000 ;  /* 0x12f0000000077882 */ /* 0x000fd20000000000 */
.L_x_703:
[----:B------:R-:W-:-:S13]  /*14b00*/  @P0 ELECT P2, URZ, PT ;  /* 0x00000000003f082f */ /* 0x000fda0003840000 */
[----:B------:R-:W-:Y:S02]  /*14b10*/  @P2 R2UR UR13, R2 ;  /* 0x00000000020d22ca */ /* 0x000fe400000e0000 */
[----:B------:R-:W-:Y:S02]  /*14b20*/  @P2 R2UR UR12, R18 ;  /* 0x00000000120c22ca */ /* 0x000fe400000e0000 */
[----:B------:R-:W-:Y:S02]  /*14b30*/  @P2 R2UR UR11, R7 ;  /* 0x00000000070b22ca */ /* 0x000fe400000e0000 */
[----:B------:R-:W-:Y:S02]  /*14b40*/  @P2 R2UR UR9, R10 ;  /* 0x000000000a0922ca */ /* 0x000fe400000e0000 */
[----:B------:R-:W-:Y:S02]  /*14b50*/  @P2 R2UR UR8, R11 ;  /* 0x000000000b0822ca */ /* 0x000fe400000e0000 */
[----:B------:R-:W-:-:S02]  /*14b60*/  @P2 PLOP3.LUT P0, PT, P2, PT, PT, 0x8, 0x0 ;  /* 0x000000000000281c */ /* 0x000fc4000170e170 */
[----:B------:R-:W-:-:S09]  /*14b70*/  PLOP3.LUT P2, PT, PT, PT, PT, 0x8, 0x0 ;  /* 0x000000000000781c */ /* 0x000fd20003f4e170 */
[----:B------:R1:W-:Y:S02]  /*14b80*/  UTMALDG.4D [UR8], [UR4], desc[UR6] ;  /* 0x00000608040075b4 */ /* 0x0003e40008019000 */
[----:B-1----:R-:W-:Y:S05]  /*14b90*/  @P0 BRA.U.ANY `(.L_x_703) ;  /* 0xfffffffd00d80947 */ /* 0x002fea000393ffff */
[----:B------:R-:W-:Y:S01]  /*14ba0*/  IMAD.MOV.U32 R13, RZ, RZ, 0x40 ;  /* 0x00000040ff0d7424 */ /* 0x000fe200078e00ff */
[----:B------:R-:W-:Y:S01]  /*14bb0*/  PLOP3.LUT P0, PT, PT, PT, PT, 0x80, 0x0 ;  /* 0x000000000000781c */ /* 0x000fe20003f0f070 */
[----:B------:R-:W-:Y:S01]  /*14bc0*/  VIADD R8, R8, 0x1c400 ;  /* 0x0001c40008087836 */ /* 0x000fe20000000000 */
[----:B------:R-:W-:Y:S01]  /*14bd0*/  UMOV UR6, 0x0 ;  /* 0x0000000000067882 */ /* 0x000fe20000000000 */
[----:B------:R-:W-:Y:S01]  /*14be0*/  UMOV UR7, 0x12f00000 ;  /* 0x12f0000000077882 */ /* 0x000fe20000000000 */
[----:B------:R-:W-:-:S15]  /*14bf0*/  R2UR UR10, R13 ;  /* 0x000000000d0a72ca */ /* 0x000fde00000e0000 */
.L_x_704:
        /* <DEDUP_REMOVED lines=10> */
[----:B------:R-:W1:Y:S01]  /*14ca0*/  SYNCS.PHASECHK.TRANS64.TRYWAIT P0, [R5+URZ+0x288c0], R6 ;  /* 0x0288c006050075a7 */ /* 0x000e62000800017f */
[----:B------:R-:W-:Y:S04]  /*14cb0*/  BSSY B2, `(.L_x_705) ;  /* 0x0000002000027945 */ /* 0x000fe80003800000 */
[----:B-1----:R-:W-:Y:S05]  /*14cc0*/  @!P0 BRA `(.L_x_706) ;  /* 0x0000006800e08947 */ /* 0x002fea0003800000 */
.L_x_888:
[----:B------:R-:W-:Y:S05]  /*14cd0*/  BSYNC B2 ;  /* 0x0000000000027941 */ /* 0x000fea0003800000 */
.L_x_705:
[----:B------:R-:W-:Y:S01]  /*14ce0*/  BSSY B2, `(.L_x_707) ;  /* 0x000000b000027945 */ /* 0x000fe20003800000 */
[----:B------:R-:W-:Y:S02]  /*14cf0*/  IMAD.MOV.U32 R10, RZ, RZ, 0x0 ;  /* 0x00000000ff0a7424 */ /* 0x000fe400078e00ff */
[----:B------:R-:W-:Y:S01]  /*14d00*/  IMAD.MOV.U32 R11, RZ, RZ, 0x12f00000 ;  /* 0x12f00000ff0b7424 */ /* 0x000fe200078e00ff */
[----:B------:R-:W-:Y:S06]  /*14d10*/  @P1 BRA `(.L_x_708) ;  /* 0x00000000001c1947 */ /* 0x000fec0003800000 */
[----:B------:R-:W2:Y:S01]  /*14d20*/  S2R R8, SR_TID.X ;  /* 0x0000000000087919 */ /* 0x000ea20000002100 */
[----:B01----:R-:W-:-:S04]  /*14d30*/  IMAD.MOV.U32 R6, RZ, RZ, 0x8000 ;  /* 0x00008000ff067424 */ /* 0x003fc800078e00ff */
[----:B------:R3:W-:Y:S01]  /*14d40*/  SYNCS.ARRIVE.TRANS64 RZ, [R5+URZ+0x288b0], R6 ;  /* 0x0288b00605ff79a7 */ /* 0x0007e2000800003f */
[----:B--2---:R-:W-:-:S04]  /*14d50*/  LOP3.LUT R8, R8, 0x1f, RZ, 0xc0, !PT ;  /* 0x0000001f08087812 */ /* 0x004fc800078ec0ff */
[----:B------:R-:W-:-:S13]  /*14d60*/  ISETP.NE.AND P0, PT, R8, RZ, PT ;  /* 0x000000ff0800720c */ /* 0x000fda0003f05270 */
[----:B---3--:R-:W-:Y:S05]  /*14d70*/  @!P0 BRA `(.L_x_708) ;  /* 0x0000000000048947 */ /* 0x008fea0003800000 */
[----:B------:R-:W-:Y:S01]  /*14d80*/  BPT.TRAP 0x1 ;  /* 0x000000040000795c */ /* 0x000fe20000300000 */
.L_x_708:
[----:B------:R-:W-:Y:S05]  /*14d90*/  BSYNC B2 ;  /* 0x0000000000027941 */ /* 0x000fea0003800000 */
.L_x_707:
[----:B------:R-:W-:Y:S01]  /*14da0*/  R2UR UR10, R12 ;  /* 0x000000000c0a72ca */ /* 0x000fe200000e0000 */
[----:B------:R-:W-:Y:S01]  /*14db0*/  IMAD R9, R9, 0x2, R22 ;  /* 0x0000000209097824 */ /* 0x000fe200078e0216 */
[----:B------:R-:W-:Y:S01]  /*14dc0*/  R2UR UR6, R10 ;  /* 0x000000000a0672ca */ /* 0x000fe200000e0000 */
[----:B------:R-:W-:Y:S01]  /*14dd0*/  UIADD3 UR4, UP0, UR40, 0x670, URZ ;  /* 0x0000067028047890 */ /* 0x000fe2000ff1e03f */
[----:B------:R-:W-:Y:S01]  /*14de0*/  R2UR UR7, R11 ;  /* 0x000000000b0772ca */ /* 0x000fe200000e0000 */
[----:B01----:R-:W-:Y:S01]  /*14df0*/  VIADD R6, R9, 0x400 ;  /* 0x0000040009067836 */ /* 0x003fe20000000000 */
[----:B------:R-:W-:Y:S01]  /*14e00*/  PLOP3.LUT P0, PT, PT, PT, PT, 0x80, 0x0 ;  /* 0x000000000000781c */ /* 0x000fe20003f0f070 */
[----:B------:R-:W-:Y:S01]  /*14e10*/  UIADD3.X UR5, URZ, UR41, URZ, UP0, !UPT ;  /* 0x000000293f057290 */ /* 0x000fe200087fe43f */
[----:B------:R-:W-:-:S11]  /*14e20*/  IADD3 R5, R5, 0x288b0, RZ ;  /* 0x000288b005057810 */ /* 0x000fd60007ffe0ff */
.L_x_709:
        /* <DEDUP_REMOVED lines=9> */
[----:B0-----:R-:W-:Y:S05]  /*14ec0*/  @P0 BRA.U.ANY `(.L_x_709) ;  /* 0xfffffffd00d80947 */ /* 0x001fea000393ffff */
[----:B------:R-:W-:Y:S01]  /*14ed0*/  R2UR UR10, R13 ;  /* 0x000000000d0a72ca */ /* 0x000fe200000e0000 */
[----:B------:R-:W-:Y:S01]  /*14ee0*/  VIADD R9, R9, 0x4400 ;  /* 0x0000440009097836 */ /* 0x000fe20000000000 */
[----:B------:R-:W-:Y:S02]  /*14ef0*/  R2UR UR6, R10 ;  /* 0x000000000a0672ca */ /* 0x000fe400000e0000 */
[----:B------:R-:W-:Y:S02]  /*14f00*/  R2UR UR7, R11 ;  /* 0x000000000b0772ca */ /* 0x000fe400000e0000 */
[----:B------:R-:W-:-:S13]  /*14f10*/  PLOP3.LUT P0, PT, PT, PT, PT, 0x80, 0x0 ;  /* 0x000000000000781c */ /* 0x000fda0003f0f070 */
.L_x_710:
        /* <DEDUP_REMOVED lines=10> */
.L_x_698:
[----:B------:R-:W-:Y:S05]  /*14fc0*/  BSYNC B1 ;  /* 0x0000000000017941 */ /* 0x000fea0003800000 */
.L_x_697:
[----:B------:R-:W-:Y:S01]  /*14fd0*/  VIADD R9, R3, 0xfffffffe ;  /* 0xfffffffe03097836 */ /* 0x000fe20000000000 */
[----:B------:R-:W-:Y:S01]  /*14fe0*/  PLOP3.LUT P0, PT, PT, PT, PT, 0x8, 0x0 ;  /* 0x000000000000781c */ /* 0x000fe20003f0e170 */
[----:B------:R-:W-:-:S03]  /*14ff0*/  VIADD R27, R27, 0x1 ;  /* 0x000000011b1b7836 */ /* 0x000fc60000000000 */
[----:B------:R-:W-:Y:S02]  /*15000*/  ISETP.GE.AND P2, PT, R9, R4, PT ;  /* 0x000000040900720c */ /* 0x000fe40003f46270 */
[----:B------:R-:W-:-:S04]  /*15010*/  ISETP.NE.AND P1, PT, R27, 0x2, PT ;  /* 0x000000021b00780c */ /* 0x000fc80003f25270 */
[----:B------:R-:W-:Y:S02]  /*15020*/  SEL R6, RZ, 0x1, P1 ;  /* 0x00000001ff067807 */ /* 0x000fe40000800000 */
[----:B------:R-:W-:Y:S02]  /*15030*/  SEL R27, R27, RZ, P1 ;  /* 0x000000ff1b1b7207 */ /* 0x000fe40000800000 */
[----:B------:R-:W-:-:S03]  /*15040*/  LOP3.LUT R29, R29, R6, RZ, 0x3c, !PT ;  /* 0x000000061d1d7212 */ /* 0x000fc600078e3cff */
[----:B------:R-:W-:Y:S05]  /*15050*/  @!P2 BRA `(.L_x_691) ;  /* 0x0000000400d4a947 */ /* 0x000fea0003800000 */
.L_x_725:
[----:B------:R-:W-:Y:S05]  /*15060*/  YIELD ;  /* 0x0000000000007946 */ /* 0x000fea0003800000 */
[----:B------:R-:W-:Y:S04]  /*15070*/  BSSY B1, `(.L_x_711) ;  /* 0x000006b000017945 */ /* 0x000fe80003800000 */
[----:B------:R-:W-:Y:S05]  /*15080*/  @!P6 BRA `(.L_x_712) ;  /* 0x0000000400a4e947 */ /* 0x000fea0003800000 */
[----:B------:R-:W-:Y:S01]  /*15090*/  IMAD R8, R27, 0x8, R22 ;  /* 0x000000081b087824 */ /* 0x000fe200078e0216 */
[----:B------:R-:W-:Y:S01]  /*150a0*/  SHF.L.U32 R7, R29, 0x1f, RZ ;  /* 0x0000001f1d077819 */ /* 0x000fe200000006ff */
[----:B------:R-:W1:Y:S01]  /*150b0*/  S2R R3, SR_TID.X ;  /* 0x0000000000037919 */ /* 0x000e620000002100 */
[----:B------:R-:W-:Y:S02]  /*150c0*/  BSSY B2, `(.L_x_713) ;  /* 0x0000005000027945 */ /* 0x000fe40003800000 */
[----:B------:R-:W2:Y:S01]  /*150d0*/  SYNCS.PHASECHK.TRANS64.TRYWAIT P1, [R8+URZ+0x288a0], R7 ;  /* 0x0288a007080075a7 */ /* 0x000ea2000802017f */
[----:B-1----:R-:W-:-:S04]  /*150e0*/  LOP3.LUT R3, R3, 0x7f, RZ, 0xc0, !PT ;  /* 0x0000007f03037812 */ /* 0x002fc800078ec0ff */
[----:B------:R-:W-:Y:S01]  /*150f0*/  ISETP.NE.AND P2, PT, R3, RZ, PT ;  /* 0x000000ff0300720c */ /* 0x000fe20003f45270 */
[----:B--2---:R-:W-:-:S12]  /*15100*/  @!P1 BRA `(.L_x_714) ;  /* 0x0000006400e49947 */ /* 0x004fd80003800000 */
.L_x_889:
[----:B------:R-:W-:Y:S05]  /*15110*/  BSYNC B2 ;  /* 0x0000000000027941 */ /* 0x000fea0003800000 */
.L_x_713:
[----:B------:R-:W-:Y:S04]  /*15120*/  BSSY B2, `(.L_x_715) ;  /* 0x0000009000027945 */ /* 0x000fe80003800000 */
[----:B------:R-:W-:Y:S05]  /*15130*/  @P2 BRA `(.L_x_716) ;  /* 0x00000000001c2947 */ /* 0x000fea0003800000 */
[----:B0-----:R-:W0:Y:S01]  /*15140*/  S2R R5, SR_TID.X ;  /* 0x0000000000057919 */ /* 0x001e220000002100 */
[----:B------:R-:W-:-:S04]  /*15150*/  IMAD.MOV.U32 R3, RZ, RZ, 0x8000 ;  /* 0x00008000ff037424 */ /* 0x000fc800078e00ff */
[----:B------:R2:W-:Y:S01]  /*15160*/  SYNCS.ARRIVE.TRANS64 RZ, [R8+URZ+0x28890], R3 ;  /* 0x0288900308ff79a7 */ /* 0x0005e2000800003f */
[----:B0-----:R-:W-:-:S04]  /*15170*/  LOP3.LUT R5, R5, 0x1f, RZ, 0xc0, !PT ;  /* 0x0000001f05057812 */ /* 0x001fc800078ec0ff */
[----:B------:R-:W-:-:S13]  /*15180*/  ISETP.NE.AND P1, PT, R5, RZ, PT ;  /* 0x000000ff0500720c */ /* 0x000fda0003f25270 */
[----:B--2---:R-:W-:Y:S05]  /*15190*/  @!P1 BRA `(.L_x_716) ;  /* 0x0000000000049947 */ /* 0x004fea0003800000 */
[----:B------:R-:W-:Y:S01]  /*151a0*/  BPT.TRAP 0x1 ;  /* 0x000000040000795c */ /* 0x000fe20000300000 */
.L_x_716:
[----:B------:R-:W-:Y:S05]  /*151b0*/  BSYNC B2 ;  /* 0x0000000000027941 */ /* 0x000fea0003800000 */
.L_x_715:
[----:B------:R-:W-:Y:S01]  /*151c0*/  IMAD.MOV.U32 R12, RZ, RZ, RZ ;  /* 0x000000ffff0c7224 */ /* 0x000fe200078e00ff */
[----:B------:R-:W-:Y:S01]  /*151d0*/  UIADD3 UR4, UP0, UR40, 0x570, URZ ;  /* 0x0000057028047890 */ /* 0x000fe2000ff1e03f */
[----:B------:R-:W-:Y:S01]  /*151e0*/  IMAD R6, R27, 0x8000, R22 ;  /* 0x000080001b067824 */ /* 0x000fe200078e0216 */
[----:B------:R-:W-:Y:S01]  /*151f0*/  PLOP3.LUT P1, PT, PT, PT, PT, 0x80, 0x0 ;  /* 0x000000000000781c */ /* 0x000fe20003f2f070 */
[----:B0-----:R-:W-:Y:S01]  /*15200*/  IMAD R5, R9, 0x80, R0 ;  /* 0x0000008009057824 */ /* 0x001fe200078e0200 */
[----:B------:R-:W-:Y:S01]  /*15210*/  R2UR UR10, R12 ;  /* 0x000000000c0a72ca */ /* 0x000fe200000e0000 */
[----:B------:R-:W-:Y:S01]  /*15220*/  VIADD R3, R8, 0x28890 ;  /* 0x0002889008037836 */ /* 0x000fe20000000000 */
[----:B------:R-:W-:Y:S01]  /*15230*/  UIADD3.X UR5, URZ, UR41, URZ, UP0, !UPT ;  /* 0x000000293f057290 */ /* 0x000fe200087fe43f */
[----:B------:R-:W-:Y:S01]  /*15240*/  VIADD R10, R6, 0x18400 ;  /* 0x00018400060a7836 */ /* 0x000fe20000000000 */
[----:B------:R-:W-:Y:S01]  /*15250*/  UMOV UR6, 0x0 ;  /* 0x0000000000067882 */ /* 0x000fe20000000000 */
[----:B------:R-:W-:-:S10]  /*15260*/  UMOV UR7, 0x12f00000 ;  /* 0x12f0000000077882 */ /* 0x000fd40000000000 */
.L_x_717:
        /* <DEDUP_REMOVED lines=10> */
[----:B------:R-:W-:Y:S01]  /*15310*/  MOV R13, 0x40 ;  /* 0x00000040000d7802 */ /* 0x000fe20000000f00 */
[----:B------:R-:W-:Y:S01]  /*15320*/  VIADD R10, R6, 0x1c400 ;  /* 0x0001c400060a7836 */ /* 0x000fe20000000000 */
[----:B------:R-:W-:Y:S01]  /*15330*/  PLOP3.LUT P1, PT, PT, PT, PT, 0x80, 0x0 ;  /* 0x000000000000781c */ /* 0x000fe20003f2f070 */
[----:B------:R-:W-:Y:S01]  /*15340*/  UMOV UR6, 0x0 ;  /* 0x0000000000067882 */ /* 0x000fe20000000000 */
[----:B------:R-:W-:Y:S01]  /*15350*/  R2UR UR10, R13 ;  /* 0x000000000d0a72ca */ /* 0x000fe200000e0000 */
[----:B------:R-:W-:-:S14]  /*15360*/  UMOV UR7, 0x12f00000 ;  /* 0x12f0000000077882 */ /* 0x000fdc0000000000 */
.L_x_718:
        /* <DEDUP_REMOVED lines=10> */
[----:B------:R-:W0:Y:S01]  /*15410*/  SYNCS.PHASECHK.TRANS64.TRYWAIT P1, [R8+URZ+0x288c0], R7 ;  /* 0x0288c007080075a7 */ /* 0x000e22000802017f */
[----:B------:R-:W-:Y:S04]  /*15420*/  BSSY B2, `(.L_x_719) ;  /* 0x0000002000027945 */ /* 0x000fe80003800000 */
[----:B0-----:R-:W-:Y:S05]  /*15430*/  @!P1 BRA `(.L_x_720) ;  /* 0x00000064002c9947 */ /* 0x001fea0003800000 */
.L_x_890:
[----:B------:R-:W-:Y:S05]  /*15440*/  BSYNC B2 ;  /* 0x0000000000027941 */ /* 0x000fea0003800000 */
.L_x_719:
[----:B------:R-:W-:Y:S01]  /*15450*/  BSSY B2, `(.L_x_721) ;  /* 0x000000b000027945 */ /* 0x000fe20003800000 */
[----:B------:R-:W-:Y:S02]  /*15460*/  IMAD.MOV.U32 R10, RZ, RZ, 0x0 ;  /* 0x00000000ff0a7424 */ /* 0x000fe400078e00ff */
[----:B------:R-:W-:Y:S01]  /*15470*/  IMAD.MOV.U32 R11, RZ, RZ, 0x12f00000 ;  /* 0x12f00000ff0b7424 */ /* 0x000fe200078e00ff */
[----:B------:R-:W-:Y:S06]  /*15480*/  @P2 BRA `(.L_x_722) ;  /* 0x00000000001c2947 */ /* 0x000fec0003800000 */
[----:B------:R-:W2:Y:S01]  /*15490*/  S2R R14, SR_TID.X ;  /* 0x00000000000e7919 */ /* 0x000ea20000002100 */
[----:B------:R-:W-:-:S04]  /*154a0*/  IMAD.MOV.U32 R3, RZ, RZ, 0x8000 ;  /* 0x00008000ff037424 */ /* 0x000fc800078e00ff */
[----:B------:R3:W-:Y:S01]  /*154b0*/  SYNCS.ARRIVE.TRANS64 RZ, [R8+URZ+0x288b0], R3 ;  /* 0x0288b00308ff79a7 */ /* 0x0007e2000800003f */
[----:B--2---:R-:W-:-:S04]  /*154c0*/  LOP3.LUT R14, R14, 0x1f, RZ, 0xc0, !PT ;  /* 0x0000001f0e0e7812 */ /* 0x004fc800078ec0ff */
[----:B------:R-:W-:-:S13]  /*154d0*/  ISETP.NE.AND P1, PT, R14, RZ, PT ;  /* 0x000000ff0e00720c */ /* 0x000fda0003f25270 */
[----:B---3--:R-:W-:Y:S05]  /*154e0*/  @!P1 BRA `(.L_x_722) ;  /* 0x0000000000049947 */ /* 0x008fea0003800000 */
[----:B------:R-:W-:Y:S01]  /*154f0*/  BPT.TRAP 0x1 ;  /* 0x000000040000795c */ /* 0x000fe20000300000 */
.L_x_722:
[----:B------:R-:W-:Y:S05]  /*15500*/  BSYNC B2 ;  /* 0x0000000000027941 */ /* 0x000fea0003800000 */
.L_x_721:
[----:B------:R-:W-:Y:S01]  /*15510*/  R2UR UR10, R12 ;  /* 0x000000000c0a72ca */ /* 0x000fe200000e0000 */
[----:B------:R-:W-:Y:S01]  /*15520*/  UIADD3 UR4, UP0, UR40, 0x670, URZ ;  /* 0x0000067028047890 */ /* 0x000fe2000ff1e03f */
[----:B------:R-:W-:Y:S01]  /*15530*/  R2UR UR6, R10 ;  /* 0x000000000a0672ca */ /* 0x000fe200000e0000 */
[----:B01----:R-:W-:Y:S01]  /*15540*/  VIADD R8, R8, 0x288b0 ;  /* 0x000288b008087836 */ /* 0x003fe20000000000 */
[----:B------:R-:W-:Y:S01]  /*15550*/  R2UR UR7, R11 ;  /* 0x000000000b0772ca */ /* 0x000fe200000e0000 */
[----:B------:R-:W-:Y:S01]  /*15560*/  VIADD R3, R6, 0x400 ;  /* 0x0000040006037836 */ /* 0x000fe20000000000 */
[----:B------:R-:W-:Y:S01]  /*15570*/  PLOP3.LUT P1, PT, PT, PT, PT, 0x80, 0x0 ;  /* 0x000000000000781c */ /* 0x000fe20003f2f070 */
[----:B------:R-:W-:-:S12]  /*15580*/  UIADD3.X UR5, URZ, UR41, URZ, UP0, !UPT ;  /* 0x000000293f057290 */ /* 0x000fd800087fe43f */
.L_x_723:
        /* <DEDUP_REMOVED lines=15> */
.L_x_724:
        /* <DEDUP_REMOVED lines=10> */
.L_x_712:
[----:B------:R-:W-:Y:S05]  /*15720*/  BSYNC B1 ;  /* 0x0000000000017941 */ /* 0x000fea0003800000 */
.L_x_711:
[----:B------:R-:W-:Y:S01]  /*15730*/  ISETP.GT.AND P2, PT, R9, R4, PT ;  /* 0x000000040900720c */ /* 0x000fe20003f44270 */
[----:B------:R-:W-:Y:S02]  /*15740*/  VIADD R27, R27, 0x1 ;  /* 0x000000011b1b7836 */ /* 0x000fe40000000000 */
[----:B------:R-:W-:-:S03]  /*15750*/  VIADD R9, R9, 0xffffffff ;  /* 0xffffffff09097836 */ /* 0x000fc60000000000 */
[----:B------:R-:W-:-:S04]  /*15760*/  ISETP.NE.AND P1, PT, R27, 0x2, PT ;  /* 0x000000021b00780c */ /* 0x000fc80003f25270 */
[----:B------:R-:W-:Y:S02]  /*15770*/  SEL R6, RZ, 0x1, P1 ;  /* 0x00000001ff067807 */ /* 0x000fe40000800000 */
[----:B------:R-:W-:Y:S02]  /*15780*/  SEL R27, R27, RZ, P1 ;  /* 0x000000ff1b1b7207 */ /* 0x000fe40000800000 */
[----:B------:R-:W-:Y:S01]  /*15790*/  LOP3.LUT R29, R29, R6, RZ, 0x3c, !PT ;  /* 0x000000061d1d7212 */ /* 0x000fe200078e3cff */
[----:B------:R-:W-:Y:S06]  /*157a0*/  @P2 BRA `(.L_x_725) ;  /* 0xfffffff8002c2947 */ /* 0x000fec000383ffff */
.L_x_691:
[----:B------:R-:W-:Y:S05]  /*157b0*/  BSYNC B0 ;  /* 0x0000000000007941 */ /* 0x000fea0003800000 */
.L_x_690:
[----:B------:R-:W-:Y:S05]  /*157c0*/  @!P0 WARPSYNC.ALL ;  /* 0x0000000000008948 */ /* 0x000fea0003800000 */
[----:B------:R-:W-:Y:S01]  /*157d0*/  @!P0 BAR.SYNC.DEFER_BLOCKING 0xc, 0x180 ;  /* 0x0306000000008b1d */ /* 0x000fe20000010000 */
[----:B------:R-:W-:-:S05]  /*157e0*/  ISETP.GT.AND P0, PT, R37, RZ, PT ;  /* 0x000000ff2500720c */ /* 0x000fca0003f04270 */
[----:B------:R-:W-:Y:S08]  /*157f0*/  BSSY B7, `(.L_x_726) ;  /* 0x0000376000077945 */ /* 0x000ff00003800000 */
[----:B------:R-:W-:Y:S05]  /*15800*/  @P0 BRA `(.L_x_727) ;  /* 0x0000000000440947 */ /* 0x000fea0003800000 */
[----:B------:R-:W1:Y:S02]  /*15810*/  S2R R3, SR_TID.X ;  /* 0x0000000000037919 */ /* 0x000e640000002100 */
[----:B-1----:R-:W-:-:S04]  /*15820*/  LOP3.LUT R3, R3, 0x7f, RZ, 0xc0, !PT ;  /* 0x0000007f03037812 */ /* 0x002fc800078ec0ff */
[----:B------:R-:W-:-:S13]  /*15830*/  ISETP.NE.AND P0, PT, R3, RZ, PT ;  /* 0x000000ff0300720c */ /* 0x000fda0003f05270 */
[----:B------:R-:W-:Y:S05]  /*15840*/  @P0 BRA `(.L_x_728) ;  /* 0x0000003400c00947 */ /* 0x000fea0003800000 */
[----:B0-----:R-:W0:Y:S01]  /*15850*/  S2R R5, SR_LANEID ;  /* 0x0000000000057919 */ /* 0x001e220000000000 */
[----:B------:R-:W-:Y:S01]  /*15860*/  VOTEU.ANY UR4, UPT, PT ;  /* 0x0000000000047886 */ /* 0x000fe200038e0100 */
[----:B------:R-:W1:Y:S01]  /*15870*/  LDC.64 R2, c[0x0][0xc60] ;  /* 0x00031800ff027b82 */ /* 0x000e620000000a00 */
[----:B------:R-:W0:Y:S02]  /*15880*/  FLO.U32 R0, UR4 ;  /* 0x0000000400007d00 */ /* 0x000e2400080e0000 */
[----:B0-----:R-:W-:-:S06]  /*15890*/  ISETP.EQ.U32.AND P0, PT, R0, R5, PT ;  /* 0x000000050000720c */ /* 0x001fcc0003f02070 */
[----:B------:R-:W1:Y:S07]  /*158a0*/  POPC R5, UR4 ;  /* 0x0000000400057d09 */ /* 0x000e6e0008000000 */
[----:B-1----:R-:W2:Y:S01]  /*158b0*/  @P0 ATOMG.E.ADD.STRONG.GPU PT, R3, desc[UR38][R2.64], R5 ;  /* 0x00000005020309a8 */ /* 0x002ea200081ee1e6 */
[----:B------:R-:W0:Y:S02]  /*158c0*/  S2R R4, SR_LTMASK ;  /* 0x0000000000047919 */ /* 0x000e240000003900 */
[----:B0-----:R-:W-:-:S04]  /*158d0*/  LOP3.LUT R4, R4, UR4, RZ, 0xc0, !PT ;  /* 0x0000000404047c12 */ /* 0x001fc8000f8ec0ff */
[----:B------:R-:W0:Y:S01]  /*158e0*/  POPC R7, R4 ;  /* 0x0000000400077309 */ /* 0x000e220000000000 */
[----:B--2---:R-:W0:Y:S02]  /*158f0*/  SHFL.IDX PT, R0, R3, R0, 0x1f ;  /* 0x00001f0003007589 */ /* 0x004e2400000e0000 */
[----:B0-----:R-:W-:Y:S01]  /*15900*/  IADD3 R16, R0, UR36, R7 ;  /* 0x0000002400107c10 */ /* 0x001fe2000fffe007 */
[----:B------:R-:W-:Y:S06]  /*15910*/  BRA `(.L_x_728) ;  /* 0x00000034008c7947 */ /* 0x000fec0003800000 */
.L_x_727:
        /* <DEDUP_REMOVED lines=9> */
[----:B0-----:R-:W-:Y:S01]  /*159b0*/  MOV R5, UR7 ;  /* 0x0000000700057c02 */ /* 0x001fe20008000f00 */
[----:B------:R-:W0:Y:S01]  /*159c0*/  LDC.64 R2, c[0x4][R2] ;  /* 0x0100000002027b82 */ /* 0x000e220000000a00 */
        /* <DEDUP_REMOVED lines=8> */
[----:B0-----:R-:W-:Y:S05]  /*15a50*/  CALL.ABS.NOINC R2 ;  /* 0x0000000002007343 */ /* 0x001fea0003c00000 */
.L_x_730:
[----:B------:R-:W-:Y:S05]  /*15a60*/  BSYNC B6 ;  /* 0x0000000000067941 */ /* 0x000fea0003800000 */
.L_x_729:
        /* <DEDUP_REMOVED lines=11> */
[----:B0-----:R-:W-:Y:S02]  /*15b20*/  IMAD.U32 R5, RZ, RZ, UR7 ;  /* 0x00000007ff057e24 */ /* 0x001fe4000f8e00ff */
[----:B------:R-:W-:Y:S02]  /*15b30*/  IMAD.U32 R6, RZ, RZ, UR8 ;  /* 0x00000008ff067e24 */ /* 0x000fe4000f8e00ff */
[----:B------:R-:W-:-:S02]  /*15b40*/  IMAD.U32 R10, RZ, RZ, UR4 ;  /* 0x00000004ff0a7e24 */ /* 0x000fc4000f8e00ff */
[----:B------:R-:W-:Y:S02]  /*15b50*/  IMAD.U32 R11, RZ, RZ, UR5 ;  /* 0x00000005ff0b7e24 */ /* 0x000fe4000f8e00ff */
[----:B------:R-:W-:Y:S02]  /*15b60*/  IMAD.MOV.U32 R8, RZ, RZ, 0x70 ;  /* 0x00000070ff087424 */ /* 0x000fe400078e00ff */
[----:B------:R-:W-:Y:S02]  /*15b70*/  IMAD.MOV.U32 R12, RZ, RZ, 0x1 ;  /* 0x00000001ff0c7424 */ /* 0x000fe400078e00ff */
[----:B-1----:R-:W-:-:S07]  /*15b80*/  IMAD.MOV.U32 R13, RZ, RZ, RZ ;  /* 0x000000ffff0d7224 */ /* 0x002fce00078e00ff */
[----:B------:R-:W-:-:S07]  /*15b90*/  LEPC R20, `(.L_x_733) ;  /* 0x000000001014794e */ /* 0x000fce0000000000 */
[----:B--2---:R-:W-:Y:S05]  /*15ba0*/  CALL.ABS.NOINC R2 ;  /* 0x0000000002007343 */ /* 0x004fea0003c00000 */
.L_x_733:
[----:B------:R0:W1:Y:S01]  /*15bb0*/  LDC.64 R2, c[0x4][R26] ;  /* 0x010000001a027b82 */ /* 0x0000620000000a00 */
[----:B------:R-:W-:Y:S01]  /*15bc0*/  ULDC.64 UR4, c[0x4][0x80] ;  /* 0x0100200000047ab9 */ /* 0x000fe20000000a00 */
[----:B------:R-:W-:Y:S01]  /*15bd0*/  ULDC.64 UR6, c[0x4][0x88] ;  /* 0x0100220000067ab9 */ /* 0x000fe20000000a00 */
[----:B------:R-:W-:Y:S01]  /*15be0*/  ULDC.64 UR8, c[0x4][0x18] ;  /* 0x0100060000087ab9 */ /* 0x000fe20000000a00 */
[----:B------:R-:W-:Y:S01]  /*15bf0*/  IMAD.U32 R4, RZ, RZ, UR4 ;  /* 0x00000004ff047e24 */ /* 0x000fe2000f8e00ff */
[----:B------:R-:W-:Y:S01]  /*15c00*/  MOV R8, 0x70 ;  /* 0x0000007000087802 */ /* 0x000fe20000000f00 */
[----:B------:R-:W-:Y:S02]  /*15c10*/  IMAD.U32 R5, RZ, RZ, UR5 ;  /* 0x00000005ff057e24 */ /* 0x000fe4000f8e00ff */
[----:B------:R-:W-:Y:S02]  /*15c20*/  IMAD.U32 R6, RZ, RZ, UR6 ;  /* 0x00000006ff067e24 */ /* 0x000fe4000f8e00ff */
[----:B------:R-:W-:-:S02]  /*15c30*/  IMAD.U32 R7, RZ, RZ, UR7 ;  /* 0x00000007ff077e24 */ /* 0x000fc4000f8e00ff */
[----:B------:R-:W-:Y:S02]  /*15c40*/  IMAD.U32 R10, RZ, RZ, UR8 ;  /* 0x00000008ff0a7e24 */ /* 0x000fe4000f8e00ff */
[----:B------:R-:W-:Y:S02]  /*15c50*/  IMAD.U32 R11, RZ, RZ, UR9 ;  /* 0x00000009ff0b7e24 */ /* 0x000fe4000f8e00ff */
[----:B------:R-:W-:Y:S02]  /*15c60*/  IMAD.MOV.U32 R12, RZ, RZ, 0x1 ;  /* 0x00000001ff0c7424 */ /* 0x000fe400078e00ff */
[----:B0-----:R-:W-:-:S07]  /*15c70*/  IMAD.MOV.U32 R13, RZ, RZ, RZ ;  /* 0x000000ffff0d7224 */ /* 0x001fce00078e00ff */
[----:B------:R-:W-:-:S07]  /*15c80*/  LEPC R20, `(.L_x_732) ;  /* 0x000000001014794e */ /* 0x000fce0000000000 */
[----:B-1----:R-:W-:Y:S05]  /*15c90*/  CALL.ABS.NOINC R2 ;  /* 0x0000000002007343 */ /* 0x002fea0003c00000 */
.L_x_732:
[----:B------:R-:W-:Y:S05]  /*15ca0*/  BSYNC B6 ;  /* 0x0000000000067941 */ /* 0x000fea0003800000 */
.L_x_731:
[----:B------:R-:W2:Y:S01]  /*15cb0*/  LDL R26, [R1+0x20] ;  /* 0x00002000011a7983 */ /* 0x000ea20000100800 */
[----:B------:R-:W-:Y:S01]  /*15cc0*/  ULDC.64 UR4, c[0x0][0x9f8] ;  /* 0x00027e0000047ab9 */ /* 0x000fe20000000a00 */
[----:B------:R-:W1:Y:S01]  /*15cd0*/  LDC R7, c[0x0][0x430] ;  /* 0x00010c00ff077b82 */ /* 0x000e620000000800 */
[----:B------:R-:W-:Y:S01]  /*15ce0*/  ISETP.NE.U32.AND P0, PT, RZ, UR4, PT ;  /* 0x00000004ff007c0c */ /* 0x000fe2000bf05070 */
[----:B------:R-:W0:Y:S03]  /*15cf0*/  LDL R21, [R1] ;  /* 0x0000000001157983 */ /* 0x000e260000100800 */
[----:B------:R-:W-:Y:S01]  /*15d00*/  ISETP.NE.AND.EX P0, PT, RZ, UR5, PT, P0 ;  /* 0x00000005ff007c0c */ /* 0x000fe2000bf05300 */
[----:B------:R-:W3:Y:S01]  /*15d10*/  LDL R20, [R1+0x2c] ;  /* 0x00002c0001147983 */ /* 0x000ee20000100800 */
[----:B------:R-:W4:Y:S11]  /*15d20*/  S2R R35, SR_TID.X ;  /* 0x0000000000237919 */ /* 0x000f360000002100 */
[----:B------:R-:W-:Y:S01]  /*15d30*/  @P0 IADD3 R2, P1, R23, UR4, RZ ;  /* 0x0000000417020c10 */ /* 0x000fe2000ff3e0ff */
[----:B------:R-:W4:Y:S01]  /*15d40*/  S2R R0, SR_TID.X ;  /* 0x0000000000007919 */ /* 0x000f220000002100 */
[----:B------:R-:W-:-:S02]  /*15d50*/  ULDC UR4, c[0x0][0x2f4] ;  /* 0x0000bd0000047ab9 */ /* 0x000fc40000000800 */
[----:B------:R-:W-:-:S05]  /*15d60*/  @P0 IADD3.X R3, R24, UR5, RZ, P1, !PT ;  /* 0x0000000518030c10 */ /* 0x000fca0008ffe4ff */
[----:B------:R0:W3:Y:S01]  /*15d70*/  @P0 LDG.E R34, desc[UR38][R2.64] ;  /* 0x0000002602220981 */ /* 0x0000e2000c1e1900 */
[----:B-1----:R-:W-:-:S13]  /*15d80*/  ISETP.NE.AND P1, PT, R7, 0x1, PT ;  /* 0x000000010700780c */ /* 0x002fda0003f25270 */
[----:B------:R-:W1:Y:S01]  /*15d90*/  @P1 LDC R6, c[0x0][0x434] ;  /* 0x00010d00ff061b82 */ /* 0x000e620000000800 */
[----:B----4-:R-:W-:-:S04]  /*15da0*/  LOP3.LUT R35, R35, 0x7f, RZ, 0xc0, !PT ;  /* 0x0000007f23237812 */ /* 0x010fc800078ec0ff */
[----:B------:R-:W-:Y:S01]  /*15db0*/  SHF.R.U32.HI R35, RZ, 0x3, R35 ;  /* 0x00000003ff237819 */ /* 0x000fe20000011623 */
[----:B------:R-:W-:-:S05]  /*15dc0*/  IMAD.SHL.U32 R0, R0, 0x10, RZ ;  /* 0x0000001000007824 */ /* 0x000fca00078e00ff */
[----:B------:R-:W-:Y:S02]  /*15dd0*/  LOP3.LUT R0, R0, 0x70, RZ, 0xc0, !PT ;  /* 0x0000007000007812 */ /* 0x000fe400078ec0ff */
[----:B------:R-:W-:Y:S01]  /*15de0*/  LOP3.LUT R32, R32, 0xfffffffb, RZ, 0xc0, !PT ;  /* 0xfffffffb20207812 */ /* 0x000fe200078ec0ff */
[----:B------:R-:W-:Y:S01]  /*15df0*/  UMOV UR5, 0xffffffff ;  /* 0xffffffff00057882 */ /* 0x000fe20000000000 */
[----:B--2---:R-:W-:-:S05]  /*15e00*/  LEA.HI.SX32 R26, R26, 0xffffffff, 0x19 ;  /* 0xffffffff1a1a7811 */ /* 0x004fca00078fcaff */
[----:B------:R-:W-:-:S05]  /*15e10*/  IMAD.SHL.U32 R8, R26, 0x80, RZ ;  /* 0x000000801a087824 */ /* 0x000fca00078e00ff */
[----:B------:R-:W-:Y:S02]  /*15e20*/  LOP3.LUT R4, R8, R35, R0, 0xfe, !PT ;  /* 0x0000002308047212 */ /* 0x000fe400078efe00 */
[----:B------:R-:W2:Y:S02]  /*15e30*/  @P1 LDC R0, c[0x0][0x438] ;  /* 0x00010e00ff001b82 */ /* 0x000ea40000000800 */
[C---:B------:R-:W-:Y:S01]  /*15e40*/  ISETP.GE.AND P0, PT, R4.reuse, R37, PT ;  /* 0x000000250400720c */ /* 0x040fe20003f06270 */
[----:B0-----:R-:W-:-:S04]  /*15e50*/  IMAD.IADD R5, R4, 0x1, R21 ;  /* 0x0000000104057824 */ /* 0x001fc800078e0215 */
[----:B-1----:R-:W-:-:S08]  /*15e60*/  @P1 IMAD.HI.U32 R6, R5, R6, RZ ;  /* 0x0000000605061227 */ /* 0x002fd000078e00ff */
[----:B------:R-:W0:Y:S01]  /*15e70*/  @!P0 LDC.64 R2, c[0x0][0x428] ;  /* 0x00010a00ff028b82 */ /* 0x000e220000000a00 */
[----:B------:R-:W-:Y:S01]  /*15e80*/  IMAD.MOV.U32 R4, RZ, RZ, R5 ;  /* 0x000000ffff047224 */ /* 0x000fe200078e0005 */
[----:B---3--:R-:W-:Y:S02]  /*15e90*/  SHF.R.S32.HI R9, RZ, 0x1f, R34 ;  /* 0x0000001fff097819 */ /* 0x008fe40000011422 */
[----:B--2---:R-:W-:-:S05]  /*15ea0*/  @P1 SHF.R.U32.HI R4, RZ, R0, R6 ;  /* 0x00000000ff041219 */ /* 0x004fca0000011606 */
[----:B------:R-:W-:-:S04]  /*15eb0*/  IMAD.MOV R0, RZ, RZ, -R4 ;  /* 0x000000ffff007224 */ /* 0x000fc800078e0a04 */
[----:B------:R-:W-:Y:S01]  /*15ec0*/  IMAD R0, R7, R0, R5 ;  /* 0x0000000007007224 */ /* 0x000fe200078e0205 */
[--C-:B------:R-:W-:Y:S01]  /*15ed0*/  @!P0 SHF.R.S32.HI R5, RZ, 0x1f, R4.reuse ;  /* 0x0000001fff058819 */ /* 0x100fe20000011404 */
[-C--:B0-----:R-:W-:Y:S02]  /*15ee0*/  @!P0 IMAD R6, R9, R2.reuse, RZ ;  /* 0x0000000209068224 */ /* 0x081fe400078e02ff */
[----:B------:R-:W-:-:S04]  /*15ef0*/  @!P0 IMAD.WIDE.U32 R4, R34, R2, R4 ;  /* 0x0000000222048225 */ /* 0x000fc800078e0004 */
[----:B------:R-:W-:Y:S02]  /*15f00*/  @!P0 IMAD R6, R34, R3, R6 ;  /* 0x0000000322068224 */ /* 0x000fe400078e0206 */
[----:B------:R-:W0:Y:S02]  /*15f10*/  @!P0 LDC.64 R2, c[0x0][0x418] ;  /* 0x00010600ff028b82 */ /* 0x000e240000000a00 */
[----:B------:R-:W-:Y:S01]  /*15f20*/  @!P0 IMAD.IADD R6, R5, 0x1, R6 ;  /* 0x0000000105068824 */ /* 0x000fe200078e0206 */
[----:B------:R-:W-:Y:S01]  /*15f30*/  ISETP.NE.AND P2, PT, R20, 0x3, PT ;  /* 0x000000031400780c */ /* 0x000fe20003f45270 */
[----:B------:R1:W-:Y:S01]  /*15f40*/  STL [R1+0x4], R9 ;  /* 0x0000040901007387 */ /* 0x0003e20000100800 */
[----:B0-----:R-:W-:-:S04]  /*15f50*/  @!P0 LEA R2, P1, R4, R2, 0x2 ;  /* 0x0000000204028211 */ /* 0x001fc800078210ff */
[----:B------:R-:W-:Y:S01]  /*15f60*/  @!P0 LEA.HI.X R3, R4, R3, R6, 0x2, P1 ;  /* 0x0000000304038211 */ /* 0x000fe200008f1406 */
[----:B------:R-:W-:-:S06]  /*15f70*/  IMAD.MOV.U32 R4, RZ, RZ, RZ ;  /* 0x000000ffff047224 */ /* 0x000fcc00078e00ff */
[----:B------:R1:W5:Y:S01]  /*15f80*/  @!P0 LDG.E R4, desc[UR38][R2.64] ;  /* 0x0000002602048981 */ /* 0x000362000c1e1900 */
[----:B------:R-:W-:Y:S02]  /*15f90*/  ISETP.GE.AND P0, PT, R31, UR4, PT ;  /* 0x000000041f007c0c */ /* 0x000fe4000bf06270 */
[----:B------:R-:W-:-:S04]  /*15fa0*/  @P2 LOP3.LUT R32, R32, 0x4, RZ, 0xfc, !PT ;  /* 0x0000000420202812 */ /* 0x000fc800078efcff */
[----:B------:R-:W-:-:S07]  /*15fb0*/  LOP3.LUT R32, R32, 0xfffffffd, RZ, 0xc0, !PT ;  /* 0xfffffffd20207812 */ /* 0x000fce00078ec0ff */
[----:B------:R-:W-:Y:S02]  /*15fc0*/  @P0 LOP3.LUT R32, R32, 0x2, RZ, 0xfc, !PT ;  /* 0x0000000220200812 */ /* 0x000fe400078efcff */
[----:B------:R-:W-:Y:S02]  /*15fd0*/  ISETP.GE.AND P0, PT, R30, UR4, PT ;  /* 0x000000041e007c0c */ /* 0x000fe4000bf06270 */
[----:B------:R-:W-:-:S11]  /*15fe0*/  LOP3.LUT R32, R32, 0xfffffffe, RZ, 0xc0, !PT ;  /* 0xfffffffe20207812 */ /* 0x000fd600078ec0ff */
[----:B------:R-:W-:Y:S01]  /*15ff0*/  @P0 LOP3.LUT R32, R32, 0x1, RZ, 0xfc, !PT ;  /* 0x0000000120200812 */ /* 0x000fe200078efcff */
[----:B-1----:R-:W-:Y:S06]  /*16000*/  BRA.DIV UR5, `(.L_x_734) ;  /* 0x0000005a054c7947 */ /* 0x002fec000b800000 */
.L_x_893:
[----:B------:R-:W-:Y:S01]  /*16010*/  SHF.R.S32.HI R35, RZ, 0x1f, R18 ;  /* 0x0000001fff237819 */ /* 0x000fe20000011412 */
[----:B------:R-:W-:Y:S06]  /*16020*/  @!P2 BRA `(.L_x_735) ;  /* 0x000000000004a947 */ /* 0x000fec0003800000 */
[----:B------:R-:W-:Y:S01]  /*16030*/  BPT.TRAP 0x1 ;  /* 0x000000040000795c */ /* 0x000fe20000300000 */
.L_x_735:
        /* <DEDUP_REMOVED lines=18> */
[----:B------:R-:W-:Y:S02]  /*16160*/  LEA R23, P0, R2, UR4, 0x1 ;  /* 0x0000000402177c11 */ /* 0x000fe4000f8008ff */
[----:B------:R-:W-:-:S04]  /*16170*/  IADD3 R7, R3, R7, RZ ;  /* 0x0000000703077210 */ /* 0x000fc80007ffe0ff */
[----:B------:R-:W-:Y:S01]  /*16180*/  LEA.HI.X R24, R2, UR5, R7, 0x1, P0 ;  /* 0x0000000502187c11 */ /* 0x000fe200080f0c07 */
[----:B------:R-:W-:Y:S01]  /*16190*/  IMAD R7, R25, 0x8, R22 ;  /* 0x0000000819077824 */ /* 0x000fe200078e0216 */
[----:B------:R-:W-:-:S04]  /*161a0*/  SHF.L.U32 R2, R28, 0x1f, RZ ;  /* 0x0000001f1c027819 */ /* 0x000fc800000006ff */
[----:B------:R-:W0:Y:S02]  /*161b0*/  SYNCS.PHASECHK.TRANS64.TRYWAIT P0, [R7+URZ+0x28840], R2 ;  /* 0x02884002070075a7 */ /* 0x000e24000800017f */
[----:B0-----:R-:W-:Y:S05]  /*161c0*/  @!P0 BRA `(.L_x_737) ;  /* 0x0000005800108947 */ /* 0x001fea0003800000 */
.L_x_894:
[----:B------:R-:W-:Y:S05]  /*161d0*/  BSYNC B0 ;  /* 0x0000000000007941 */ /* 0x000fea0003800000 */
.L_x_736:
        /* <DEDUP_REMOVED lines=18> */
[----:B-1----:R-:W-:Y:S01]  /*16300*/  LOP3.LUT R9, R9, 0x7f, RZ, 0xc0, !PT ;  /* 0x0000007f09097812 */ /* 0x002fe200078ec0ff */
        /* <DEDUP_REMOVED lines=13> */
[----:B-1----:R-:W-:-:S05]  /*163e0*/  @P0 IMAD.X R2, RZ, RZ, R2, P1 ;  /* 0x000000ffff020224 */ /* 0x002fca00008e0602 */
[----:B------:R-:W-:-:S04]  /*163f0*/  @P0 LOP3.LUT R3, R3, R2, RZ, 0x3c, !PT ;  /* 0x0000000203030212 */ /* 0x000fc800078e3cff */
[----:B------:R-:W-:-:S04]  /*16400*/  @P0 LOP3.LUT R2, R3, R2, RZ, 0x3c, !PT ;  /* 0x0000000203020212 */ /* 0x000fc800078e3cff */
[----:B------:R-:W-:-:S05]  /*16410*/  @P0 LOP3.LUT R3, R3, R2, RZ, 0x3c, !PT ;  /* 0x0000000203030212 */ /* 0x000fca00078e3cff */
[----:B------:R-:W-:Y:S01]  /*16420*/  @!PT LDS RZ, [RZ] ;  /* 0x00000000fffff984 */ /* 0x000fe20000000800 */
        /* <DEDUP_REMOVED lines=28> */
[----:B0-----:R-:W-:-:S04]  /*165f0*/  @P0 LEA R3, P1, R31, R3, 0x1 ;  /* 0x000000031f030211 */ /* 0x001fc800078208ff */
[----:B-1----:R-:W-:-:S04]  /*16600*/  @P0 IADD3.X R2, RZ, R2, RZ, P1, !PT ;  /* 0x00000002ff020210 */ /* 0x002fc80000ffe4ff */
        /* <DEDUP_REMOVED lines=40> */
.L_x_912:
[----:B------:R-:W-:-:S13]  /*16890*/  ISETP.GE.AND P0, PT, R6, 0x71, PT ;  /* 0x000000710600780c */ /* 0x000fda0003f06270 */
[----:B-1----:R-:W-:Y:S01]  /*168a0*/  @P0 LEA R2, P1, R31, R2, 0x1 ;  /* 0x000000021f020211 */ /* 0x002fe200078208ff */
[----:B------:R-:W-:-:S04]  /*168b0*/  @P0 IMAD R5, R5, 0x2, R22 ;  /* 0x0000000205050824 */ /* 0x000fc800078e0216 */
[----:B------:R-:W-:-:S05]  /*168c0*/  @P0 IMAD.X R3, RZ, RZ, R0, P1 ;  /* 0x000000ffff030224 */ /* 0x000fca00008e0600 */
[----:B------:R-:W-:Y:S01]  /*168d0*/  @!PT LDS RZ, [RZ] ;  /* 0x00000000fffff984 */ /* 0x000fe20000000800 */
[----:B------:R-:W-:Y:S01]  /*168e0*/  @!PT LDS RZ, [RZ] ;  /* 0x00000000fffff984 */ /* 0x000fe20000000800 */
[----:B------:R-:W-:Y:S01]  /*168f0*/  @!PT LDS RZ, [RZ] ;  /* 0x00000000fffff984 */ /* 0x000fe20000000800 */
[----:B------:R1:W-:Y:S04]  /*16900*/  @P0 LDGSTS.E.BYPASS.LTC128B.128 [R5+0x1bc00], desc[UR38][R2.64], !P3 ;  /* 0x1bc0000002050fae */ /* 0x0003e8000d901d66 */
[----:B------:R1:W-:Y:S01]  /*16910*/  @P0 LDGSTS.E.BYPASS.LTC128B.128 [R5+0x1fc00], desc[UR38][R2.64+0x80], !P2 ;  /* 0x1fc0008002050fae */ /* 0x0003e2000d101d66 */
[----:B------:R-:W-:Y:S01]  /*16920*/  PLOP3.LUT P0, PT, PT, PT, PT, 0x80, 0x0 ;  /* 0x000000000000781c */ /* 0x000fe20003f0f070 */
[----:B------:R-:W-:-:S12]  /*16930*/  NOP ;  /* 0x0000000000007918 */ /* 0x000fd80000000000 */
.L_x_739:
[----:B------:R-:W-:Y:S02]  /*16940*/  PLOP3.LUT P1, PT, P1, P0, PT, 0xa2, 0x0 ;  /* 0x000000000000781c */ /* 0x000fe40000f21472 */
[----:B------:R-:W-:-:S08]  /*16950*/  @P0 R2UR P1, UR4, R7 ;  /* 0x00000000070402ca */ /* 0x000fd00000020000 */
[----:B------:R-:W-:-:S05]  /*16960*/  @P0 PLOP3.LUT P0, PT, P1, PT, PT, 0x80, 0x0 ;  /* 0x000000000000081c */ /* 0x000fca0000f0f070 */
[----:B------:R-:W-:Y:S01]  /*16970*/  @!P1 SYNCS.ARRIVE.TRANS64.RED.A0T1 RZ, [UR4+0x28830], RZ ;  /* 0x028830ffffff99a7 */ /* 0x000fe20008200404 */
[----:B------:R-:W-:Y:S07]  /*16980*/  @!P1 ARRIVES.LDGSTSBAR.64.TRANSCNT [UR4+0x28830] ;  /* 0x02883000ff0099b0 */ /* 0x000fee0008000a84 */
[----:B------:R-:W-:Y:S05]  /*16990*/  @P0 BRA.U.ANY `(.L_x_739) ;  /* 0xfffffffd00e80947 */ /* 0x000fea000393ffff */
[----:B------:R-:W-:Y:S01]  /*169a0*/  NOP ;  /* 0x0000000000007918 */ /* 0x000fe20000000000 */
[----:B------:R-:W2:Y:S02]  /*169b0*/  LDL R0, [R1+0x2c] ;  /* 0x00002c0001007983 */ /* 0x000ea40000100800 */
[----:B--2---:R-:W-:-:S13]  /*169c0*/  ISETP.NE.AND P2, PT, R0, 0x3, PT ;  /* 0x000000030000780c */ /* 0x004fda0003f45270 */
[----:B------:R-:W-:Y:S05]  /*169d0*/  @!P2 BRA `(.L_x_740) ;  /* 0x000000000004a947 */ /* 0x000fea0003800000 */
[----:B------:R-:W-:Y:S01]  /*169e0*/  BPT.TRAP 0x1 ;  /* 0x000000040000795c */ /* 0x000fe20000300000 */
.L_x_740:
[----:B-1----:R1:W5:Y:S01]  /*169f0*/  LDL.LU R3, [R1+0x10] ;  /* 0x0000100001037983 */ /* 0x0023620000300800 */
[----:B------:R1:W-:Y:S03]  /*16a00*/  SYNCS.ARRIVE.TRANS64.A1T0 RZ, [R7+URZ+0x28830], RZ ;  /* 0x028830ff07ff79a7 */ /* 0x0003e6000810003f */
[----:B0-----:R1:W5:Y:S02]  /*16a10*/  LDL.LU R4, [R1+0x18] ;  /* 0x0000180001047983 */ /* 0x0013640000300800 */
[----:B------:R-:W-:Y:S05]  /*16a20*/  WARPSYNC.ALL ;  /* 0x0000000000007948 */ /* 0x000fea0003800000 */
[----:B------:R-:W-:Y:S01]  /*16a30*/  ULDC.64 UR4, c[0x0][0x298] ;  /* 0x0000a60000047ab9 */ /* 0x000fe20000000a00 */
[----:B------:R-:W-:Y:S01]  /*16a40*/  ULDC.64 UR6, c[0x0][0xa00] ;  /* 0x0002800000067ab9 */ /* 0x000fe20000000a00 */
[----:B------:R-:W-:Y:S01]  /*16a50*/  VIADD R2, R22, 0x10400 ;  /* 0x0001040016027836 */ /* 0x000fe20000000000 */
[----:B------:R-:W-:Y:S01]  /*16a60*/  BAR.SYNC.DEFER_BLOCKING 0x8, 0x180 ;  /* 0x0206000000007b1d */ /* 0x000fe20000010000 */
[----:B------:R-:W-:-:S03]  /*16a70*/  ISETP.NE.U32.AND P0, PT, RZ, UR6, PT ;  /* 0x00000006ff007c0c */ /* 0x000fc6000bf05070 */
[----:B------:R-:W-:Y:S02]  /*16a80*/  LOP3.LUT P1, RZ, R2, 0x3ff, RZ, 0xc0, !PT ;  /* 0x000003ff02ff7812 */ /* 0x000fe4000782c0ff */
[----:B------:R-:W-:Y:S01]  /*16a90*/  ISETP.NE.AND.EX P0, PT, RZ, UR7, PT, P0 ;  /* 0x00000007ff007c0c */ /* 0x000fe2000bf05300 */
[----:B------:R-:W-:Y:S03]  /*16aa0*/  BSSY B6, `(.L_x_741) ;  /* 0x000001c000067945 */ /* 0x000fe60003800000 */
        /* <DEDUP_REMOVED lines=15> */
[----:B------:R-:W-:Y:S01]  /*16ba0*/  MOV R4, UR4 ;  /* 0x0000000400047c02 */ /* 0x000fe20008000f00 */
[----:B------:R-:W-:Y:S01]  /*16bb0*/  IMAD.U32 R5, RZ, RZ, UR5 ;  /* 0x00000005ff057e24 */ /* 0x000fe2000f8e00ff */
[----:B------:R-:W0:Y:S01]  /*16bc0*/  LDC.64 R2, c[0x4][R2] ;  /* 0x0100000002027b82 */ /* 0x000e220000000a00 */
[----:B------:R-:W-:Y:S02]  /*16bd0*/  IMAD.U32 R6, RZ, RZ, UR6 ;  /* 0x00000006ff067e24 */ /* 0x000fe4000f8e00ff */
[----:B-1----:R-:W-:Y:S02]  /*16be0*/  IMAD.U32 R7, RZ, RZ, UR7 ;  /* 0x00000007ff077e24 */ /* 0x002fe4000f8e00ff */
[----:B------:R-:W-:-:S02]  /*16bf0*/  IMAD.U32 R10, RZ, RZ, UR8 ;  /* 0x00000008ff0a7e24 */ /* 0x000fc4000f8e00ff */
[----:B------:R-:W-:Y:S02]  /*16c00*/  IMAD.U32 R11, RZ, RZ, UR9 ;  /* 0x00000009ff0b7e24 */ /* 0x000fe4000f8e00ff */
[----:B------:R-:W-:Y:S02]  /*16c10*/  IMAD.MOV.U32 R8, RZ, RZ, 0x70 ;  /* 0x00000070ff087424 */ /* 0x000fe400078e00ff */
[----:B------:R-:W-:Y:S02]  /*16c20*/  IMAD.MOV.U32 R12, RZ, RZ, 0x1 ;  /* 0x00000001ff0c7424 */ /* 0x000fe400078e00ff */
[----:B------:R-:W-:-:S07]  /*16c30*/  IMAD.MOV.U32 R13, RZ, RZ, RZ ;  /* 0x000000ffff0d7224 */ /* 0x000fce00078e00ff */
[----:B------:R-:W-:-:S07]  /*16c40*/  LEPC R20, `(.L_x_742) ;  /* 0x000000001014794e */ /* 0x000fce0000000000 */
[----:B0-----:R-:W-:Y:S05]  /*16c50*/  CALL.ABS.NOINC R2 ;  /* 0x0000000002007343 */ /* 0x001fea0003c00000 */
.L_x_742:
[----:B------:R-:W-:Y:S05]  /*16c60*/  BSYNC B6 ;  /* 0x0000000000067941 */ /* 0x000fea0003800000 */
.L_x_741:
[----:B------:R-:W2:Y:S01]  /*16c70*/  LDL.LU R20, [R1+0x28] ;  /* 0x0000280001147983 */ /* 0x000ea20000300800 */
[----:B------:R-:W-:Y:S01]  /*16c80*/  ULDC.64 UR4, c[0x0][0x2d8] ;  /* 0x0000b60000047ab9 */ /* 0x000fe20000000a00 */
[----:B------:R-:W3:Y:S01]  /*16c90*/  LDC R8, c[0x0][0x448] ;  /* 0x00011200ff087b82 */ /* 0x000ee20000000800 */
[----:B------:R-:W4:Y:S01]  /*16ca0*/  S2R R6, SR_TID.X ;  /* 0x0000000000067919 */ /* 0x000f220000002100 */
[----:B0-----:R-:W-:Y:S01]  /*16cb0*/  IMAD.SHL.U32 R4, R17, 0x80, RZ ;  /* 0x0000008011047824 */ /* 0x001fe200078e00ff */
[----:B------:R-:W-:Y:S01]  /*16cc0*/  ULDC.64 UR6, c[0x0][0x280] ;  /* 0x0000a00000067ab9 */ /* 0x000fe20000000a00 */
[----:B------:R-:W4:Y:S04]  /*16cd0*/  LDL.LU R21, [R1+0x18] ;  /* 0x0000180001157983 */ /* 0x000f280000300800 */
[----:B------:R-:W4:Y:S01]  /*16ce0*/  LDL.LU.64 R2, [R1+0x10] ;  /* 0x0000100001027983 */ /* 0x000f220000300a00 */
[----:B------:R-:W-:-:S03]  /*16cf0*/  IMAD R0, R35, UR4, RZ ;  /* 0x0000000423007c24 */ /* 0x000fc6000f8e02ff */
[----:B------:R0:W5:Y:S01]  /*16d00*/  LDL R9, [R1+0x8] ;  /* 0x0000080001097983 */ /* 0x0001620000100800 */
[----:B------:R-:W-:Y:S01]  /*16d10*/  IMAD R5, R18, UR5, R0 ;  /* 0x0000000512057c24 */ /* 0x000fe2000f8e0200 */
[----:B---3--:R-:W-:Y:S01]  /*16d20*/  ISETP.NE.AND P0, PT, R8, 0x1, PT ;  /* 0x000000010800780c */ /* 0x008fe20003f05270 */
[----:B----4-:R-:W-:Y:S02]  /*16d30*/  IMAD.MOV.U32 R3, RZ, RZ, R21 ;  /* 0x000000ffff037224 */ /* 0x010fe400078e0015 */
[----:B------:R-:W-:Y:S01]  /*16d40*/  IMAD.WIDE.U32 R2, R18, UR4, R2 ;  /* 0x0000000412027c25 */ /* 0x000fe2000f8e0002 */
[----:B------:R-:W-:-:S03]  /*16d50*/  ULDC.64 UR4, c[0x0][0x2e0] ;  /* 0x0000b80000047ab9 */ /* 0x000fc60000000a00 */
[----:B--2---:R-:W-:Y:S02]  /*16d60*/  IMAD R0, R20, UR4, RZ ;  /* 0x0000000414007c24 */ /* 0x004fe4000f8e02ff */
[----:B------:R-:W2:Y:S01]  /*16d70*/  S2R R20, SR_TID.X ;  /* 0x0000000000147919 */ /* 0x000ea20000002100 */
[----:B------:R-:W-:Y:S02]  /*16d80*/  IMAD.IADD R3, R3, 0x1, R5 ;  /* 0x0000000103037824 */ /* 0x000fe400078e0205 */
[C---:B------:R-:W-:Y:S01]  /*16d90*/  IMAD R0, R33.reuse, UR5, R0 ;  /* 0x0000000521007c24 */ /* 0x040fe2000f8e0200 */
[----:B------:R-:W1:Y:S01]  /*16da0*/  @P0 LDC R5, c[0x0][0x44c] ;  /* 0x00011300ff050b82 */ /* 0x000e620000000800 */
[----:B------:R-:W-:Y:S01]  /*16db0*/  IMAD.WIDE.U32 R2, R33, UR4, R2 ;  /* 0x0000000421027c25 */ /* 0x000fe2000f8e0002 */
[----:B------:R-:W-:Y:S01]  /*16dc0*/  SHF.L.U32 R6, R6, 0x4, RZ ;  /* 0x0000000406067819 */ /* 0x000fe200000006ff */
[----:B------:R-:W-:Y:S02]  /*16dd0*/  ULDC.64 UR4, c[0x0][0x2d0] ;  /* 0x0000b40000047ab9 */ /* 0x000fe40000000a00 */
[----:B------:R-:W-:-:S03]  /*16de0*/  IMAD.IADD R3, R3, 0x1, R0 ;  /* 0x0000000103037824 */ /* 0x000fc600078e0200 */
[----:B------:R-:W3:Y:S01]  /*16df0*/  @P0 LDC R0, c[0x0][0x450] ;  /* 0x00011400ff000b82 */ /* 0x000ee20000000800 */
[----:B--2---:R-:W-:-:S04]  /*16e00*/  LOP3.LUT R20, R20, 0x7f, RZ, 0xc0, !PT ;  /* 0x0000007f14147812 */ /* 0x004fc800078ec0ff */
[----:B------:R-:W-:Y:S02]  /*16e10*/  SHF.R.U32.HI R10, RZ, 0x3, R20 ;  /* 0x00000003ff0a7819 */ /* 0x000fe40000011614 */
[----:B------:R0:W5:Y:S01]  /*16e20*/  LDL R20, [R1+0x1c] ;  /* 0x00001c0001147983 */ /* 0x0001620000100800 */
[----:B------:R-:W-:-:S04]  /*16e30*/  LOP3.LUT R6, R6, 0x70, RZ, 0xc0, !PT ;  /* 0x0000007006067812 */ /* 0x000fc800078ec0ff */
[----:B------:R-:W-:-:S05]  /*16e40*/  LOP3.LUT R6, R4, R10, R6, 0xfe, !PT ;  /* 0x0000000a04067212 */ /* 0x000fca00078efe06 */
[----:B-1----:R-:W-:-:S04]  /*16e50*/  @P0 IMAD.HI.U32 R7, R6, R5, RZ ;  /* 0x0000000506070227 */ /* 0x002fc800078e00ff */
[----:B------:R-:W-:Y:S01]  /*16e60*/  IMAD.MOV.U32 R5, RZ, RZ, R6 ;  /* 0x000000ffff057224 */ /* 0x000fe200078e0006 */
[----:B---3--:R-:W-:-:S05]  /*16e70*/  @P0 SHF.R.U32.HI R5, RZ, R0, R7 ;  /* 0x00000000ff050219 */ /* 0x008fca0000011607 */
[----:B------:R-:W-:-:S04]  /*16e80*/  IMAD.MOV R0, RZ, RZ, -R5 ;  /* 0x000000ffff007224 */ /* 0x000fc800078e0a05 */
[----:B------:R-:W-:Y:S01]  /*16e90*/  IMAD R0, R8, R0, R6 ;  /* 0x0000000008007224 */ /* 0x000fe200078e0206 */
[----:B------:R-:W-:Y:S01]  /*16ea0*/  SHF.R.S32.HI R6, RZ, 0x1f, R5 ;  /* 0x0000001fff067819 */ /* 0x000fe20000011405 */
[----:B------:R-:W-:-:S04]  /*16eb0*/  IMAD.WIDE.U32 R2, R5, UR4, R2 ;  /* 0x0000000405027c25 */ /* 0x000fc8000f8e0002 */
[----:B------:R-:W-:-:S04]  /*16ec0*/  IMAD R6, R6, UR4, RZ ;  /* 0x0000000406067c24 */ /* 0x000fc8000f8e02ff */
[----:B------:R-:W-:Y:S01]  /*16ed0*/  IMAD R5, R5, UR5, R6 ;  /* 0x0000000505057c24 */ /* 0x000fe2000f8e0206 */
[----:B------:R-:W-:-:S03]  /*16ee0*/  ULDC.64 UR4, c[0x0][0x2c8] ;  /* 0x0000b20000047ab9 */ /* 0x000fc60000000a00 */
[----:B------:R-:W-:Y:S01]  /*16ef0*/  IMAD.IADD R3, R3, 0x1, R5 ;  /* 0x0000000103037824 */ /* 0x000fe200078e0205 */
[----:B------:R-:W-:-:S05]  /*16f00*/  SHF.R.S32.HI R5, RZ, 0x1f, R0 ;  /* 0x0000001fff057819 */ /* 0x000fca0000011400 */
[----:B------:R-:W-:Y:S02]  /*16f10*/  IMAD R5, R5, UR4, RZ ;  /* 0x0000000405057c24 */ /* 0x000fe4000f8e02ff */
[----:B------:R-:W-:Y:S01]  /*16f20*/  IMAD.WIDE.U32 R2, R0, UR4, R2 ;  /* 0x0000000400027c25 */ /* 0x000fe2000f8e0002 */
[----:B------:R-:W-:-:S03]  /*16f30*/  ULDC UR4, c[0x0][0x2b8] ;  /* 0x0000ae0000047ab9 */ /* 0x000fc60000000800 */
[----:B------:R-:W-:Y:S01]  /*16f40*/  IMAD R5, R0, UR5, R5 ;  /* 0x0000000500057c24 */ /* 0x000fe2000f8e0205 */
[----:B------:R-:W-:-:S03]  /*16f50*/  LEA R0, P2, R2, UR6, 0x1 ;  /* 0x0000000602007c11 */ /* 0x000fc6000f8408ff */
[----:B------:R-:W-:Y:S01]  /*16f60*/  IMAD.IADD R5, R3, 0x1, R5 ;  /* 0x0000000103057824 */ /* 0x000fe200078e0205 */
[----:B------:R-:W-:Y:S02]  /*16f70*/  ISETP.GE.AND P0, PT, R31, UR4, PT ;  /* 0x000000041f007c0c */ /* 0x000fe4000bf06270 */
[----:B------:R-:W-:Y:S01]  /*16f80*/  ISETP.GE.AND P1, PT, R30, UR4, PT ;  /* 0x000000041e007c0c */ /* 0x000fe2000bf26270 */
[----:B------:R-:W-:Y:S01]  /*16f90*/  UMOV UR4, 0xffffffff ;  /* 0xffffffff00047882 */ /* 0x000fe20000000000 */
[----:B------:R-:W-:Y:S02]  /*16fa0*/  LEA.HI.X R5, R2, UR7, R5, 0x1, P2 ;  /* 0x0000000702057c11 */ /* 0x000fe400090f0c05 */
        /* <DEDUP_REMOVED lines=73> */
.L_x_929:
        /* <DEDUP_REMOVED lines=11> */
.L_x_745:
[----:B------:R-:W-:Y:S05]  /*174f0*/  BSYNC B0 ;  /* 0x0000000000007941 */ /* 0x000fea0003800000 */
.L_x_744:
[----:B------:R-:W-:Y:S01]  /*17500*/  NOP ;  /* 0x0000000000007918 */ /* 0x000fe20000000000 */
[----:B------:R-:W-:-:S13]  /*17510*/  PLOP3.LUT P0, PT, PT, PT, PT, 0x80, 0x0 ;  /* 0x000000000000781c */ /* 0x000fda0003f0f070 */
.L_x_746:
        /* <DEDUP_REMOVED lines=10> */
[----:B------:R-:W-:-:S04]  /*175c0*/  LOP3.LUT R0, R0, 0xfffffffe, RZ, 0xc0, !PT ;  /* 0xfffffffe00007812 */ /* 0x000fc800078ec0ff */
[----:B------:R-:W-:-:S04]  /*175d0*/  IADD3 R0, R2, -R0, RZ ;  /* 0x8000000002007210 */ /* 0x000fc80007ffe0ff */
[----:B------:R-:W-:Y:S01]  /*175e0*/  SHF.L.U32 R3, R0, 0x1f, RZ ;  /* 0x0000001f00037819 */ /* 0x000fe200000006ff */
[----:B------:R-:W-:Y:S01]  /*175f0*/  NOP ;  /* 0x0000000000007918 */ /* 0x000fe20000000000 */
[----:B------:R0:W-:Y:S01]  /*17600*/  SYNCS.ARRIVE.TRANS64.A1T0 RZ, [R22+URZ+0x28800], RZ ;  /* 0x028800ff16ff79a7 */ /* 0x0001e2000810003f */
[----:B------:R-:W-:Y:S01]  /*17610*/  BSSY B0, `(.L_x_747) ;  /* 0x0000004000007945 */ /* 0x000fe20003800000 */
[----:B------:R-:W-:Y:S01]  /*17620*/  ISETP.GE.AND P1, PT, R37, 0x81, PT ;  /* 0x000000812500780c */ /* 0x000fe20003f26270 */
[----:B------:R-:W1:Y:S02]  /*17630*/  SYNCS.PHASECHK.TRANS64.TRYWAIT P0, [R22+URZ+0x28820], R3 ;  /* 0x02882003160075a7 */ /* 0x000e64000800017f */
[----:B01----:R-:W-:Y:S10]  /*17640*/  @!P0 BRA `(.L_x_748) ;  /* 0x0000005800508947 */ /* 0x003ff40003800000 */
.L_x_930:
[----:B------:R-:W-:Y:S05]  /*17650*/  BSYNC B0 ;  /* 0x0000000000007941 */ /* 0x000fea0003800000 */
.L_x_747:
[----:B------:R-:W-:Y:S04]  /*17660*/  BSSY B0, `(.L_x_749) ;  /* 0x000010f000007945 */ /* 0x000fe80003800000 */
[----:B------:R-:W-:Y:S05]  /*17670*/  @!P1 BRA `(.L_x_750) ;  /* 0x0000001000349947 */ /* 0x000fea0003800000 */
[----:B------:R-:W3:Y:S01]  /*17680*/  LDL.LU R0, [R1+0x20] ;  /* 0x0000200001007983 */ /* 0x000ee20000300800 */
[----:B------:R-:W-:Y:S01]  /*17690*/  ULDC UR4, c[0x0][0x2f4] ;  /* 0x0000bd0000047ab9 */ /* 0x000fe20000000800 */
[----:B------:R-:W-:Y:S01]  /*176a0*/  IMAD.MOV.U32 R17, RZ, RZ, R28 ;  /* 0x000000ffff117224 */ /* 0x000fe200078e001c */
[----:B------:R-:W-:Y:S01]  /*176b0*/  ISETP.GE.AND P2, PT, R31, UR4, PT ;  /* 0x000000041f007c0c */ /* 0x000fe2000bf46270 */
[----:B------:R-:W-:Y:S01]  /*176c0*/  IMAD.MOV.U32 R10, RZ, RZ, R25 ;  /* 0x000000ffff0a7224 */ /* 0x000fe200078e0019 */
[----:B------:R-:W-:Y:S01]  /*176d0*/  ISETP.GE.AND P1, PT, R30, UR4, PT ;  /* 0x000000041e007c0c */ /* 0x000fe2000bf26270 */
[----:B------:R-:W-:Y:S01]  /*176e0*/  IMAD.MOV.U32 R33, RZ, RZ, R26 ;  /* 0x000000ffff217224 */ /* 0x000fe200078e001a */
[----:B---3--:R-:W-:-:S11]  /*176f0*/  LEA.HI.SX32 R6, R0, 0xfffffffe, 0x19 ;  /* 0xfffffffe00067811 */ /* 0x008fd600078fcaff */
.L_x_763:
[----:B------:R-:W3:Y:S01]  /*17700*/  LDL R9, [R1] ;  /* 0x0000000001097983 */ /* 0x000ee20000100800 */
[----:B------:R-:W1:Y:S03]  /*17710*/  LDC R0, c[0x0][0x430] ;  /* 0x00010c00ff007b82 */ /* 0x000e660000000800 */
[----:B------:R-:W4:Y:S01]  /*17720*/  LDL R5, [R1+0x4] ;  /* 0x0000040001057983 */ /* 0x000f220000100800 */
[----:B------:R-:W5:Y:S01]  /*17730*/  S2R R2, SR_TID.X ;  /* 0x0000000000027919 */ /* 0x000f620000002100 */
[----:B------:R-:W2:Y:S02]  /*17740*/  S2R R4, SR_TID.X ;  /* 0x0000000000047919 */ /* 0x000ea40000002100 */
[----:B------:R-:W4:Y:S01]  /*17750*/  LDL R7, [R1+0x2c] ;  /* 0x00002c0001077983 */ /* 0x000f220000100800 */
[----:B------:R-:W-:Y:S05]  /*17760*/  YIELD ;  /* 0x0000000000007946 */ /* 0x000fea0003800000 */
[----:B------:R-:W-:Y:S01]  /*17770*/  ULDC.64 UR4, c[0x0][0x428] ;  /* 0x00010a0000047ab9 */ /* 0x000fe20000000a00 */
[----:B-1----:R-:W-:-:S13]  /*17780*/  ISETP.NE.AND P0, PT, R0, 0x1, PT ;  /* 0x000000010000780c */ /* 0x002fda0003f05270 */
[----:B0-----:R-:W0:Y:S01]  /*17790*/  @P0 LDC R3, c[0x0][0x434] ;  /* 0x00010d00ff030b82 */ /* 0x001e220000000800 */
[----:B-----5:R-:W-:-:S04]  /*177a0*/  LOP3.LUT R2, R2, 0x7f, RZ, 0xc0, !PT ;  /* 0x0000007f02027812 */ /* 0x020fc800078ec0ff */
[----:B------:R-:W-:Y:S01]  /*177b0*/  SHF.R.U32.HI R2, RZ, 0x3, R2 ;  /* 0x00000003ff027819 */ /* 0x000fe20000011602 */
[----:B--2---:R-:W-:Y:S02]  /*177c0*/  IMAD.SHL.U32 R4, R4, 0x10, RZ ;  /* 0x0000001004047824 */ /* 0x004fe400078e00ff */
[----:B------:R-:W1:Y:S02]  /*177d0*/  @P0 LDC R8, c[0x0][0x438] ;  /* 0x00010e00ff080b82 */ /* 0x000e640000000800 */
[----:B------:R-:W-:Y:S01]  /*177e0*/  IMAD R2, R6, 0x80, R2 ;  /* 0x0000008006027824 */ /* 0x000fe200078e0202 */
[----:B------:R-:W-:-:S04]  /*177f0*/  LOP3.LUT R4, R4, 0x70, RZ, 0xc0, !PT ;  /* 0x0000007004047812 */ /* 0x000fc800078ec0ff */
[----:B---3--:R-:W-:Y:S01]  /*17800*/  IADD3 R4, R4, R2, R9 ;  /* 0x0000000204047210 */ /* 0x008fe20007ffe009 */
[----:B----4-:R-:W-:-:S04]  /*17810*/  IMAD R5, R5, UR4, RZ ;  /* 0x0000000405057c24 */ /* 0x010fc8000f8e02ff */
[----:B0-----:R-:W-:-:S04]  /*17820*/  @P0 IMAD.HI.U32 R3, R4, R3, RZ ;  /* 0x0000000304030227 */ /* 0x001fc800078e00ff */
[----:B------:R-:W-:Y:S01]  /*17830*/  IMAD.MOV.U32 R2, RZ, RZ, R4 ;  /* 0x000000ffff027224 */ /* 0x000fe200078e0004 */
[----:B-1----:R-:W-:Y:S01]  /*17840*/  @P0 SHF.R.U32.HI R2, RZ, R8, R3 ;  /* 0x00000008ff020219 */ /* 0x002fe20000011603 */
[----:B------:R-:W-:-:S04]  /*17850*/  IMAD R5, R34, UR5, R5 ;  /* 0x0000000522057c24 */ /* 0x000fc8000f8e0205 */
[----:B------:R-:W-:-:S04]  /*17860*/  IMAD.MOV R3, RZ, RZ, -R2 ;  /* 0x000000ffff037224 */ /* 0x000fc800078e0a02 */
[----:B------:R-:W-:Y:S01]  /*17870*/  IMAD R0, R0, R3, R4 ;  /* 0x0000000300007224 */ /* 0x000fe200078e0204 */
[----:B------:R-:W-:-:S03]  /*17880*/  SHF.R.S32.HI R3, RZ, 0x1f, R2 ;  /* 0x0000001fff037819 */ /* 0x000fc60000011402 */
[----:B------:R-:W-:Y:S01]  /*17890*/  IMAD.WIDE.U32 R2, R34, UR4, R2 ;  /* 0x0000000422027c25 */ /* 0x000fe2000f8e0002 */
[----:B------:R-:W-:-:S03]  /*178a0*/  ULDC.64 UR4, c[0x0][0x418] ;  /* 0x0001060000047ab9 */ /* 0x000fc60000000a00 */
[----:B------:R-:W-:Y:S01]  /*178b0*/  IMAD.IADD R3, R5, 0x1, R3 ;  /* 0x0000000105037824 */ /* 0x000fe200078e0203 */
[----:B------:R-:W-:-:S04]  /*178c0*/  LEA R4, P0, R2, UR4, 0x2 ;  /* 0x0000000402047c11 */ /* 0x000fc8000f8010ff */
[----:B------:R-:W-:-:S05]  /*178d0*/  LEA.HI.X R5, R2, UR5, R3, 0x2, P0 ;  /* 0x0000000502057c11 */ /* 0x000fca00080f1403 */
[----:B------:R-:W2:Y:S01]  /*178e0*/  LDG.E R4, desc[UR38][R4.64] ;  /* 0x0000002604047981 */ /* 0x000ea2000c1e1900 */
[----:B------:R-:W-:Y:S01]  /*178f0*/  ISETP.NE.AND P3, PT, R7, 0x3, PT ;  /* 0x000000030700780c */ /* 0x000fe20003f65270 */
[----:B------:R-:W-:Y:S02]  /*17900*/  VIADD R25, R10, 0x1 ;  /* 0x000000010a197836 */ /* 0x000fe40000000000 */
[----:B------:R-:W-:-:S03]  /*17910*/  IMAD.MOV.U32 R26, RZ, RZ, R6 ;  /* 0x000000ffff1a7224 */ /* 0x000fc600078e0006 */
[----:B------:R-:W-:-:S04]  /*17920*/  ISETP.NE.AND P0, PT, R25, 0x2, PT ;  /* 0x000000021900780c */ /* 0x000fc80003f05270 */
[----:B------:R-:W-:Y:S02]  /*17930*/  SEL R28, RZ, 0x1, P0 ;  /* 0x00000001ff1c7807 */ /* 0x000fe40000000000 */
[----:B------:R-:W-:Y:S02]  /*17940*/  SEL R25, R25, RZ, P0 ;  /* 0x000000ff19197207 */ /* 0x000fe40000000000 */
[----:B------:R-:W-:Y:S02]  /*17950*/  LOP3.LUT R28, R17, R28, RZ, 0x3c, !PT ;  /* 0x0000001c111c7212 */ /* 0x000fe400078e3cff */
[----:B--2---:R-:W-:Y:S01]  /*17960*/  SHF.R.S32.HI R21, RZ, 0x1f, R4 ;  /* 0x0000001fff157819 */ /* 0x004fe20000011404 */
[----:B------:R-:W-:Y:S06]  /*17970*/  @!P3 BRA `(.L_x_751) ;  /* 0x000000000004b947 */ /* 0x000fec0003800000 */
[----:B------:R-:W-:Y:S01]  /*17980*/  BPT.TRAP 0x1 ;  /* 0x000000040000795c */ /* 0x000fe20000300000 */
.L_x_751:
[----:B------:R-:W-:Y:S01]  /*17990*/  IMAD R6, R25, 0x8, R22 ;  /* 0x0000000819067824 */ /* 0x000fe200078e0216 */
[----:B------:R-:W-:Y:S01]  /*179a0*/  SHF.L.U32 R3, R28, 0x1f, RZ ;  /* 0x0000001f1c037819 */ /* 0x000fe200000006ff */
[----:B------:R-:W-:Y:S03]  /*179b0*/  BSSY B1, `(.L_x_752) ;  /* 0x0000003000017945 */ /* 0x000fe60003800000 */
[----:B------:R-:W0:Y:S02]  /*179c0*/  SYNCS.PHASECHK.TRANS64.TRYWAIT P0, [R6+URZ+0x28840], R3 ;  /* 0x02884003060075a7 */ /* 0x000e24000800017f */
[----:B0-----:R-:W-:Y:S05]  /*179d0*/  @!P0 BRA `(.L_x_753) ;  /* 0x0000005400808947 */ /* 0x001fea0003800000 */
.L_x_931:
[----:B------:R-:W-:Y:S05]  /*179e0*/  BSYNC B1 ;  /* 0x0000000000017941 */ /* 0x000fea0003800000 */
.L_x_752:
[----:B------:R-:W-:Y:S01]  /*179f0*/  SHF.R.S32.HI R20, RZ, 0x1f, R0 ;  /* 0x0000001fff147819 */ /* 0x000fe20000011400 */
[----:B------:R-:W-:Y:S01]  /*17a00*/  ULDC.64 UR4, c[0x0][0x300] ;  /* 0x0000c00000047ab9 */ /* 0x000fe20000000a00 */
[----:B------:R-:W-:Y:S01]  /*17a10*/  LOP3.LUT P4, RZ, R32, 0x2, RZ, 0xc0, !PT ;  /* 0x0000000220ff7812 */ /* 0x000fe2000788c0ff */
[----:B0-----:R-:W-:Y:S01]  /*17a20*/  IMAD.WIDE.U32 R2, R0, UR4, RZ ;  /* 0x0000000400027c25 */ /* 0x001fe2000f8e00ff */
[----:B------:R-:W-:-:S03]  /*17a30*/  LOP3.LUT P3, RZ, R32, 0x1, RZ, 0xc0, !PT ;  /* 0x0000000120ff7812 */ /* 0x000fc6000786c0ff */
[----:B------:R-:W-:Y:S02]  /*17a40*/  IMAD R5, R20, UR4, RZ ;  /* 0x0000000414057c24 */ /* 0x000fe4000f8e02ff */
[----:B------:R-:W-:Y:S02]  /*17a50*/  IMAD R8, R25, 0x4000, R36 ;  /* 0x0000400019087824 */ /* 0x000fe400078e0224 */
[----:B------:R-:W-:Y:S01]  /*17a60*/  IMAD R5, R0, UR5, R5 ;  /* 0x0000000500057c24 */ /* 0x000fe2000f8e0205 */
        /* <DEDUP_REMOVED lines=20> */
[----:B0-----:R-:W-:-:S05]  /*17bb0*/  IADD3 R2, P0, R2, R5, RZ ;  /* 0x0000000502027210 */ /* 0x001fca0007f1e0ff */
[----:B-1----:R-:W-:-:S05]  /*17bc0*/  IMAD.X R3, RZ, RZ, R3, P0 ;  /* 0x000000ffff037224 */ /* 0x002fca00000e0603 */
        /* <DEDUP_REMOVED lines=35> */
[----:B------:R-:W2:Y:S01]  /*17e00*/  SHFL.IDX PT, R9, R9, 0x7, 0x181f ;  /* 0x00f81f0009097f89 */ /* 0x000ea200000e0000 */
[----:B0-----:R-:W-:-:S04]  /*17e10*/  IADD3 R2, P0, R2, R5, RZ ;  /* 0x0000000502027210 */ /* 0x001fc80007f1e0ff */
[----:B-1----:R-:W-:-:S05]  /*17e20*/  IADD3.X R3, RZ, R3, RZ, P0, !PT ;  /* 0x00000003ff037210 */ /* 0x002fca00007fe4ff */
[----:B------:R-:W-:Y:S04]  /*17e30*/  LDGSTS.E.BYPASS.LTC128B.128 [R8+0x1b400], desc[UR38][R2.64], !P4 ;  /* 0x1b40000002087fae */ /* 0x000fe8000e101d66 */
[----:B------:R0:W-:Y:S04]  /*17e40*/  LDGSTS.E.BYPASS.LTC128B.128 [R8+0x1f400], desc[UR38][R2.64+0x80], !P3 ;  /* 0x1f40008002087fae */ /* 0x0001e8000d901d66 */
[----:B0-2---:R0:W1:Y:S02]  /*17e50*/  SHFL.IDX PT, R2, R7, 0x7, 0x181f ;  /* 0x00f81f0007027f89 */ /* 0x00506400000e0000 */
.L_x_949:
        /* <DEDUP_REMOVED lines=9> */
.L_x_755:
[----:B------:R-:W-:Y:S02]  /*17ef0*/  PLOP3.LUT P3, PT, P3, P0, PT, 0xa2, 0x0 ;  /* 0x000000000000781c */ /* 0x000fe40001f61472 */
[----:B------:R-:W-:-:S08]  /*17f00*/  @P0 R2UR P3, UR4, R6 ;  /* 0x00000000060402ca */ /* 0x000fd00000060000 */
[----:B------:R-:W-:-:S05]  /*17f10*/  @P0 PLOP3.LUT P0, PT, P3, PT, PT, 0x80, 0x0 ;  /* 0x000000000000081c */ /* 0x000fca0001f0f070 */
[----:B------:R-:W-:Y:S01]  /*17f20*/  @!P3 SYNCS.ARRIVE.TRANS64.RED.A0T1 RZ, [UR4+0x28830], RZ ;  /* 0x028830ffffffb9a7 */ /* 0x000fe20008200404 */
[----:B------:R-:W-:Y:S07]  /*17f30*/  @!P3 ARRIVES.LDGSTSBAR.64.TRANSCNT [UR4+0x28830] ;  /* 0x02883000ff00b9b0 */ /* 0x000fee0008000a84 */
[----:B------:R-:W-:Y:S05]  /*17f40*/  @P0 BRA.U.ANY `(.L_x_755) ;  /* 0xfffffffd00e80947 */ /* 0x000fea000393ffff */
[----:B------:R-:W-:Y:S01]  /*17f50*/  NOP ;  /* 0x0000000000007918 */ /* 0x000fe20000000000 */
[----:B-1----:R-:W2:Y:S02]  /*17f60*/  LDL R2, [R1+0x2c] ;  /* 0x00002c0001027983 */ /* 0x002ea40000100800 */
[----:B--2---:R-:W-:-:S13]  /*17f70*/  ISETP.NE.AND P4, PT, R2, 0x3, PT ;  /* 0x000000030200780c */ /* 0x004fda0003f85270 */
[----:B------:R-:W-:Y:S05]  /*17f80*/  @!P4 BRA `(.L_x_756) ;  /* 0x000000000004c947 */ /* 0x000fea0003800000 */
[----:B------:R-:W-:Y:S01]  /*17f90*/  BPT.TRAP 0x1 ;  /* 0x000000040000795c */ /* 0x000fe20000300000 */
.L_x_756:
[----:B------:R1:W-:Y:S01]  /*17fa0*/  SYNCS.ARRIVE.TRANS64.A1T0 RZ, [R6+URZ+0x28830], RZ ;  /* 0x028830ff06ff79a7 */ /* 0x0003e2000810003f */
[----:B------:R-:W-:Y:S05]  /*17fb0*/  @!P4 BRA `(.L_x_757) ;  /* 0x000000000004c947 */ /* 0x000fea0003800000 */
[----:B------:R-:W-:Y:S01]  /*17fc0*/  BPT.TRAP 0x1 ;  /* 0x000000040000795c */ /* 0x000fe20000300000 */
.L_x_757:
[----:B------:R-:W-:Y:S01]  /*17fd0*/  SHF.L.U32 R2, R17, 0x1f, RZ ;  /* 0x0000001f11027819 */ /* 0x000fe200000006ff */
[----:B-1----:R-:W-:Y:S01]  /*17fe0*/  IMAD R6, R10, 0x8, R22 ;  /* 0x000000080a067824 */ /* 0x002fe200078e0216 */
[----:B------:R-:W-:Y:S03]  /*17ff0*/  BSSY B1, `(.L_x_758) ;  /* 0x0000003000017945 */ /* 0x000fe60003800000 */
[----:B------:R-:W1:Y:S02]  /*18000*/  SYNCS.PHASECHK.TRANS64.TRYWAIT P0, [R6+URZ+0x28860], R2 ;  /* 0x02886002060075a7 */ /* 0x000e64000800017f */
[----:B-1----:R-:W-:Y:S05]  /*18010*/  @!P0 BRA `(.L_x_759) ;  /* 0x0000005800508947 */ /* 0x002fea0003800000 */
.L_x_950:
[----:B------:R-:W-:Y:S05]  /*18020*/  BSYNC B1 ;  /* 0x0000000000017941 */ /* 0x000fea0003800000 */
.L_x_758:
[----:B------:R-:W2:Y:S01]  /*18030*/  S2R R3, SR_TID.X ;  /* 0x0000000000037919 */ /* 0x000ea20000002100 */
[----:B------:R-:W-:Y:S01]  /*18040*/  UMOV UR4, 0xffffffff ;  /* 0xffffffff00047882 */ /* 0x000fe20000000000 */
[----:B------:R-:W-:Y:S02]  /*18050*/  IMAD R8, R33, -0x80, R37 ;  /* 0xffffff8021087824 */ /* 0x000fe400078e0225 */
[----:B0-----:R-:W-:Y:S01]  /*18060*/  IMAD R7, R10, 0x4000, R36 ;  /* 0x000040000a077824 */ /* 0x001fe200078e0224 */
[----:B--2---:R-:W-:-:S04]  /*18070*/  LOP3.LUT R3, R3, 0x7f, RZ, 0xc0, !PT ;  /* 0x0000007f03037812 */ /* 0x004fc800078ec0ff */
[----:B------:R-:W-:-:S05]  /*18080*/  SHF.R.U32.HI R3, RZ, 0x3, R3 ;  /* 0x00000003ff037819 */ /* 0x000fca0000011603 */
[----:B------:R-:W-:Y:S01]  /*18090*/  IMAD.IADD R8, R8, 0x1, -R3 ;  /* 0x0000000108087824 */ /* 0x000fe200078e0a03 */
[----:B------:R-:W-:Y:S06]  /*180a0*/  BRA.DIV UR4, `(.L_x_760) ;  /* 0x0000005a04407947 */ /* 0x000fec000b800000 */
[----:B-1----:R-:W0:Y:S01]  /*180b0*/  SHFL.IDX PT, R2, R23, RZ, 0x181f ;  /* 0x00181fff17027589 */ /* 0x002e2200000e0000 */
[----:B------:R-:W-:-:S03]  /*180c0*/  IMAD R7, R7, 0x2, R22 ;  /* 0x0000000207077824 */ /* 0x000fc600078e0216 */
[----:B------:R-:W1:Y:S04]  /*180d0*/  SHFL.IDX PT, R3, R24, RZ, 0x181f ;  /* 0x00181fff18037589 */ /* 0x000e6800000e0000 */
[----:B------:R-:W-:Y:S01]  /*180e0*/  SHFL.IDX PT, R14, R23, 0x7, 0x181f ;  /* 0x00f81f00170e7f89 */ /* 0x000fe200000e0000 */
[----:B0-----:R-:W-:-:S05]  /*180f0*/  IADD3 R2, P0, R2, R5, RZ ;  /* 0x0000000502027210 */ /* 0x001fca0007f1e0ff */
[----:B-1----:R-:W-:Y:S01]  /*18100*/  IMAD.X R3, RZ, RZ, R3, P0 ;  /* 0x000000ffff037224 */ /* 0x002fe200000e0603 */
[----:B------:R-:W-:-:S13]  /*18110*/  ISETP.LT.OR P0, PT, R8, 0x1, P2 ;  /* 0x000000010800780c */ /* 0x000fda0001701670 */
[----:B------:R-:W-:Y:S01]  /*18120*/  LDGSTS.E.BYPASS.LTC128B.128 [R7+0x400], desc[UR38][R2.64], !P0 ;  /* 0x0040000002077fae */ /* 0x000fe2000c101d66 */
[----:B------:R-:W-:-:S13]  /*18130*/  ISETP.LT.OR P0, PT, R8, 0x1, P1 ;  /* 0x000000010800780c */ /* 0x000fda0000f01670 */
[----:B------:R0:W-:Y:S04]  /*18140*/  LDGSTS.E.BYPASS.LTC128B.128 [R7+0x4400], desc[UR38][R2.64+0x80], !P0 ;  /* 0x0440008002077fae */ /* 0x0001e8000c101d66 */
[----:B0-----:R-:W0:Y:S04]  /*18150*/  SHFL.IDX PT, R2, R23, 0x1, 0x181f ;  /* 0x00381f0017027f89 */ /* 0x001e2800000e0000 */
[----:B------:R-:W1:Y:S01]  /*18160*/  SHFL.IDX PT, R3, R24, 0x1, 0x181f ;  /* 0x00381f0018037f89 */ /* 0x000e6200000e0000 */
        /* <DEDUP_REMOVED lines=39> */
[----:B------:R-:W1:Y:S04]  /*183e0*/  SHFL.IDX PT, R3, R24, 0x6, 0x181f ;  /* 0x00d81f0018037f89 */ /* 0x000e6800000e0000 */
[----:B------:R-:W2:Y:S01]  /*183f0*/  SHFL.IDX PT, R24, R24, 0x7, 0x181f ;  /* 0x00f81f0018187f89 */ /* 0x000ea200000e0000 */
[----:B0-----:R-:W-:-:S04]  /*18400*/  IADD3 R2, P0, R2, R5, RZ ;  /* 0x0000000502027210 */ /* 0x001fc80007f1e0ff */
[----:B-1----:R-:W-:Y:S02]  /*18410*/  IADD3.X R3, RZ, R3, RZ, P0, !PT ;  /* 0x00000003ff037210 */ /* 0x002fe400007fe4ff */
[----:B------:R-:W-:-:S13]  /*18420*/  ISETP.LT.OR P0, PT, R8, 0x61, P2 ;  /* 0x000000610800780c */ /* 0x000fda0001701670 */
[----:B------:R1:W-:Y:S01]  /*18430*/  LDGSTS.E.BYPASS.LTC128B.128 [R7+0x3400], desc[UR38][R2.64], !P0 ;  /* 0x0340000002077fae */ /* 0x0003e2000c101d66 */
[----:B------:R-:W-:-:S13]  /*18440*/  ISETP.LT.OR P0, PT, R8, 0x61, P1 ;  /* 0x000000610800780c */ /* 0x000fda0000f01670 */
[----:B--2---:R1:W-:Y:S02]  /*18450*/  LDGSTS.E.BYPASS.LTC128B.128 [R7+0x7400], desc[UR38][R2.64+0x80], !P0 ;  /* 0x0740008002077fae */ /* 0x0043e4000c101d66 */
.L_x_968:
[----:B01----:R-:W-:Y:S01]  /*18460*/  IADD3 R2, P0, R14, R5, RZ ;  /* 0x000000050e027210 */ /* 0x003fe20007f1e0ff */
        /* <DEDUP_REMOVED lines=12> */
[----:B------:R-:W-:Y:S01]  /*18530*/  ULDC.64 UR4, c[0x0][0x338] ;  /* 0x0000ce0000047ab9 */ /* 0x000fe20000000a00 */
[----:B------:R-:W-:Y:S02]  /*18540*/  NOP ;  /* 0x0000000000007918 */ /* 0x000fe40000000000 */
[----:B------:R-:W-:Y:S02]  /*18550*/  IMAD.IADD R3, R3, 0x1, R5 ;  /* 0x0000000103037824 */ /* 0x000fe400078e0205 */
[----:B------:R-:W-:Y:S02]  /*18560*/  IMAD R21, R21, UR4, RZ ;  /* 0x0000000415157c24 */ /* 0x000fe4000f8e02ff */
[----:B------:R-:W-:-:S04]  /*18570*/  IMAD.WIDE.U32 R2, R4, UR4, R2 ;  /* 0x0000000404027c25 */ /* 0x000fc8000f8e0002 */
        /* <DEDUP_REMOVED lines=11> */
.L_x_761:
        /* <DEDUP_REMOVED lines=11> */
.L_x_762:
[C---:B------:R-:W-:Y:S01]  /*186e0*/  ISETP.GT.AND P0, PT, R26.reuse, RZ, PT ;  /* 0x000000ff1a00720c */ /* 0x040fe20003f04270 */
[----:B------:R0:W-:Y:S01]  /*186f0*/  SYNCS.ARRIVE.TRANS64.A1T0 RZ, [R6+URZ+0x28850], RZ ;  /* 0x028850ff06ff79a7 */ /* 0x0001e2000810003f */
[----:B------:R-:W-:Y:S02]  /*18700*/  IMAD.MOV.U32 R17, RZ, RZ, R28 ;  /* 0x000000ffff117224 */ /* 0x000fe400078e001c */
[----:B------:R-:W-:Y:S02]  /*18710*/  IMAD.MOV.U32 R10, RZ, RZ, R25 ;  /* 0x000000ffff0a7224 */ /* 0x000fe400078e0019 */
[----:B------:R-:W-:Y:S02]  /*18720*/  IMAD.MOV.U32 R33, RZ, RZ, R26 ;  /* 0x000000ffff217224 */ /* 0x000fe400078e001a */
[----:B0-----:R-:W-:-:S05]  /*18730*/  VIADD R6, R26, 0xffffffff ;  /* 0xffffffff1a067836 */ /* 0x001fca0000000000 */
[----:B------:R-:W-:Y:S05]  /*18740*/  @P0 BRA `(.L_x_763) ;  /* 0xffffffec00ec0947 */ /* 0x000fea000383ffff */
.L_x_750:
[----:B------:R-:W-:Y:S05]  /*18750*/  BSYNC B0 ;  /* 0x0000000000007941 */ /* 0x000fea0003800000 */
.L_x_749:
        /* <DEDUP_REMOVED lines=17> */
.L_x_765:
[----:B------:R-:W-:Y:S05]  /*18870*/  BSYNC B0 ;  /* 0x0000000000007941 */ /* 0x000fea0003800000 */
.L_x_764:
[----:B------:R-:W3:Y:S02]  /*18880*/  LDL R0, [R1+0x2c] ;  /* 0x00002c0001007983 */ /* 0x000ee40000100800 */
[----:B---3--:R-:W-:-:S13]  /*18890*/  ISETP.NE.AND P0, PT, R0, 0x3, PT ;  /* 0x000000030000780c */ /* 0x008fda0003f05270 */
[----:B------:R-:W-:Y:S05]  /*188a0*/  @!P0 BRA `(.L_x_766) ;  /* 0x0000000000048947 */ /* 0x000fea0003800000 */
[----:B------:R-:W-:Y:S01]  /*188b0*/  BPT.TRAP 0x1 ;  /* 0x000000040000795c */ /* 0x000fe20000300000 */
.L_x_766:
[----:B------:R-:W-:Y:S01]  /*188c0*/  IMAD R0, R25, 0x8, R22 ;  /* 0x0000000819007824 */ /* 0x000fe200078e0216 */
[----:B0-----:R-:W-:Y:S01]  /*188d0*/  SHF.L.U32 R3, R28, 0x1f, RZ ;  /* 0x0000001f1c037819 */ /* 0x001fe200000006ff */
[----:B------:R-:W-:Y:S01]  /*188e0*/  BSSY B0, `(.L_x_767) ;  /* 0x0000004000007945 */ /* 0x000fe20003800000 */
[----:B------:R-:W-:Y:S02]  /*188f0*/  IMAD R6, R26, -0x80, R37 ;  /* 0xffffff801a067824 */ /* 0x000fe400078e0225 */
[----:B------:R-:W0:Y:S02]  /*18900*/  SYNCS.PHASECHK.TRANS64.TRYWAIT P0, [R0+URZ+0x28860], R3 ;  /* 0x02886003000075a7 */ /* 0x000e24000800017f */
[----:B0-----:R-:W-:Y:S05]  /*18910*/  @!P0 BRA `(.L_x_768) ;  /* 0x0000005800ac8947 */ /* 0x001fea0003800000 */
.L_x_969:
[----:B------:R-:W-:Y:S05]  /*18920*/  BSYNC B0 ;  /* 0x0000000000007941 */ /* 0x000fea0003800000 */
.L_x_767:
        /* <DEDUP_REMOVED lines=9> */
[----:B------:R-:W-:Y:S01]  /*189c0*/  SHF.L.U32 R5, R31, 0x1, RZ ;  /* 0x000000011f057819 */ /* 0x000fe200000006ff */
[----:B------:R-:W-:Y:S01]  /*189d0*/  IMAD R4, R9, 0x2, R22 ;  /* 0x0000000209047824 */ /* 0x000fe200078e0216 */
[----:B0-----:R-:W0:Y:S01]  /*189e0*/  SHFL.IDX PT, R3, R24, RZ, 0x181f ;  /* 0x00181fff18037589 */ /* 0x001e2200000e0000 */
[----:B------:R-:W-:Y:S02]  /*189f0*/  ISETP.GE.AND P1, PT, R31, UR4, PT ;  /* 0x000000041f007c0c */ /* 0x000fe4000bf26270 */
[----:B------:R-:W-:Y:S01]  /*18a00*/  ISETP.GE.AND P0, PT, R30, UR4, PT ;  /* 0x000000041e007c0c */ /* 0x000fe2000bf06270 */
[----:B------:R-:W2:Y:S01]  /*18a10*/  SHFL.IDX PT, R10, R23, 0x1, 0x181f ;  /* 0x00381f00170a7f89 */ /* 0x000ea200000e0000 */
[C---:B------:R-:W-:Y:S02]  /*18a20*/  ISETP.LT.OR P2, PT, R6.reuse, 0x1, P1 ;  /* 0x000000010600780c */ /* 0x040fe40000f41670 */
[----:B------:R-:W-:Y:S01]  /*18a30*/  ISETP.LT.OR P3, PT, R6, 0x1, P0 ;  /* 0x000000010600780c */ /* 0x000fe20000761670 */
[----:B------:R-:W3:Y:S04]  /*18a40*/  SHFL.IDX PT, R7, R24, 0x1, 0x181f ;  /* 0x00381f0018077f89 */ /* 0x000ee800000e0000 */
[----:B------:R-:W-:Y:S01]  /*18a50*/  SHFL.IDX PT, R8, R24, 0x2, 0x181f ;  /* 0x00581f0018087f89 */ /* 0x000fe200000e0000 */
[----:B-1----:R-:W-:-:S03]  /*18a60*/  IADD3 R2, P4, R14, R5, RZ ;  /* 0x000000050e027210 */ /* 0x002fc60007f9e0ff */
[----:B------:R-:W1:Y:S02]  /*18a70*/  SHFL.IDX PT, R14, R23, 0x2, 0x181f ;  /* 0x00581f00170e7f89 */ /* 0x000e6400000e0000 */
[----:B0-----:R-:W-:-:S05]  /*18a80*/  IMAD.X R3, RZ, RZ, R3, P4 ;  /* 0x000000ffff037224 */ /* 0x001fca00020e0603 */
        /* <DEDUP_REMOVED lines=48> */
.L_x_987:
        /* <DEDUP_REMOVED lines=11> */
.L_x_770:
[----:B------:R-:W-:Y:S02]  /*18e40*/  PLOP3.LUT P1, PT, P1, P0, PT, 0xa2, 0x0 ;  /* 0x000000000000781c */ /* 0x000fe40000f21472 */
[----:B------:R-:W-:-:S08]  /*18e50*/  @P0 R2UR P1, UR4, R0 ;  /* 0x00000000000402ca */ /* 0x000fd00000020000 */
[----:B------:R-:W-:-:S05]  /*18e60*/  @P0 PLOP3.LUT P0, PT, P1, PT, PT, 0x80, 0x0 ;  /* 0x000000000000081c */ /* 0x000fca0000f0f070 */
[----:B------:R-:W-:Y:S01]  /*18e70*/  @!P1 SYNCS.ARRIVE.TRANS64.RED.A0T1 RZ, [UR4+0x28850], RZ ;  /* 0x028850ffffff99a7 */ /* 0x000fe20008200404 */
[----:B------:R-:W-:Y:S07]  /*18e80*/  @!P1 ARRIVES.LDGSTSBAR.64.TRANSCNT [UR4+0x28850] ;  /* 0x02885000ff0099b0 */ /* 0x000fee0008000a84 */
[----:B------:R-:W-:Y:S05]  /*18e90*/  @P0 BRA.U.ANY `(.L_x_770) ;  /* 0xfffffffd00e80947 */ /* 0x000fea000393ffff */
[----:B------:R-:W-:Y:S01]  /*18ea0*/  NOP ;  /* 0x0000000000007918 */ /* 0x000fe20000000000 */
[----:B0-----:R-:W2:Y:S02]  /*18eb0*/  LDL R2, [R1+0x2c] ;  /* 0x00002c0001027983 */ /* 0x001ea40000100800 */
[----:B--2---:R-:W-:-:S13]  /*18ec0*/  ISETP.NE.AND P2, PT, R2, 0x3, PT ;  /* 0x000000030200780c */ /* 0x004fda0003f45270 */
[----:B------:R-:W-:Y:S05]  /*18ed0*/  @!P2 BRA `(.L_x_771) ;  /* 0x000000000004a947 */ /* 0x000fea0003800000 */
[----:B------:R-:W-:Y:S01]  /*18ee0*/  BPT.TRAP 0x1 ;  /* 0x000000040000795c */ /* 0x000fe20000300000 */
.L_x_771:
[----:B------:R0:W-:Y:S01]  /*18ef0*/  SYNCS.ARRIVE.TRANS64.A1T0 RZ, [R0+URZ+0x28850], RZ ;  /* 0x028850ff00ff79a7 */ /* 0x0001e2000810003f */
[----:B------:R-:W-:-:S05]  /*18f00*/  VIADD R25, R25, 0x1 ;  /* 0x0000000119197836 */ /* 0x000fca0000000000 */
[----:B------:R-:W-:-:S04]  /*18f10*/  ISETP.NE.AND P0, PT, R25, 0x2, PT ;  /* 0x000000021900780c */ /* 0x000fc80003f05270 */
[----:B------:R-:W-:Y:S02]  /*18f20*/  SEL R3, RZ, 0x1, P0 ;  /* 0x00000001ff037807 */ /* 0x000fe40000000000 */
[----:B------:R-:W-:Y:S02]  /*18f30*/  SEL R25, R25, RZ, P0 ;  /* 0x000000ff19197207 */ /* 0x000fe40000000000 */
[----:B0-----:R-:W-:-:S07]  /*18f40*/  LOP3.LUT R28, R28, R3, RZ, 0x3c, !PT ;  /* 0x000000031c1c7212 */ /* 0x001fce00078e3cff */
.L_x_728:
[----:B------:R-:W-:Y:S05]  /*18f50*/  BSYNC B7 ;  /* 0x0000000000077941 */ /* 0x000fea0003800000 */
.L_x_726:
[----:B------:R-:W-:-:S13]  /*18f60*/  LOP3.LUT P0, RZ, R32, 0x8, RZ, 0xc0, !PT ;  /* 0x0000000820ff7812 */ /* 0x000fda000780c0ff */
[----:B------:R-:W-:Y:S05]  /*18f70*/  @!P0 BRA `(.L_x_772) ;  /* 0x0000000000248947 */ /* 0x000fea0003800000 */
[----:B------:R-:W-:Y:S05]  /*18f80*/  WARPSYNC.ALL ;  /* 0x0000000000007948 */ /* 0x000fea0003800000 */
[----:B------:R-:W1:Y:S08]  /*18f90*/  S2UR UR5, SR_CgaCtaId ;  /* 0x00000000000579c3 */ /* 0x000e700000008800 */
[----:B------:R-:W-:Y:S06]  /*18fa0*/  BAR.SYNC.DEFER_BLOCKING 0x5, 0x180 ;  /* 0x0146000000007b1d */ /* 0x000fec0000010000 */
[----:B------:R-:W-:-:S02]  /*18fb0*/  UMOV UR4, 0x400 ;  /* 0x0000040000047882 */ /* 0x000fc40000000000 */
[----:B-1----:R-:W-:-:S06]  /*18fc0*/  ULEA UR4, UR5, UR4, 0x18 ;  /* 0x0000000405047291 */ /* 0x002fcc000f8ec03f */
[----:B0-----:R-:W-:-:S05]  /*18fd0*/  IMAD.U32 R22, RZ, RZ, UR4 ;  /* 0x00000004ff167e24 */ /* 0x001fca000f8e00ff */
[----:B------:R2:W3:Y:S01]  /*18fe0*/  LDS.128 R16, [R22+0x288d0] ;  /* 0x0288d00016107984 */ /* 0x0004e20000000c00 */
[----:B------:R-:W-:Y:S06]  /*18ff0*/  BAR.ARV 0x4, 0x180 ;  /* 0x0106000000007b1d */ /* 0x000fec0000002000 */
[----:B------:R-:W-:Y:S05]  /*19000*/  BRA `(.L_x_773) ;  /* 0x0000000800407947 */ /* 0x000fea0003800000 */
.L_x_772:
[----:B------:R-:W1:Y:S01]  /*19010*/  S2R R8, SR_TID.X ;  /* 0x0000000000087919 */ /* 0x000e620000002100 */
[----:B------:R-:W-:Y:S01]  /*19020*/  UMOV UR4, 0xffffffff ;  /* 0xffffffff00047882 */ /* 0x000fe20000000000 */
[----:B-1----:R-:W-:-:S04]  /*19030*/  LOP3.LUT R8, R8, 0x1f, RZ, 0xc0, !PT ;  /* 0x0000001f08087812 */ /* 0x002fc800078ec0ff */
[----:B------:R-:W-:Y:S01]  /*19040*/  ISETP.NE.AND P0, PT, R8, 0x1f, PT ;  /* 0x0000001f0800780c */ /* 0x000fe20003f05270 */
[----:B------:R-:W-:-:S12]  /*19050*/  BRA.DIV UR4, `(.L_x_774) ;  /* 0x0000005e046c7947 */ /* 0x000fd8000b800000 */
[----:B0-----:R-:W-:Y:S01]  /*19060*/  IADD3 R5, R19, R8, RZ ;  /* 0x0000000813057210 */ /* 0x001fe20007ffe0ff */
[----:B------:R-:W-:-:S03]  /*19070*/  ULDC UR4, c[0x0][0xc3c] ;  /* 0x00030f0000047ab9 */ /* 0x000fc60000000800 */
[----:B------:R-:W-:-:S13]  /*19080*/  ISETP.GE.OR P1, PT, R5, UR4, !P0 ;  /* 0x0000000405007c0c */ /* 0x000fda000c726670 */
[----:B------:R-:W0:Y:S02]  /*19090*/  @!P1 LDC.64 R2, c[0x0][0xc80] ;  /* 0x00032000ff029b82 */ /* 0x000e240000000a00 */
[----:B0-----:R-:W-:-:S06]  /*190a0*/  @!P1 IMAD.WIDE R2, R5, 0x4, R2 ;  /* 0x0000000405029825 */ /* 0x001fcc00078e0202 */
        /* <DEDUP_REMOVED lines=9> */
[----:B------:R-:W0:Y:S02]  /*19140*/  SHFL.UP PT, R14, R4, 0x1, RZ ;  /* 0x04200000040e7989 */ /* 0x000e2400000e00ff */
[----:B0-----:R-:W-:-:S05]  /*19150*/  SEL R5, R14, RZ, P1 ;  /* 0x000000ff0e057207 */ /* 0x001fca0000800000 */
[----:B------:R-:W-:Y:S02]  /*19160*/  IMAD.IADD R6, R4, 0x1, R5 ;  /* 0x0000000104067824 */ /* 0x000fe400078e0205 */
[----:B------:R-:W-:Y:S04]  /*19170*/  SHFL.IDX PT, R5, R16, RZ, 0x1f ;  /* 0x00001fff10057589 */ /* 0x000fe800000e0000 */
        /* <DEDUP_REMOVED lines=12> */
[----:B------:R0:W1:Y:S02]  /*19240*/  SHFL.IDX PT, R14, R2, 0x1f, 0x1f ;  /* 0x03e01f00020e7f89 */ /* 0x00006400000e0000 */
.L_x_997:
[----:B------:R-:W-:Y:S02]  /*19250*/  ULDC UR4, c[0x0][0xc38] ;  /* 0x00030e0000047ab9 */ /* 0x000fe40000000800 */
[----:B------:R-:W-:-:S04]  /*19260*/  IMAD.U32 R7, RZ, RZ, UR4 ;  /* 0x00000004ff077e24 */ /* 0x000fc8000f8e00ff */
[----:B-1----:R-:W-:-:S04]  /*19270*/  IMAD R3, R14, R7, RZ ;  /* 0x000000070e037224 */ /* 0x002fc800078e02ff */
[----:B------:R-:W-:-:S05]  /*19280*/  IMAD.IADD R6, R0, 0x1, R3 ;  /* 0x0000000100067824 */ /* 0x000fca00078e0203 */
[----:B------:R-:W-:-:S13]  /*19290*/  ISETP.GT.AND P6, PT, R6, R5, PT ;  /* 0x000000050600720c */ /* 0x000fda0003fc4270 */
[----:B------:R-:W-:Y:S05]  /*192a0*/  @P6 BRA `(.L_x_775) ;  /* 0x00000000009c6947 */ /* 0x000fea0003800000 */
.L_x_780:
[----:B------:R-:W1:Y:S01]  /*192b0*/  LDC R0, c[0x0][0xc3c] ;  /* 0x00030f00ff007b82 */ /* 0x000e620000000800 */
[----:B------:R-:W-:-:S05]  /*192c0*/  VIADD R19, R19, 0x1f ;  /* 0x0000001f13137836 */ /* 0x000fca0000000000 */
[----:B-1----:R-:W-:-:S13]  /*192d0*/  ISETP.GE.AND P6, PT, R19, R0, PT ;  /* 0x000000001300720c */ /* 0x002fda0003fc6270 */
[----:B------:R-:W-:Y:S05]  /*192e0*/  @P6 BRA `(.L_x_776) ;  /* 0x0000000400446947 */ /* 0x000fea0003800000 */
[----:B0-----:R-:W0:Y:S01]  /*192f0*/  S2R R2, SR_TID.X ;  /* 0x0000000000027919 */ /* 0x001e220000002100 */
[----:B------:R-:W-:Y:S01]  /*19300*/  BSSY B0, `(.L_x_777) ;  /* 0x0000009000007945 */ /* 0x000fe20003800000 */
[----:B------:R-:W-:Y:S02]  /*19310*/  MOV R4, RZ ;  /* 0x000000ff00047202 */ /* 0x000fe40000000f00 */
[----:B0-----:R-:W-:-:S05]  /*19320*/  LOP3.LUT R2, R2, 0x1f, RZ, 0xc0, !PT ;  /* 0x0000001f02027812 */ /* 0x001fca00078ec0ff */
[----:B------:R-:W-:-:S05]  /*19330*/  IMAD.IADD R7, R19, 0x1, R2 ;  /* 0x0000000113077824 */ /* 0x000fca00078e0202 */
[----:B------:R-:W-:-:S13]  /*19340*/  ISETP.GE.OR P6, PT, R7, R0, !P0 ;  /* 0x000000000700720c */ /* 0x000fda00047c6670 */
[----:B------:R-:W-:Y:S05]  /*19350*/  @P6 BRA `(.L_x_778) ;  /* 0x00000000000c6947 */ /* 0x000fea0003800000 */
[----:B------:R-:W0:Y:S02]  /*19360*/  LDC.64 R2, c[0x0][0xc80] ;  /* 0x00032000ff027b82 */ /* 0x000e240000000a00 */
[----:B0-----:R-:W-:-:S05]  /*19370*/  IMAD.WIDE R2, R7, 0x4, R2 ;  /* 0x0000000407027825 */ /* 0x001fca00078e0202 */
[----:B------:R0:W5:Y:S02]  /*19380*/  LDG.E R4, desc[UR38][R2.64] ;  /* 0x0000002602047981 */ /* 0x000164000c1e1900 */
.L_x_778:
[----:B------:R-:W-:Y:S05]  /*19390*/  BSYNC B0 ;  /* 0x0000000000007941 */ /* 0x000fea0003800000 */
.L_x_777:
[----:B------:R-:W-:-:S03]  /*193a0*/  UMOV UR4, 0xffffffff ;  /* 0xffffffff00047882 */ /* 0x000fc60000000000 */
[----:B------:R-:W-:Y:S05]  /*193b0*/  BRA.DIV UR4, `(.L_x_779) ;  /* 0x0000005e04b87947 */ /* 0x000fea000b800000 */
[----:B-----5:R-:W1:Y:S02]  /*193c0*/  SHFL.UP PT, R14, R4, 0x1, RZ ;  /* 0x04200000040e7989 */ /* 0x020e6400000e00ff */
[----:B-1----:R-:W-:-:S05]  /*193d0*/  SEL R13, R14, RZ, P1 ;  /* 0x000000ff0e0d7207 */ /* 0x002fca0000800000 */
[----:B------:R-:W-:-:S05]  /*193e0*/  IMAD.IADD R13, R4, 0x1, R13 ;  /* 0x00000001040d7824 */ /* 0x000fca00078e020d */
[----:B------:R-:W1:Y:S02]  /*193f0*/  SHFL.UP PT, R14, R13, 0x2, RZ ;  /* 0x044000000d0e7989 */ /* 0x000e6400000e00ff */
[----:B-1----:R-:W-:-:S05]  /*19400*/  SEL R0, R14, RZ, P2 ;  /* 0x000000ff0e007207 */ /* 0x002fca0001000000 */
        /* <DEDUP_REMOVED lines=11> */
.L_x_1005:
[----:B------:R-:W-:Y:S02]  /*194c0*/  ULDC UR4, c[0x0][0xc38] ;  /* 0x00030e0000047ab9 */ /* 0x000fe40000000800 */
[----:B------:R-:W-:-:S04]  /*194d0*/  IMAD.U32 R7, RZ, RZ, UR4 ;  /* 0x00000004ff077e24 */ /* 0x000fc8000f8e00ff */
[----:B-1----:R-:W-:-:S04]  /*194e0*/  IMAD R3, R14, R7, RZ ;  /* 0x000000070e037224 */ /* 0x002fc800078e02ff */
[----:B------:R-:W-:-:S05]  /*194f0*/  IMAD.IADD R6, R3, 0x1, R6 ;  /* 0x0000000103067824 */ /* 0x000fca00078e0206 */
[----:B------:R-:W-:-:S13]  /*19500*/  ISETP.GT.AND P6, PT, R6, R5, PT ;  /* 0x000000050600720c */ /* 0x000fda0003fc4270 */
[----:B------:R-:W-:Y:S05]  /*19510*/  @!P6 BRA `(.L_x_780) ;  /* 0xfffffffc0064e947 */ /* 0x000fea000383ffff */
.L_x_775:
[----:B------:R-:W-:Y:S01]  /*19520*/  IMAD.IADD R6, R6, 0x1, -R3 ;  /* 0x0000000106067824 */ /* 0x000fe200078e0a03 */
[----:B------:R-:W-:-:S03]  /*19530*/  UMOV UR4, 0xffffffff ;  /* 0xffffffff00047882 */ /* 0x000fc60000000000 */
[----:B------:R-:W-:-:S05]  /*19540*/  IMAD R0, R2, R7, R6 ;  /* 0x0000000702007224 */ /* 0x000fca00078e0206 */
[----:B------:R-:W-:Y:S01]  /*19550*/  ISETP.GT.AND P6, PT, R0, R5, PT ;  /* 0x000000050000720c */ /* 0x000fe20003fc4270 */
[----:B------:R-:W-:-:S12]  /*19560*/  BRA.DIV UR4, `(.L_x_781) ;  /* 0x0000006204087947 */ /* 0x000fd8000b800000 */
[----:B------:R-:W-:-:S04]  /*19570*/  VOTE.ANY R3, PT, !P6 ;  /* 0x0000000000037806 */ /* 0x000fc800070e0100 */
[----:B------:R-:W1:Y:S02]  /*19580*/  POPC R0, R3 ;  /* 0x0000000300007309 */ /* 0x000e640000000000 */
[----:B-1----:R1:W2:Y:S02]  /*19590*/  SHFL.IDX PT, R4, R4, R0, 0x1f ;  /* 0x00001f0004047589 */ /* 0x0022a400000e0000 */
.L_x_1009:
[----:B------:R-:W-:Y:S01]  /*195a0*/  ISETP.NE.AND P0, PT, R3, RZ, PT ;  /* 0x000000ff0300720c */ /* 0x000fe20003f05270 */
[----:B------:R-:W-:-:S12]  /*195b0*/  IMAD.MOV.U32 R14, RZ, RZ, RZ ;  /* 0x000000ffff0e7224 */ /* 0x000fd800078e00ff */
[----:B------:R-:W-:Y:S05]  /*195c0*/  @!P0 BRA `(.L_x_782) ;  /* 0x0000000000108947 */ /* 0x000fea0003800000 */
[----:B------:R-:W-:Y:S01]  /*195d0*/  UMOV UR4, 0xffffffff ;  /* 0xffffffff00047882 */ /* 0x000fe20000000000 */
[----:B------:R-:W-:Y:S02]  /*195e0*/  VIADD R12, R0, 0xffffffff ;  /* 0xffffffff000c7836 */ /* 0x000fe40000000000 */
[----:B------:R-:W-:Y:S05]  /*195f0*/  BRA.DIV UR4, `(.L_x_783) ;  /* 0x00000062042c7947 */ /* 0x000fea000b800000 */
[----:B------:R3:W4:Y:S02]  /*19600*/  SHFL.IDX PT, R14, R2, R12, 0x1f ;  /* 0x00001f0c020e7589 */ /* 0x00072400000e0000 */
.L_x_782:
[----:B--2---:R-:W-:Y:S01]  /*19610*/  IABS R8, R4 ;  /* 0x0000000400087213 */ /* 0x004fe20000000000 */
[----:B----4-:R-:W-:Y:S02]  /*19620*/  IMAD R16, R14, R7, R6 ;  /* 0x000000070e107224 */ /* 0x010fe400078e0206 */
[----:B------:R-:W-:Y:S01]  /*19630*/  IMAD.IADD R19, R0, 0x1, R19 ;  /* 0x0000000100137824 */ /* 0x000fe200078e0213 */
[----:B------:R-:W2:Y:S08]  /*19640*/  I2F.RP R9, R8 ;  /* 0x0000000800097306 */ /* 0x000eb00000209400 */
[----:B--2---:R-:W0:Y:S02]  /*19650*/  MUFU.RCP R9, R9 ;  /* 0x0000000900097308 */ /* 0x004e240000001000 */
[----:B0--3--:R-:W-:-:S06]  /*19660*/  VIADD R2, R9, 0xffffffe ;  /* 0x0ffffffe09027836 */ /* 0x009fcc0000000000 */
[----:B------:R0:W2:Y:S02]  /*19670*/  F2I.FTZ.U32.TRUNC.NTZ R3, R2 ;  /* 0x0000000200037305 */ /* 0x0000a4000021f000 */
[----:B0-----:R-:W-:Y:S01]  /*19680*/  IMAD.MOV.U32 R2, RZ, RZ, RZ ;  /* 0x000000ffff027224 */ /* 0x001fe200078e00ff */
[----:B--2---:R-:W-:-:S05]  /*19690*/  IADD3 R7, RZ, -R3, RZ ;  /* 0x80000003ff077210 */ /* 0x004fca0007ffe0ff */
        /* <DEDUP_REMOVED lines=11> */
[----:B------:R-:W-:Y:S02]  /*19750*/  @!P1 IMAD.IADD R5, R5, 0x1, -R8 ;  /* 0x0000000105059824 */ /* 0x000fe400078e0a08 */
[----:B------:R-:W-:Y:S01]  /*19760*/  @!P1 VIADD R3, R3, 0x1 ;  /* 0x0000000103039836 */ /* 0x000fe20000000000 */
        /* <DEDUP_REMOVED lines=9> */
.L_x_776:
[----:B------:R-:W-:Y:S01]  /*19800*/  UMOV UR4, URZ ;  /* 0x0000003f00047c82 */ /* 0x000fe20008000000 */
[----:B------:R-:W-:Y:S01]  /*19810*/  UMOV UR5, URZ ;  /* 0x0000003f00057c82 */ /* 0x000fe20008000000 */
[----:B------:R-:W-:Y:S01]  /*19820*/  ULDC UR6, c[0x0][0xc3c] ;  /* 0x00030f0000067ab9 */ /* 0x000fe20000000800 */
[----:B------:R-:W-:Y:S01]  /*19830*/  IMAD.MOV.U32 R16, RZ, RZ, R5 ;  /* 0x000000ffff107224 */ /* 0x000fe200078e0005 */
[----:B------:R-:W-:Y:S01]  /*19840*/  MOV R17, UR4 ;  /* 0x0000000400117c02 */ /* 0x000fe20008000f00 */
[----:B------:R-:W-:Y:S02]  /*19850*/  IMAD.U32 R18, RZ, RZ, UR5 ;  /* 0x00000005ff127e24 */ /* 0x000fe4000f8e00ff */
[----:B------:R-:W-:-:S07]  /*19860*/  IMAD.U32 R19, RZ, RZ, UR6 ;  /* 0x00000006ff137e24 */ /* 0x000fce000f8e00ff */
.L_x_784:
[----:B-1----:R-:W1:Y:S01]  /*19870*/  S2R R0, SR_TID.X ;  /* 0x0000000000007919 */ /* 0x002e620000002100 */
[----:B------:R-:W-:Y:S05]  /*19880*/  WARPSYNC.ALL ;  /* 0x0000000000007948 */ /* 0x000fea0003800000 */
[----:B------:R-:W-:Y:S01]  /*19890*/  BAR.SYNC.DEFER_BLOCKING 0x4, 0x180 ;  /* 0x0106000000007b1d */ /* 0x000fe20000010000 */
[----:B-1----:R-:W-:-:S04]  /*198a0*/  LOP3.LUT R0, R0, 0x1f, RZ, 0xc0, !PT ;  /* 0x0000001f00007812 */ /* 0x002fc800078ec0ff */
[----:B------:R-:W-:-:S13]  /*198b0*/  ISETP.NE.AND P0, PT, R0, RZ, PT ;  /* 0x000000ff0000720c */ /* 0x000fda0003f05270 */
[----:B------:R-:W1:Y:S01]  /*198c0*/  @!P0 S2R R3, SR_CgaCtaId ;  /* 0x0000000000038919 */ /* 0x000e620000008800 */
[----:B------:R-:W-:-:S04]  /*198d0*/  @!P0 MOV R0, 0x400 ;  /* 0x0000040000008802 */ /* 0x000fc80000000f00 */
[----:B-1----:R-:W-:-:S05]  /*198e0*/  @!P0 LEA R22, R3, R0, 0x18 ;  /* 0x0000000003168211 */ /* 0x002fca00078ec0ff */
[----:B------:R1:W-:Y:S01]  /*198f0*/  @!P0 STS.128 [R22+0x288d0], R16 ;  /* 0x0288d01016008388 */ /* 0x0003e20000000c00 */
[----:B------:R-:W-:Y:S06]  /*19900*/  BAR.ARV 0x5, 0x180 ;  /* 0x0146000000007b1d */ /* 0x000fec0000002000 */
.L_x_773:
[----:B------:R-:W-:Y:S02]  /*19910*/  ULDC UR4, c[0x0][0xc3c] ;  /* 0x00030f0000047ab9 */ /* 0x000fe40000000800 */
[----:B---3--:R-:W-:-:S13]  /*19920*/  ISETP.GE.AND P0, PT, R19, UR4, PT ;  /* 0x0000000413007c0c */ /* 0x008fda000bf06270 */
[----:B------:R-:W-:Y:S05]  /*19930*/  @!P0 BRA `(.L_x_785) ;  /* 0xffffffa800048947 */ /* 0x000fea000383ffff */
[----:B------:R-:W-:Y:S05]  /*19940*/  BSYNC B8 ;  /* 0x0000000000087941 */ /* 0x000fea0003800000 */
.L_x_686:
[----:B------:R-:W3:Y:S01]  /*19950*/  LDL.LU R0, [R1+0x24] ;  /* 0x0000240001007983 */ /* 0x000ee20000300800 */
[----:B------:R-:W-:Y:S01]  /*19960*/  BSSY B0, `(.L_x_786) ;  /* 0x000000b000007945 */ /* 0x000fe20003800000 */
[----:B------:R-:W4:Y:S01]  /*19970*/  S2R R5, SR_CgaCtaId ;  /* 0x0000000000057919 */ /* 0x000f220000008800 */
[----:B---3--:R-:W-:-:S05]  /*19980*/  VIADD R0, R0, 0x1 ;  /* 0x0000000100007836 */ /* 0x008fca0000000000 */
[----:B01----:R-:W-:-:S04]  /*19990*/  LEA.HI R2, R0, R0, RZ, 0x1 ;  /* 0x0000000000027211 */ /* 0x003fc800078f08ff */
[----:B------:R-:W-:Y:S02]  /*199a0*/  LOP3.LUT R3, R2, 0xfffffffe, RZ, 0xc0, !PT ;  /* 0xfffffffe02037812 */ /* 0x000fe400078ec0ff */
[----:B------:R-:W-:-:S03]  /*199b0*/  MOV R2, 0x400 ;  /* 0x0000040000027802 */ /* 0x000fc60000000f00 */
[----:B------:R-:W-:Y:S01]  /*199c0*/  IMAD.IADD R0, R0, 0x1, -R3 ;  /* 0x0000000100007824 */ /* 0x000fe200078e0a03 */
[----:B----4-:R-:W-:-:S04]  /*199d0*/  LEA R4, R5, R2, 0x18 ;  /* 0x0000000205047211 */ /* 0x010fc800078ec0ff */
[----:B------:R-:W-:-:S04]  /*199e0*/  SHF.L.U32 R0, R0, 0x1f, RZ ;  /* 0x0000001f00007819 */ /* 0x000fc800000006ff */
[----:B------:R-:W0:Y:S02]  /*199f0*/  SYNCS.PHASECHK.TRANS64.TRYWAIT P0, [R4+URZ+0x28820], R0 ;  /* 0x02882000040075a7 */ /* 0x000e24000800017f */
[----:B0-----:R-:W-:Y:S05]  /*19a00*/  @!P0 BRA `(.L_x_787) ;  /* 0x0000005c004c8947 */ /* 0x001fea0003800000 */
.L_x_1012:
[----:B------:R-:W-:Y:S05]  /*19a10*/  BSYNC B0 ;  /* 0x0000000000007941 */ /* 0x000fea0003800000 */
.L_x_786:
[----:B------:R-:W-:-:S03]  /*19a20*/  UMOV UR4, 0xffffffff ;  /* 0xffffffff00047882 */ /* 0x000fc60000000000 */
[----:B------:R-:W-:Y:S05]  /*19a30*/  BRA.DIV UR4, `(.L_x_788) ;  /* 0x0000005e04547947 */ /* 0x000fea000b800000 */
[----:B0-----:R-:W0:Y:S02]  /*19a40*/  S2R R0, SR_TID.X ;  /* 0x0000000000007919 */ /* 0x001e240000002100 */
[----:B0-----:R-:W-:-:S04]  /*19a50*/  SHF.R.U32.HI R0, RZ, 0x5, R0 ;  /* 0x00000005ff007819 */ /* 0x001fc80000011600 */
[----:B------:R-:W-:-:S05]  /*19a60*/  LOP3.LUT R0, R0, 0x3, RZ, 0xc0, !PT ;  /* 0x0000000300007812 */ /* 0x000fca00078ec0ff */
[----:B------:R0:W1:Y:S02]  /*19a70*/  SHFL.IDX PT, R14, R0, RZ, 0x1f ;  /* 0x00001fff000e7589 */ /* 0x00006400000e0000 */
.L_x_1015:
[----:B-1----:R-:W-:-:S13]  /*19a80*/  ISETP.NE.AND P0, PT, R14, RZ, PT ;  /* 0x000000ff0e00720c */ /* 0x002fda0003f05270 */
[----:B------:R-:W-:Y:S05]  /*19a90*/  @P0 BRA `(.L_x_480) ;  /* 0x0000000000880947 */ /* 0x000fea0003800000 */
[----:B------:R-:W-:-:S03]  /*19aa0*/  UMOV UR4, 0xffffffff ;  /* 0xffffffff00047882 */ /* 0x000fc60000000000 */
[----:B------:R-:W-:Y:S05]  /*19ab0*/  BRA.DIV UR4, `(.L_x_789) ;  /* 0x0000005e04687947 */ /* 0x000fea000b800000 */
[----:B------:R-:W-:-:S13]  /*19ac0*/  ELECT P6, URZ, PT ;  /* 0x00000000003f782f */ /* 0x000fda00038c0000 */
.L_x_1018:
[----:B------:R-:W-:Y:S05]  /*19ad0*/  @!P6 BRA `(.L_x_480) ;  /* 0x000000000078e947 */ /* 0x000fea0003800000 */
[----:B0-----:R-:W3:Y:S02]  /*19ae0*/  LDL.LU R0, [R1+0xc] ;  /* 0x00000c0001007983 */ /* 0x001ee40000300800 */
[----:B---3--:R-:W-:-:S04]  /*19af0*/  LOP3.LUT R0, R0, 0x2, RZ, 0xfc, !PT ;  /* 0x0000000200007812 */ /* 0x008fc800078efcff */
[----:B------:R-:W-:-:S13]  /*19b00*/  ISETP.NE.AND P0, PT, R0, 0x3, PT ;  /* 0x000000030000780c */ /* 0x000fda0003f05270 */
[----:B------:R-:W-:Y:S05]  /*19b10*/  @!P0 BRA `(.L_x_790) ;  /* 0x0000000000048947 */ /* 0x000fea0003800000 */
[----:B------:R-:W-:Y:S01]  /*19b20*/  BPT.TRAP 0x1 ;  /* 0x000000040000795c */ /* 0x000fe20000300000 */
.L_x_790:
[C---:B------:R-:W-:Y:S01]  /*19b30*/  IMAD R5, R25.reuse, 0x8, R4 ;  /* 0x0000000819057824 */ /* 0x040fe200078e0204 */
[----:B------:R-:W-:Y:S01]  /*19b40*/  SHF.L.U32 R0, R28, 0x1f, RZ ;  /* 0x0000001f1c007819 */ /* 0x000fe200000006ff */
[----:B------:R-:W-:-:S03]  /*19b50*/  VIADD R25, R25, 0x1 ;  /* 0x0000000119197836 */ /* 0x000fc60000000000 */
[----:B------:R-:W0:Y:S02]  /*19b60*/  SYNCS.PHASECHK.TRANS64.TRYWAIT P1, [R5+URZ+0x28840], R0 ;  /* 0x02884000050075a7 */ /* 0x000e24000802017f */
[----:B------:R-:W-:-:S04]  /*19b70*/  ISETP.NE.AND P2, PT, R25, 0x2, PT ;  /* 0x000000021900780c */ /* 0x000fc80003f45270 */
[----:B------:R-:W-:Y:S01]  /*19b80*/  SEL R3, RZ, 0x1, P2 ;  /* 0x00000001ff037807 */ /* 0x000fe20001000000 */
[----:B0-----:R-:W-:Y:S08]  /*19b90*/  @!P1 BRA `(.L_x_791) ;  /* 0x0000005c00509947 */ /* 0x001ff00003800000 */
.L_x_1019:
[----:B------:R-:W-:Y:S02]  /*19ba0*/  SEL R25, R25, RZ, P2 ;  /* 0x000000ff19197207 */ /* 0x000fe40001000000 */
[----:B------:R-:W-:Y:S01]  /*19bb0*/  LOP3.LUT R2, R28, R3, RZ, 0x3c, !PT ;  /* 0x000000031c027212 */ /* 0x000fe200078e3cff */
[----:B------:R-:W-:Y:S06]  /*19bc0*/  @!P0 BRA `(.L_x_792) ;  /* 0x0000000000048947 */ /* 0x000fec0003800000 */
[----:B------:R-:W-:Y:S01]  /*19bd0*/  BPT.TRAP 0x1 ;  /* 0x000000040000795c */ /* 0x000fe20000300000 */
.L_x_792:
[----:B------:R-:W-:Y:S01]  /*19be0*/  IMAD R25, R25, 0x8, R4 ;  /* 0x0000000819197824 */ /* 0x000fe200078e0204 */
[----:B------:R-:W-:-:S04]  /*19bf0*/  SHF.L.U32 R2, R2, 0x1f, RZ ;  /* 0x0000001f02027819 */ /* 0x000fc800000006ff */
[----:B------:R-:W1:Y:S02]  /*19c00*/  SYNCS.PHASECHK.TRANS64.TRYWAIT P1, [R25+URZ+0x28840], R2 ;  /* 0x02884002190075a7 */ /* 0x000e64000802017f */
[----:B-1----:R-:W-:Y:S05]  /*19c10*/  @!P1 BRA `(.L_x_793) ;  /* 0x0000005c00449947 */ /* 0x002fea0003800000 */
.L_x_1020:
[----:B------:R-:W-:Y:S05]  /*19c20*/  @!P0 BRA `(.L_x_794) ;  /* 0x0000000000048947 */ /* 0x000fea0003800000 */
[----:B------:R-:W-:Y:S01]  /*19c30*/  BPT.TRAP 0x1 ;  /* 0x000000040000795c */ /* 0x000fe20000300000 */
.L_x_794:
[----:B------:R-:W3:Y:S02]  /*19c40*/  SYNCS.PHASECHK.TRANS64.TRYWAIT P1, [R5+URZ+0x28860], R0 ;  /* 0x02886000050075a7 */ /* 0x000ee4000802017f */
[----:B---3--:R-:W-:Y:S05]  /*19c50*/  @!P1 BRA `(.L_x_795) ;  /* 0x0000005c00489947 */ /* 0x008fea0003800000 */
.L_x_1021:
[----:B------:R-:W-:Y:S05]  /*19c60*/  @!P0 BRA `(.L_x_796) ;  /* 0x0000000000048947 */ /* 0x000fea0003800000 */
[----:B------:R-:W-:Y:S01]  /*19c70*/  BPT.TRAP 0x1 ;  /* 0x000000040000795c */ /* 0x000fe20000300000 */
.L_x_796:
[----:B----4-:R4:W0:Y:S02]  /*19c80*/  SYNCS.PHASECHK.TRANS64.TRYWAIT P0, [R25+URZ+0x28860], R2 ;  /* 0x02886002190075a7 */ /* 0x010824000800017f */
[----:B0-----:R-:W-:Y:S05]  /*19c90*/  @!P0 NANOSLEEP.SYNCS 0x989680 ;  /* 0x009896800000895d */ /* 0x001fea0003900000 */
[----:B------:R-:W0:Y:S02]  /*19ca0*/  @!P0 SYNCS.PHASECHK.TRANS64 P0, [R25+URZ+0x28860], R2 ;  /* 0x02886002190085a7 */ /* 0x000e24000800007f */
[----:B0-----:R-:W-:Y:S05]  /*19cb0*/  @!P0 BRA `(.L_x_796) ;  /* 0xfffffffc00f08947 */ /* 0x001fea000383ffff */
.L_x_480:
[----:B------:R-:W-:Y:S05]  /*19cc0*/  BSYNC B9 ;  /* 0x0000000000097941 */ /* 0x000fea0003800000 */
.L_x_477:
[----:B------:R-:W-:Y:S05]  /*19cd0*/  EXIT ;  /* 0x000000000000794d */ /* 0x000fea0003800000 */
.L_x_502:
[----:B0-----:R0:W1:Y:S02]  /*19ce0*/  SYNCS.PHASECHK.TRANS64.TRYWAIT P6, [R92+URZ+0x28890], R103 ;  /* 0x028890675c0075a7 */ /* 0x00106400080c017f */
[----:B-1----:R-:W-:Y:S05]  /*19cf0*/  @!P6 NANOSLEEP.SYNCS 0x989680 ;  /* 0x009896800000e95d */ /* 0x002fea0003900000 */
[----:B------:R-:W1:Y:S02]  /*19d00*/  @!P6 SYNCS.PHASECHK.TRANS64 P6, [R92+URZ+0x28890], R103 ;  /* 0x028890675c00e5a7 */ /* 0x000e6400080c007f */
[----:B-1----:R-:W-:Y:S05]  /*19d10*/  @!P6 BRA `(.L_x_502) ;  /* 0xfffffffc00f0e947 */ /* 0x002fea000383ffff */
[----:B------:R-:W-:Y:S05]  /*19d20*/  BRA `(.L_x_797) ;  /* 0xfffffe9000b87947 */ /* 0x000fea000383ffff */
.L_x_503:
        /* <DEDUP_REMOVED lines=8> */
.L_x_799:
[----:B------:R-:W-:Y:S05]  /*19db0*/  BSYNC B1 ;  /* 0x0000000000017941 */ /* 0x000fea0003800000 */
.L_x_798:
[----:B------:R-:W-:Y:S01]  /*19dc0*/  IMAD.MOV.U32 R13, RZ, RZ, R109 ;  /* 0x000000ffff0d7224 */ /* 0x000fe200078e006d */
[----:B------:R-:W-:Y:S01]  /*19dd0*/  MOV R79, R14 ;  /* 0x0000000e004f7202 */ /* 0x000fe20000000f00 */
[----:B------:R-:W-:Y:S02]  /*19de0*/  IMAD.MOV.U32 R12, RZ, RZ, RZ ;  /* 0x000000ffff0c7224 */ /* 0x000fe400078e00ff */
[----:B------:R-:W-:Y:S02]  /*19df0*/  IMAD.MOV.U32 R11, RZ, RZ, 0x181f ;  /* 0x0000181fff0b7424 */ /* 0x000fe400078e00ff */
[----:B------:R-:W-:-:S07]  /*19e00*/  IMAD.MOV.U32 R15, RZ, RZ, -0x1 ;  /* 0xffffffffff0f7424 */ /* 0x000fce00078e00ff */
[----:B------:R-:W-:Y:S05]  /*19e10*/  WARPSYNC.COLLECTIVE R15, `(.L_x_800) ;  /* 0x000000000f087348 */ /* 0x000fea0003c00000 */
[----:B------:R0:W1:Y:S02]  /*19e20*/  SHFL.IDX P6, R14, R13, R12, R11 ;  /* 0x0000000c0d0e7389 */ /* 0x00006400000c000b */
[----:B01----:R-:W-:Y:S01]  /*19e30*/  ENDCOLLECTIVE ;  /* 0x000000000000791b */ /* 0x003fe20003800000 */
.L_x_800:
[----:B------:R-:W-:Y:S01]  /*19e40*/  IMAD.MOV.U32 R105, RZ, RZ, R14 ;  /* 0x000000ffff697224 */ /* 0x000fe200078e000e */
[----:B------:R-:W-:Y:S06]  /*19e50*/  BRA `(.L_x_801) ;  /* 0xfffffe9000807947 */ /* 0x000fec000383ffff */
.L_x_512:
[----:B------:R-:W-:Y:S01]  /*19e60*/  BSSY B1, `(.L_x_802) ;  /* 0x0000008000017945 */ /* 0x000fe20003800000 */
[----:B0---4-:R-:W-:Y:S02]  /*19e70*/  IMAD.MOV.U32 R13, RZ, RZ, R108 ;  /* 0x000000ffff0d7224 */ /* 0x011fe400078e006c */
[----:B------:R-:W-:Y:S02]  /*19e80*/  IMAD.MOV.U32 R12, RZ, RZ, 0x1 ;  /* 0x00000001ff0c7424 */ /* 0x000fe400078e00ff */
[----:B------:R-:W-:Y:S02]  /*19e90*/  IMAD.MOV.U32 R11, RZ, RZ, 0x181f ;  /* 0x0000181fff0b7424 */ /* 0x000fe400078e00ff */
[----:B------:R-:W-:-:S07]  /*19ea0*/  IMAD.MOV.U32 R15, RZ, RZ, -0x1 ;  /* 0xffffffffff0f7424 */ /* 0x000fce00078e00ff */
[----:B-123--:R-:W-:Y:S05]  /*19eb0*/  WARPSYNC.COLLECTIVE R15, `(.L_x_803) ;  /* 0x000000000f087348 */ /* 0x00efea0003c00000 */
[----:B------:R0:W4:Y:S02]  /*19ec0*/  SHFL.IDX P6, R14, R13, R12, R11 ;  /* 0x0000000c0d0e7389 */ /* 0x00012400000c000b */
[----:B01234-:R-:W-:Y:S01]  /*19ed0*/  ENDCOLLECTIVE ;  /* 0x000000000000791b */ /* 0x01ffe20003800000 */
.L_x_803:
[----:B------:R-:W-:Y:S05]  /*19ee0*/  BSYNC B1 ;  /* 0x0000000000017941 */ /* 0x000fea0003800000 */
.L_x_802:
[----:B------:R-:W-:Y:S01]  /*19ef0*/  IMAD.MOV.U32 R13, RZ, RZ, R109 ;  /* 0x000000ffff0d7224 */ /* 0x000fe200078e006d */
[----:B------:R-:W-:Y:S01]  /*19f00*/  MOV R12, 0x1 ;  /* 0x00000001000c7802 */ /* 0x000fe20000000f00 */
[----:B------:R-:W-:Y:S02]  /*19f10*/  IMAD.MOV.U32 R11, RZ, RZ, 0x181f ;  /* 0x0000181fff0b7424 */ /* 0x000fe400078e00ff */
[----:B------:R-:W-:Y:S02]  /*19f20*/  IMAD.MOV.U32 R15, RZ, RZ, -0x1 ;  /* 0xffffffffff0f7424 */ /* 0x000fe400078e00ff */
[----:B------:R-:W-:-:S07]  /*19f30*/  IMAD.MOV.U32 R71, RZ, RZ, R14 ;  /* 0x000000ffff477224 */ /* 0x000fce00078e000e */
[----:B------:R-:W-:Y:S05]  /*19f40*/  WARPSYNC.COLLECTIVE R15, `(.L_x_804) ;  /* 0x000000000f087348 */ /* 0x000fea0003c00000 */
[----:B------:R0:W1:Y:S02]  /*19f50*/  SHFL.IDX P6, R14, R13, R12, R11 ;  /* 0x0000000c0d0e7389 */ /* 0x00006400000c000b */
[----:B01----:R-:W-:Y:S01]  /*19f60*/  ENDCOLLECTIVE ;  /* 0x000000000000791b */ /* 0x003fe20003800000 */
.L_x_804:
[----:B------:R-:W-:Y:S01]  /*19f70*/  IMAD.MOV.U32 R73, RZ, RZ, R14 ;  /* 0x000000ffff497224 */ /* 0x000fe200078e000e */
[----:B------:R-:W-:Y:S06]  /*19f80*/  BRA `(.L_x_805) ;  /* 0xfffffe9800147947 */ /* 0x000fec000383ffff */
.L_x_521:
        /* <DEDUP_REMOVED lines=8> */
.L_x_807:
[----:B------:R-:W-:Y:S05]  /*1a010*/  BSYNC B1 ;  /* 0x0000000000017941 */ /* 0x000fea0003800000 */
.L_x_806:
[----:B------:R-:W-:Y:S01]  /*1a020*/  IMAD.MOV.U32 R13, RZ, RZ, R109 ;  /* 0x000000ffff0d7224 */ /* 0x000fe200078e006d */
[----:B------:R-:W-:Y:S01]  /*1a030*/  MOV R15, 0xffffffff ;  /* 0xffffffff000f7802 */ /* 0x000fe20000000f00 */
[----:B------:R-:W-:Y:S02]  /*1a040*/  IMAD.MOV.U32 R12, RZ, RZ, 0x2 ;  /* 0x00000002ff0c7424 */ /* 0x000fe400078e00ff */
[----:B------:R-:W-:Y:S02]  /*1a050*/  IMAD.MOV.U32 R11, RZ, RZ, 0x181f ;  /* 0x0000181fff0b7424 */ /* 0x000fe400078e00ff */
[----:B------:R-:W-:-:S07]  /*1a060*/  IMAD.MOV.U32 R63, RZ, RZ, R14 ;  /* 0x000000ffff3f7224 */ /* 0x000fce00078e000e */
[----:B------:R-:W-:Y:S05]  /*1a070*/  WARPSYNC.COLLECTIVE R15, `(.L_x_808) ;  /* 0x000000000f087348 */ /* 0x000fea0003c00000 */
[----:B------:R0:W1:Y:S02]  /*1a080*/  SHFL.IDX P6, R14, R13, R12, R11 ;  /* 0x0000000c0d0e7389 */ /* 0x00006400000c000b */
[----:B01----:R-:W-:Y:S01]  /*1a090*/  ENDCOLLECTIVE ;  /* 0x000000000000791b */ /* 0x003fe20003800000 */
.L_x_808:
[----:B------:R-:W-:Y:S01]  /*1a0a0*/  IMAD.MOV.U32 R65, RZ, RZ, R14 ;  /* 0x000000ffff417224 */ /* 0x000fe200078e000e */
[----:B------:R-:W-:Y:S06]  /*1a0b0*/  BRA `(.L_x_809) ;  /* 0xfffffe9c00a87947 */ /* 0x000fec000383ffff */
.L_x_530:
        /* <DEDUP_REMOVED lines=8> */
.L_x_811:
[----:B------:R-:W-:Y:S05]  /*1a140*/  BSYNC B1 ;  /* 0x0000000000017941 */ /* 0x000fea0003800000 */
.L_x_810:
[----:B------:R-:W-:Y:S02]  /*1a150*/  IMAD.MOV.U32 R13, RZ, RZ, R109 ;  /* 0x000000ffff0d7224 */ /* 0x000fe400078e006d */
[----:B------:R-:W-:Y:S02]  /*1a160*/  IMAD.MOV.U32 R12, RZ, RZ, 0x3 ;  /* 0x00000003ff0c7424 */ /* 0x000fe400078e00ff */
[----:B------:R-:W-:Y:S02]  /*1a170*/  IMAD.MOV.U32 R11, RZ, RZ, 0x181f ;  /* 0x0000181fff0b7424 */ /* 0x000fe400078e00ff */
[----:B------:R-:W-:Y:S02]  /*1a180*/  IMAD.MOV.U32 R15, RZ, RZ, -0x1 ;  /* 0xffffffffff0f7424 */ /* 0x000fe400078e00ff */
[----:B------:R-:W-:-:S07]  /*1a190*/  IMAD.MOV.U32 R55, RZ, RZ, R14 ;  /* 0x000000ffff377224 */ /* 0x000fce00078e000e */
[----:B------:R-:W-:Y:S05]  /*1a1a0*/  WARPSYNC.COLLECTIVE R15, `(.L_x_812) ;  /* 0x000000000f087348 */ /* 0x000fea0003c00000 */
[----:B------:R0:W1:Y:S02]  /*1a1b0*/  SHFL.IDX P6, R14, R13, R12, R11 ;  /* 0x0000000c0d0e7389 */ /* 0x00006400000c000b */
[----:B01----:R-:W-:Y:S01]  /*1a1c0*/  ENDCOLLECTIVE ;  /* 0x000000000000791b */ /* 0x003fe20003800000 */
.L_x_812:
[----:B------:R-:W-:Y:S01]  /*1a1d0*/  IMAD.MOV.U32 R109, RZ, RZ, R14 ;  /* 0x000000ffff6d7224 */ /* 0x000fe200078e000e */
[----:B------:R-:W-:Y:S06]  /*1a1e0*/  BRA `(.L_x_813) ;  /* 0xfffffea400387947 */ /* 0x000fec000383ffff */
.L_x_542:
[----:B-1----:R1:W2:Y:S02]  /*1a1f0*/  SYNCS.PHASECHK.TRANS64.TRYWAIT P4, [R92+URZ+0x28890], R103 ;  /* 0x028890675c0075a7 */ /* 0x0022a4000808017f */
[----:B--2---:R-:W-:Y:S05]  /*1a200*/  @!P4 NANOSLEEP.SYNCS 0x989680 ;  /* 0x009896800000c95d */ /* 0x004fea0003900000 */
[----:B------:R-:W2:Y:S02]  /*1a210*/  @!P4 SYNCS.PHASECHK.TRANS64 P4, [R92+URZ+0x28890], R103 ;  /* 0x028890675c00c5a7 */ /* 0x000ea4000808007f */
[----:B--2---:R-:W-:Y:S05]  /*1a220*/  @!P4 BRA `(.L_x_542) ;  /* 0xfffffffc00f0c947 */ /* 0x004fea000383ffff */
[----:B------:R-:W-:Y:S05]  /*1a230*/  BRA `(.L_x_814) ;  /* 0xfffffeb400607947 */ /* 0x000fea000383ffff */
.L_x_543:
[----:B------:R-:W-:Y:S01]  /*1a240*/  BSSY B1, `(.L_x_815) ;  /* 0x0000008000017945 */ /* 0x000fe20003800000 */
[----:B------:R-:W-:Y:S01]  /*1a250*/  MOV R13, R108 ;  /* 0x0000006c000d7202 */ /* 0x000fe20000000f00 */
[----:B------:R-:W-:Y:S02]  /*1a260*/  IMAD.MOV.U32 R12, RZ, RZ, RZ ;  /* 0x000000ffff0c7224 */ /* 0x000fe400078e00ff */
[----:B------:R-:W-:Y:S02]  /*1a270*/  IMAD.MOV.U32 R11, RZ, RZ, 0x181f ;  /* 0x0000181fff0b7424 */ /* 0x000fe400078e00ff */
[----:B------:R-:W-:-:S07]  /*1a280*/  IMAD.MOV.U32 R15, RZ, RZ, -0x1 ;  /* 0xffffffffff0f7424 */ /* 0x000fce00078e00ff */
[----:B-1----:R-:W-:Y:S05]  /*1a290*/  WARPSYNC.COLLECTIVE R15, `(.L_x_816) ;  /* 0x000000000f087348 */ /* 0x002fea0003c00000 */
[----:B------:R0:W2:Y:S02]  /*1a2a0*/  SHFL.IDX P6, R14, R13, R12, R11 ;  /* 0x0000000c0d0e7389 */ /* 0x0000a400000c000b */
[----:B012---:R-:W-:Y:S01]  /*1a2b0*/  ENDCOLLECTIVE ;  /* 0x000000000000791b */ /* 0x007fe20003800000 */
.L_x_816:
[----:B------:R-:W-:Y:S05]  /*1a2c0*/  BSYNC B1 ;  /* 0x0000000000017941 */ /* 0x000fea0003800000 */
.L_x_815:
[----:B------:R-:W-:Y:S02]  /*1a2d0*/  IMAD.MOV.U32 R13, RZ, RZ, R109 ;  /* 0x000000ffff0d7224 */ /* 0x000fe400078e006d */
[----:B------:R-:W-:Y:S02]  /*1a2e0*/  IMAD.MOV.U32 R12, RZ, RZ, RZ ;  /* 0x000000ffff0c7224 */ /* 0x000fe400078e00ff */
[----:B------:R-:W-:Y:S02]  /*1a2f0*/  IMAD.MOV.U32 R11, RZ, RZ, 0x181f ;  /* 0x0000181fff0b7424 */ /* 0x000fe400078e00ff */
[----:B------:R-:W-:Y:S02]  /*1a300*/  IMAD.MOV.U32 R15, RZ, RZ, -0x1 ;  /* 0xffffffffff0f7424 */ /* 0x000fe400078e00ff */
[----:B------:R-:W-:-:S07]  /*1a310*/  IMAD.MOV.U32 R107, RZ, RZ, R14 ;  /* 0x000000ffff6b7224 */ /* 0x000fce00078e000e */
[----:B------:R-:W-:Y:S05]  /*1a320*/  WARPSYNC.COLLECTIVE R15, `(.L_x_817) ;  /* 0x000000000f087348 */ /* 0x000fea0003c00000 */
[----:B------:R0:W1:Y:S02]  /*1a330*/  SHFL.IDX P6, R14, R13, R12, R11 ;  /* 0x0000000c0d0e7389 */ /* 0x00006400000c000b */
[----:B01----:R-:W-:Y:S01]  /*1a340*/  ENDCOLLECTIVE ;  /* 0x000000000000791b */ /* 0x003fe20003800000 */
.L_x_817:
[----:B------:R-:W-:Y:S01]  /*1a350*/  IMAD.MOV.U32 R106, RZ, RZ, R14 ;  /* 0x000000ffff6a7224 */ /* 0x000fe200078e000e */
[----:B------:R-:W-:Y:S06]  /*1a360*/  BRA `(.L_x_818) ;  /* 0xfffffeb4002c7947 */ /* 0x000fec000383ffff */
.L_x_548:
[----:B------:R-:W-:Y:S01]  /*1a370*/  BSSY B1, `(.L_x_819) ;  /* 0x0000008000017945 */ /* 0x000fe20003800000 */
[----:B----4-:R-:W-:Y:S01]  /*1a380*/  IMAD.MOV.U32 R13, RZ, RZ, R108 ;  /* 0x000000ffff0d7224 */ /* 0x010fe200078e006c */
[----:B------:R-:W-:Y:S01]  /*1a390*/  MOV R11, 0x181f ;  /* 0x0000181f000b7802 */ /* 0x000fe20000000f00 */
[----:B------:R-:W-:Y:S02]  /*1a3a0*/  IMAD.MOV.U32 R12, RZ, RZ, 0x1 ;  /* 0x00000001ff0c7424 */ /* 0x000fe400078e00ff */
[----:B------:R-:W-:-:S07]  /*1a3b0*/  IMAD.MOV.U32 R15, RZ, RZ, -0x1 ;  /* 0xffffffffff0f7424 */ /* 0x000fce00078e00ff */
[----:B0123--:R-:W-:Y:S05]  /*1a3c0*/  WARPSYNC.COLLECTIVE R15, `(.L_x_820) ;  /* 0x000000000f087348 */ /* 0x00ffea0003c00000 */
[----:B------:R4:W0:Y:S02]  /*1a3d0*/  SHFL.IDX P6, R14, R13, R12, R11 ;  /* 0x0000000c0d0e7389 */ /* 0x00082400000c000b */
[----:B01234-:R-:W-:Y:S01]  /*1a3e0*/  ENDCOLLECTIVE ;  /* 0x000000000000791b */ /* 0x01ffe20003800000 */
.L_x_820:
[----:B------:R-:W-:Y:S05]  /*1a3f0*/  BSYNC B1 ;  /* 0x0000000000017941 */ /* 0x000fea0003800000 */
.L_x_819:
        /* <DEDUP_REMOVED lines=8> */
.L_x_821:
[----:B------:R-:W-:Y:S01]  /*1a480*/  IMAD.MOV.U32 R50, RZ, RZ, R14 ;  /* 0x000000ffff327224 */ /* 0x000fe200078e000e */
[----:B------:R-:W-:Y:S06]  /*1a490*/  BRA `(.L_x_822) ;  /* 0xfffffeb800e07947 */ /* 0x000fec000383ffff */
.L_x_553:
        /* <DEDUP_REMOVED lines=8> */
.L_x_824:
[----:B------:R-:W-:Y:S05]  /*1a520*/  BSYNC B1 ;  /* 0x0000000000017941 */ /* 0x000fea0003800000 */
.L_x_823:
[----:B------:R-:W-:Y:S01]  /*1a530*/  IMAD.MOV.U32 R13, RZ, RZ, R109 ;  /* 0x000000ffff0d7224 */ /* 0x000fe200078e006d */
[----:B------:R-:W-:Y:S01]  /*1a540*/  MOV R51, R14 ;  /* 0x0000000e00337202 */ /* 0x000fe20000000f00 */
[----:B------:R-:W-:Y:S02]  /*1a550*/  IMAD.MOV.U32 R12, RZ, RZ, 0x2 ;  /* 0x00000002ff0c7424 */ /* 0x000fe400078e00ff */
[----:B------:R-:W-:Y:S02]  /*1a560*/  IMAD.MOV.U32 R11, RZ, RZ, 0x181f ;  /* 0x0000181fff0b7424 */ /* 0x000fe400078e00ff */
[----:B------:R-:W-:-:S07]  /*1a570*/  IMAD.MOV.U32 R15, RZ, RZ, -0x1 ;  /* 0xffffffffff0f7424 */ /* 0x000fce00078e00ff */
[----:B------:R-:W-:Y:S05]  /*1a580*/  WARPSYNC.COLLECTIVE R15, `(.L_x_825) ;  /* 0x000000000f087348 */ /* 0x000fea0003c00000 */
[----:B------:R0:W1:Y:S02]  /*1a590*/  SHFL.IDX P6, R14, R13, R12, R11 ;  /* 0x0000000c0d0e7389 */ /* 0x00006400000c000b */
[----:B01----:R-:W-:Y:S01]  /*1a5a0*/  ENDCOLLECTIVE ;  /* 0x000000000000791b */ /* 0x003fe20003800000 */
.L_x_825:
[----:B------:R-:W-:Y:S01]  /*1a5b0*/  IMAD.MOV.U32 R50, RZ, RZ, R14 ;  /* 0x000000ffff327224 */ /* 0x000fe200078e000e */
[----:B------:R-:W-:Y:S06]  /*1a5c0*/  BRA `(.L_x_826) ;  /* 0xfffffec0008c7947 */ /* 0x000fec000383ffff */
.L_x_558:
        /* <DEDUP_REMOVED lines=8> */
.L_x_828:
[----:B------:R-:W-:Y:S05]  /*1a650*/  BSYNC B1 ;  /* 0x0000000000017941 */ /* 0x000fea0003800000 */
.L_x_827:
        /* <DEDUP_REMOVED lines=8> */
.L_x_829:
[----:B------:R-:W-:Y:S01]  /*1a6e0*/  IMAD.MOV.U32 R50, RZ, RZ, R14 ;  /* 0x000000ffff327224 */ /* 0x000fe200078e000e */
[----:B------:R-:W-:Y:S06]  /*1a6f0*/  BRA `(.L_x_830) ;  /* 0xfffffec800387947 */ /* 0x000fec000383ffff */
.L_x_563:
[----:B0-----:R0:W1:Y:S02]  /*1a700*/  SYNCS.PHASECHK.TRANS64.TRYWAIT P3, [R92+URZ+0x28890], R103 ;  /* 0x028890675c0075a7 */ /* 0x001064000806017f */
[----:B-1----:R-:W-:Y:S05]  /*1a710*/  @!P3 NANOSLEEP.SYNCS 0x989680 ;  /* 0x009896800000b95d */ /* 0x002fea0003900000 */
[----:B------:R-:W1:Y:S02]  /*1a720*/  @!P3 SYNCS.PHASECHK.TRANS64 P3, [R92+URZ+0x28890], R103 ;  /* 0x028890675c00b5a7 */ /* 0x000e64000806007f */
[----:B-1----:R-:W-:Y:S05]  /*1a730*/  @!P3 BRA `(.L_x_563) ;  /* 0xfffffffc00f0b947 */ /* 0x002fea000383ffff */
[----:B------:R-:W-:Y:S05]  /*1a740*/  BRA `(.L_x_831) ;  /* 0xfffffed000347947 */ /* 0x000fea000383ffff */
.L_x_564:
        /* <DEDUP_REMOVED lines=8> */
.L_x_833:
[----:B------:R-:W-:Y:S05]  /*1a7d0*/  BSYNC B1 ;  /* 0x0000000000017941 */ /* 0x000fea0003800000 */
.L_x_832:
[----:B------:R-:W-:Y:S01]  /*1a7e0*/  IMAD.MOV.U32 R13, RZ, RZ, R44 ;  /* 0x000000ffff0d7224 */ /* 0x000fe200078e002c */
[----:B------:R-:W-:Y:S01]  /*1a7f0*/  MOV R15, 0xffffffff ;  /* 0xffffffff000f7802 */ /* 0x000fe20000000f00 */
[----:B------:R-:W-:Y:S02]  /*1a800*/  IMAD.MOV.U32 R12, RZ, RZ, RZ ;  /* 0x000000ffff0c7224 */ /* 0x000fe400078e00ff */
[----:B------:R-:W-:Y:S02]  /*1a810*/  IMAD.MOV.U32 R11, RZ, RZ, 0x181f ;  /* 0x0000181fff0b7424 */ /* 0x000fe400078e00ff */
[----:B------:R-:W-:-:S07]  /*1a820*/  IMAD.MOV.U32 R45, RZ, RZ, R14 ;  /* 0x000000ffff2d7224 */ /* 0x000fce00078e000e */
[----:B------:R-:W-:Y:S05]  /*1a830*/  WARPSYNC.COLLECTIVE R15, `(.L_x_834) ;  /* 0x000000000f087348 */ /* 0x000fea0003c00000 */
[----:B------:R0:W1:Y:S02]  /*1a840*/  SHFL.IDX P6, R14, R13, R12, R11 ;  /* 0x0000000c0d0e7389 */ /* 0x00006400000c000b */
[----:B01----:R-:W-:Y:S01]  /*1a850*/  ENDCOLLECTIVE ;  /* 0x000000000000791b */ /* 0x003fe20003800000 */
.L_x_834:
[----:B------:R-:W-:Y:S05]  /*1a860*/  BRA `(.L_x_835) ;  /* 0xfffffed0005c7947 */ /* 0x000fea000383ffff */
.L_x_567:
[----:B------:R-:W-:Y:S01]  /*1a870*/  BSSY B1, `(.L_x_836) ;  /* 0x0000008000017945 */ /* 0x000fe20003800000 */
[----:B----4-:R-:W-:Y:S02]  /*1a880*/  IMAD.MOV.U32 R13, RZ, RZ, R46 ;  /* 0x000000ffff0d7224 */ /* 0x010fe400078e002e */
[----:B------:R-:W-:Y:S02]  /*1a890*/  IMAD.MOV.U32 R12, RZ, RZ, 0x1 ;  /* 0x00000001ff0c7424 */ /* 0x000fe400078e00ff */
[----:B------:R-:W-:Y:S02]  /*1a8a0*/  IMAD.MOV.U32 R11, RZ, RZ, 0x181f ;  /* 0x0000181fff0b7424 */ /* 0x000fe400078e00ff */
[----:B------:R-:W-:-:S07]  /*1a8b0*/  IMAD.MOV.U32 R15, RZ, RZ, -0x1 ;  /* 0xffffffffff0f7424 */ /* 0x000fce00078e00ff */
[----:B0123--:R-:W-:Y:S05]  /*1a8c0*/  WARPSYNC.COLLECTIVE R15, `(.L_x_837) ;  /* 0x000000000f087348 */ /* 0x00ffea0003c00000 */
[----:B---3--:R3:W4:Y:S02]  /*1a8d0*/  SHFL.IDX P6, R14, R13, R12, R11 ;  /* 0x0000000c0d0e7389 */ /* 0x00872400000c000b */
[----:B01234-:R-:W-:Y:S01]  /*1a8e0*/  ENDCOLLECTIVE ;  /* 0x000000000000791b */ /* 0x01ffe20003800000 */
.L_x_837:
[----:B------:R-:W-:Y:S05]  /*1a8f0*/  BSYNC B1 ;  /* 0x0000000000017941 */ /* 0x000fea0003800000 */
.L_x_836:
        /* <DEDUP_REMOVED lines=8> */
.L_x_838:
[----:B------:R-:W-:Y:S05]  /*1a980*/  BRA `(.L_x_839) ;  /* 0xfffffed0005c7947 */ /* 0x000fea000383ffff */
.L_x_570:
[----:B------:R-:W-:Y:S01]  /*1a990*/  BSSY B1, `(.L_x_840) ;  /* 0x0000008000017945 */ /* 0x000fe20003800000 */
[----:B----4-:R-:W-:Y:S01]  /*1a9a0*/  IMAD.MOV.U32 R13, RZ, RZ, R46 ;  /* 0x000000ffff0d7224 */ /* 0x010fe200078e002e */
[----:B------:R-:W-:Y:S01]  /*1a9b0*/  MOV R11, 0x181f ;  /* 0x0000181f000b7802 */ /* 0x000fe20000000f00 */
[----:B------:R-:W-:Y:S02]  /*1a9c0*/  IMAD.MOV.U32 R12, RZ, RZ, 0x2 ;  /* 0x00000002ff0c7424 */ /* 0x000fe400078e00ff */
[----:B------:R-:W-:-:S07]  /*1a9d0*/  IMAD.MOV.U32 R15, RZ, RZ, -0x1 ;  /* 0xffffffffff0f7424 */ /* 0x000fce00078e00ff */
[----:B0123--:R-:W-:Y:S05]  /*1a9e0*/  WARPSYNC.COLLECTIVE R15, `(.L_x_841) ;  /* 0x000000000f087348 */ /* 0x00ffea0003c00000 */
[----:B---3--:R3:W4:Y:S02]  /*1a9f0*/  SHFL.IDX P6, R14, R13, R12, R11 ;  /* 0x0000000c0d0e7389 */ /* 0x00872400000c000b */
[----:B01234-:R-:W-:Y:S01]  /*1aa00*/  ENDCOLLECTIVE ;  /* 0x000000000000791b */ /* 0x01ffe20003800000 */
.L_x_841:
[----:B------:R-:W-:Y:S05]  /*1aa10*/  BSYNC B1 ;  /* 0x0000000000017941 */ /* 0x000fea0003800000 */
.L_x_840:
        /* <DEDUP_REMOVED lines=8> */
.L_x_842:
[----:B------:R-:W-:Y:S05]  /*1aaa0*/  BRA `(.L_x_843) ;  /* 0xfffffed000607947 */ /* 0x000fea000383ffff */
.L_x_573:
[----:B------:R-:W-:Y:S01]  /*1aab0*/  BSSY B1, `(.L_x_844) ;  /* 0x0000008000017945 */ /* 0x000fe20003800000 */
[----:B0-----:R-:W-:Y:S02]  /*1aac0*/  IMAD.MOV.U32 R13, RZ, RZ, R46 ;  /* 0x000000ffff0d7224 */ /* 0x001fe400078e002e */
[----:B------:R-:W-:Y:S02]  /*1aad0*/  IMAD.MOV.U32 R12, RZ, RZ, 0x3 ;  /* 0x00000003ff0c7424 */ /* 0x000fe400078e00ff */
[----:B------:R-:W-:Y:S02]  /*1aae0*/  IMAD.MOV.U32 R11, RZ, RZ, 0x181f ;  /* 0x0000181fff0b7424 */ /* 0x000fe400078e00ff */
[----:B------:R-:W-:-:S07]  /*1aaf0*/  IMAD.MOV.U32 R15, RZ, RZ, -0x1 ;  /* 0xffffffffff0f7424 */ /* 0x000fce00078e00ff */
[----:B-1234-:R-:W-:Y:S05]  /*1ab00*/  WARPSYNC.COLLECTIVE R15, `(.L_x_845) ;  /* 0x000000000f087348 */ /* 0x01efea0003c00000 */
[----:B----4-:R0:W4:Y:S02]  /*1ab10*/  SHFL.IDX P6, R14, R13, R12, R11 ;  /* 0x0000000c0d0e7389 */ /* 0x01012400000c000b */
[----:B01234-:R-:W-:Y:S01]  /*1ab20*/  ENDCOLLECTIVE ;  /* 0x000000000000791b */ /* 0x01ffe20003800000 */
.L_x_845:
[----:B------:R-:W-:Y:S05]  /*1ab30*/  BSYNC B1 ;  /* 0x0000000000017941 */ /* 0x000fea0003800000 */
.L_x_844:
[----:B------:R-:W-:Y:S01]  /*1ab40*/  MOV R13, R44 ;  /* 0x0000002c000d7202 */ /* 0x000fe20000000f00 */
[----:B------:R-:W-:Y:S02]  /*1ab50*/  IMAD.MOV.U32 R12, RZ, RZ, 0x3 ;  /* 0x00000003ff0c7424 */ /* 0x000fe400078e00ff */
[----:B------:R-:W-:Y:S02]  /*1ab60*/  IMAD.MOV.U32 R11, RZ, RZ, 0x181f ;  /* 0x0000181fff0b7424 */ /* 0x000fe400078e00ff */
[----:B------:R-:W-:Y:S02]  /*1ab70*/  IMAD.MOV.U32 R15, RZ, RZ, -0x1 ;  /* 0xffffffffff0f7424 */ /* 0x000fe400078e00ff */
[----:B------:R-:W-:-:S07]  /*1ab80*/  IMAD.MOV.U32 R45, RZ, RZ, R14 ;  /* 0x000000ffff2d7224 */ /* 0x000fce00078e000e */
[----:B------:R-:W-:Y:S05]  /*1ab90*/  WARPSYNC.COLLECTIVE R15, `(.L_x_846) ;  /* 0x000000000f087348 */ /* 0x000fea0003c00000 */
[----:B------:R0:W1:Y:S02]  /*1aba0*/  SHFL.IDX P6, R14, R13, R12, R11 ;  /* 0x0000000c0d0e7389 */ /* 0x00006400000c000b */
[----:B01----:R-:W-:Y:S01]  /*1abb0*/  ENDCOLLECTIVE ;  /* 0x000000000000791b */ /* 0x003fe20003800000 */
.L_x_846:
[----:B------:R-:W-:Y:S05]  /*1abc0*/  BRA `(.L_x_847) ;  /* 0xfffffed000647947 */ /* 0x000fea000383ffff */
.L_x_577:
[----:B------:R0:W0:Y:S02]  /*1abd0*/  SYNCS.PHASECHK.TRANS64.TRYWAIT P4, [R92+URZ+0x288b0], R103 ;  /* 0x0288b0675c0075a7 */ /* 0x000024000808017f */
[----:B0-----:R-:W-:Y:S05]  /*1abe0*/  @!P4 NANOSLEEP.SYNCS 0x989680 ;  /* 0x009896800000c95d */ /* 0x001fea0003900000 */
[----:B------:R-:W0:Y:S02]  /*1abf0*/  @!P4 SYNCS.PHASECHK.TRANS64 P4, [R92+URZ+0x288b0], R103 ;  /* 0x0288b0675c00c5a7 */ /* 0x000e24000808007f */
[----:B0-----:R-:W-:Y:S05]  /*1ac00*/  @!P4 BRA `(.L_x_577) ;  /* 0xfffffffc00f0c947 */ /* 0x001fea000383ffff */
[----:B------:R-:W-:Y:S05]  /*1ac10*/  BRA `(.L_x_848) ;  /* 0xfffffed000e07947 */ /* 0x000fea000383ffff */
.L_x_589:
[----:B------:R-:W-:Y:S01]  /*1ac20*/  BSSY B0, `(.L_x_849) ;  /* 0x0000008000007945 */ /* 0x000fe20003800000 */
[----:B---3--:R-:W-:Y:S02]  /*1ac30*/  IMAD.MOV.U32 R13, RZ, RZ, R221 ;  /* 0x000000ffff0d7224 */ /* 0x008fe400078e00dd */
[----:B------:R-:W-:Y:S02]  /*1ac40*/  IMAD.MOV.U32 R12, RZ, RZ, RZ ;  /* 0x000000ffff0c7224 */ /* 0x000fe400078e00ff */
[----:B------:R-:W-:Y:S02]  /*1ac50*/  IMAD.MOV.U32 R11, RZ, RZ, 0x1f ;  /* 0x0000001fff0b7424 */ /* 0x000fe400078e00ff */
[----:B------:R-:W-:-:S07]  /*1ac60*/  IMAD.MOV.U32 R15, RZ, RZ, -0x1 ;  /* 0xffffffffff0f7424 */ /* 0x000fce00078e00ff */
[----:B-----5:R-:W-:Y:S05]  /*1ac70*/  WARPSYNC.COLLECTIVE R15, `(.L_x_850) ;  /* 0x000000000f087348 */ /* 0x020fea0003c00000 */
[----:B------:R0:W1:Y:S02]  /*1ac80*/  SHFL.IDX P6, R14, R13, R12, R11 ;  /* 0x0000000c0d0e7389 */ /* 0x00006400000c000b */
[----:B01---5:R-:W-:Y:S01]  /*1ac90*/  ENDCOLLECTIVE ;  /* 0x000000000000791b */ /* 0x023fe20003800000 */
.L_x_850:
[----:B------:R-:W-:Y:S05]  /*1aca0*/  BSYNC B0 ;  /* 0x0000000000007941 */ /* 0x000fea0003800000 */
.L_x_849:
[----:B------:R-:W-:Y:S01]  /*1acb0*/  IMAD.MOV.U32 R194, RZ, RZ, R14 ;  /* 0x000000ffffc27224 */ /* 0x000fe200078e000e */
[----:B------:R-:W-:Y:S06]  /*1acc0*/  BRA `(.L_x_851) ;  /* 0xfffffedc00107947 */ /* 0x000fec000383ffff */
.L_x_599:
[----:B------:R-:W-:Y:S01]  /*1acd0*/  BSSY B1, `(.L_x_852) ;  /* 0x0000008000017945 */ /* 0x000fe20003800000 */
[----:B---3--:R-:W-:Y:S01]  /*1ace0*/  IMAD.MOV.U32 R13, RZ, RZ, R25 ;  /* 0x000000ffff0d7224 */ /* 0x008fe200078e0019 */
[----:B------:R-:W-:Y:S01]  /*1acf0*/  MOV R15, 0xffffffff ;  /* 0xffffffff000f7802 */ /* 0x000fe20000000f00 */
[----:B------:R-:W-:Y:S02]  /*1ad00*/  IMAD.MOV.U32 R12, RZ, RZ, RZ ;  /* 0x000000ffff0c7224 */ /* 0x000fe400078e00ff */
[----:B------:R-:W-:-:S07]  /*1ad10*/  IMAD.MOV.U32 R11, RZ, RZ, 0x181f ;  /* 0x0000181fff0b7424 */ /* 0x000fce00078e00ff */
[----:B0-----:R-:W-:Y:S05]  /*1ad20*/  WARPSYNC.COLLECTIVE R15, `(.L_x_853) ;  /* 0x000000000f087348 */ /* 0x001fea0003c00000 */
[----:B------:R1:W2:Y:S02]  /*1ad30*/  SHFL.IDX P6, R14, R13, R12, R11 ;  /* 0x0000000c0d0e7389 */ /* 0x0002a400000c000b */
[----:B012---:R-:W-:Y:S01]  /*1ad40*/  ENDCOLLECTIVE ;  /* 0x000000000000791b */ /* 0x007fe20003800000 */
.L_x_853:
[----:B------:R-:W-:Y:S05]  /*1ad50*/  BSYNC B1 ;  /* 0x0000000000017941 */ /* 0x000fea0003800000 */
.L_x_852:
        /* <DEDUP_REMOVED lines=8> */
.L_x_854:
[----:B------:R-:W-:Y:S02]  /*1ade0*/  IMAD.MOV.U32 R13, RZ, RZ, R28 ;  /* 0x000000ffff0d7224 */ /* 0x000fe400078e001c */
[----:B------:R-:W-:-:S07]  /*1adf0*/  IMAD.MOV.U32 R3, RZ, RZ, R14 ;  /* 0x000000ffff037224 */ /* 0x000fce00078e000e */
[----:B------:R-:W-:Y:S05]  /*1ae00*/  WARPSYNC.COLLECTIVE R15, `(.L_x_855) ;  /* 0x000000000f087348 */ /* 0x000fea0003c00000 */
[----:B------:R0:W1:Y:S02]  /*1ae10*/  SHFL.IDX P6, R14, R13, R12, R11 ;  /* 0x0000000c0d0e7389 */ /* 0x00006400000c000b */
[----:B01----:R-:W-:Y:S01]  /*1ae20*/  ENDCOLLECTIVE ;  /* 0x000000000000791b */ /* 0x003fe20003800000 */
.L_x_855:
[----:B------:R-:W-:Y:S02]  /*1ae30*/  IMAD.MOV.U32 R13, RZ, RZ, R27 ;  /* 0x000000ffff0d7224 */ /* 0x000fe400078e001b */
[----:B------:R-:W-:-:S07]  /*1ae40*/  IMAD.MOV.U32 R4, RZ, RZ, R14 ;  /* 0x000000ffff047224 */ /* 0x000fce00078e000e */
[----:B------:R-:W-:Y:S05]  /*1ae50*/  WARPSYNC.COLLECTIVE R15, `(.L_x_856) ;  /* 0x000000000f087348 */ /* 0x000fea0003c00000 */
[----:B------:R0:W1:Y:S02]  /*1ae60*/  SHFL.IDX P6, R14, R13, R12, R11 ;  /* 0x0000000c0d0e7389 */ /* 0x00006400000c000b */
[----:B01----:R-:W-:Y:S01]  /*1ae70*/  ENDCOLLECTIVE ;  /* 0x000000000000791b */ /* 0x003fe20003800000 */
.L_x_856:
[----:B------:R-:W-:Y:S05]  /*1ae80*/  BRA `(.L_x_857) ;  /* 0xfffffee000047947 */ /* 0x000fea000383ffff */
.L_x_603:
[----:B0-----:R0:W1:Y:S02]  /*1ae90*/  SYNCS.PHASECHK.TRANS64.TRYWAIT P0, [R156+URZ+0x28800], R5 ;  /* 0x028800059c0075a7 */ /* 0x001064000800017f */
[----:B-1----:R-:W-:Y:S05]  /*1aea0*/  @!P0 NANOSLEEP.SYNCS 0x989680 ;  /* 0x009896800000895d */ /* 0x002fea0003900000 */
[----:B------:R-:W1:Y:S02]  /*1aeb0*/  @!P0 SYNCS.PHASECHK.TRANS64 P0, [R156+URZ+0x28800], R5 ;  /* 0x028800059c0085a7 */ /* 0x000e64000800007f */
[----:B-1----:R-:W-:Y:S05]  /*1aec0*/  @!P0 BRA `(.L_x_603) ;  /* 0xfffffffc00f08947 */ /* 0x002fea000383ffff */
[----:B------:R-:W-:Y:S05]  /*1aed0*/  BRA `(.L_x_858) ;  /* 0xfffffee000e47947 */ /* 0x000fea000383ffff */
.L_x_619:
[----:B------:R-:W-:Y:S01]  /*1aee0*/  BSSY B1, `(.L_x_859) ;  /* 0x0000008000017945 */ /* 0x000fe20003800000 */
[----:B---3--:R-:W-:Y:S01]  /*1aef0*/  IMAD.MOV.U32 R13, RZ, RZ, R25 ;  /* 0x000000ffff0d7224 */ /* 0x008fe200078e0019 */
[----:B------:R-:W-:Y:S01]  /*1af00*/  MOV R11, 0x181f ;  /* 0x0000181f000b7802 */ /* 0x000fe20000000f00 */
[----:B------:R-:W-:Y:S02]  /*1af10*/  IMAD.MOV.U32 R12, RZ, RZ, RZ ;  /* 0x000000ffff0c7224 */ /* 0x000fe400078e00ff */
[----:B------:R-:W-:-:S07]  /*1af20*/  IMAD.MOV.U32 R15, RZ, RZ, -0x1 ;  /* 0xffffffffff0f7424 */ /* 0x000fce00078e00ff */
[----:B0-----:R-:W-:Y:S05]  /*1af30*/  WARPSYNC.COLLECTIVE R15, `(.L_x_860) ;  /* 0x000000000f087348 */ /* 0x001fea0003c00000 */
[----:B------:R1:W2:Y:S02]  /*1af40*/  SHFL.IDX P6, R14, R13, R12, R11 ;  /* 0x0000000c0d0e7389 */ /* 0x0002a400000c000b */
[----:B012---:R-:W-:Y:S01]  /*1af50*/  ENDCOLLECTIVE ;  /* 0x000000000000791b */ /* 0x007fe20003800000 */
.L_x_860:
[----:B------:R-:W-:Y:S05]  /*1af60*/  BSYNC B1 ;  /* 0x0000000000017941 */ /* 0x000fea0003800000 */
.L_x_859:
        /* <DEDUP_REMOVED lines=8> */
.L_x_861:
[----:B------:R-:W-:Y:S02]  /*1aff0*/  IMAD.MOV.U32 R13, RZ, RZ, R28 ;  /* 0x000000ffff0d7224 */ /* 0x000fe400078e001c */
[----:B------:R-:W-:-:S07]  /*1b000*/  IMAD.MOV.U32 R3, RZ, RZ, R14 ;  /* 0x000000ffff037224 */ /* 0x000fce00078e000e */
[----:B------:R-:W-:Y:S05]  /*1b010*/  WARPSYNC.COLLECTIVE R15, `(.L_x_862) ;  /* 0x000000000f087348 */ /* 0x000fea0003c00000 */
[----:B------:R0:W1:Y:S02]  /*1b020*/  SHFL.IDX P6, R14, R13, R12, R11 ;  /* 0x0000000c0d0e7389 */ /* 0x00006400000c000b */
[----:B01----:R-:W-:Y:S01]  /*1b030*/  ENDCOLLECTIVE ;  /* 0x000000000000791b */ /* 0x003fe20003800000 */
.L_x_862:
[----:B------:R-:W-:Y:S02]  /*1b040*/  IMAD.MOV.U32 R13, RZ, RZ, R27 ;  /* 0x000000ffff0d7224 */ /* 0x000fe400078e001b */
[----:B------:R-:W-:-:S07]  /*1b050*/  IMAD.MOV.U32 R20, RZ, RZ, R14 ;  /* 0x000000ffff147224 */ /* 0x000fce00078e000e */
[----:B------:R-:W-:Y:S05]  /*1b060*/  WARPSYNC.COLLECTIVE R15, `(.L_x_863) ;  /* 0x000000000f087348 */ /* 0x000fea0003c00000 */
[----:B------:R0:W1:Y:S02]  /*1b070*/  SHFL.IDX P6, R14, R13, R12, R11 ;  /* 0x0000000c0d0e7389 */ /* 0x00006400000c000b */
[----:B01----:R-:W-:Y:S01]  /*1b080*/  ENDCOLLECTIVE ;  /* 0x000000000000791b */ /* 0x003fe20003800000 */
.L_x_863:
[----:B------:R-:W-:Y:S05]  /*1b090*/  BRA `(.L_x_864) ;  /* 0xfffffef800087947 */ /* 0x000fea000383ffff */
.L_x_623:
[----:B0-----:R0:W1:Y:S02]  /*1b0a0*/  SYNCS.PHASECHK.TRANS64.TRYWAIT P4, [R156+URZ+0x28800], R27 ;  /* 0x0288001b9c0075a7 */ /* 0x001064000808017f */
[----:B-1----:R-:W-:Y:S05]  /*1b0b0*/  @!P4 NANOSLEEP.SYNCS 0x989680 ;  /* 0x009896800000c95d */ /* 0x002fea0003900000 */
[----:B------:R-:W1:Y:S02]  /*1b0c0*/  @!P4 SYNCS.PHASECHK.TRANS64 P4, [R156+URZ+0x28800], R27 ;  /* 0x0288001b9c00c5a7 */ /* 0x000e64000808007f */
[----:B-1----:R-:W-:Y:S05]  /*1b0d0*/  @!P4 BRA `(.L_x_623) ;  /* 0xfffffffc00f0c947 */ /* 0x002fea000383ffff */
[----:B------:R-:W-:Y:S05]  /*1b0e0*/  BRA `(.L_x_865) ;  /* 0xfffffef800e87947 */ /* 0x000fea000383ffff */
.L_x_633:
[----:B--2---:R2:W0:Y:S02]  /*1b0f0*/  SYNCS.PHASECHK.TRANS64.TRYWAIT P1, [R3+URZ+0x28830], R0 ;  /* 0x02883000030075a7 */ /* 0x004424000802017f */
[----:B0-----:R-:W-:Y:S05]  /*1b100*/  @!P1 NANOSLEEP.SYNCS 0x989680 ;  /* 0x009896800000995d */ /* 0x001fea0003900000 */
[----:B------:R-:W0:Y:S02]  /*1b110*/  @!P1 SYNCS.PHASECHK.TRANS64 P1, [R3+URZ+0x28830], R0 ;  /* 0x02883000030095a7 */ /* 0x000e24000802007f */
[----:B0-----:R-:W-:Y:S05]  /*1b120*/  @!P1 BRA `(.L_x_633) ;  /* 0xfffffffc00f09947 */ /* 0x001fea000383ffff */
[----:B------:R-:W-:Y:S05]  /*1b130*/  BRA `(.L_x_632) ;  /* 0xffffff1000c07947 */ /* 0x000fea000383ffff */
.L_x_640:
[----:B-1----:R1:W2:Y:S02]  /*1b140*/  SYNCS.PHASECHK.TRANS64.TRYWAIT P2, [R5+URZ+0x28830], R4 ;  /* 0x02883004050075a7 */ /* 0x0022a4000804017f */
[----:B--2---:R-:W-:Y:S05]  /*1b150*/  @!P2 NANOSLEEP.SYNCS 0x989680 ;  /* 0x009896800000a95d */ /* 0x004fea0003900000 */
[----:B------:R-:W2:Y:S02]  /*1b160*/  @!P2 SYNCS.PHASECHK.TRANS64 P2, [R5+URZ+0x28830], R4 ;  /* 0x028830040500a5a7 */ /* 0x000ea4000804007f */
[----:B--2---:R-:W-:Y:S05]  /*1b170*/  @!P2 BRA `(.L_x_640) ;  /* 0xfffffffc00f0a947 */ /* 0x004fea000383ffff */
[----:B------:R-:W-:Y:S05]  /*1b180*/  BRA `(.L_x_639) ;  /* 0xffffff3800407947 */ /* 0x000fea000383ffff */
.L_x_644:
[----:B-1----:R1:W2:Y:S02]  /*1b190*/  SYNCS.PHASECHK.TRANS64.TRYWAIT P1, [R5+URZ+0x28850], R4 ;  /* 0x02885004050075a7 */ /* 0x0022a4000802017f */
[----:B--2---:R-:W-:Y:S05]  /*1b1a0*/  @!P1 NANOSLEEP.SYNCS 0x989680 ;  /* 0x009896800000995d */ /* 0x004fea0003900000 */
[----:B------:R-:W2:Y:S02]  /*1b1b0*/  @!P1 SYNCS.PHASECHK.TRANS64 P1, [R5+URZ+0x28850], R4 ;  /* 0x02885004050095a7 */ /* 0x000ea4000802007f */
[----:B--2---:R-:W-:Y:S05]  /*1b1c0*/  @!P1 BRA `(.L_x_644) ;  /* 0xfffffffc00f09947 */ /* 0x004fea000383ffff */
[----:B------:R-:W-:Y:S05]  /*1b1d0*/  BRA `(.L_x_641) ;  /* 0xffffff3c004c7947 */ /* 0x000fea000383ffff */
.L_x_651:
[----:B-1----:R1:W2:Y:S02]  /*1b1e0*/  SYNCS.PHASECHK.TRANS64.TRYWAIT P1, [R13+URZ+0x28850], R0 ;  /* 0x028850000d0075a7 */ /* 0x0022a4000802017f */
[----:B--2---:R-:W-:Y:S05]  /*1b1f0*/  @!P1 NANOSLEEP.SYNCS 0x989680 ;  /* 0x009896800000995d */ /* 0x004fea0003900000 */
[----:B------:R-:W2:Y:S02]  /*1b200*/  @!P1 SYNCS.PHASECHK.TRANS64 P1, [R13+URZ+0x28850], R0 ;  /* 0x028850000d0095a7 */ /* 0x000ea4000802007f */
[----:B--2---:R-:W-:Y:S05]  /*1b210*/  @!P1 BRA `(.L_x_651) ;  /* 0xfffffffc00f09947 */ /* 0x004fea000383ffff */
[----:B------:R-:W-:Y:S05]  /*1b220*/  BRA `(.L_x_650) ;  /* 0xffffff58008c7947 */ /* 0x000fea000383ffff */
.L_x_666:
[----:B------:R-:W-:Y:S01]  /*1b230*/  IMAD.MOV.U32 R13, RZ, RZ, R4 ;  /* 0x000000ffff0d7224 */ /* 0x000fe200078e0004 */
[----:B------:R-:W-:Y:S01]  /*1b240*/  MOV R12, RZ ;  /* 0x000000ff000c7202 */ /* 0x000fe20000000f00 */
[----:B------:R-:W-:Y:S02]  /*1b250*/  IMAD.MOV.U32 R11, RZ, RZ, 0x181f ;  /* 0x0000181fff0b7424 */ /* 0x000fe400078e00ff */
[----:B------:R-:W-:-:S07]  /*1b260*/  IMAD.MOV.U32 R15, RZ, RZ, -0x1 ;  /* 0xffffffffff0f7424 */ /* 0x000fce00078e00ff */
[----:B-1----:R-:W-:Y:S05]  /*1b270*/  WARPSYNC.COLLECTIVE R15, `(.L_x_866) ;  /* 0x000000000f087348 */ /* 0x002fea0003c00000 */
[----:B------:R0:W2:Y:S02]  /*1b280*/  SHFL.IDX P6, R14, R13, R12, R11 ;  /* 0x0000000c0d0e7389 */ /* 0x0000a400000c000b */
[----:B012---:R-:W-:Y:S01]  /*1b290*/  ENDCOLLECTIVE ;  /* 0x000000000000791b */ /* 0x007fe20003800000 */
.L_x_866:
[----:B------:R-:W-:Y:S02]  /*1b2a0*/  IMAD.MOV.U32 R13, RZ, RZ, R0 ;  /* 0x000000ffff0d7224 */ /* 0x000fe400078e0000 */
[----:B------:R-:W-:-:S07]  /*1b2b0*/  IMAD.MOV.U32 R3, RZ, RZ, R14 ;  /* 0x000000ffff037224 */ /* 0x000fce00078e000e */
[----:B------:R-:W-:Y:S05]  /*1b2c0*/  WARPSYNC.COLLECTIVE R15, `(.L_x_867) ;  /* 0x000000000f087348 */ /* 0x000fea0003c00000 */
[----:B------:R0:W1:Y:S02]  /*1b2d0*/  SHFL.IDX P6, R14, R13, R12, R11 ;  /* 0x0000000c0d0e7389 */ /* 0x00006400000c000b */
[----:B01----:R-:W-:Y:S01]  /*1b2e0*/  ENDCOLLECTIVE ;  /* 0x000000000000791b */ /* 0x003fe20003800000 */
.L_x_867:
[----:B------:R-:W-:Y:S05]  /*1b2f0*/  BRA `(.L_x_868) ;  /* 0xffffff7c00c07947 */ /* 0x000fea000383ffff */
.L_x_669:
[----:B------:R-:W-:Y:S01]  /*1b300*/  BSSY B1, `(.L_x_869) ;  /* 0x0000008000017945 */ /* 0x000fe20003800000 */
[----:B------:R-:W-:Y:S02]  /*1b310*/  IMAD.MOV.U32 R13, RZ, RZ, R4 ;  /* 0x000000ffff0d7224 */ /* 0x000fe400078e0004 */
[----:B------:R-:W-:Y:S02]  /*1b320*/  IMAD.MOV.U32 R12, RZ, RZ, 0x1 ;  /* 0x00000001ff0c7424 */ /* 0x000fe400078e00ff */
[----:B----4-:R-:W-:Y:S02]  /*1b330*/  IMAD.MOV.U32 R11, RZ, RZ, 0x181f ;  /* 0x0000181fff0b7424 */ /* 0x010fe400078e00ff */
[----:B------:R-:W-:-:S07]  /*1b340*/  IMAD.MOV.U32 R15, RZ, RZ, -0x1 ;  /* 0xffffffffff0f7424 */ /* 0x000fce00078e00ff */
[----:B0123--:R-:W-:Y:S05]  /*1b350*/  WARPSYNC.COLLECTIVE R15, `(.L_x_870) ;  /* 0x000000000f087348 */ /* 0x00ffea0003c00000 */
[----:B---3--:R3:W4:Y:S02]  /*1b360*/  SHFL.IDX P6, R14, R13, R12, R11 ;  /* 0x0000000c0d0e7389 */ /* 0x00872400000c000b */
[----:B01234-:R-:W-:Y:S01]  /*1b370*/  ENDCOLLECTIVE ;  /* 0x000000000000791b */ /* 0x01ffe20003800000 */
.L_x_870:
[----:B------:R-:W-:Y:S05]  /*1b380*/  BSYNC B1 ;  /* 0x0000000000017941 */ /* 0x000fea0003800000 */
.L_x_869:
        /* <DEDUP_REMOVED lines=8> */
.L_x_871:
[----:B------:R-:W-:Y:S05]  /*1b410*/  BRA `(.L_x_872) ;  /* 0xffffff7c00c07947 */ /* 0x000fea000383ffff */
.L_x_672:
        /* <DEDUP_REMOVED lines=8> */
.L_x_874:
[----:B------:R-:W-:Y:S05]  /*1b4a0*/  BSYNC B1 ;  /* 0x0000000000017941 */ /* 0x000fea0003800000 */
.L_x_873:
        /* <DEDUP_REMOVED lines=8> */
.L_x_875:
[----:B------:R-:W-:Y:S05]  /*1b530*/  BRA `(.L_x_876) ;  /* 0xffffff7c00c07947 */ /* 0x000fea000383ffff */
.L_x_675:
[----:B------:R-:W-:Y:S01]  /*1b540*/  BSSY B1, `(.L_x_877) ;  /* 0x0000008000017945 */ /* 0x000fe20003800000 */
[----:B------:R-:W-:Y:S01]  /*1b550*/  IMAD.MOV.U32 R13, RZ, RZ, R4 ;  /* 0x000000ffff0d7224 */ /* 0x000fe200078e0004 */
[----:B------:R-:W-:Y:S01]  /*1b560*/  MOV R12, 0x3 ;  /* 0x00000003000c7802 */ /* 0x000fe20000000f00 */
[----:B0-----:R-:W-:Y:S02]  /*1b570*/  IMAD.MOV.U32 R11, RZ, RZ, 0x181f ;  /* 0x0000181fff0b7424 */ /* 0x001fe400078e00ff */
[----:B------:R-:W-:-:S07]  /*1b580*/  IMAD.MOV.U32 R15, RZ, RZ, -0x1 ;  /* 0xffffffffff0f7424 */ /* 0x000fce00078e00ff */
[----:B-1234-:R-:W-:Y:S05]  /*1b590*/  WARPSYNC.COLLECTIVE R15, `(.L_x_878) ;  /* 0x000000000f087348 */ /* 0x01efea0003c00000 */
[----:B----4-:R0:W4:Y:S02]  /*1b5a0*/  SHFL.IDX P6, R14, R13, R12, R11 ;  /* 0x0000000c0d0e7389 */ /* 0x01012400000c000b */
[----:B01234-:R-:W-:Y:S01]  /*1b5b0*/  ENDCOLLECTIVE ;  /* 0x000000000000791b */ /* 0x01ffe20003800000 */
.L_x_878:
[----:B------:R-:W-:Y:S05]  /*1b5c0*/  BSYNC B1 ;  /* 0x0000000000017941 */ /* 0x000fea0003800000 */
.L_x_877:
        /* <DEDUP_REMOVED lines=8> */
.L_x_879:
[----:B------:R-:W-:Y:S05]  /*1b650*/  BRA `(.L_x_880) ;  /* 0xffffff7c00c07947 */ /* 0x000fea000383ffff */
.L_x_692:
[----:B------:R-:W0:Y:S01]  /*1b660*/  S2R R9, SR_TID.X ;  /* 0x0000000000097919 */ /* 0x000e220000002100 */
[----:B------:R-:W-:Y:S01]  /*1b670*/  BSSY B1, `(.L_x_881) ;  /* 0x000000a000017945 */ /* 0x000fe20003800000 */
[----:B------:R-:W-:Y:S02]  /*1b680*/  IMAD.MOV.U32 R12, RZ, RZ, RZ ;  /* 0x000000ffff0c7224 */ /* 0x000fe400078e00ff */
[----:B------:R-:W-:Y:S02]  /*1b690*/  IMAD.MOV.U32 R11, RZ, RZ, 0x1f ;  /* 0x0000001fff0b7424 */ /* 0x000fe400078e00ff */
[----:B------:R-:W-:Y:S01]  /*1b6a0*/  IMAD.MOV.U32 R15, RZ, RZ, -0x1 ;  /* 0xffffffffff0f7424 */ /* 0x000fe200078e00ff */
[----:B0-----:R-:W-:-:S04]  /*1b6b0*/  SHF.R.U32.HI R9, RZ, 0x5, R9 ;  /* 0x00000005ff097819 */ /* 0x001fc80000011609 */
[----:B------:R-:W-:-:S05]  /*1b6c0*/  LOP3.LUT R9, R9, 0x3, RZ, 0xc0, !PT ;  /* 0x0000000309097812 */ /* 0x000fca00078ec0ff */
[----:B------:R-:W-:-:S07]  /*1b6d0*/  IMAD.MOV.U32 R13, RZ, RZ, R9 ;  /* 0x000000ffff0d7224 */ /* 0x000fce00078e0009 */
[----:B------:R-:W-:Y:S05]  /*1b6e0*/  WARPSYNC.COLLECTIVE R15, `(.L_x_882) ;  /* 0x000000000f087348 */ /* 0x000fea0003c00000 */
[----:B------:R0:W1:Y:S02]  /*1b6f0*/  SHFL.IDX P6, R14, R13, R12, R11 ;  /* 0x0000000c0d0e7389 */ /* 0x00006400000c000b */
[----:B01----:R-:W-:Y:S01]  /*1b700*/  ENDCOLLECTIVE ;  /* 0x000000000000791b */ /* 0x003fe20003800000 */
.L_x_882:
[----:B------:R-:W-:Y:S05]  /*1b710*/  BSYNC B1 ;  /* 0x0000000000017941 */ /* 0x000fea0003800000 */
.L_x_881:
[----:B------:R-:W-:Y:S05]  /*1b720*/  BRA `(.L_x_883) ;  /* 0xffffff90002c7947 */ /* 0x000fea000383ffff */
.L_x_694:
[----:B------:R-:W-:Y:S01]  /*1b730*/  BSSY B1, `(.L_x_884) ;  /* 0x0000006000017945 */ /* 0x000fe20003800000 */
[----:B------:R-:W-:-:S07]  /*1b740*/  MOV R15, 0xffffffff ;  /* 0xffffffff000f7802 */ /* 0x000fce0000000f00 */
[----:B0-----:R-:W-:Y:S05]  /*1b750*/  WARPSYNC.COLLECTIVE R15, `(.L_x_885) ;  /* 0x000000000f0c7348 */ /* 0x001fea0003c00000 */
[----:B------:R-:W-:Y:S02]  /*1b760*/  ELECT P6, UR62, PT ;  /* 0x00000000003e782f */ /* 0x000fe400038c0000 */
[----:B------:R-:W-:Y:S01]  /*1b770*/  MOV R14, UR62 ;  /* 0x0000003e000e7c02 */ /* 0x000fe20008000f00 */
[----:B0-----:R-:W-:Y:S10]  /*1b780*/  ENDCOLLECTIVE ;  /* 0x000000000000791b */ /* 0x001ff40003800000 */
.L_x_885:
[----:B------:R-:W-:Y:S05]  /*1b790*/  BSYNC B1 ;  /* 0x0000000000017941 */ /* 0x000fea0003800000 */
.L_x_884:
[----:B------:R-:W-:Y:S05]  /*1b7a0*/  BRA `(.L_x_693) ;  /* 0xffffff9000247947 */ /* 0x000fea000383ffff */
.L_x_696:
[----:B0-----:R0:W1:Y:S02]  /*1b7b0*/  SYNCS.PHASECHK.TRANS64.TRYWAIT P0, [R22+URZ+0x28820], R5 ;  /* 0x02882005160075a7 */ /* 0x001064000800017f */
[----:B-1----:R-:W-:Y:S05]  /*1b7c0*/  @!P0 NANOSLEEP.SYNCS 0x989680 ;  /* 0x009896800000895d */ /* 0x002fea0003900000 */
[----:B------:R-:W1:Y:S02]  /*1b7d0*/  @!P0 SYNCS.PHASECHK.TRANS64 P0, [R22+URZ+0x28820], R5 ;  /* 0x02882005160085a7 */ /* 0x000e64000800007f */
[----:B-1----:R-:W-:Y:S05]  /*1b7e0*/  @!P0 BRA `(.L_x_696) ;  /* 0xfffffffc00f08947 */ /* 0x002fea000383ffff */
[----:B------:R-:W-:Y:S05]  /*1b7f0*/  BRA `(.L_x_886) ;  /* 0xffffff9000347947 */ /* 0x000fea000383ffff */
.L_x_700:
[----:B0-----:R0:W1:Y:S02]  /*1b800*/  SYNCS.PHASECHK.TRANS64.TRYWAIT P0, [R5+URZ+0x288a0], R6 ;  /* 0x0288a006050075a7 */ /* 0x001064000800017f */
[----:B-1----:R-:W-:Y:S05]  /*1b810*/  @!P0 NANOSLEEP.SYNCS 0x989680 ;  /* 0x009896800000895d */ /* 0x002fea0003900000 */
[----:B------:R-:W1:Y:S02]  /*1b820*/  @!P0 SYNCS.PHASECHK.TRANS64 P0, [R5+URZ+0x288a0], R6 ;  /* 0x0288a006050085a7 */ /* 0x000e64000800007f */
[----:B-1----:R-:W-:Y:S05]  /*1b830*/  @!P0 BRA `(.L_x_700) ;  /* 0xfffffffc00f08947 */ /* 0x002fea000383ffff */
[----:B------:R-:W-:Y:S05]  /*1b840*/  BRA `(.L_x_887) ;  /* 0xffffff90004c7947 */ /* 0x000fea000383ffff */
.L_x_706:
[----:B-1----:R1:W2:Y:S02]  /*1b850*/  SYNCS.PHASECHK.TRANS64.TRYWAIT P0, [R5+URZ+0x288c0], R6 ;  /* 0x0288c006050075a7 */ /* 0x0022a4000800017f */
[----:B--2---:R-:W-:Y:S05]  /*1b860*/  @!P0 NANOSLEEP.SYNCS 0x989680 ;  /* 0x009896800000895d */ /* 0x004fea0003900000 */
[----:B------:R-:W2:Y:S02]  /*1b870*/  @!P0 SYNCS.PHASECHK.TRANS64 P0, [R5+URZ+0x288c0], R6 ;  /* 0x0288c006050085a7 */ /* 0x000ea4000800007f */
[----:B--2---:R-:W-:Y:S05]  /*1b880*/  @!P0 BRA `(.L_x_706) ;  /* 0xfffffffc00f08947 */ /* 0x004fea000383ffff */
[----:B------:R-:W-:Y:S05]  /*1b890*/  BRA `(.L_x_888) ;  /* 0xffffff94000c7947 */ /* 0x000fea000383ffff */
.L_x_714:
[----:B-1----:R1:W2:Y:S02]  /*1b8a0*/  SYNCS.PHASECHK.TRANS64.TRYWAIT P1, [R8+URZ+0x288a0], R7 ;  /* 0x0288a007080075a7 */ /* 0x0022a4000802017f */
[----:B--2---:R-:W-:Y:S05]  /*1b8b0*/  @!P1 NANOSLEEP.SYNCS 0x989680 ;  /* 0x009896800000995d */ /* 0x004fea0003900000 */
[----:B------:R-:W2:Y:S02]  /*1b8c0*/  @!P1 SYNCS.PHASECHK.TRANS64 P1, [R8+URZ+0x288a0], R7 ;  /* 0x0288a007080095a7 */ /* 0x000ea4000802007f */
[----:B--2---:R-:W-:Y:S05]  /*1b8d0*/  @!P1 BRA `(.L_x_714) ;  /* 0xfffffffc00f09947 */ /* 0x004fea000383ffff */
[----:B------:R-:W-:Y:S05]  /*1b8e0*/  BRA `(.L_x_889) ;  /* 0xffffff9800087947 */ /* 0x000fea000383ffff */
.L_x_720:
[----:B0-----:R0:W2:Y:S02]  /*1b8f0*/  SYNCS.PHASECHK.TRANS64.TRYWAIT P1, [R8+URZ+0x288c0], R7 ;  /* 0x0288c007080075a7 */ /* 0x0010a4000802017f */
[----:B--2---:R-:W-:Y:S05]  /*1b900*/  @!P1 NANOSLEEP.SYNCS 0x989680 ;  /* 0x009896800000995d */ /* 0x004fea0003900000 */
[----:B------:R-:W2:Y:S02]  /*1b910*/  @!P1 SYNCS.PHASECHK.TRANS64 P1, [R8+URZ+0x288c0], R7 ;  /* 0x0288c007080095a7 */ /* 0x000ea4000802007f */
[----:B--2---:R-:W-:Y:S05]  /*1b920*/  @!P1 BRA `(.L_x_720) ;  /* 0xfffffffc00f09947 */ /* 0x004fea000383ffff */
[----:B------:R-:W-:Y:S05]  /*1b930*/  BRA `(.L_x_890) ;  /* 0xffffff9800c07947 */ /* 0x000fea000383ffff */
.L_x_734:
        /* <DEDUP_REMOVED lines=8> */
[----:B-----5:R-:W-:Y:S05]  /*1b9c0*/  WARPSYNC.COLLECTIVE R15, `(.L_x_892) ;  /* 0x000000000f087348 */ /* 0x020fea0003c00000 */
[----:B------:R0:W1:Y:S02]  /*1b9d0*/  SHFL.IDX P6, R14, R13, R12, R11 ;  /* 0x0000000c0d0e7389 */ /* 0x00006400000c000b */
[----:B01---5:R-:W-:Y:S01]  /*1b9e0*/  ENDCOLLECTIVE ;  /* 0x000000000000791b */ /* 0x023fe20003800000 */
.L_x_892:
[----:B------:R-:W-:Y:S05]  /*1b9f0*/  BSYNC B0 ;  /* 0x0000000000007941 */ /* 0x000fea0003800000 */
.L_x_891:
[----:B------:R-:W-:Y:S05]  /*1ba00*/  BRA `(.L_x_893) ;  /* 0xffffffa400807947 */ /* 0x000fea000383ffff */
.L_x_737:
[----:B0-----:R0:W1:Y:S02]  /*1ba10*/  SYNCS.PHASECHK.TRANS64.TRYWAIT P0, [R7+URZ+0x28840], R2 ;  /* 0x02884002070075a7 */ /* 0x001064000800017f */
[----:B-1----:R-:W-:Y:S05]  /*1ba20*/  @!P0 NANOSLEEP.SYNCS 0x989680 ;  /* 0x009896800000895d */ /* 0x002fea0003900000 */
[----:B------:R-:W1:Y:S02]  /*1ba30*/  @!P0 SYNCS.PHASECHK.TRANS64 P0, [R7+URZ+0x28840], R2 ;  /* 0x02884002070085a7 */ /* 0x000e64000800007f */
[----:B-1----:R-:W-:Y:S05]  /*1ba40*/  @!P0 BRA `(.L_x_737) ;  /* 0xfffffffc00f08947 */ /* 0x002fea000383ffff */
[----:B------:R-:W-:Y:S05]  /*1ba50*/  BRA `(.L_x_894) ;  /* 0xffffffa400dc7947 */ /* 0x000fea000383ffff */
.L_x_738:
        /* <DEDUP_REMOVED lines=8> */
.L_x_896:
[----:B------:R-:W-:Y:S05]  /*1bae0*/  BSYNC B0 ;  /* 0x0000000000007941 */ /* 0x000fea0003800000 */
.L_x_895:
[----:B------:R-:W-:Y:S01]  /*1baf0*/  IMAD.MOV.U32 R13, RZ, RZ, R4 ;  /* 0x000000ffff0d7224 */ /* 0x000fe200078e0004 */
[----:B------:R-:W-:Y:S01]  /*1bb00*/  MOV R11, 0x181f ;  /* 0x0000181f000b7802 */ /* 0x000fe20000000f00 */
[----:B------:R-:W-:Y:S02]  /*1bb10*/  IMAD.MOV.U32 R12, RZ, RZ, RZ ;  /* 0x000000ffff0c7224 */ /* 0x000fe400078e00ff */
[----:B------:R-:W-:Y:S02]  /*1bb20*/  IMAD.MOV.U32 R15, RZ, RZ, -0x1 ;  /* 0xffffffffff0f7424 */ /* 0x000fe400078e00ff */
[----:B------:R-:W-:Y:S02]  /*1bb30*/  IMAD.MOV.U32 R2, RZ, RZ, R14 ;  /* 0x000000ffff027224 */ /* 0x000fe400078e000e */
[----:B------:R-:W-:-:S07]  /*1bb40*/  @P0 IMAD R8, R5, 0x2, R22 ;  /* 0x0000000205080824 */ /* 0x000fce00078e0216 */
[----:B------:R-:W-:Y:S05]  /*1bb50*/  WARPSYNC.COLLECTIVE R15, `(.L_x_897) ;  /* 0x000000000f087348 */ /* 0x000fea0003c00000 */
[----:B------:R0:W1:Y:S02]  /*1bb60*/  SHFL.IDX P6, R14, R13, R12, R11 ;  /* 0x0000000c0d0e7389 */ /* 0x00006400000c000b */
[----:B01----:R-:W-:Y:S01]  /*1bb70*/  ENDCOLLECTIVE ;  /* 0x000000000000791b */ /* 0x003fe20003800000 */
.L_x_897:
[----:B------:R-:W-:Y:S02]  /*1bb80*/  IMAD.MOV.U32 R13, RZ, RZ, R0 ;  /* 0x000000ffff0d7224 */ /* 0x000fe400078e0000 */
[----:B------:R-:W-:Y:S02]  /*1bb90*/  IMAD.MOV.U32 R12, RZ, RZ, 0x1 ;  /* 0x00000001ff0c7424 */ /* 0x000fe400078e00ff */
[----:B------:R-:W-:-:S07]  /*1bba0*/  IMAD.MOV.U32 R3, RZ, RZ, R14 ;  /* 0x000000ffff037224 */ /* 0x000fce00078e000e */
[----:B------:R-:W-:Y:S05]  /*1bbb0*/  WARPSYNC.COLLECTIVE R15, `(.L_x_898) ;  /* 0x000000000f087348 */ /* 0x000fea0003c00000 */
[----:B------:R0:W1:Y:S02]  /*1bbc0*/  SHFL.IDX P6, R14, R13, R12, R11 ;  /* 0x0000000c0d0e7389 */ /* 0x00006400000c000b */
[----:B01----:R-:W-:Y:S01]  /*1bbd0*/  ENDCOLLECTIVE ;  /* 0x000000000000791b */ /* 0x003fe20003800000 */
.L_x_898:
        /* <DEDUP_REMOVED lines=16> */
.L_x_899:
[----:B------:R-:W-:Y:S01]  /*1bce0*/  @P0 IMAD R8, R5, 0x2, R22 ;  /* 0x0000000205080824 */ /* 0x000fe200078e0216 */
[----:B------:R-:W-:Y:S01]  /*1bcf0*/  MOV R13, R0 ;  /* 0x00000000000d7202 */ /* 0x000fe20000000f00 */
[----:B------:R-:W-:Y:S02]  /*1bd00*/  IMAD.MOV.U32 R12, RZ, RZ, 0x2 ;  /* 0x00000002ff0c7424 */ /* 0x000fe400078e00ff */
[----:B------:R-:W-:-:S07]  /*1bd10*/  IMAD.MOV.U32 R3, RZ, RZ, R14 ;  /* 0x000000ffff037224 */ /* 0x000fce00078e000e */
[----:B------:R-:W-:Y:S05]  /*1bd20*/  WARPSYNC.COLLECTIVE R15, `(.L_x_900) ;  /* 0x000000000f087348 */ /* 0x000fea0003c00000 */
[----:B------:R0:W1:Y:S02]  /*1bd30*/  SHFL.IDX P6, R14, R13, R12, R11 ;  /* 0x0000000c0d0e7389 */ /* 0x00006400000c000b */
[----:B01----:R-:W-:Y:S01]  /*1bd40*/  ENDCOLLECTIVE ;  /* 0x000000000000791b */ /* 0x003fe20003800000 */
.L_x_900:
        /* <DEDUP_REMOVED lines=16> */
.L_x_901:
[----:B------:R-:W-:Y:S02]  /*1be50*/  @P0 IMAD R8, R5, 0x2, R22 ;  /* 0x0000000205080824 */ /* 0x000fe400078e0216 */
[----:B------:R-:W-:Y:S02]  /*1be60*/  IMAD.MOV.U32 R13, RZ, RZ, R0 ;  /* 0x000000ffff0d7224 */ /* 0x000fe400078e0000 */
[----:B------:R-:W-:Y:S02]  /*1be70*/  IMAD.MOV.U32 R12, RZ, RZ, 0x3 ;  /* 0x00000003ff0c7424 */ /* 0x000fe400078e00ff */
[----:B------:R-:W-:-:S07]  /*1be80*/  IMAD.MOV.U32 R3, RZ, RZ, R14 ;  /* 0x000000ffff037224 */ /* 0x000fce00078e000e */
[----:B------:R-:W-:Y:S05]  /*1be90*/  WARPSYNC.COLLECTIVE R15, `(.L_x_902) ;  /* 0x000000000f087348 */ /* 0x000fea0003c00000 */
[----:B------:R0:W1:Y:S02]  /*1bea0*/  SHFL.IDX P6, R14, R13, R12, R11 ;  /* 0x0000000c0d0e7389 */ /* 0x00006400000c000b */
[----:B01----:R-:W-:Y:S01]  /*1beb0*/  ENDCOLLECTIVE ;  /* 0x000000000000791b */ /* 0x003fe20003800000 */
.L_x_902:
        /* <DEDUP_REMOVED lines=16> */
.L_x_903:
[----:B------:R-:W-:Y:S02]  /*1bfc0*/  @P0 IMAD R8, R5, 0x2, R22 ;  /* 0x0000000205080824 */ /* 0x000fe400078e0216 */
[----:B------:R-:W-:Y:S02]  /*1bfd0*/  IMAD.MOV.U32 R13, RZ, RZ, R0 ;  /* 0x000000ffff0d7224 */ /* 0x000fe400078e0000 */
[----:B------:R-:W-:Y:S02]  /*1bfe0*/  IMAD.MOV.U32 R12, RZ, RZ, 0x4 ;  /* 0x00000004ff0c7424 */ /* 0x000fe400078e00ff */
[----:B------:R-:W-:-:S07]  /*1bff0*/  IMAD.MOV.U32 R3, RZ, RZ, R14 ;  /* 0x000000ffff037224 */ /* 0x000fce00078e000e */
[----:B------:R-:W-:Y:S05]  /*1c000*/  WARPSYNC.COLLECTIVE R15, `(.L_x_904) ;  /* 0x000000000f087348 */ /* 0x000fea0003c00000 */
[----:B------:R0:W1:Y:S02]  /*1c010*/  SHFL.IDX P6, R14, R13, R12, R11 ;  /* 0x0000000c0d0e7389 */ /* 0x00006400000c000b */
[----:B01----:R-:W-:Y:S01]  /*1c020*/  ENDCOLLECTIVE ;  /* 0x000000000000791b */ /* 0x003fe20003800000 */
.L_x_904:
        /* <DEDUP_REMOVED lines=16> */
.L_x_905:
[----:B------:R-:W-:Y:S02]  /*1c130*/  @P0 IMAD R8, R5, 0x2, R22 ;  /* 0x0000000205080824 */ /* 0x000fe400078e0216 */
[----:B------:R-:W-:Y:S02]  /*1c140*/  IMAD.MOV.U32 R13, RZ, RZ, R0 ;  /* 0x000000ffff0d7224 */ /* 0x000fe400078e0000 */
[----:B------:R-:W-:Y:S02]  /*1c150*/  IMAD.MOV.U32 R12, RZ, RZ, 0x5 ;  /* 0x00000005ff0c7424 */ /* 0x000fe400078e00ff */
[----:B------:R-:W-:-:S07]  /*1c160*/  IMAD.MOV.U32 R3, RZ, RZ, R14 ;  /* 0x000000ffff037224 */ /* 0x000fce00078e000e */
[----:B------:R-:W-:Y:S05]  /*1c170*/  WARPSYNC.COLLECTIVE R15, `(.L_x_906) ;  /* 0x000000000f087348 */ /* 0x000fea0003c00000 */
[----:B------:R0:W1:Y:S02]  /*1c180*/  SHFL.IDX P6, R14, R13, R12, R11 ;  /* 0x0000000c0d0e7389 */ /* 0x00006400000c000b */
[----:B01----:R-:W-:Y:S01]  /*1c190*/  ENDCOLLECTIVE ;  /* 0x000000000000791b */ /* 0x003fe20003800000 */
.L_x_906:
[----:B------:R-:W-:-:S05]  /*1c1a0*/  @P0 LEA R3, P1, R31, R3, 0x1 ;  /* 0x000000031f030211 */ /* 0x000fca00078208ff */
[----:B------:R-:W-:-:S05]  /*1c1b0*/  @P0 IMAD.X R2, RZ, RZ, R2, P1 ;  /* 0x000000ffff020224 */ /* 0x000fca00008e0602 */
[----:B------:R-:W-:Y:S02]  /*1c1c0*/  @P0 LOP3.LUT R3, R3, R2, RZ, 0x3c, !PT ;  /* 0x0000000203030212 */ /* 0x000fe400078e3cff */
[----:B------:R-:W-:Y:S02]  /*1c1d0*/  MOV R13, R4 ;  /* 0x00000004000d7202 */ /* 0x000fe40000000f00 */
        /* <DEDUP_REMOVED lines=12> */
.L_x_907:
[----:B------:R-:W-:Y:S02]  /*1c2a0*/  @P0 IMAD R8, R5, 0x2, R22 ;  /* 0x0000000205080824 */ /* 0x000fe400078e0216 */
[----:B------:R-:W-:Y:S02]  /*1c2b0*/  IMAD.MOV.U32 R13, RZ, RZ, R0 ;  /* 0x000000ffff0d7224 */ /* 0x000fe400078e0000 */
[----:B------:R-:W-:Y:S02]  /*1c2c0*/  IMAD.MOV.U32 R12, RZ, RZ, 0x6 ;  /* 0x00000006ff0c7424 */ /* 0x000fe400078e00ff */
[----:B------:R-:W-:-:S07]  /*1c2d0*/  IMAD.MOV.U32 R3, RZ, RZ, R14 ;  /* 0x000000ffff037224 */ /* 0x000fce00078e000e */
[----:B------:R-:W-:Y:S05]  /*1c2e0*/  WARPSYNC.COLLECTIVE R15, `(.L_x_908) ;  /* 0x000000000f087348 */ /* 0x000fea0003c00000 */
[----:B------:R0:W1:Y:S02]  /*1c2f0*/  SHFL.IDX P6, R14, R13, R12, R11 ;  /* 0x0000000c0d0e7389 */ /* 0x00006400000c000b */
[----:B01----:R-:W-:Y:S01]  /*1c300*/  ENDCOLLECTIVE ;  /* 0x000000000000791b */ /* 0x003fe20003800000 */
.L_x_908:
        /* <DEDUP_REMOVED lines=16> */
.L_x_909:
[----:B------:R-:W-:Y:S02]  /*1c410*/  @P0 IMAD R8, R5, 0x2, R22 ;  /* 0x0000000205080824 */ /* 0x000fe400078e0216 */
[----:B------:R-:W-:Y:S01]  /*1c420*/  IMAD.MOV.U32 R13, RZ, RZ, R0 ;  /* 0x000000ffff0d7224 */ /* 0x000fe200078e0000 */
[----:B------:R-:W-:Y:S01]  /*1c430*/  MOV R12, 0x7 ;  /* 0x00000007000c7802 */ /* 0x000fe20000000f00 */
[----:B------:R-:W-:-:S07]  /*1c440*/  IMAD.MOV.U32 R3, RZ, RZ, R14 ;  /* 0x000000ffff037224 */ /* 0x000fce00078e000e */
[----:B------:R-:W-:Y:S05]  /*1c450*/  WARPSYNC.COLLECTIVE R15, `(.L_x_910) ;  /* 0x000000000f087348 */ /* 0x000fea0003c00000 */
[----:B------:R0:W1:Y:S02]  /*1c460*/  SHFL.IDX P6, R14, R13, R12, R11 ;  /* 0x0000000c0d0e7389 */ /* 0x00006400000c000b */
[----:B01----:R-:W-:Y:S01]  /*1c470*/  ENDCOLLECTIVE ;  /* 0x000000000000791b */ /* 0x003fe20003800000 */
.L_x_910:
[----:B------:R-:W-:-:S05]  /*1c480*/  @P0 LEA R3, P1, R31, R3, 0x1 ;  /* 0x000000031f030211 */ /* 0x000fca00078208ff */
[----:B------:R-:W-:-:S05]  /*1c490*/  @P0 IMAD.X R2, RZ, RZ, R2, P1 ;  /* 0x000000ffff020224 */ /* 0x000fca00008e0602 */
[----:B------:R-:W-:Y:S01]  /*1c4a0*/  @P0 LOP3.LUT R3, R3, R2, RZ, 0x3c, !PT ;  /* 0x0000000203030212 */ /* 0x000fe200078e3cff */
[----:B------:R-:W-:-:S03]  /*1c4b0*/  IMAD.MOV.U32 R13, RZ, RZ, R4 ;  /* 0x000000ffff0d7224 */ /* 0x000fc600078e0004 */
[----:B------:R-:W-:-:S04]  /*1c4c0*/  @P0 LOP3.LUT R2, R3, R2, RZ, 0x3c, !PT ;  /* 0x0000000203020212 */ /* 0x000fc800078e3cff */
[----:B------:R-:W-:Y:S01]  /*1c4d0*/  @P0 LOP3.LUT R3, R3, R2, RZ, 0x3c, !PT ;  /* 0x0000000203030212 */ /* 0x000fe200078e3cff */
[----:B------:R-:W-:-:S07]  /*1c4e0*/  IMAD.MOV.U32 R0, RZ, RZ, R14 ;  /* 0x000000ffff007224 */ /* 0x000fce00078e000e */
[----:B------:R-:W-:Y:S05]  /*1c4f0*/  WARPSYNC.COLLECTIVE R15, `(.L_x_911) ;  /* 0x000000000f087348 */ /* 0x000fea0003c00000 */
[----:B------:R0:W1:Y:S02]  /*1c500*/  SHFL.IDX P6, R14, R13, R12, R11 ;  /* 0x0000000c0d0e7389 */ /* 0x00006400000c000b */
[----:B01----:R-:W-:Y:S01]  /*1c510*/  ENDCOLLECTIVE ;  /* 0x000000000000791b */ /* 0x003fe20003800000 */
.L_x_911:
[----:B------:R-:W-:Y:S01]  /*1c520*/  @!PT LDS RZ, [RZ] ;  /* 0x00000000fffff984 */ /* 0x000fe20000000800 */
[----:B------:R-:W-:Y:S01]  /*1c530*/  @!PT LDS RZ, [RZ] ;  /* 0x00000000fffff984 */ /* 0x000fe20000000800 */
[----:B------:R-:W-:Y:S01]  /*1c540*/  @!PT LDS RZ, [RZ] ;  /* 0x00000000fffff984 */ /* 0x000fe20000000800 */
[----:B------:R-:W-:Y:S04]  /*1c550*/  @P0 LDGSTS.E.BYPASS.LTC128B.128 [R8+0x1b400], desc[UR38][R2.64], !P3 ;  /* 0x1b40000002080fae */ /* 0x000fe8000d901d66 */
[----:B------:R0:W-:Y:S02]  /*1c560*/  @P0 LDGSTS.E.BYPASS.LTC128B.128 [R8+0x1f400], desc[UR38][R2.64+0x80], !P2 ;  /* 0x1f40008002080fae */ /* 0x0001e4000d101d66 */
[----:B0-----:R-:W-:Y:S01]  /*1c570*/  IMAD.MOV.U32 R2, RZ, RZ, R14 ;  /* 0x000000ffff027224 */ /* 0x001fe200078e000e */
[----:B------:R-:W-:Y:S06]  /*1c580*/  BRA `(.L_x_912) ;  /* 0xffffffa000c07947 */ /* 0x000fec000383ffff */
.L_x_743:
        /* <DEDUP_REMOVED lines=9> */
.L_x_913:
[C---:B------:R-:W-:Y:S01]  /*1c620*/  VIADD R7, R4.reuse, 0x10 ;  /* 0x0000001004077836 */ /* 0x040fe20000000000 */
[----:B------:R-:W-:Y:S01]  /*1c630*/  ISETP.GE.AND P3, PT, R4, R6, PT ;  /* 0x000000060400720c */ /* 0x000fe20003f66270 */
[----:B------:R-:W-:Y:S02]  /*1c640*/  IMAD.MOV.U32 R13, RZ, RZ, R0 ;  /* 0x000000ffff0d7224 */ /* 0x000fe400078e0000 */
[----:B------:R-:W-:-:S10]  /*1c650*/  IMAD.MOV.U32 R2, RZ, RZ, R14 ;  /* 0x000000ffff027224 */ /* 0x000fd400078e000e */
[----:B------:R-:W-:Y:S05]  /*1c660*/  WARPSYNC.COLLECTIVE R15, `(.L_x_914) ;  /* 0x000000000f087348 */ /* 0x000fea0003c00000 */
[----:B------:R0:W1:Y:S02]  /*1c670*/  SHFL.IDX P6, R14, R13, R12, R11 ;  /* 0x0000000c0d0e7389 */ /* 0x00006400000c000b */
[----:B01----:R-:W-:Y:S01]  /*1c680*/  ENDCOLLECTIVE ;  /* 0x000000000000791b */ /* 0x003fe20003800000 */
.L_x_914:
[----:B------:R-:W-:Y:S02]  /*1c690*/  IMAD.MOV.U32 R13, RZ, RZ, R5 ;  /* 0x000000ffff0d7224 */ /* 0x000fe400078e0005 */
[----:B------:R-:W-:Y:S01]  /*1c6a0*/  IMAD.MOV.U32 R12, RZ, RZ, 0x1 ;  /* 0x00000001ff0c7424 */ /* 0x000fe200078e00ff */
[----:B------:R-:W-:-:S05]  /*1c6b0*/  @!P3 LEA R14, P2, R31, R14, 0x1 ;  /* 0x0000000e1f0eb211 */ /* 0x000fca00078408ff */
[----:B------:R-:W-:Y:S01]  /*1c6c0*/  @!P3 IMAD.X R3, RZ, RZ, R2, P2 ;  /* 0x000000ffff03b224 */ /* 0x000fe200010e0602 */
[----:B------:R-:W-:-:S07]  /*1c6d0*/  @!P3 MOV R2, R14 ;  /* 0x0000000e0002b202 */ /* 0x000fce0000000f00 */
[----:B------:R-:W-:Y:S05]  /*1c6e0*/  WARPSYNC.COLLECTIVE R15, `(.L_x_915) ;  /* 0x000000000f087348 */ /* 0x000fea0003c00000 */
[----:B------:R0:W1:Y:S02]  /*1c6f0*/  SHFL.IDX P6, R14, R13, R12, R11 ;  /* 0x0000000c0d0e7389 */ /* 0x00006400000c000b */
[----:B01----:R-:W-:Y:S01]  /*1c700*/  ENDCOLLECTIVE ;  /* 0x000000000000791b */ /* 0x003fe20003800000 */
.L_x_915:
[----:B------:R-:W-:Y:S01]  /*1c710*/  @!PT LDS RZ, [RZ] ;  /* 0x00000000fffff984 */ /* 0x000fe20000000800 */
[----:B------:R-:W-:Y:S01]  /*1c720*/  @!PT LDS RZ, [RZ] ;  /* 0x00000000fffff984 */ /* 0x000fe20000000800 */
[----:B------:R-:W-:Y:S01]  /*1c730*/  @!PT LDS RZ, [RZ] ;  /* 0x00000000fffff984 */ /* 0x000fe20000000800 */
[----:B------:R-:W-:Y:S04]  /*1c740*/  @!P3 LDGSTS.E.BYPASS.LTC128B.128 [R9+0x10400], desc[UR38][R2.64], !P0 ;  /* 0x104000000209bfae */ /* 0x000fe8000c101d66 */
[----:B------:R0:W-:Y:S01]  /*1c750*/  @!P3 LDGSTS.E.BYPASS.LTC128B.128 [R9+0x14400], desc[UR38][R2.64+0x80], !P1 ;  /* 0x144000800209bfae */ /* 0x0001e2000c901d66 */
[----:B------:R-:W-:Y:S01]  /*1c760*/  ISETP.GE.AND P3, PT, R7, R6, PT ;  /* 0x000000060700720c */ /* 0x000fe20003f66270 */
[----:B------:R-:W-:Y:S02]  /*1c770*/  IMAD.MOV.U32 R13, RZ, RZ, R0 ;  /* 0x000000ffff0d7224 */ /* 0x000fe400078e0000 */
[----:B0-----:R-:W-:-:S10]  /*1c780*/  IMAD.MOV.U32 R2, RZ, RZ, R14 ;  /* 0x000000ffff027224 */ /* 0x001fd400078e000e */
[----:B------:R-:W-:Y:S05]  /*1c790*/  WARPSYNC.COLLECTIVE R15, `(.L_x_916) ;  /* 0x000000000f087348 */ /* 0x000fea0003c00000 */
[----:B------:R0:W1:Y:S02]  /*1c7a0*/  SHFL.IDX P6, R14, R13, R12, R11 ;  /* 0x0000000c0d0e7389 */ /* 0x00006400000c000b */
[----:B01----:R-:W-:Y:S01]  /*1c7b0*/  ENDCOLLECTIVE ;  /* 0x000000000000791b */ /* 0x003fe20003800000 */
.L_x_916:
        /* <DEDUP_REMOVED lines=8> */
.L_x_917:
[----:B------:R-:W-:Y:S02]  /*1c840*/  @!P3 IMAD.MOV.U32 R3, RZ, RZ, R7 ;  /* 0x000000ffff03b224 */ /* 0x000fe400078e0007 */
[----:B------:R-:W-:-:S03]  /*1c850*/  VIADD R7, R4, 0x20 ;  /* 0x0000002004077836 */ /* 0x000fc60000000000 */
[----:B------:R-:W-:Y:S01]  /*1c860*/  @!PT LDS RZ, [RZ] ;  /* 0x00000000fffff984 */ /* 0x000fe20000000800 */
[----:B------:R-:W-:Y:S01]  /*1c870*/  @!PT LDS RZ, [RZ] ;  /* 0x00000000fffff984 */ /* 0x000fe20000000800 */
[----:B------:R-:W-:Y:S01]  /*1c880*/  @!PT LDS RZ, [RZ] ;  /* 0x00000000fffff984 */ /* 0x000fe20000000800 */
[----:B------:R-:W-:Y:S04]  /*1c890*/  @!P3 LDGSTS.E.BYPASS.LTC128B.128 [R9+0x10c00], desc[UR38][R2.64], !P0 ;  /* 0x10c000000209bfae */ /* 0x000fe8000c101d66 */
[----:B------:R0:W-:Y:S01]  /*1c8a0*/  @!P3 LDGSTS.E.BYPASS.LTC128B.128 [R9+0x14c00], desc[UR38][R2.64+0x80], !P1 ;  /* 0x14c000800209bfae */ /* 0x0001e2000c901d66 */
[----:B------:R-:W-:Y:S01]  /*1c8b0*/  ISETP.GE.AND P3, PT, R7, R6, PT ;  /* 0x000000060700720c */ /* 0x000fe20003f66270 */
[----:B------:R-:W-:Y:S01]  /*1c8c0*/  IMAD.MOV.U32 R13, RZ, RZ, R0 ;  /* 0x000000ffff0d7224 */ /* 0x000fe200078e0000 */
[----:B0-----:R-:W-:-:S11]  /*1c8d0*/  MOV R2, R14 ;  /* 0x0000000e00027202 */ /* 0x001fd60000000f00 */
[----:B------:R-:W-:Y:S05]  /*1c8e0*/  WARPSYNC.COLLECTIVE R15, `(.L_x_918) ;  /* 0x000000000f087348 */ /* 0x000fea0003c00000 */
[----:B------:R0:W1:Y:S02]  /*1c8f0*/  SHFL.IDX P6, R14, R13, R12, R11 ;  /* 0x0000000c0d0e7389 */ /* 0x00006400000c000b */
[----:B01----:R-:W-:Y:S01]  /*1c900*/  ENDCOLLECTIVE ;  /* 0x000000000000791b */ /* 0x003fe20003800000 */
.L_x_918:
        /* <DEDUP_REMOVED lines=8> */
.L_x_919:
        /* <DEDUP_REMOVED lines=13> */
.L_x_920:
        /* <DEDUP_REMOVED lines=8> */
.L_x_921:
[----:B------:R-:W-:Y:S01]  /*1cae0*/  @!P3 MOV R3, R7 ;  /* 0x000000070003b202 */ /* 0x000fe20000000f00 */
[----:B------:R-:W-:-:S04]  /*1caf0*/  VIADD R7, R4, 0x40 ;  /* 0x0000004004077836 */ /* 0x000fc80000000000 */
        /* <DEDUP_REMOVED lines=11> */
.L_x_922:
        /* <DEDUP_REMOVED lines=8> */
.L_x_923:
        /* <DEDUP_REMOVED lines=13> */
.L_x_924:
        /* <DEDUP_REMOVED lines=8> */
.L_x_925:
[----:B------:R-:W-:-:S05]  /*1cd80*/  @!P3 IMAD.MOV.U32 R3, RZ, RZ, R7 ;  /* 0x000000ffff03b224 */ /* 0x000fca00078e0007 */
[----:B------:R-:W-:Y:S01]  /*1cd90*/  @!PT LDS RZ, [RZ] ;  /* 0x00000000fffff984 */ /* 0x000fe20000000800 */
[----:B------:R-:W-:Y:S01]  /*1cda0*/  @!PT LDS RZ, [RZ] ;  /* 0x00000000fffff984 */ /* 0x000fe20000000800 */
[----:B------:R-:W-:Y:S01]  /*1cdb0*/  @!PT LDS RZ, [RZ] ;  /* 0x00000000fffff984 */ /* 0x000fe20000000800 */
[----:B------:R-:W-:Y:S04]  /*1cdc0*/  @!P3 LDGSTS.E.BYPASS.LTC128B.128 [R9+0x12c00], desc[UR38][R2.64], !P0 ;  /* 0x12c000000209bfae */ /* 0x000fe8000c101d66 */
[----:B------:R0:W-:Y:S01]  /*1cdd0*/  @!P3 LDGSTS.E.BYPASS.LTC128B.128 [R9+0x16c00], desc[UR38][R2.64+0x80], !P1 ;  /* 0x16c000800209bfae */ /* 0x0001e2000c901d66 */
[----:B------:R-:W-:Y:S02]  /*1cde0*/  IMAD.MOV.U32 R13, RZ, RZ, R0 ;  /* 0x000000ffff0d7224 */ /* 0x000fe400078e0000 */
[----:B0-----:R-:W-:Y:S02]  /*1cdf0*/  VIADD R3, R4, 0x60 ;  /* 0x0000006004037836 */ /* 0x001fe40000000000 */
[----:B------:R-:W-:-:S07]  /*1ce00*/  IMAD.MOV.U32 R2, RZ, RZ, R14 ;  /* 0x000000ffff027224 */ /* 0x000fce00078e000e */
[----:B------:R-:W-:Y:S05]  /*1ce10*/  WARPSYNC.COLLECTIVE R15, `(.L_x_926) ;  /* 0x000000000f087348 */ /* 0x000fea0003c00000 */
[----:B------:R0:W1:Y:S02]  /*1ce20*/  SHFL.IDX P6, R14, R13, R12, R11 ;  /* 0x0000000c0d0e7389 */ /* 0x00006400000c000b */
[----:B01----:R-:W-:Y:S01]  /*1ce30*/  ENDCOLLECTIVE ;  /* 0x000000000000791b */ /* 0x003fe20003800000 */
.L_x_926:
[----:B------:R-:W-:Y:S01]  /*1ce40*/  ISETP.GE.AND P3, PT, R3, R6, PT ;  /* 0x000000060300720c */ /* 0x000fe20003f66270 */
[----:B------:R-:W-:Y:S02]  /*1ce50*/  IMAD.MOV.U32 R13, RZ, RZ, R5 ;  /* 0x000000ffff0d7224 */ /* 0x000fe400078e0005 */
[----:B------:R-:W-:-:S10]  /*1ce60*/  IMAD.MOV.U32 R12, RZ, RZ, 0x7 ;  /* 0x00000007ff0c7424 */ /* 0x000fd400078e00ff */
[----:B------:R-:W-:-:S05]  /*1ce70*/  @!P3 LEA R14, P2, R31, R14, 0x1 ;  /* 0x0000000e1f0eb211 */ /* 0x000fca00078408ff */
[----:B------:R-:W-:Y:S02]  /*1ce80*/  @!P3 IMAD.X R7, RZ, RZ, R2, P2 ;  /* 0x000000ffff07b224 */ /* 0x000fe400010e0602 */
[----:B------:R-:W-:-:S07]  /*1ce90*/  @!P3 IMAD.MOV.U32 R2, RZ, RZ, R14 ;  /* 0x000000ffff02b224 */ /* 0x000fce00078e000e */
[----:B------:R-:W-:Y:S05]  /*1cea0*/  WARPSYNC.COLLECTIVE R15, `(.L_x_927) ;  /* 0x000000000f087348 */ /* 0x000fea0003c00000 */
[----:B------:R0:W1:Y:S02]  /*1ceb0*/  SHFL.IDX P6, R14, R13, R12, R11 ;  /* 0x0000000c0d0e7389 */ /* 0x00006400000c000b */
[----:B01----:R-:W-:Y:S01]  /*1cec0*/  ENDCOLLECTIVE ;  /* 0x000000000000791b */ /* 0x003fe20003800000 */
.L_x_927:
[----:B------:R-:W-:-:S05]  /*1ced0*/  @!P3 MOV R3, R7 ;  /* 0x000000070003b202 */ /* 0x000fca0000000f00 */
        /* <DEDUP_REMOVED lines=10> */
.L_x_928:
[----:B------:R-:W-:Y:S05]  /*1cf80*/  BRA `(.L_x_929) ;  /* 0xffffffa4002c7947 */ /* 0x000fea000383ffff */
.L_x_748:
[----:B0-----:R0:W1:Y:S02]  /*1cf90*/  SYNCS.PHASECHK.TRANS64.TRYWAIT P0, [R22+URZ+0x28820], R3 ;  /* 0x02882003160075a7 */ /* 0x001064000800017f */
[----:B-1----:R-:W-:Y:S05]  /*1cfa0*/  @!P0 NANOSLEEP.SYNCS 0x989680 ;  /* 0x009896800000895d */ /* 0x002fea0003900000 */
[----:B------:R-:W1:Y:S02]  /*1cfb0*/  @!P0 SYNCS.PHASECHK.TRANS64 P0, [R22+URZ+0x28820], R3 ;  /* 0x02882003160085a7 */ /* 0x000e64000800007f */
[----:B-1----:R-:W-:Y:S05]  /*1cfc0*/  @!P0 BRA `(.L_x_748) ;  /* 0xfffffffc00f08947 */ /* 0x002fea000383ffff */
[----:B------:R-:W-:Y:S05]  /*1cfd0*/  BRA `(.L_x_930) ;  /* 0xffffffa4009c7947 */ /* 0x000fea000383ffff */
.L_x_753:
[----:B0-----:R0:W1:Y:S02]  /*1cfe0*/  SYNCS.PHASECHK.TRANS64.TRYWAIT P0, [R6+URZ+0x28840], R3 ;  /* 0x02884003060075a7 */ /* 0x001064000800017f */
[----:B-1----:R-:W-:Y:S05]  /*1cff0*/  @!P0 NANOSLEEP.SYNCS 0x989680 ;  /* 0x009896800000895d */ /* 0x002fea0003900000 */
[----:B------:R-:W1:Y:S02]  /*1d000*/  @!P0 SYNCS.PHASECHK.TRANS64 P0, [R6+URZ+0x28840], R3 ;  /* 0x02884003060085a7 */ /* 0x000e64000800007f */
[----:B-1----:R-:W-:Y:S05]  /*1d010*/  @!P0 BRA `(.L_x_753) ;  /* 0xfffffffc00f08947 */ /* 0x002fea000383ffff */
[----:B------:R-:W-:Y:S05]  /*1d020*/  BRA `(.L_x_931) ;  /* 0xffffffa8006c7947 */ /* 0x000fea000383ffff */
.L_x_754:
        /* <DEDUP_REMOVED lines=8> */
.L_x_933:
[----:B------:R-:W-:Y:S05]  /*1d0b0*/  BSYNC B1 ;  /* 0x0000000000017941 */ /* 0x000fea0003800000 */
.L_x_932:
[----:B------:R-:W-:Y:S01]  /*1d0c0*/  IMAD.MOV.U32 R13, RZ, RZ, R7 ;  /* 0x000000ffff0d7224 */ /* 0x000fe200078e0007 */
[----:B------:R-:W-:Y:S01]  /*1d0d0*/  MOV R11, 0x181f ;  /* 0x0000181f000b7802 */ /* 0x000fe20000000f00 */
[----:B------:R-:W-:Y:S02]  /*1d0e0*/  IMAD.MOV.U32 R12, RZ, RZ, RZ ;  /* 0x000000ffff0c7224 */ /* 0x000fe400078e00ff */
[----:B------:R-:W-:Y:S02]  /*1d0f0*/  IMAD.MOV.U32 R15, RZ, RZ, -0x1 ;  /* 0xffffffffff0f7424 */ /* 0x000fe400078e00ff */
[----:B------:R-:W-:Y:S02]  /*1d100*/  IMAD.MOV.U32 R3, RZ, RZ, R14 ;  /* 0x000000ffff037224 */ /* 0x000fe400078e000e */
[----:B------:R-:W-:-:S07]  /*1d110*/  IMAD.SHL.U32 R5, R31, 0x2, RZ ;  /* 0x000000021f057824 */ /* 0x000fce00078e00ff */
[----:B------:R-:W-:Y:S05]  /*1d120*/  WARPSYNC.COLLECTIVE R15, `(.L_x_934) ;  /* 0x000000000f087348 */ /* 0x000fea0003c00000 */
[----:B------:R0:W1:Y:S02]  /*1d130*/  SHFL.IDX P6, R14, R13, R12, R11 ;  /* 0x0000000c0d0e7389 */ /* 0x00006400000c000b */
[----:B01----:R-:W-:Y:S01]  /*1d140*/  ENDCOLLECTIVE ;  /* 0x000000000000791b */ /* 0x003fe20003800000 */
.L_x_934:
[----:B------:R-:W-:Y:S02]  /*1d150*/  IMAD R8, R8, 0x2, R22 ;  /* 0x0000000208087824 */ /* 0x000fe400078e0216 */
[----:B------:R-:W-:Y:S02]  /*1d160*/  IMAD.MOV.U32 R13, RZ, RZ, R9 ;  /* 0x000000ffff0d7224 */ /* 0x000fe400078e0009 */
[----:B------:R-:W-:Y:S02]  /*1d170*/  IMAD.MOV.U32 R12, RZ, RZ, 0x1 ;  /* 0x00000001ff0c7424 */ /* 0x000fe400078e00ff */
[----:B------:R-:W-:-:S07]  /*1d180*/  IMAD.MOV.U32 R2, RZ, RZ, R14 ;  /* 0x000000ffff027224 */ /* 0x000fce00078e000e */
[----:B------:R-:W-:Y:S05]  /*1d190*/  WARPSYNC.COLLECTIVE R15, `(.L_x_935) ;  /* 0x000000000f087348 */ /* 0x000fea0003c00000 */
[----:B------:R0:W1:Y:S02]  /*1d1a0*/  SHFL.IDX P6, R14, R13, R12, R11 ;  /* 0x0000000c0d0e7389 */ /* 0x00006400000c000b */
[----:B01----:R-:W-:Y:S01]  /*1d1b0*/  ENDCOLLECTIVE ;  /* 0x000000000000791b */ /* 0x003fe20003800000 */
.L_x_935:
        /* <DEDUP_REMOVED lines=12> */
.L_x_936:
[----:B------:R-:W-:Y:S01]  /*1d280*/  MOV R13, R9 ;  /* 0x00000009000d7202 */ /* 0x000fe20000000f00 */
[----:B------:R-:W-:Y:S02]  /*1d290*/  IMAD.MOV.U32 R12, RZ, RZ, 0x2 ;  /* 0x00000002ff0c7424 */ /* 0x000fe400078e00ff */
[----:B------:R-:W-:-:S07]  /*1d2a0*/  IMAD.MOV.U32 R2, RZ, RZ, R14 ;  /* 0x000000ffff027224 */ /* 0x000fce00078e000e */
[----:B------:R-:W-:Y:S05]  /*1d2b0*/  WARPSYNC.COLLECTIVE R15, `(.L_x_937) ;  /* 0x000000000f087348 */ /* 0x000fea0003c00000 */
[----:B------:R0:W1:Y:S02]  /*1d2c0*/  SHFL.IDX P6, R14, R13, R12, R11 ;  /* 0x0000000c0d0e7389 */ /* 0x00006400000c000b */
[----:B01----:R-:W-:Y:S01]  /*1d2d0*/  ENDCOLLECTIVE ;  /* 0x000000000000791b */ /* 0x003fe20003800000 */
.L_x_937:
        /* <DEDUP_REMOVED lines=12> */
.L_x_938:
[----:B------:R-:W-:Y:S02]  /*1d3a0*/  IMAD.MOV.U32 R13, RZ, RZ, R9 ;  /* 0x000000ffff0d7224 */ /* 0x000fe400078e0009 */
[----:B------:R-:W-:Y:S02]  /*1d3b0*/  IMAD.MOV.U32 R12, RZ, RZ, 0x3 ;  /* 0x00000003ff0c7424 */ /* 0x000fe400078e00ff */
[----:B------:R-:W-:-:S07]  /*1d3c0*/  IMAD.MOV.U32 R2, RZ, RZ, R14 ;  /* 0x000000ffff027224 */ /* 0x000fce00078e000e */
[----:B------:R-:W-:Y:S05]  /*1d3d0*/  WARPSYNC.COLLECTIVE R15, `(.L_x_939) ;  /* 0x000000000f087348 */ /* 0x000fea0003c00000 */
[----:B------:R0:W1:Y:S02]  /*1d3e0*/  SHFL.IDX P6, R14, R13, R12, R11 ;  /* 0x0000000c0d0e7389 */ /* 0x00006400000c000b */
[----:B01----:R-:W-:Y:S01]  /*1d3f0*/  ENDCOLLECTIVE ;  /* 0x000000000000791b */ /* 0x003fe20003800000 */
.L_x_939:
        /* <DEDUP_REMOVED lines=12> */
.L_x_940:
[----:B------:R-:W-:Y:S01]  /*1d4c0*/  MOV R13, R9 ;  /* 0x00000009000d7202 */ /* 0x000fe20000000f00 */
[----:B------:R-:W-:Y:S02]  /*1d4d0*/  IMAD.MOV.U32 R12, RZ, RZ, 0x4 ;  /* 0x00000004ff0c7424 */ /* 0x000fe400078e00ff */
[----:B------:R-:W-:-:S07]  /*1d4e0*/  IMAD.MOV.U32 R2, RZ, RZ, R14 ;  /* 0x000000ffff027224 */ /* 0x000fce00078e000e */
[----:B------:R-:W-:Y:S05]  /*1d4f0*/  WARPSYNC.COLLECTIVE R15, `(.L_x_941) ;  /* 0x000000000f087348 */ /* 0x000fea0003c00000 */
[----:B------:R0:W1:Y:S02]  /*1d500*/  SHFL.IDX P6, R14, R13, R12, R11 ;  /* 0x0000000c0d0e7389 */ /* 0x00006400000c000b */
[----:B01----:R-:W-:Y:S01]  /*1d510*/  ENDCOLLECTIVE ;  /* 0x000000000000791b */ /* 0x003fe20003800000 */
.L_x_941:
        /* <DEDUP_REMOVED lines=12> */
.L_x_942:
[----:B------:R-:W-:Y:S02]  /*1d5e0*/  IMAD.MOV.U32 R13, RZ, RZ, R9 ;  /* 0x000000ffff0d7224 */ /* 0x000fe400078e0009 */
[----:B------:R-:W-:Y:S02]  /*1d5f0*/  IMAD.MOV.U32 R12, RZ, RZ, 0x5 ;  /* 0x00000005ff0c7424 */ /* 0x000fe400078e00ff */
[----:B------:R-:W-:-:S07]  /*1d600*/  IMAD.MOV.U32 R2, RZ, RZ, R14 ;  /* 0x000000ffff027224 */ /* 0x000fce00078e000e */
[----:B------:R-:W-:Y:S05]  /*1d610*/  WARPSYNC.COLLECTIVE R15, `(.L_x_943) ;  /* 0x000000000f087348 */ /* 0x000fea0003c00000 */
[----:B------:R0:W1:Y:S02]  /*1d620*/  SHFL.IDX P6, R14, R13, R12, R11 ;  /* 0x0000000c0d0e7389 */ /* 0x00006400000c000b */
[----:B01----:R-:W-:Y:S01]  /*1d630*/  ENDCOLLECTIVE ;  /* 0x000000000000791b */ /* 0x003fe20003800000 */
.L_x_943:
        /* <DEDUP_REMOVED lines=12> */
.L_x_944:
[----:B------:R-:W-:Y:S01]  /*1d700*/  MOV R13, R9 ;  /* 0x00000009000d7202 */ /* 0x000fe20000000f00 */
[----:B------:R-:W-:Y:S02]  /*1d710*/  IMAD.MOV.U32 R12, RZ, RZ, 0x6 ;  /* 0x00000006ff0c7424 */ /* 0x000fe400078e00ff */
[----:B------:R-:W-:-:S07]  /*1d720*/  IMAD.MOV.U32 R2, RZ, RZ, R14 ;  /* 0x000000ffff027224 */ /* 0x000fce00078e000e */
[----:B------:R-:W-:Y:S05]  /*1d730*/  WARPSYNC.COLLECTIVE R15, `(.L_x_945) ;  /* 0x000000000f087348 */ /* 0x000fea0003c00000 */
[----:B------:R0:W1:Y:S02]  /*1d740*/  SHFL.IDX P6, R14, R13, R12, R11 ;  /* 0x0000000c0d0e7389 */ /* 0x00006400000c000b */
[----:B01----:R-:W-:Y:S01]  /*1d750*/  ENDCOLLECTIVE ;  /* 0x000000000000791b */ /* 0x003fe20003800000 */
.L_x_945:
        /* <DEDUP_REMOVED lines=12> */
.L_x_946:
[----:B------:R-:W-:Y:S02]  /*1d820*/  IMAD.MOV.U32 R13, RZ, RZ, R9 ;  /* 0x000000ffff0d7224 */ /* 0x000fe400078e0009 */
[----:B------:R-:W-:Y:S02]  /*1d830*/  IMAD.MOV.U32 R12, RZ, RZ, 0x7 ;  /* 0x00000007ff0c7424 */ /* 0x000fe400078e00ff */
[----:B------:R-:W-:-:S07]  /*1d840*/  IMAD.MOV.U32 R2, RZ, RZ, R14 ;  /* 0x000000ffff027224 */ /* 0x000fce00078e000e */
[----:B------:R-:W-:Y:S05]  /*1d850*/  WARPSYNC.COLLECTIVE R15, `(.L_x_947) ;  /* 0x000000000f087348 */ /* 0x000fea0003c00000 */
[----:B------:R0:W1:Y:S02]  /*1d860*/  SHFL.IDX P6, R14, R13, R12, R11 ;  /* 0x0000000c0d0e7389 */ /* 0x00006400000c000b */
[----:B01----:R-:W-:Y:S01]  /*1d870*/  ENDCOLLECTIVE ;  /* 0x000000000000791b */ /* 0x003fe20003800000 */
.L_x_947:
        /* <DEDUP_REMOVED lines=12> */
.L_x_948:
[----:B------:R-:W-:Y:S01]  /*1d940*/  IMAD.MOV.U32 R2, RZ, RZ, R14 ;  /* 0x000000ffff027224 */ /* 0x000fe200078e000e */
[----:B------:R-:W-:Y:S06]  /*1d950*/  BRA `(.L_x_949) ;  /* 0xffffffa400407947 */ /* 0x000fec000383ffff */
.L_x_759:
[----:B-1----:R1:W2:Y:S02]  /*1d960*/  SYNCS.PHASECHK.TRANS64.TRYWAIT P0, [R6+URZ+0x28860], R2 ;  /* 0x02886002060075a7 */ /* 0x0022a4000800017f */
[----:B--2---:R-:W-:Y:S05]  /*1d970*/  @!P0 NANOSLEEP.SYNCS 0x989680 ;  /* 0x009896800000895d */ /* 0x004fea0003900000 */
[----:B------:R-:W2:Y:S02]  /*1d980*/  @!P0 SYNCS.PHASECHK.TRANS64 P0, [R6+URZ+0x28860], R2 ;  /* 0x02886002060085a7 */ /* 0x000ea4000800007f */
[----:B--2---:R-:W-:Y:S05]  /*1d990*/  @!P0 BRA `(.L_x_759) ;  /* 0xfffffffc00f08947 */ /* 0x004fea000383ffff */
[----:B------:R-:W-:Y:S05]  /*1d9a0*/  BRA `(.L_x_950) ;  /* 0xffffffa4009c7947 */ /* 0x000fea000383ffff */
.L_x_760:
[----:B------:R-:W-:Y:S01]  /*1d9b0*/  BSSY B1, `(.L_x_951) ;  /* 0x0000008000017945 */ /* 0x000fe20003800000 */
[----:B------:R-:W-:Y:S01]  /*1d9c0*/  IMAD.MOV.U32 R13, RZ, RZ, R24 ;  /* 0x000000ffff0d7224 */ /* 0x000fe200078e0018 */
[----:B------:R-:W-:Y:S01]  /*1d9d0*/  MOV R12, RZ ;  /* 0x000000ff000c7202 */ /* 0x000fe20000000f00 */
[----:B------:R-:W-:Y:S02]  /*1d9e0*/  IMAD.MOV.U32 R11, RZ, RZ, 0x181f ;  /* 0x0000181fff0b7424 */ /* 0x000fe400078e00ff */
[----:B------:R-:W-:-:S07]  /*1d9f0*/  IMAD.MOV.U32 R15, RZ, RZ, -0x1 ;  /* 0xffffffffff0f7424 */ /* 0x000fce00078e00ff */
[----:B-1----:R-:W-:Y:S05]  /*1da00*/  WARPSYNC.COLLECTIVE R15, `(.L_x_952) ;  /* 0x000000000f087348 */ /* 0x002fea0003c00000 */
[----:B------:R0:W2:Y:S02]  /*1da10*/  SHFL.IDX P6, R14, R13, R12, R11 ;  /* 0x0000000c0d0e7389 */ /* 0x0000a400000c000b */
[----:B012---:R-:W-:Y:S01]  /*1da20*/  ENDCOLLECTIVE ;  /* 0x000000000000791b */ /* 0x007fe20003800000 */
.L_x_952:
[----:B------:R-:W-:Y:S05]  /*1da30*/  BSYNC B1 ;  /* 0x0000000000017941 */ /* 0x000fea0003800000 */
.L_x_951:
[----:B------:R-:W-:Y:S02]  /*1da40*/  IMAD.MOV.U32 R13, RZ, RZ, R23 ;  /* 0x000000ffff0d7224 */ /* 0x000fe400078e0017 */
[----:B------:R-:W-:Y:S02]  /*1da50*/  IMAD.MOV.U32 R12, RZ, RZ, RZ ;  /* 0x000000ffff0c7224 */ /* 0x000fe400078e00ff */
[----:B------:R-:W-:Y:S02]  /*1da60*/  IMAD.MOV.U32 R11, RZ, RZ, 0x181f ;  /* 0x0000181fff0b7424 */ /* 0x000fe400078e00ff */
[----:B------:R-:W-:Y:S02]  /*1da70*/  IMAD.MOV.U32 R15, RZ, RZ, -0x1 ;  /* 0xffffffffff0f7424 */ /* 0x000fe400078e00ff */
[----:B------:R-:W-:Y:S02]  /*1da80*/  IMAD.MOV.U32 R3, RZ, RZ, R14 ;  /* 0x000000ffff037224 */ /* 0x000fe400078e000e */
[----:B------:R-:W-:-:S07]  /*1da90*/  IMAD R7, R7, 0x2, R22 ;  /* 0x0000000207077824 */ /* 0x000fce00078e0216 */
[----:B------:R-:W-:Y:S05]  /*1daa0*/  WARPSYNC.COLLECTIVE R15, `(.L_x_953) ;  /* 0x000000000f087348 */ /* 0x000fea0003c00000 */
[----:B------:R0:W1:Y:S02]  /*1dab0*/  SHFL.IDX P6, R14, R13, R12, R11 ;  /* 0x0000000c0d0e7389 */ /* 0x00006400000c000b */
[----:B01----:R-:W-:Y:S01]  /*1dac0*/  ENDCOLLECTIVE ;  /* 0x000000000000791b */ /* 0x003fe20003800000 */
.L_x_953:
[----:B------:R-:W-:Y:S01]  /*1dad0*/  IMAD.MOV.U32 R13, RZ, RZ, R24 ;  /* 0x000000ffff0d7224 */ /* 0x000fe200078e0018 */
[----:B------:R-:W-:Y:S01]  /*1dae0*/  MOV R12, 0x1 ;  /* 0x00000001000c7802 */ /* 0x000fe20000000f00 */
[----:B------:R-:W-:-:S07]  /*1daf0*/  IMAD.MOV.U32 R2, RZ, RZ, R14 ;  /* 0x000000ffff027224 */ /* 0x000fce00078e000e */
[----:B------:R-:W-:Y:S05]  /*1db00*/  WARPSYNC.COLLECTIVE R15, `(.L_x_954) ;  /* 0x000000000f087348 */ /* 0x000fea0003c00000 */
[----:B------:R0:W1:Y:S02]  /*1db10*/  SHFL.IDX P6, R14, R13, R12, R11 ;  /* 0x0000000c0d0e7389 */ /* 0x00006400000c000b */
[----:B01----:R-:W-:Y:S01]  /*1db20*/  ENDCOLLECTIVE ;  /* 0x000000000000791b */ /* 0x003fe20003800000 */
.L_x_954:
[----:B------:R-:W-:-:S05]  /*1db30*/  IADD3 R2, P0, R2, R5, RZ ;  /* 0x0000000502027210 */ /* 0x000fca0007f1e0ff */
        /* <DEDUP_REMOVED lines=13> */
.L_x_955:
[----:B------:R-:W-:Y:S02]  /*1dc10*/  IMAD.MOV.U32 R13, RZ, RZ, R24 ;  /* 0x000000ffff0d7224 */ /* 0x000fe400078e0018 */
[----:B------:R-:W-:Y:S02]  /*1dc20*/  IMAD.MOV.U32 R12, RZ, RZ, 0x2 ;  /* 0x00000002ff0c7424 */ /* 0x000fe400078e00ff */
[----:B------:R-:W-:-:S07]  /*1dc30*/  IMAD.MOV.U32 R2, RZ, RZ, R14 ;  /* 0x000000ffff027224 */ /* 0x000fce00078e000e */
[----:B------:R-:W-:Y:S05]  /*1dc40*/  WARPSYNC.COLLECTIVE R15, `(.L_x_956) ;  /* 0x000000000f087348 */ /* 0x000fea0003c00000 */
[----:B------:R0:W1:Y:S02]  /*1dc50*/  SHFL.IDX P6, R14, R13, R12, R11 ;  /* 0x0000000c0d0e7389 */ /* 0x00006400000c000b */
[----:B01----:R-:W-:Y:S01]  /*1dc60*/  ENDCOLLECTIVE ;  /* 0x000000000000791b */ /* 0x003fe20003800000 */
.L_x_956:
        /* <DEDUP_REMOVED lines=14> */
.L_x_957:
[----:B------:R-:W-:Y:S01]  /*1dd50*/  IMAD.MOV.U32 R13, RZ, RZ, R24 ;  /* 0x000000ffff0d7224 */ /* 0x000fe200078e0018 */
[----:B------:R-:W-:Y:S01]  /*1dd60*/  MOV R12, 0x3 ;  /* 0x00000003000c7802 */ /* 0x000fe20000000f00 */
[----:B------:R-:W-:-:S07]  /*1dd70*/  IMAD.MOV.U32 R2, RZ, RZ, R14 ;  /* 0x000000ffff027224 */ /* 0x000fce00078e000e */
[----:B------:R-:W-:Y:S05]  /*1dd80*/  WARPSYNC.COLLECTIVE R15, `(.L_x_958) ;  /* 0x000000000f087348 */ /* 0x000fea0003c00000 */
[----:B------:R0:W1:Y:S02]  /*1dd90*/  SHFL.IDX P6, R14, R13, R12, R11 ;  /* 0x0000000c0d0e7389 */ /* 0x00006400000c000b */
[----:B01----:R-:W-:Y:S01]  /*1dda0*/  ENDCOLLECTIVE ;  /* 0x000000000000791b */ /* 0x003fe20003800000 */
.L_x_958:
        /* <DEDUP_REMOVED lines=14> */
.L_x_959:
[----:B------:R-:W-:Y:S02]  /*1de90*/  IMAD.MOV.U32 R13, RZ, RZ, R24 ;  /* 0x000000ffff0d7224 */ /* 0x000fe400078e0018 */
[----:B------:R-:W-:Y:S02]  /*1dea0*/  IMAD.MOV.U32 R12, RZ, RZ, 0x4 ;  /* 0x00000004ff0c7424 */ /* 0x000fe400078e00ff */
[----:B------:R-:W-:-:S07]  /*1deb0*/  IMAD.MOV.U32 R2, RZ, RZ, R14 ;  /* 0x000000ffff027224 */ /* 0x000fce00078e000e */
[----:B------:R-:W-:Y:S05]  /*1dec0*/  WARPSYNC.COLLECTIVE R15, `(.L_x_960) ;  /* 0x000000000f087348 */ /* 0x000fea0003c00000 */
[----:B------:R0:W1:Y:S02]  /*1ded0*/  SHFL.IDX P6, R14, R13, R12, R11 ;  /* 0x0000000c0d0e7389 */ /* 0x00006400000c000b */
[----:B01----:R-:W-:Y:S01]  /*1dee0*/  ENDCOLLECTIVE ;  /* 0x000000000000791b */ /* 0x003fe20003800000 */
.L_x_960:
        /* <DEDUP_REMOVED lines=14> */
.L_x_961:
[----:B------:R-:W-:Y:S01]  /*1dfd0*/  IMAD.MOV.U32 R13, RZ, RZ, R24 ;  /* 0x000000ffff0d7224 */ /* 0x000fe200078e0018 */
[----:B------:R-:W-:Y:S01]  /*1dfe0*/  MOV R12, 0x5 ;  /* 0x00000005000c7802 */ /* 0x000fe20000000f00 */
[----:B------:R-:W-:-:S07]  /*1dff0*/  IMAD.MOV.U32 R2, RZ, RZ, R14 ;  /* 0x000000ffff027224 */ /* 0x000fce00078e000e */
[----:B------:R-:W-:Y:S05]  /*1e000*/  WARPSYNC.COLLECTIVE R15, `(.L_x_962) ;  /* 0x000000000f087348 */ /* 0x000fea0003c00000 */
[----:B------:R0:W1:Y:S02]  /*1e010*/  SHFL.IDX P6, R14, R13, R12, R11 ;  /* 0x0000000c0d0e7389 */ /* 0x00006400000c000b */
[----:B01----:R-:W-:Y:S01]  /*1e020*/  ENDCOLLECTIVE ;  /* 0x000000000000791b */ /* 0x003fe20003800000 */
.L_x_962:
        /* <DEDUP_REMOVED lines=14> */
.L_x_963:
[----:B------:R-:W-:Y:S02]  /*1e110*/  IMAD.MOV.U32 R13, RZ, RZ, R24 ;  /* 0x000000ffff0d7224 */ /* 0x000fe400078e0018 */
[----:B------:R-:W-:Y:S02]  /*1e120*/  IMAD.MOV.U32 R12, RZ, RZ, 0x6 ;  /* 0x00000006ff0c7424 */ /* 0x000fe400078e00ff */
[----:B------:R-:W-:-:S07]  /*1e130*/  IMAD.MOV.U32 R2, RZ, RZ, R14 ;  /* 0x000000ffff027224 */ /* 0x000fce00078e000e */
[----:B------:R-:W-:Y:S05]  /*1e140*/  WARPSYNC.COLLECTIVE R15, `(.L_x_964) ;  /* 0x000000000f087348 */ /* 0x000fea0003c00000 */
[----:B------:R0:W1:Y:S02]  /*1e150*/  SHFL.IDX P6, R14, R13, R12, R11 ;  /* 0x0000000c0d0e7389 */ /* 0x00006400000c000b */
[----:B01----:R-:W-:Y:S01]  /*1e160*/  ENDCOLLECTIVE ;  /* 0x000000000000791b */ /* 0x003fe20003800000 */
.L_x_964:
        /* <DEDUP_REMOVED lines=14> */
.L_x_965:
[----:B------:R-:W-:Y:S01]  /*1e250*/  IMAD.MOV.U32 R13, RZ, RZ, R24 ;  /* 0x000000ffff0d7224 */ /* 0x000fe200078e0018 */
[----:B------:R-:W-:Y:S01]  /*1e260*/  MOV R12, 0x7 ;  /* 0x00000007000c7802 */ /* 0x000fe20000000f00 */
[----:B------:R-:W-:-:S07]  /*1e270*/  IMAD.MOV.U32 R2, RZ, RZ, R14 ;  /* 0x000000ffff027224 */ /* 0x000fce00078e000e */
[----:B------:R-:W-:Y:S05]  /*1e280*/  WARPSYNC.COLLECTIVE R15, `(.L_x_966) ;  /* 0x000000000f087348 */ /* 0x000fea0003c00000 */
[----:B------:R0:W1:Y:S02]  /*1e290*/  SHFL.IDX P6, R14, R13, R12, R11 ;  /* 0x0000000c0d0e7389 */ /* 0x00006400000c000b */
[----:B01----:R-:W-:Y:S01]  /*1e2a0*/  ENDCOLLECTIVE ;  /* 0x000000000000791b */ /* 0x003fe20003800000 */
.L_x_966:
[----:B------:R-:W-:-:S05]  /*1e2b0*/  IADD3 R2, P0, R2, R5, RZ ;  /* 0x0000000502027210 */ /* 0x000fca0007f1e0ff */
        /* <DEDUP_REMOVED lines=12> */
.L_x_967:
[----:B------:R-:W-:Y:S01]  /*1e380*/  @!PT LDS RZ, [RZ] ;  /* 0x00000000fffff984 */ /* 0x000fe20000000800 */
[----:B------:R-:W-:Y:S01]  /*1e390*/  @!PT LDS RZ, [RZ] ;  /* 0x00000000fffff984 */ /* 0x000fe20000000800 */
[----:B------:R-:W-:Y:S01]  /*1e3a0*/  @!PT LDS RZ, [RZ] ;  /* 0x00000000fffff984 */ /* 0x000fe20000000800 */
[----:B------:R0:W-:Y:S01]  /*1e3b0*/  LDGSTS.E.BYPASS.LTC128B.128 [R7+0x7400], desc[UR38][R2.64+0x80], !P0 ;  /* 0x0740008002077fae */ /* 0x0001e2000c101d66 */
[----:B------:R-:W-:Y:S05]  /*1e3c0*/  BRA `(.L_x_968) ;  /* 0xffffffa000247947 */ /* 0x000fea000383ffff */
.L_x_768:
[----:B0-----:R0:W1:Y:S02]  /*1e3d0*/  SYNCS.PHASECHK.TRANS64.TRYWAIT P0, [R0+URZ+0x28860], R3 ;  /* 0x02886003000075a7 */ /* 0x001064000800017f */
[----:B-1----:R-:W-:Y:S05]  /*1e3e0*/  @!P0 NANOSLEEP.SYNCS 0x989680 ;  /* 0x009896800000895d */ /* 0x002fea0003900000 */
[----:B------:R-:W1:Y:S02]  /*1e3f0*/  @!P0 SYNCS.PHASECHK.TRANS64 P0, [R0+URZ+0x28860], R3 ;  /* 0x02886003000085a7 */ /* 0x000e64000800007f */
[----:B-1----:R-:W-:Y:S05]  /*1e400*/  @!P0 BRA `(.L_x_768) ;  /* 0xfffffffc00f08947 */ /* 0x002fea000383ffff */
[----:B------:R-:W-:Y:S05]  /*1e410*/  BRA `(.L_x_969) ;  /* 0xffffffa400407947 */ /* 0x000fea000383ffff */
.L_x_769:
        /* <DEDUP_REMOVED lines=8> */
.L_x_971:
[----:B------:R-:W-:Y:S05]  /*1e4a0*/  BSYNC B0 ;  /* 0x0000000000007941 */ /* 0x000fea0003800000 */
.L_x_970:
[----:B------:R-:W-:Y:S01]  /*1e4b0*/  IMAD.MOV.U32 R13, RZ, RZ, R23 ;  /* 0x000000ffff0d7224 */ /* 0x000fe200078e0017 */
[----:B------:R-:W-:Y:S01]  /*1e4c0*/  SHF.L.U32 R5, R31, 0x1, RZ ;  /* 0x000000011f057819 */ /* 0x000fe200000006ff */
        /* <DEDUP_REMOVED lines=8> */
.L_x_972:
[----:B------:R-:W-:Y:S02]  /*1e550*/  ULDC UR4, c[0x0][0x2f4] ;  /* 0x0000bd0000047ab9 */ /* 0x000fe40000000800 */
[----:B------:R-:W-:Y:S02]  /*1e560*/  ISETP.GE.AND P1, PT, R31, UR4, PT ;  /* 0x000000041f007c0c */ /* 0x000fe4000bf26270 */
[----:B------:R-:W-:Y:S02]  /*1e570*/  ISETP.GE.AND P0, PT, R30, UR4, PT ;  /* 0x000000041e007c0c */ /* 0x000fe4000bf06270 */
[C---:B------:R-:W-:Y:S02]  /*1e580*/  ISETP.LT.OR P3, PT, R6.reuse, 0x1, P1 ;  /* 0x000000010600780c */ /* 0x040fe40000f61670 */
[----:B------:R-:W-:Y:S01]  /*1e590*/  ISETP.LT.OR P4, PT, R6, 0x1, P0 ;  /* 0x000000010600780c */ /* 0x000fe20000781670 */
[----:B------:R-:W-:Y:S02]  /*1e5a0*/  IMAD.MOV.U32 R13, RZ, RZ, R24 ;  /* 0x000000ffff0d7224 */ /* 0x000fe400078e0018 */
[----:B------:R-:W-:Y:S01]  /*1e5b0*/  IMAD.MOV.U32 R12, RZ, RZ, 0x1 ;  /* 0x00000001ff0c7424 */ /* 0x000fe200078e00ff */
[----:B------:R-:W-:-:S13]  /*1e5c0*/  IADD3 R2, P2, R14, R5, RZ ;  /* 0x000000050e027210 */ /* 0x000fda0007f5e0ff */
[----:B------:R-:W-:Y:S05]  /*1e5d0*/  WARPSYNC.COLLECTIVE R15, `(.L_x_973) ;  /* 0x000000000f087348 */ /* 0x000fea0003c00000 */
[----:B------:R0:W1:Y:S02]  /*1e5e0*/  SHFL.IDX P6, R14, R13, R12, R11 ;  /* 0x0000000c0d0e7389 */ /* 0x00006400000c000b */
[----:B01----:R-:W-:Y:S01]  /*1e5f0*/  ENDCOLLECTIVE ;  /* 0x000000000000791b */ /* 0x003fe20003800000 */
.L_x_973:
        /* <DEDUP_REMOVED lines=13> */
.L_x_974:
[----:B------:R-:W-:Y:S02]  /*1e6d0*/  IMAD.MOV.U32 R13, RZ, RZ, R24 ;  /* 0x000000ffff0d7224 */ /* 0x000fe400078e0018 */
[----:B------:R-:W-:Y:S02]  /*1e6e0*/  IMAD.MOV.U32 R12, RZ, RZ, 0x2 ;  /* 0x00000002ff0c7424 */ /* 0x000fe400078e00ff */
[----:B------:R-:W-:-:S07]  /*1e6f0*/  IMAD.MOV.U32 R10, RZ, RZ, R14 ;  /* 0x000000ffff0a7224 */ /* 0x000fce00078e000e */
[----:B------:R-:W-:Y:S05]  /*1e700*/  WARPSYNC.COLLECTIVE R15, `(.L_x_975) ;  /* 0x000000000f087348 */ /* 0x000fea0003c00000 */
[----:B------:R0:W1:Y:S02]  /*1e710*/  SHFL.IDX P6, R14, R13, R12, R11 ;  /* 0x0000000c0d0e7389 */ /* 0x00006400000c000b */
[----:B01----:R-:W-:Y:S01]  /*1e720*/  ENDCOLLECTIVE ;  /* 0x000000000000791b */ /* 0x003fe20003800000 */
.L_x_975:
        /* <DEDUP_REMOVED lines=14> */
.L_x_976:
[----:B------:R-:W-:Y:S02]  /*1e810*/  IMAD.MOV.U32 R13, RZ, RZ, R24 ;  /* 0x000000ffff0d7224 */ /* 0x000fe400078e0018 */
[----:B------:R-:W-:Y:S01]  /*1e820*/  IMAD.MOV.U32 R12, RZ, RZ, 0x3 ;  /* 0x00000003ff0c7424 */ /* 0x000fe200078e00ff */
[----:B------:R-:W-:-:S13]  /*1e830*/  IADD3 R2, P2, R14, R5, RZ ;  /* 0x000000050e027210 */ /* 0x000fda0007f5e0ff */
[----:B------:R-:W-:Y:S05]  /*1e840*/  WARPSYNC.COLLECTIVE R15, `(.L_x_977) ;  /* 0x000000000f087348 */ /* 0x000fea0003c00000 */
[----:B------:R0:W1:Y:S02]  /*1e850*/  SHFL.IDX P6, R14, R13, R12, R11 ;  /* 0x0000000c0d0e7389 */ /* 0x00006400000c000b */
[----:B01----:R-:W-:Y:S01]  /*1e860*/  ENDCOLLECTIVE ;  /* 0x000000000000791b */ /* 0x003fe20003800000 */
.L_x_977:
        /* <DEDUP_REMOVED lines=13> */
.L_x_978:
[----:B------:R-:W-:Y:S02]  /*1e940*/  IMAD.MOV.U32 R13, RZ, RZ, R24 ;  /* 0x000000ffff0d7224 */ /* 0x000fe400078e0018 */
[----:B------:R-:W-:Y:S01]  /*1e950*/  IMAD.MOV.U32 R12, RZ, RZ, 0x4 ;  /* 0x00000004ff0c7424 */ /* 0x000fe200078e00ff */
[----:B------:R-:W-:-:S13]  /*1e960*/  IADD3 R2, P2, R14, R5, RZ ;  /* 0x000000050e027210 */ /* 0x000fda0007f5e0ff */
[----:B------:R-:W-:Y:S05]  /*1e970*/  WARPSYNC.COLLECTIVE R15, `(.L_x_979) ;  /* 0x000000000f087348 */ /* 0x000fea0003c00000 */
[----:B------:R0:W1:Y:S02]  /*1e980*/  SHFL.IDX P6, R14, R13, R12, R11 ;  /* 0x0000000c0d0e7389 */ /* 0x00006400000c000b */
[----:B01----:R-:W-:Y:S01]  /*1e990*/  ENDCOLLECTIVE ;  /* 0x000000000000791b */ /* 0x003fe20003800000 */
.L_x_979:
        /* <DEDUP_REMOVED lines=13> */
.L_x_980:
[----:B------:R-:W-:Y:S02]  /*1ea70*/  IMAD.MOV.U32 R13, RZ, RZ, R24 ;  /* 0x000000ffff0d7224 */ /* 0x000fe400078e0018 */
[----:B------:R-:W-:Y:S02]  /*1ea80*/  IMAD.MOV.U32 R12, RZ, RZ, 0x5 ;  /* 0x00000005ff0c7424 */ /* 0x000fe400078e00ff */
[----:B------:R-:W-:-:S07]  /*1ea90*/  IMAD.MOV.U32 R10, RZ, RZ, R14 ;  /* 0x000000ffff0a7224 */ /* 0x000fce00078e000e */
[----:B------:R-:W-:Y:S05]  /*1eaa0*/  WARPSYNC.COLLECTIVE R15, `(.L_x_981) ;  /* 0x000000000f087348 */ /* 0x000fea0003c00000 */
[----:B------:R0:W1:Y:S02]  /*1eab0*/  SHFL.IDX P6, R14, R13, R12, R11 ;  /* 0x0000000c0d0e7389 */ /* 0x00006400000c000b */
[----:B01----:R-:W-:Y:S01]  /*1eac0*/  ENDCOLLECTIVE ;  /* 0x000000000000791b */ /* 0x003fe20003800000 */
.L_x_981:
[----:B------:R-:W-:-:S04]  /*1ead0*/  IADD3 R2, P2, R10, R5, RZ ;  /* 0x000000050a027210 */ /* 0x000fc80007f5e0ff */
[----:B------:R-:W-:-:S05]  /*1eae0*/  IADD3.X R3, RZ, R8, RZ, P2, !PT ;  /* 0x00000008ff037210 */ /* 0x000fca00017fe4ff */
[----:B------:R-:W-:Y:S01]  /*1eaf0*/  @!PT LDS RZ, [RZ] ;  /* 0x00000000fffff984 */ /* 0x000fe20000000800 */
[----:B------:R-:W-:Y:S01]  /*1eb00*/  @!PT LDS RZ, [RZ] ;  /* 0x00000000fffff984 */ /* 0x000fe20000000800 */
[----:B------:R-:W-:Y:S01]  /*1eb10*/  @!PT LDS RZ, [RZ] ;  /* 0x00000000fffff984 */ /* 0x000fe20000000800 */
[----:B------:R0:W-:Y:S01]  /*1eb20*/  LDGSTS.E.BYPASS.LTC128B.128 [R4+0x2400], desc[UR38][R2.64], !P3 ;  /* 0x0240000002047fae */ /* 0x0001e2000d901d66 */
[C---:B------:R-:W-:Y:S01]  /*1eb30*/  ISETP.LT.OR P3, PT, R6.reuse, 0x51, P1 ;  /* 0x000000510600780c */ /* 0x040fe20000f61670 */
[----:B------:R-:W-:Y:S02]  /*1eb40*/  IMAD.MOV.U32 R13, RZ, RZ, R23 ;  /* 0x000000ffff0d7224 */ /* 0x000fe400078e0017 */
[----:B------:R0:W-:Y:S01]  /*1eb50*/  LDGSTS.E.BYPASS.LTC128B.128 [R4+0x6400], desc[UR38][R2.64+0x80], !P4 ;  /* 0x0640008002047fae */ /* 0x0001e2000e101d66 */
[----:B------:R-:W-:Y:S01]  /*1eb60*/  ISETP.LT.OR P4, PT, R6, 0x51, P0 ;  /* 0x000000510600780c */ /* 0x000fe20000781670 */
[----:B------:R-:W-:-:S12]  /*1eb70*/  IMAD.MOV.U32 R7, RZ, RZ, R14 ;  /* 0x000000ffff077224 */ /* 0x000fd800078e000e */
[----:B0-----:R-:W-:Y:S05]  /*1eb80*/  WARPSYNC.COLLECTIVE R15, `(.L_x_982) ;  /* 0x000000000f087348 */ /* 0x001fea0003c00000 */
[----:B------:R1:W2:Y:S02]  /*1eb90*/  SHFL.IDX P6, R14, R13, R12, R11 ;  /* 0x0000000c0d0e7389 */ /* 0x0002a400000c000b */
[----:B012---:R-:W-:Y:S01]  /*1eba0*/  ENDCOLLECTIVE ;  /* 0x000000000000791b */ /* 0x007fe20003800000 */
.L_x_982:
[----:B------:R-:W-:Y:S02]  /*1ebb0*/  IMAD.MOV.U32 R13, RZ, RZ, R24 ;  /* 0x000000ffff0d7224 */ /* 0x000fe400078e0018 */
[----:B------:R-:W-:Y:S01]  /*1ebc0*/  IMAD.MOV.U32 R12, RZ, RZ, 0x6 ;  /* 0x00000006ff0c7424 */ /* 0x000fe200078e00ff */
[----:B------:R-:W-:-:S13]  /*1ebd0*/  IADD3 R2, P2, R14, R5, RZ ;  /* 0x000000050e027210 */ /* 0x000fda0007f5e0ff */
[----:B------:R-:W-:Y:S05]  /*1ebe0*/  WARPSYNC.COLLECTIVE R15, `(.L_x_983) ;  /* 0x000000000f087348 */ /* 0x000fea0003c00000 */
[----:B------:R0:W1:Y:S02]  /*1ebf0*/  SHFL.IDX P6, R14, R13, R12, R11 ;  /* 0x0000000c0d0e7389 */ /* 0x00006400000c000b */
[----:B01----:R-:W-:Y:S01]  /*1ec00*/  ENDCOLLECTIVE ;  /* 0x000000000000791b */ /* 0x003fe20003800000 */
.L_x_983:
        /* <DEDUP_REMOVED lines=13> */
.L_x_984:
[----:B------:R-:W-:Y:S01]  /*1ece0*/  MOV R13, R24 ;  /* 0x00000018000d7202 */ /* 0x000fe20000000f00 */
[----:B------:R-:W-:Y:S02]  /*1ecf0*/  IMAD.MOV.U32 R12, RZ, RZ, 0x7 ;  /* 0x00000007ff0c7424 */ /* 0x000fe400078e00ff */
[----:B------:R-:W-:-:S07]  /*1ed00*/  IMAD.MOV.U32 R10, RZ, RZ, R14 ;  /* 0x000000ffff0a7224 */ /* 0x000fce00078e000e */
[----:B------:R-:W-:Y:S05]  /*1ed10*/  WARPSYNC.COLLECTIVE R15, `(.L_x_985) ;  /* 0x000000000f087348 */ /* 0x000fea0003c00000 */
[----:B------:R0:W1:Y:S02]  /*1ed20*/  SHFL.IDX P6, R14, R13, R12, R11 ;  /* 0x0000000c0d0e7389 */ /* 0x00006400000c000b */
[----:B01----:R-:W-:Y:S01]  /*1ed30*/  ENDCOLLECTIVE ;  /* 0x000000000000791b */ /* 0x003fe20003800000 */
.L_x_985:
        /* <DEDUP_REMOVED lines=12> */
.L_x_986:
[----:B------:R-:W-:Y:S05]  /*1ee00*/  BRA `(.L_x_987) ;  /* 0xffffff9c00e07947 */ /* 0x000fea000383ffff */
.L_x_774:
        /* <DEDUP_REMOVED lines=8> */
.L_x_989:
[----:B------:R-:W-:Y:S05]  /*1ee90*/  BSYNC B0 ;  /* 0x0000000000007941 */ /* 0x000fea0003800000 */
.L_x_988:
[----:B------:R-:W-:Y:S01]  /*1eea0*/  IMAD.MOV.U32 R13, RZ, RZ, R16 ;  /* 0x000000ffff0d7224 */ /* 0x000fe200078e0010 */
[----:B------:R-:W-:Y:S01]  /*1eeb0*/  MOV R15, 0xffffffff ;  /* 0xffffffff000f7802 */ /* 0x000fe20000000f00 */
[----:B------:R-:W-:Y:S02]  /*1eec0*/  IMAD.MOV.U32 R12, RZ, RZ, 0x1 ;  /* 0x00000001ff0c7424 */ /* 0x000fe400078e00ff */
[----:B------:R-:W-:Y:S02]  /*1eed0*/  IMAD.MOV.U32 R11, RZ, RZ, 0x1f ;  /* 0x0000001fff0b7424 */ /* 0x000fe400078e00ff */
[----:B------:R-:W-:Y:S02]  /*1eee0*/  IMAD.IADD R7, R19, 0x1, R8 ;  /* 0x0000000113077824 */ /* 0x000fe400078e0208 */
[----:B------:R-:W-:-:S07]  /*1eef0*/  IMAD.MOV.U32 R5, RZ, RZ, R14 ;  /* 0x000000ffff057224 */ /* 0x000fce00078e000e */
[----:B------:R-:W-:Y:S05]  /*1ef00*/  WARPSYNC.COLLECTIVE R15, `(.L_x_990) ;  /* 0x000000000f087348 */ /* 0x000fea0003c00000 */
[----:B------:R0:W1:Y:S02]  /*1ef10*/  SHFL.IDX P6, R14, R13, R12, R11 ;  /* 0x0000000c0d0e7389 */ /* 0x00006400000c000b */
[----:B01----:R-:W-:Y:S01]  /*1ef20*/  ENDCOLLECTIVE ;  /* 0x000000000000791b */ /* 0x003fe20003800000 */
.L_x_990:
        /* <DEDUP_REMOVED lines=11> */
[C---:B------:R-:W-:Y:S01]  /*1efe0*/  ISETP.GE.U32.AND P5, PT, R8.reuse, 0x10, PT ;  /* 0x000000100800780c */ /* 0x040fe20003fa6070 */
[----:B--2---:R-:W-:Y:S01]  /*1eff0*/  @!P1 IMAD.MOV.U32 R4, RZ, RZ, R2 ;  /* 0x000000ffff049224 */ /* 0x004fe200078e0002 */
[----:B------:R-:W-:-:S03]  /*1f000*/  ISETP.NE.AND P1, PT, R8, RZ, PT ;  /* 0x000000ff0800720c */ /* 0x000fc60003f25270 */
[----:B------:R-:W-:-:S10]  /*1f010*/  IMAD.MOV.U32 R13, RZ, RZ, R4 ;  /* 0x000000ffff0d7224 */ /* 0x000fd400078e0004 */
[----:B------:R-:W-:Y:S05]  /*1f020*/  WARPSYNC.COLLECTIVE R15, `(.L_x_991) ;  /* 0x000000000f087348 */ /* 0x000fea0003c00000 */
[----:B------:R0:W1:Y:S02]  /*1f030*/  SHFL.UP P6, R14, R13, R12, R11 ;  /* 0x0400000c0d0e7389 */ /* 0x00006400000c000b */
[----:B01----:R-:W-:Y:S01]  /*1f040*/  ENDCOLLECTIVE ;  /* 0x000000000000791b */ /* 0x003fe20003800000 */
.L_x_991:
[----:B------:R-:W-:Y:S01]  /*1f050*/  IMAD.MOV.U32 R12, RZ, RZ, 0x2 ;  /* 0x00000002ff0c7424 */ /* 0x000fe200078e00ff */
[----:B------:R-:W-:-:S05]  /*1f060*/  SEL R7, R14, RZ, P1 ;  /* 0x000000ff0e077207 */ /* 0x000fca0000800000 */
[----:B------:R-:W-:-:S04]  /*1f070*/  IMAD.IADD R6, R4, 0x1, R7 ;  /* 0x0000000104067824 */ /* 0x000fc800078e0207 */
[----:B------:R-:W-:-:S07]  /*1f080*/  IMAD.MOV.U32 R13, RZ, RZ, R6 ;  /* 0x000000ffff0d7224 */ /* 0x000fce00078e0006 */
[----:B------:R-:W-:Y:S05]  /*1f090*/  WARPSYNC.COLLECTIVE R15, `(.L_x_992) ;  /* 0x000000000f087348 */ /* 0x000fea0003c00000 */
[----:B------:R0:W1:Y:S02]  /*1f0a0*/  SHFL.UP P6, R14, R13, R12, R11 ;  /* 0x0400000c0d0e7389 */ /* 0x00006400000c000b */
[----:B01----:R-:W-:Y:S01]  /*1f0b0*/  ENDCOLLECTIVE ;  /* 0x000000000000791b */ /* 0x003fe20003800000 */
.L_x_992:
[----:B------:R-:W-:Y:S02]  /*1f0c0*/  MOV R12, 0x4 ;  /* 0x00000004000c7802 */ /* 0x000fe40000000f00 */
[----:B------:R-:W-:-:S05]  /*1f0d0*/  SEL R7, R14, RZ, P2 ;  /* 0x000000ff0e077207 */ /* 0x000fca0001000000 */
[----:B------:R-:W-:-:S04]  /*1f0e0*/  IMAD.IADD R7, R6, 0x1, R7 ;  /* 0x0000000106077824 */ /* 0x000fc800078e0207 */
[----:B------:R-:W-:-:S07]  /*1f0f0*/  IMAD.MOV.U32 R13, RZ, RZ, R7 ;  /* 0x000000ffff0d7224 */ /* 0x000fce00078e0007 */
[----:B------:R-:W-:Y:S05]  /*1f100*/  WARPSYNC.COLLECTIVE R15, `(.L_x_993) ;  /* 0x000000000f087348 */ /* 0x000fea0003c00000 */
[----:B------:R0:W1:Y:S02]  /*1f110*/  SHFL.UP P6, R14, R13, R12, R11 ;  /* 0x0400000c0d0e7389 */ /* 0x00006400000c000b */
[----:B01----:R-:W-:Y:S01]  /*1f120*/  ENDCOLLECTIVE ;  /* 0x000000000000791b */ /* 0x003fe20003800000 */
.L_x_993:
[----:B------:R-:W-:Y:S01]  /*1f130*/  IMAD.MOV.U32 R12, RZ, RZ, 0x8 ;  /* 0x00000008ff0c7424 */ /* 0x000fe200078e00ff */
[----:B------:R-:W-:-:S05]  /*1f140*/  SEL R2, R14, RZ, P3 ;  /* 0x000000ff0e027207 */ /* 0x000fca0001800000 */
[----:B------:R-:W-:-:S04]  /*1f150*/  IMAD.IADD R2, R7, 0x1, R2 ;  /* 0x0000000107027824 */ /* 0x000fc800078e0202 */
[----:B------:R-:W-:-:S07]  /*1f160*/  IMAD.MOV.U32 R13, RZ, RZ, R2 ;  /* 0x000000ffff0d7224 */ /* 0x000fce00078e0002 */
[----:B------:R-:W-:Y:S05]  /*1f170*/  WARPSYNC.COLLECTIVE R15, `(.L_x_994) ;  /* 0x000000000f087348 */ /* 0x000fea0003c00000 */
[----:B------:R0:W1:Y:S02]  /*1f180*/  SHFL.UP P6, R14, R13, R12, R11 ;  /* 0x0400000c0d0e7389 */ /* 0x00006400000c000b */
[----:B01----:R-:W-:Y:S01]  /*1f190*/  ENDCOLLECTIVE ;  /* 0x000000000000791b */ /* 0x003fe20003800000 */
.L_x_994:
[----:B------:R-:W-:Y:S01]  /*1f1a0*/  IMAD.MOV.U32 R12, RZ, RZ, 0x10 ;  /* 0x00000010ff0c7424 */ /* 0x000fe200078e00ff */
[----:B------:R-:W-:-:S05]  /*1f1b0*/  SEL R3, R14, RZ, P4 ;  /* 0x000000ff0e037207 */ /* 0x000fca0002000000 */
[----:B------:R-:W-:-:S04]  /*1f1c0*/  IMAD.IADD R3, R2, 0x1, R3 ;  /* 0x0000000102037824 */ /* 0x000fc800078e0203 */
[----:B------:R-:W-:-:S07]  /*1f1d0*/  IMAD.MOV.U32 R13, RZ, RZ, R3 ;  /* 0x000000ffff0d7224 */ /* 0x000fce00078e0003 */
[----:B------:R-:W-:Y:S05]  /*1f1e0*/  WARPSYNC.COLLECTIVE R15, `(.L_x_995) ;  /* 0x000000000f087348 */ /* 0x000fea0003c00000 */
[----:B------:R0:W1:Y:S02]  /*1f1f0*/  SHFL.UP P6, R14, R13, R12, R11 ;  /* 0x0400000c0d0e7389 */ /* 0x00006400000c000b */
[----:B01----:R-:W-:Y:S01]  /*1f200*/  ENDCOLLECTIVE ;  /* 0x000000000000791b */ /* 0x003fe20003800000 */
.L_x_995:
        /* <DEDUP_REMOVED lines=8> */
.L_x_996:
[----:B------:R-:W-:Y:S05]  /*1f290*/  BRA `(.L_x_997) ;  /* 0xffffff9c00ec7947 */ /* 0x000fea000383ffff */
.L_x_779:
[----:B------:R-:W-:Y:S01]  /*1f2a0*/  BSSY B0, `(.L_x_998) ;  /* 0x0000008000007945 */ /* 0x000fe20003800000 */
[----:B-----5:R-:W-:Y:S01]  /*1f2b0*/  IMAD.MOV.U32 R13, RZ, RZ, R4 ;  /* 0x000000ffff0d7224 */ /* 0x020fe200078e0004 */
[----:B------:R-:W-:Y:S01]  /*1f2c0*/  MOV R12, 0x1 ;  /* 0x00000001000c7802 */ /* 0x000fe20000000f00 */
[----:B------:R-:W-:Y:S02]  /*1f2d0*/  IMAD.MOV.U32 R11, RZ, RZ, RZ ;  /* 0x000000ffff0b7224 */ /* 0x000fe400078e00ff */
[----:B------:R-:W-:-:S07]  /*1f2e0*/  IMAD.MOV.U32 R15, RZ, RZ, -0x1 ;  /* 0xffffffffff0f7424 */ /* 0x000fce00078e00ff */
[----:B0-----:R-:W-:Y:S05]  /*1f2f0*/  WARPSYNC.COLLECTIVE R15, `(.L_x_999) ;  /* 0x000000000f087348 */ /* 0x001fea0003c00000 */
[----:B------:R1:W2:Y:S02]  /*1f300*/  SHFL.UP P6, R14, R13, R12, R11 ;  /* 0x0400000c0d0e7389 */ /* 0x0002a400000c000b */
[----:B012---:R-:W-:Y:S01]  /*1f310*/  ENDCOLLECTIVE ;  /* 0x000000000000791b */ /* 0x007fe20003800000 */
.L_x_999:
[----:B------:R-:W-:Y:S05]  /*1f320*/  BSYNC B0 ;  /* 0x0000000000007941 */ /* 0x000fea0003800000 */
.L_x_998:
[----:B------:R-:W-:Y:S01]  /*1f330*/  SEL R13, R14, RZ, P1 ;  /* 0x000000ff0e0d7207 */ /* 0x000fe20000800000 */
[----:B------:R-:W-:Y:S02]  /*1f340*/  IMAD.MOV.U32 R12, RZ, RZ, 0x2 ;  /* 0x00000002ff0c7424 */ /* 0x000fe400078e00ff */
[----:B------:R-:W-:Y:S02]  /*1f350*/  IMAD.MOV.U32 R11, RZ, RZ, RZ ;  /* 0x000000ffff0b7224 */ /* 0x000fe400078e00ff */
[----:B------:R-:W-:Y:S02]  /*1f360*/  IMAD.IADD R13, R4, 0x1, R13 ;  /* 0x00000001040d7824 */ /* 0x000fe400078e020d */
[----:B------:R-:W-:-:S07]  /*1f370*/  IMAD.MOV.U32 R15, RZ, RZ, -0x1 ;  /* 0xffffffffff0f7424 */ /* 0x000fce00078e00ff */
[----:B------:R-:W-:Y:S05]  /*1f380*/  WARPSYNC.COLLECTIVE R15, `(.L_x_1000) ;  /* 0x000000000f087348 */ /* 0x000fea0003c00000 */
[----:B------:R0:W1:Y:S02]  /*1f390*/  SHFL.UP P6, R14, R13, R12, R11 ;  /* 0x0400000c0d0e7389 */ /* 0x00006400000c000b */
[----:B01----:R-:W-:Y:S01]  /*1f3a0*/  ENDCOLLECTIVE ;  /* 0x000000000000791b */ /* 0x003fe20003800000 */
.L_x_1000:
[----:B------:R-:W-:Y:S01]  /*1f3b0*/  IMAD.MOV.U32 R12, RZ, RZ, 0x4 ;  /* 0x00000004ff0c7424 */ /* 0x000fe200078e00ff */
[----:B------:R-:W-:-:S05]  /*1f3c0*/  SEL R0, R14, RZ, P2 ;  /* 0x000000ff0e007207 */ /* 0x000fca0001000000 */
[----:B------:R-:W-:-:S04]  /*1f3d0*/  IMAD.IADD R0, R13, 0x1, R0 ;  /* 0x000000010d007824 */ /* 0x000fc800078e0200 */
[----:B------:R-:W-:-:S07]  /*1f3e0*/  IMAD.MOV.U32 R13, RZ, RZ, R0 ;  /* 0x000000ffff0d7224 */ /* 0x000fce00078e0000 */
[----:B------:R-:W-:Y:S05]  /*1f3f0*/  WARPSYNC.COLLECTIVE R15, `(.L_x_1001) ;  /* 0x000000000f087348 */ /* 0x000fea0003c00000 */
[----:B------:R0:W1:Y:S02]  /*1f400*/  SHFL.UP P6, R14, R13, R12, R11 ;  /* 0x0400000c0d0e7389 */ /* 0x00006400000c000b */
[----:B01----:R-:W-:Y:S01]  /*1f410*/  ENDCOLLECTIVE ;  /* 0x000000000000791b */ /* 0x003fe20003800000 */
.L_x_1001:
[----:B------:R-:W-:Y:S02]  /*1f420*/  MOV R12, 0x8 ;  /* 0x00000008000c7802 */ /* 0x000fe40000000f00 */
[----:B------:R-:W-:-:S05]  /*1f430*/  SEL R3, R14, RZ, P3 ;  /* 0x000000ff0e037207 */ /* 0x000fca0001800000 */
[----:B------:R-:W-:-:S04]  /*1f440*/  IMAD.IADD R2, R0, 0x1, R3 ;  /* 0x0000000100027824 */ /* 0x000fc800078e0203 */
[----:B------:R-:W-:-:S07]  /*1f450*/  IMAD.MOV.U32 R13, RZ, RZ, R2 ;  /* 0x000000ffff0d7224 */ /* 0x000fce00078e0002 */
[----:B------:R-:W-:Y:S05]  /*1f460*/  WARPSYNC.COLLECTIVE R15, `(.L_x_1002) ;  /* 0x000000000f087348 */ /* 0x000fea0003c00000 */
[----:B------:R0:W1:Y:S02]  /*1f470*/  SHFL.UP P6, R14, R13, R12, R11 ;  /* 0x0400000c0d0e7389 */ /* 0x00006400000c000b */
[----:B01----:R-:W-:Y:S01]  /*1f480*/  ENDCOLLECTIVE ;  /* 0x000000000000791b */ /* 0x003fe20003800000 */
.L_x_1002:
[----:B------:R-:W-:Y:S01]  /*1f490*/  IMAD.MOV.U32 R12, RZ, RZ, 0x10 ;  /* 0x00000010ff0c7424 */ /* 0x000fe200078e00ff */
[----:B------:R-:W-:-:S05]  /*1f4a0*/  SEL R3, R14, RZ, P4 ;  /* 0x000000ff0e037207 */ /* 0x000fca0002000000 */
[----:B------:R-:W-:-:S04]  /*1f4b0*/  IMAD.IADD R3, R2, 0x1, R3 ;  /* 0x0000000102037824 */ /* 0x000fc800078e0203 */
[----:B------:R-:W-:-:S07]  /*1f4c0*/  IMAD.MOV.U32 R13, RZ, RZ, R3 ;  /* 0x000000ffff0d7224 */ /* 0x000fce00078e0003 */
[----:B------:R-:W-:Y:S05]  /*1f4d0*/  WARPSYNC.COLLECTIVE R15, `(.L_x_1003) ;  /* 0x000000000f087348 */ /* 0x000fea0003c00000 */
[----:B------:R0:W1:Y:S02]  /*1f4e0*/  SHFL.UP P6, R14, R13, R12, R11 ;  /* 0x0400000c0d0e7389 */ /* 0x00006400000c000b */
[----:B01----:R-:W-:Y:S01]  /*1f4f0*/  ENDCOLLECTIVE ;  /* 0x000000000000791b */ /* 0x003fe20003800000 */
.L_x_1003:
        /* <DEDUP_REMOVED lines=8> */
.L_x_1004:
[----:B------:R-:W-:Y:S05]  /*1f580*/  BRA `(.L_x_1005) ;  /* 0xffffff9c00cc7947 */ /* 0x000fea000383ffff */
.L_x_781:
[----:B------:R-:W-:Y:S01]  /*1f590*/  BSSY B0, `(.L_x_1006) ;  /* 0x0000006000007945 */ /* 0x000fe20003800000 */
[----:B------:R-:W-:Y:S01]  /*1f5a0*/  PLOP3.LUT P6, PT, P6, PT, PT, 0x8, 0x0 ;  /* 0x000000000000781c */ /* 0x000fe200037ce170 */
[----:B------:R-:W-:-:S12]  /*1f5b0*/  IMAD.MOV.U32 R15, RZ, RZ, -0x1 ;  /* 0xffffffffff0f7424 */ /* 0x000fd800078e00ff */
[----:B0-----:R-:W-:Y:S05]  /*1f5c0*/  WARPSYNC.COLLECTIVE R15, `(.L_x_1007) ;  /* 0x000000000f087348 */ /* 0x001fea0003c00000 */
[----:B------:R-:W-:Y:S01]  /*1f5d0*/  VOTE.ANY R14, PT, P6 ;  /* 0x00000000000e7806 */ /* 0x000fe200030e0100 */
[----:B0-----:R-:W-:Y:S06]  /*1f5e0*/  ENDCOLLECTIVE ;  /* 0x000000000000791b */ /* 0x001fec0003800000 */
.L_x_1007:
[----:B------:R-:W-:Y:S05]  /*1f5f0*/  BSYNC B0 ;  /* 0x0000000000007941 */ /* 0x000fea0003800000 */
.L_x_1006:
[----:B------:R-:W-:Y:S01]  /*1f600*/  IMAD.MOV.U32 R3, RZ, RZ, R14 ;  /* 0x000000ffff037224 */ /* 0x000fe200078e000e */
[----:B------:R-:W-:Y:S01]  /*1f610*/  MOV R11, 0x1f ;  /* 0x0000001f000b7802 */ /* 0x000fe20000000f00 */
[----:B------:R-:W-:Y:S02]  /*1f620*/  IMAD.MOV.U32 R13, RZ, RZ, R4 ;  /* 0x000000ffff0d7224 */ /* 0x000fe400078e0004 */
[----:B------:R-:W0:Y:S01]  /*1f630*/  POPC R0, R3 ;  /* 0x0000000300007309 */ /* 0x000e220000000000 */
[----:B------:R-:W-:Y:S02]  /*1f640*/  IMAD.MOV.U32 R15, RZ, RZ, -0x1 ;  /* 0xffffffffff0f7424 */ /* 0x000fe400078e00ff */
[----:B0-----:R-:W-:-:S07]  /*1f650*/  IMAD.MOV.U32 R12, RZ, RZ, R0 ;  /* 0x000000ffff0c7224 */ /* 0x001fce00078e0000 */
[----:B------:R-:W-:Y:S05]  /*1f660*/  WARPSYNC.COLLECTIVE R15, `(.L_x_1008) ;  /* 0x000000000f087348 */ /* 0x000fea0003c00000 */
[----:B------:R0:W1:Y:S02]  /*1f670*/  SHFL.IDX P6, R14, R13, R12, R11 ;  /* 0x0000000c0d0e7389 */ /* 0x00006400000c000b */
[----:B01----:R-:W-:Y:S01]  /*1f680*/  ENDCOLLECTIVE ;  /* 0x000000000000791b */ /* 0x003fe20003800000 */
.L_x_1008:
[----:B------:R-:W-:Y:S01]  /*1f690*/  IMAD.MOV.U32 R4, RZ, RZ, R14 ;  /* 0x000000ffff047224 */ /* 0x000fe200078e000e */
[----:B------:R-:W-:Y:S06]  /*1f6a0*/  BRA `(.L_x_1009) ;  /* 0xffffff9c00bc7947 */ /* 0x000fec000383ffff */
.L_x_783:
[----:B------:R-:W-:Y:S01]  /*1f6b0*/  BSSY B0, `(.L_x_1010) ;  /* 0x0000007000007945 */ /* 0x000fe20003800000 */
[----:B------:R-:W-:Y:S02]  /*1f6c0*/  IMAD.MOV.U32 R13, RZ, RZ, R2 ;  /* 0x000000ffff0d7224 */ /* 0x000fe400078e0002 */
[----:B------:R-:W-:Y:S02]  /*1f6d0*/  IMAD.MOV.U32 R11, RZ, RZ, 0x1f ;  /* 0x0000001fff0b7424 */ /* 0x000fe400078e00ff */
[----:B------:R-:W-:-:S07]  /*1f6e0*/  IMAD.MOV.U32 R15, RZ, RZ, -0x1 ;  /* 0xffffffffff0f7424 */ /* 0x000fce00078e00ff */
[----:B012---:R-:W-:Y:S05]  /*1f6f0*/  WARPSYNC.COLLECTIVE R15, `(.L_x_1011) ;  /* 0x000000000f087348 */ /* 0x007fea0003c00000 */
[----:B------:R3:W4:Y:S02]  /*1f700*/  SHFL.IDX P6, R14, R13, R12, R11 ;  /* 0x0000000c0d0e7389 */ /* 0x00072400000c000b */
[----:B01234-:R-:W-:Y:S01]  /*1f710*/  ENDCOLLECTIVE ;  /* 0x000000000000791b */ /* 0x01ffe20003800000 */
.L_x_1011:
[----:B------:R-:W-:Y:S05]  /*1f720*/  BSYNC B0 ;  /* 0x0000000000007941 */ /* 0x000fea0003800000 */
.L_x_1010:
[----:B------:R-:W-:Y:S05]  /*1f730*/  BRA `(.L_x_782) ;  /* 0xffffff9c00b47947 */ /* 0x000fea000383ffff */
.L_x_787:
[----:B0-----:R0:W1:Y:S02]  /*1f740*/  SYNCS.PHASECHK.TRANS64.TRYWAIT P0, [R4+URZ+0x28820], R0 ;  /* 0x02882000040075a7 */ /* 0x001064000800017f */
[----:B-1----:R-:W-:Y:S05]  /*1f750*/  @!P0 NANOSLEEP.SYNCS 0x989680 ;  /* 0x009896800000895d */ /* 0x002fea0003900000 */
[----:B------:R-:W1:Y:S02]  /*1f760*/  @!P0 SYNCS.PHASECHK.TRANS64 P0, [R4+URZ+0x28820], R0 ;  /* 0x02882000040085a7 */ /* 0x000e64000800007f */
[----:B-1----:R-:W-:Y:S05]  /*1f770*/  @!P0 BRA `(.L_x_787) ;  /* 0xfffffffc00f08947 */ /* 0x002fea000383ffff */
[----:B------:R-:W-:Y:S05]  /*1f780*/  BRA `(.L_x_1012) ;  /* 0xffffffa000a07947 */ /* 0x000fea000383ffff */
.L_x_788:
        /* <DEDUP_REMOVED lines=8> */
[----:B0-2---:R-:W-:Y:S05]  /*1f810*/  WARPSYNC.COLLECTIVE R15, `(.L_x_1014) ;  /* 0x000000000f087348 */ /* 0x005fea0003c00000 */
[----:B------:R1:W3:Y:S02]  /*1f820*/  SHFL.IDX P6, R14, R13, R12, R11 ;  /* 0x0000000c0d0e7389 */ /* 0x0002e400000c000b */
[----:B0123--:R-:W-:Y:S01]  /*1f830*/  ENDCOLLECTIVE ;  /* 0x000000000000791b */ /* 0x00ffe20003800000 */
.L_x_1014:
[----:B------:R-:W-:Y:S05]  /*1f840*/  BSYNC B0 ;  /* 0x0000000000007941 */ /* 0x000fea0003800000 */
.L_x_1013:
[----:B------:R-:W-:Y:S05]  /*1f850*/  BRA `(.L_x_1015) ;  /* 0xffffffa000887947 */ /* 0x000fea000383ffff */
.L_x_789:
[----:B------:R-:W-:Y:S01]  /*1f860*/  BSSY B0, `(.L_x_1016) ;  /* 0x0000006000007945 */ /* 0x000fe20003800000 */
[----:B------:R-:W-:-:S07]  /*1f870*/  IMAD.MOV.U32 R15, RZ, RZ, -0x1 ;  /* 0xffffffffff0f7424 */ /* 0x000fce00078e00ff */
[----:B0-2---:R-:W-:Y:S05]  /*1f880*/  WARPSYNC.COLLECTIVE R15, `(.L_x_1017) ;  /* 0x000000000f0c7348 */ /* 0x005fea0003c00000 */
[----:B------:R-:W-:Y:S02]  /*1f890*/  ELECT P6, UR62, PT ;  /* 0x00000000003e782f */ /* 0x000fe400038c0000 */
[----:B------:R-:W-:Y:S01]  /*1f8a0*/  MOV R14, UR62 ;  /* 0x0000003e000e7c02 */ /* 0x000fe20008000f00 */
[----:B0-2---:R-:W-:Y:S10]  /*1f8b0*/  ENDCOLLECTIVE ;  /* 0x000000000000791b */ /* 0x005ff40003800000 */
.L_x_1017:
[----:B------:R-:W-:Y:S05]  /*1f8c0*/  BSYNC B0 ;  /* 0x0000000000007941 */ /* 0x000fea0003800000 */
.L_x_1016:
[----:B------:R-:W-:Y:S05]  /*1f8d0*/  BRA `(.L_x_1018) ;  /* 0xffffffa0007c7947 */ /* 0x000fea000383ffff */
.L_x_791:
[----:B0-----:R0:W1:Y:S02]  /*1f8e0*/  SYNCS.PHASECHK.TRANS64.TRYWAIT P1, [R5+URZ+0x28840], R0 ;  /* 0x02884000050075a7 */ /* 0x001064000802017f */
[----:B-1----:R-:W-:Y:S05]  /*1f8f0*/  @!P1 NANOSLEEP.SYNCS 0x989680 ;  /* 0x009896800000995d */ /* 0x002fea0003900000 */
[----:B------:R-:W1:Y:S02]  /*1f900*/  @!P1 SYNCS.PHASECHK.TRANS64 P1, [R5+URZ+0x28840], R0 ;  /* 0x02884000050095a7 */ /* 0x000e64000802007f */
[----:B-1----:R-:W-:Y:S05]  /*1f910*/  @!P1 BRA `(.L_x_791) ;  /* 0xfffffffc00f09947 */ /* 0x002fea000383ffff */
[----:B------:R-:W-:Y:S05]  /*1f920*/  BRA `(.L_x_1019) ;  /* 0xffffffa0009c7947 */ /* 0x000fea000383ffff */
.L_x_793:
[----:B-1----:R1:W3:Y:S02]  /*1f930*/  SYNCS.PHASECHK.TRANS64.TRYWAIT P1, [R25+URZ+0x28840], R2 ;  /* 0x02884002190075a7 */ /* 0x0022e4000802017f */
[----:B---3--:R-:W-:Y:S05]  /*1f940*/  @!P1 NANOSLEEP.SYNCS 0x989680 ;  /* 0x009896800000995d */ /* 0x008fea0003900000 */
[----:B------:R-:W3:Y:S02]  /*1f950*/  @!P1 SYNCS.PHASECHK.TRANS64 P1, [R25+URZ+0x28840], R2 ;  /* 0x02884002190095a7 */ /* 0x000ee4000802007f */
[----:B---3--:R-:W-:Y:S05]  /*1f960*/  @!P1 BRA `(.L_x_793) ;  /* 0xfffffffc00f09947 */ /* 0x008fea000383ffff */
[----:B------:R-:W-:Y:S05]  /*1f970*/  BRA `(.L_x_1020) ;  /* 0xffffffa000a87947 */ /* 0x000fea000383ffff */
.L_x_795:
[----:B---3--:R3:W4:Y:S02]  /*1f980*/  SYNCS.PHASECHK.TRANS64.TRYWAIT P1, [R5+URZ+0x28860], R0 ;  /* 0x02886000050075a7 */ /* 0x008724000802017f */
[----:B----4-:R-:W-:Y:S05]  /*1f990*/  @!P1 NANOSLEEP.SYNCS 0x989680 ;  /* 0x009896800000995d */ /* 0x010fea0003900000 */
[----:B------:R-:W4:Y:S02]  /*1f9a0*/  @!P1 SYNCS.PHASECHK.TRANS64 P1, [R5+URZ+0x28860], R0 ;  /* 0x02886000050095a7 */ /* 0x000f24000802007f */
[----:B----4-:R-:W-:Y:S05]  /*1f9b0*/  @!P1 BRA `(.L_x_795) ;  /* 0xfffffffc00f09947 */ /* 0x010fea000383ffff */
[----:B------:R-:W-:Y:S05]  /*1f9c0*/  BRA `(.L_x_1021) ;  /* 0xffffffa000a47947 */ /* 0x000fea000383ffff */
.L_x_1022:
        /* <DEDUP_REMOVED lines=11> */
.L_x_3480:


//--------------------- .text._ZN7cutlass13device_kernelIN5flash11enable_sm90INS1_16FlashAttnFwdSm90INS1_25CollectiveMainloopFwdSm90ILi2EN4cute5tupleIJNS5_1CILi1EEES8_S8_EEENS6_IJNS7_ILi128EEESA_SA_EEELi128ENS_10bfloat16_tEfNS_4arch4Sm90ELb0ELb1ELb0ELb0ELb1ELb0ELb0ELb1ELb1ELb1ELb0ELb0EEENS1_21CollectiveEpilogueFwdISB_S9_SC_SE_Li256ELb0ELb1ELb0ELb0EEENS1_30DynamicPersistentTileSchedulerILi256ELi128ELb0ELb1ELb1EEEEEEEEEvNT_6ParamsE --------------------------
	.section	.text._ZN7cutlass13device_kernelIN5flash11enable_sm90INS1_16FlashAttnFwdSm90INS1_25CollectiveMainloopFwdSm90ILi2EN4cute5tupleIJNS5_1CILi1EEES8_S8_EEENS6_IJNS7_ILi128EEESA_SA_EEELi128ENS_10bfloat16_tEfNS_4arch4Sm90ELb0ELb1ELb0ELb0ELb1ELb0ELb0ELb1ELb1ELb1ELb0ELb0EEENS1_21CollectiveEpilogueFwdISB_S9_SC_SE_Li256ELb0ELb1ELb0ELb0EEENS1_30DynamicPersistentTileSchedulerILi256ELi128ELb0ELb1ELb1EEEEEEEEEvNT_6ParamsE,"ax",@progbits
	.align	128
.text._ZN7cutlass13device_kernelIN5flash11enable_sm90INS1_16FlashAttnFwdSm90INS1_25CollectiveMainloopFwdSm90ILi2EN4cute5tupleIJNS5_1CILi1EEES8_S8_EEENS6_IJNS7_ILi128EEESA_SA_EEELi128ENS_10bfloat16_tEfNS_4arch4Sm90ELb0ELb1ELb0ELb0ELb1ELb0ELb0ELb1ELb1ELb1ELb0ELb0EEENS1_21CollectiveEpilogueFwdISB_S9_SC_SE_Li256ELb0ELb1ELb0ELb0EEENS1_30DynamicPersistentTileSchedulerILi256ELi128ELb0ELb1ELb1EEEEEEEEEvNT_6ParamsE:
        .type           _ZN7cutlass13device_kernelIN5flash11enable_sm90INS1_16FlashAttnFwdSm90INS1_25CollectiveMainloopFwdSm90ILi2EN4cute5tupleIJNS5_1CILi1EEES8_S8_EEENS6_IJNS7_ILi128EEESA_SA_EEELi128ENS_10bfloat16_tEfNS_4arch4Sm90ELb0ELb1ELb0ELb0ELb1ELb0ELb0ELb1ELb1ELb1ELb0ELb0EEENS1_21CollectiveEpilogueFwdISB_S9_SC_SE_Li256ELb0ELb1ELb0ELb0EEENS1_30DynamicPersistentTileSchedulerILi256ELi128ELb0ELb1ELb1EEEEEEEEEvNT_6ParamsE,@function
        .size           _ZN7cutlass13device_kernelIN5flash11enable_sm90INS1_16FlashAttnFwdSm90INS1_25CollectiveMainloopFwdSm90ILi2EN4cute5tupleIJNS5_1CILi1EEES8_S8_EEENS6_IJNS7_ILi128EEESA_SA_EEELi128ENS_10bfloat16_tEfNS_4arch4Sm90ELb0ELb1ELb0ELb0ELb1ELb0ELb0ELb1ELb1ELb1ELb0ELb0EEENS1_21CollectiveEpilogueFwdISB_S9_SC_SE_Li256ELb0ELb1ELb0ELb0EEENS1_30DynamicPersistentTileSchedulerILi256ELi128ELb0ELb1ELb1EEEEEEEEEvNT_6ParamsE,(.L_x_3481 - _ZN7cutlass13device_kernelIN5flash11enable_sm90INS1_16FlashAttnFwdSm90INS1_25CollectiveMainloopFwdSm90ILi2EN4cute5tupleIJNS5_1CILi1EEES8_S8_EEENS6_IJNS7_ILi128EEESA_SA_EEELi128ENS_10bfloat16_tEfNS_4arch4Sm90ELb0ELb1ELb0ELb0ELb1ELb0ELb0ELb1ELb1ELb1ELb0ELb0EEENS1_21CollectiveEpilogueFwdISB_S9_SC_SE_Li256ELb0ELb1ELb0ELb0EEENS1_30DynamicPersistentTileSchedulerILi256ELi128ELb0ELb1ELb1EEEEEEEEEvNT_6ParamsE)
        .other          _ZN7cutlass13device_kernelIN5flash11enable_sm90INS1_16FlashAttnFwdSm90INS1_25CollectiveMainloopFwdSm90ILi2EN4cute5tupleIJNS5_1CILi1EEES8_S8_EEENS6_IJNS7_ILi128EEESA_SA_EEELi128ENS_10bfloat16_tEfNS_4arch4Sm90ELb0ELb1ELb0ELb0ELb1ELb0ELb0ELb1ELb1ELb1ELb0ELb0EEENS1_21CollectiveEpilogueFwdISB_S9_SC_SE_Li256ELb0ELb1ELb0ELb0EEENS1_30DynamicPersistentTileSchedulerILi256ELi128ELb0ELb1ELb1EEEEEEEEEvNT_6ParamsE,@"STO_CUDA_ENTRY STV_DEFAULT"
_ZN7cutlass13device_kernelIN5flash11enable_sm90INS1_16FlashAttnFwdSm90INS1_25CollectiveMainloopFwdSm90ILi2EN4cute5tupleIJNS5_1CILi1EEES8_S8_EEENS6_IJNS7_ILi128EEESA_SA_EEELi128ENS_10bfloat16_tEfNS_4arch4Sm90ELb0ELb1ELb0ELb0ELb1ELb0ELb0ELb1ELb1ELb1ELb0ELb0EEENS1_21CollectiveEpilogueFwdISB_S9_SC_SE_Li256ELb0ELb1ELb0ELb0EEENS1_30DynamicPersistentTileSchedulerILi256ELi128ELb0ELb1ELb1EEEEEEEEEvNT_6ParamsE:
[----:B------:R-:W0:Y:S01]  /*0000*/  LDC R1, c[0x0][0x28] ;  /* 0x00000a00ff017b82 */ /* 0x000e220000000800 */
[----:B------:R-:W1:Y:S01]  /*0010*/  S2R R3, SR_TID.X ;  /* 0x0000000000037919 */ /* 0x000e620000002100 */
[----:B------:R-:W-:Y:S01]  /*0020*/  ELECT P0, URZ, PT ;  /* 0x00000000003f782f */ /* 0x000fe20003800000 */
[----:B------:R-:W-:Y:S01]  /*0030*/  UMOV UR4, 0x80 ;  /* 0x0000008000047882 */ /* 0x000fe20000000000 */
[----:B------:R-:W-:Y:S01]  /*0040*/  UMOV UR7, 0x100 ;  /* 0x0000010000077882 */ /* 0x000fe20000000000 */
[--C-:B-1----:R-:W-:Y:S02]  /*0050*/  SHF.R.U32.HI R0, RZ, 0x5, R3.reuse ;  /* 0x00000005ff007819 */ /* 0x102fe40000011603 */
[----:B------:R-:W-:-:S03]  /*0060*/  SHF.R.U32.HI R23, RZ, 0x7, R3 ;  /* 0x00000007ff177819 */ /* 0x000fc60000011603 */
[----:B------:R-:W1:Y:S04]  /*0070*/  SHFL.IDX PT, R2, R0, RZ, 0x1f ;  /* 0x00001fff00027589 */ /* 0x000e6800000e0000 */
[----:B------:R2:W3:Y:S01]  /*0080*/  SHFL.IDX PT, R3, R23, RZ, 0x1f ;  /* 0x00001fff17037589 */ /* 0x0004e200000e0000 */
[C---:B-1----:R-:W-:Y:S02]  /*0090*/  ISETP.NE.OR P0, PT, R2.reuse, RZ, !P0 ;  /* 0x000000ff0200720c */ /* 0x042fe40004705670 */
[----:B------:R-:W-:-:S11]  /*00a0*/  ISETP.NE.AND P1, PT, R2, RZ, PT ;  /* 0x000000ff0200720c */ /* 0x000fd60003f25270 */
[----:B------:R-:W-:Y:S01]  /*00b0*/  VOTEU.ALL UP0, P0 ;  /* 0x00000000003f7886 */ /* 0x000fe20000000000 */
[----:B------:R-:W-:-:S04]  /*00c0*/  VOTEU.ALL UP1, P0 ;  /* 0x00000000003f7886 */ /* 0x000fc80000020000 */
[----:B------:R-:W1:Y:S01]  /*00d0*/  @!UP0 S2UR UR8, SR_CgaCtaId ;  /* 0x00000000000889c3 */ /* 0x000e620000008800 */
[----:B------:R-:W-:Y:S01]  /*00e0*/  @!UP0 UMOV UR6, 0x400 ;  /* 0x0000040000068882 */ /* 0x000fe20000000000 */
[----:B------:R-:W-:-:S04]  /*00f0*/  @!UP0 UIADD3 UR4, -UR4, 0x100000, URZ ;  /* 0x0010000004048890 */ /* 0x000fc8000fffe13f */
[----:B------:R-:W-:Y:S02]  /*0100*/  @!UP0 USHF.L.U32 UR5, UR4, 0xb, URZ ;  /* 0x0000000b04058899 */ /* 0x000fe4000800063f */
[----:B------:R-:W-:Y:S02]  /*0110*/  @!UP0 USHF.L.U32 UR4, UR4, 0x1, URZ ;  /* 0x0000000104048899 */ /* 0x000fe4000800063f */
[----:B-1----:R-:W-:Y:S02]  /*0120*/  @!UP0 ULEA UR8, UR8, UR6, 0x18 ;  /* 0x0000000608088291 */ /* 0x002fe4000f8ec03f */
[----:B------:R-:W-:-:S04]  /*0130*/  @!UP0 UIADD3 UR6, -UR7, 0x100000, URZ ;  /* 0x0010000007068890 */ /* 0x000fc8000fffe13f */
[----:B------:R-:W-:Y:S02]  /*0140*/  @!UP0 USHF.L.U32 UR7, UR6, 0xb, URZ ;  /* 0x0000000b06078899 */ /* 0x000fe4000800063f */
[----:B------:R-:W-:Y:S01]  /*0150*/  @!UP0 USHF.L.U32 UR6, UR6, 0x1, URZ ;  /* 0x0000000106068899 */ /* 0x000fe2000800063f */
[----:B------:R-:W-:-:S05]  /*0160*/  VOTEU.ALL UP0, P0 ;  /* 0x00000000003f7886 */ /* 0x000fca0000000000 */
[----:B------:R2:W1:Y:S06]  /*0170*/  @!UP0 SYNCS.EXCH.64 URZ, [UR8+0x28800], UR4 ;  /* 0x02880004083f85b2 */ /* 0x00046c0008000100 */
[----:B------:R2:W4:Y:S02]  /*0180*/  @!UP1 SYNCS.EXCH.64 URZ, [UR8+0x28820], UR6 ;  /* 0x02882006083f95b2 */ /* 0x0005240008000100 */
[----:B0-23--:R-:W-:Y:S05]  /*0190*/  @P1 BRA `(.L_x_1023) ;  /* 0x0000000000481947 */ /* 0x00dfea0003800000 */
        /* <DEDUP_REMOVED lines=13> */
[----:B0-----:R0:W2:Y:S08]  /*0270*/  SYNCS.EXCH.64 URZ, [UR8+0x28830], UR4 ;  /* 0x02883004083f75b2 */ /* 0x0010b00008000100 */
[----:B------:R0:W3:Y:S01]  /*0280*/  SYNCS.EXCH.64 URZ, [UR8+0x28840], UR6 ;  /* 0x02884006083f75b2 */ /* 0x0000e20008000100 */
[----:B------:R0:W0:Y:S01]  /*0290*/  SYNCS.EXCH.64 URZ, [UR8+0x28838], UR4 ;  /* 0x02883804083f75b2 */ /* 0x0000220008000100 */
[----:B------:R0:W0:Y:S01]  /*02a0*/  SYNCS.EXCH.64 URZ, [UR8+0x28848], UR6 ;  /* 0x02884806083f75b2 */ /* 0x0000220008000100 */
[----:B------:R-:W-:Y:S01]  /*02b0*/  NOP ;  /* 0x0000000000007918 */ /* 0x000fe20000000000 */
.L_x_1023:
        /* <DEDUP_REMOVED lines=22> */
.L_x_1024:
        /* <DEDUP_REMOVED lines=18> */
.L_x_1025:
        /* <DEDUP_REMOVED lines=22> */
.L_x_1026:
        /* <DEDUP_REMOVED lines=23> */
.L_x_1027:
        /* <DEDUP_REMOVED lines=8> */
.L_x_1029:
[----:B------:R-:W-:-:S08]  /*0890*/  NOP ;  /* 0x0000000000007918 */ /* 0x000fd00000000000 */
[----:B------:R-:W0:Y:S02]  /*08a0*/  USETMAXREG.TRY_ALLOC.CTAPOOL UP0, 0xe8 ;  /* 0x000000e8000079c8 */ /* 0x000e240008000600 */
[----:B0-----:R-:W-:-:S13]  /*08b0*/  PLOP3.LUT P0, PT, PT, PT, UP0, 0x80, 0x0 ;  /* 0x000000000000781c */ /* 0x001fda0003f0f008 */
[----:B------:R-:W-:Y:S05]  /*08c0*/  @!P0 BRA `(.L_x_1029) ;  /* 0xfffffffc00f08947 */ /* 0x000fea000383ffff */
[----:B------:R-:W0:Y:S01]  /*08d0*/  S2R R2, SR_TID.X ;  /* 0x0000000000027919 */ /* 0x000e220000002100 */
[----:B------:R-:W1:Y:S08]  /*08e0*/  S2UR UR4, SR_CTAID.X ;  /* 0x00000000000479c3 */ /* 0x000e700000002500 */
[----:B------:R-:W-:Y:S08]  /*08f0*/  BAR.ARV 0x4, 0x180 ;  /* 0x0106000000007b1d */ /* 0x000ff00000002000 */
[----:B------:R-:W-:Y:S06]  /*0900*/  BAR.ARV 0x8, 0x180 ;  /* 0x0206000000007b1d */ /* 0x000fec0000002000 */
[----:B0-----:R-:W-:-:S04]  /*0910*/  LOP3.LUT R0, R2, 0xffffff80, RZ, 0xc0, !PT ;  /* 0xffffff8002007812 */ /* 0x001fc800078ec0ff */
[----:B------:R-:W-:Y:S02]  /*0920*/  ISETP.NE.AND P0, PT, R0, 0x80, PT ;  /* 0x000000800000780c */ /* 0x000fe40003f05270 */
[----:B------:R-:W1:Y:S11]  /*0930*/  LDC R0, c[0x0][0xc38] ;  /* 0x00030e00ff007b82 */ /* 0x000e760000000800 */
[----:B------:R-:W-:Y:S06]  /*0940*/  @!P0 BAR.ARV 0x9, 0x100 ;  /* 0x0244000000008b1d */ /* 0x000fec0000002000 */
[----:B-1----:R-:W-:-:S13]  /*0950*/  ISETP.LE.AND P0, PT, R0, UR4, PT ;  /* 0x0000000400007c0c */ /* 0x002fda000bf03270 */
        /* <DEDUP_REMOVED lines=10> */
[----:B------:R-:W-:Y:S01]  /*0a00*/  SHF.R.S32.HI R186, RZ, 0x7, R3 ;  /* 0x00000007ffba7819 */ /* 0x000fe20000011403 */
[----:B------:R-:W-:Y:S02]  /*0a10*/  IMAD.SHL.U32 R6, R4, 0x20, RZ ;  /* 0x0000002004067824 */ /* 0x000fe400078e00ff */
[----:B------:R-:W-:Y:S01]  /*0a20*/  IMAD.IADD R185, R191, 0x1, -R2 ;  /* 0x00000001bfb97824 */ /* 0x000fe200078e0a02 */
[----:B------:R-:W-:-:S02]  /*0a30*/  LEA.HI R2, R0, R191, RZ, 0x4 ;  /* 0x000000bf00027211 */ /* 0x000fc400078f20ff */
[----:B------:R-:W-:Y:S02]  /*0a40*/  LOP3.LUT R7, R6, 0xfffffc00, RZ, 0xc0, !PT ;  /* 0xfffffc0006077812 */ /* 0x000fe400078ec0ff */
[----:B------:R-:W-:Y:S02]  /*0a50*/  LOP3.LUT R4, R2, 0x3fffff0, RZ, 0xc0, !PT ;  /* 0x03fffff002047812 */ /* 0x000fe400078ec0ff */
[----:B------:R-:W-:Y:S02]  /*0a60*/  SHF.R.S32.HI R8, RZ, 0x1f, R185 ;  /* 0x0000001fff087819 */ /* 0x000fe400000114b9 */
[----:B------:R-:W-:Y:S01]  /*0a70*/  SHF.R.S32.HI R5, RZ, 0x4, R2 ;  /* 0x00000004ff057819 */ /* 0x000fe20000011402 */
[----:B------:R-:W-:Y:S01]  /*0a80*/  IMAD.IADD R4, R191, 0x1, -R4 ;  /* 0x00000001bf047824 */ /* 0x000fe200078e0a04 */
[----:B------:R-:W-:Y:S02]  /*0a90*/  LEA.HI R9, R8, R185, RZ, 0x2 ;  /* 0x000000b908097211 */ /* 0x000fe400078f10ff */
[----:B------:R-:W-:Y:S01]  /*0aa0*/  LEA.HI R2, R2, R5, RZ, 0x1 ;  /* 0x0000000502027211 */ /* 0x000fe200078f08ff */
[----:B------:R-:W-:Y:S01]  /*0ab0*/  IMAD R7, R4, 0x40, R7 ;  /* 0x0000004004077824 */ /* 0x000fe200078e0207 */
[----:B------:R-:W-:-:S02]  /*0ac0*/  LEA.HI R4, R0, R191, RZ, 0x2 ;  /* 0x000000bf00047211 */ /* 0x000fc400078f10ff */
[--C-:B------:R-:W-:Y:S02]  /*0ad0*/  SHF.R.S32.HI R6, RZ, 0x2, R9.reuse ;  /* 0x00000002ff067819 */ /* 0x100fe40000011409 */
[----:B------:R-:W-:Y:S02]  /*0ae0*/  SHF.R.S32.HI R11, RZ, 0x1f, R9 ;  /* 0x0000001fff0b7819 */ /* 0x000fe40000011409 */
[----:B------:R-:W-:Y:S02]  /*0af0*/  LOP3.LUT R2, R2, 0x1ffffffe, RZ, 0xc0, !PT ;  /* 0x1ffffffe02027812 */ /* 0x000fe400078ec0ff */
[----:B------:R-:W-:Y:S02]  /*0b00*/  LOP3.LUT R4, R4, 0xfffffffc, RZ, 0xc0, !PT ;  /* 0xfffffffc04047812 */ /* 0x000fe400078ec0ff */
[----:B------:R-:W-:Y:S01]  /*0b10*/  LEA.HI R0, R0, R191, RZ, 0x3 ;  /* 0x000000bf00007211 */ /* 0x000fe200078f18ff */
[----:B------:R-:W-:Y:S01]  /*0b20*/  IMAD.IADD R2, R5, 0x1, -R2 ;  /* 0x0000000105027824 */ /* 0x000fe200078e0a02 */
[----:B------:R-:W-:Y:S01]  /*0b30*/  LEA.HI R11, R11, R6, RZ, 0x3 ;  /* 0x000000060b0b7211 */ /* 0x000fe200078f18ff */
[----:B------:R-:W-:Y:S01]  /*0b40*/  IMAD.IADD R4, R191, 0x1, -R4 ;  /* 0x00000001bf047824 */ /* 0x000fe200078e0a04 */
[----:B------:R-:W-:Y:S01]  /*0b50*/  LOP3.LUT R22, R0, 0xfffffff8, RZ, 0xc0, !PT ;  /* 0xfffffff800167812 */ /* 0x000fe200078ec0ff */
[----:B------:R-:W-:Y:S01]  /*0b60*/  IMAD R188, R2, 0x8, R7 ;  /* 0x0000000802bc7824 */ /* 0x000fe200078e0207 */
[----:B------:R-:W-:-:S02]  /*0b70*/  LOP3.LUT R11, R11, 0xfffffff8, RZ, 0xc0, !PT ;  /* 0xfffffff80b0b7812 */ /* 0x000fc400078ec0ff */
[----:B------:R-:W-:Y:S01]  /*0b80*/  LEA.HI R8, R8, R185, RZ, 0x5 ;  /* 0x000000b908087211 */ /* 0x000fe200078f28ff */
[----:B------:R-:W-:Y:S01]  /*0b90*/  IMAD.IADD R22, R191, 0x1, -R22 ;  /* 0x00000001bf167824 */ /* 0x000fe200078e0a16 */
[----:B------:R-:W-:Y:S01]  /*0ba0*/  LEA.HI R3, R3, R186, RZ, 0x1 ;  /* 0x000000ba03037211 */ /* 0x000fe200078f08ff */
[----:B------:R-:W-:Y:S01]  /*0bb0*/  IMAD.IADD R11, R6, 0x1, -R11 ;  /* 0x00000001060b7824 */ /* 0x000fe200078e0a0b */
[----:B------:R-:W-:Y:S01]  /*0bc0*/  LEA.HI R2, R4, R4, RZ, 0x1 ;  /* 0x0000000404027211 */ /* 0x000fe200078f08ff */
[----:B------:R-:W-:Y:S01]  /*0bd0*/  IMAD.SHL.U32 R18, R22, 0x8, RZ ;  /* 0x0000000816127824 */ /* 0x000fe200078e00ff */
[----:B------:R-:W-:Y:S02]  /*0be0*/  SHF.R.S32.HI R8, RZ, 0x5, R8 ;  /* 0x00000005ff087819 */ /* 0x000fe40000011408 */
[----:B------:R-:W-:Y:S01]  /*0bf0*/  LOP3.LUT R3, R3, 0x3fffffe, RZ, 0xc0, !PT ;  /* 0x03fffffe03037812 */ /* 0x000fe200078ec0ff */
[----:B------:R-:W-:Y:S01]  /*0c00*/  VIADD R19, R18, 0x40 ;  /* 0x0000004012137836 */ /* 0x000fe20000000000 */
[----:B------:R-:W-:Y:S01]  /*0c10*/  LOP3.LUT R5, R2, 0x1ffffffe, RZ, 0xc0, !PT ;  /* 0x1ffffffe02057812 */ /* 0x000fe200078ec0ff */
[----:B------:R-:W-:Y:S01]  /*0c20*/  IMAD R8, R8, 0x10, R11 ;  /* 0x0000001008087824 */ /* 0x000fe200078e020b */
[----:B------:R-:W-:Y:S01]  /*0c30*/  LOP3.LUT R16, R9, 0x7ffffffc, RZ, 0xc0, !PT ;  /* 0x7ffffffc09107812 */ /* 0x000fe200078ec0ff */
[----:B------:R-:W-:Y:S01]  /*0c40*/  IMAD.IADD R3, R186, 0x1, -R3 ;  /* 0x00000001ba037824 */ /* 0x000fe200078e0a03 */
[----:B------:R-:W-:Y:S01]  /*0c50*/  SHF.R.S32.HI R184, RZ, 0x3, R0 ;  /* 0x00000003ffb87819 */ /* 0x000fe20000011400 */
[----:B------:R-:W-:Y:S01]  /*0c60*/  IMAD.IADD R4, R4, 0x1, -R5 ;  /* 0x0000000104047824 */ /* 0x000fe200078e0a05 */
[----:B------:R-:W-:Y:S01]  /*0c70*/  SHF.R.S32.HI R190, RZ, 0x1f, R18 ;  /* 0x0000001fffbe7819 */ /* 0x000fe20000011412 */
[----:B------:R-:W-:Y:S01]  /*0c80*/  IMAD R187, R3, 0x40, R8 ;  /* 0x0000004003bb7824 */ /* 0x000fe200078e0208 */
[----:B------:R-:W-:Y:S01]  /*0c90*/  SHF.R.S32.HI R189, RZ, 0x1f, R19 ;  /* 0x0000001fffbd7819 */ /* 0x000fe20000011413 */
[----:B------:R-:W-:-:S02]  /*0ca0*/  IMAD.IADD R16, R185, 0x1, -R16 ;  /* 0x00000001b9107824 */ /* 0x000fc400078e0a10 */
[----:B------:R-:W-:-:S07]  /*0cb0*/  IMAD R17, R4, 0x8, R187 ;  /* 0x0000000804117824 */ /* 0x000fce00078e02bb */
.L_x_1134:
[----:B------:R-:W-:Y:S01]  /*0cc0*/  ULDC UR5, c[0x0][0xc60] ;  /* 0x0003180000057ab9 */ /* 0x000fe20000000800 */
[----:B------:R-:W-:Y:S01]  /*0cd0*/  UMOV UR8, UR4 ;  /* 0x0000000400087c82 */ /* 0x000fe20008000000 */
[----:B------:R-:W-:-:S11]  /*0ce0*/  UISETP.NE.AND UP0, UPT, UR5, 0x1, UPT ;  /* 0x000000010500788c */ /* 0x000fd6000bf05270 */
[----:B------:R-:W-:Y:S01]  /*0cf0*/  @UP0 ULDC UR6, c[0x0][0xc64] ;  /* 0x0003190000060ab9 */ /* 0x000fe20000000800 */
[----:B------:R-:W-:Y:S01]  /*0d00*/  @UP0 ULDC UR9, c[0x0][0xc68] ;  /* 0x00031a0000090ab9 */ /* 0x000fe20000000800 */
[----:B------:R-:W-:-:S04]  /*0d10*/  UIMAD.WIDE.U32 UR6, UR4, UR6, URZ ;  /* 0x00000006040672a5 */ /* 0x000fc8000f8e003f */
[----:B------:R-:W-:-:S03]  /*0d20*/  @UP0 USHF.R.U32.HI UR8, URZ, UR9, UR7 ;  /* 0x000000093f080299 */ /* 0x000fc60008011607 */
[----:B------:R-:W-:Y:S02]  /*0d30*/  ULDC UR6, c[0x0][0xc78] ;  /* 0x00031e0000067ab9 */ /* 0x000fe40000000800 */
[----:B------:R-:W-:Y:S02]  /*0d40*/  UISETP.GE.AND UP0, UPT, UR8, UR6, UPT ;  /* 0x000000060800728c */ /* 0x000fe4000bf06270 */
[----:B------:R-:W-:-:S04]  /*0d50*/  UIADD3 UR6, -UR8, URZ, URZ ;  /* 0x0000003f08067290 */ /* 0x000fc8000fffe13f */
[----:B------:R-:W-:Y:S01]  /*0d60*/  PLOP3.LUT P0, PT, PT, PT, UP0, 0x80, 0x0 ;  /* 0x000000000000781c */ /* 0x000fe20003f0f008 */
[----:B------:R-:W-:-:S12]  /*0d70*/  UIMAD UR9, UR5, UR6, UR4 ;  /* 0x00000006050972a4 */ /* 0x000fd8000f8e0204 */
[----:B012345:R-:W-:Y:S05]  /*0d80*/  @!P0 BRA `(.L_x_1030) ;  /* 0x0000000000208947 */ /* 0x03ffea0003800000 */
[----:B------:R-:W-:Y:S01]  /*0d90*/  ULDC UR7, c[0x0][0xc6c] ;  /* 0x00031b0000077ab9 */ /* 0x000fe20000000800 */
[----:B------:R-:W-:Y:S01]  /*0da0*/  UMOV UR6, UR9 ;  /* 0x0000000900067c82 */ /* 0x000fe20008000000 */
[----:B------:R-:W-:-:S11]  /*0db0*/  UISETP.NE.AND UP0, UPT, UR7, 0x1, UPT ;  /* 0x000000010700788c */ /* 0x000fd6000bf05270 */
[----:B------:R-:W-:Y:S02]  /*0dc0*/  @UP0 ULDC.64 UR10, c[0x0][0xc70] ;  /* 0x00031c00000a0ab9 */ /* 0x000fe40000000a00 */
[----:B------:R-:W-:-:S04]  /*0dd0*/  UIMAD.WIDE.U32 UR4, UR9, UR10, URZ ;  /* 0x0000000a090472a5 */ /* 0x000fc8000f8e003f */
[----:B------:R-:W-:-:S04]  /*0de0*/  @UP0 USHF.R.U32.HI UR6, URZ, UR11, UR5 ;  /* 0x0000000b3f060299 */ /* 0x000fc80008011605 */
[----:B------:R-:W-:Y:S01]  /*0df0*/  UIMAD UR4, UR6, UR7, URZ ;  /* 0x00000007060472a4 */ /* 0x000fe2000f8e023f */
[----:B------:R-:W-:Y:S11]  /*0e00*/  BRA `(.L_x_1031) ;  /* 0x00000000001c7947 */ /* 0x000ff60003800000 */
.L_x_1030:
[----:B------:R-:W-:Y:S01]  /*0e10*/  ULDC UR7, c[0x0][0xc54] ;  /* 0x0003150000077ab9 */ /* 0x000fe20000000800 */
[----:B------:R-:W-:Y:S01]  /*0e20*/  UMOV UR6, UR9 ;  /* 0x0000000900067c82 */ /* 0x000fe20008000000 */
[----:B------:R-:W-:-:S11]  /*0e30*/  UISETP.NE.AND UP0, UPT, UR7, 0x1, UPT ;  /* 0x000000010700788c */ /* 0x000fd6000bf05270 */
[----:B------:R-:W-:Y:S02]  /*0e40*/  @UP0 ULDC.64 UR10, c[0x0][0xc58] ;  /* 0x00031600000a0ab9 */ /* 0x000fe40000000a00 */
[----:B------:R-:W-:-:S04]  /*0e50*/  UIMAD.WIDE.U32 UR4, UR9, UR10, URZ ;  /* 0x0000000a090472a5 */ /* 0x000fc8000f8e003f */
[----:B------:R-:W-:-:S04]  /*0e60*/  @UP0 USHF.R.U32.HI UR6, URZ, UR11, UR5 ;  /* 0x0000000b3f060299 */ /* 0x000fc80008011605 */
[----:B------:R-:W-:-:S12]  /*0e70*/  UIMAD UR4, UR6, UR7, URZ ;  /* 0x00000007060472a4 */ /* 0x000fd8000f8e023f */
.L_x_1031:
[----:B------:R-:W-:Y:S01]  /*0e80*/  ULOP3.LUT UR6, URZ, UR6, URZ, 0x33, !UPT ;  /* 0x000000063f067292 */ /* 0x000fe2000f8e333f */
[----:B------:R-:W-:Y:S01]  /*0e90*/  ULDC UR7, c[0x0][0x448] ;  /* 0x0001120000077ab9 */ /* 0x000fe20000000800 */
[----:B------:R-:W-:Y:S01]  /*0ea0*/  ULDC UR5, c[0x0][0xc3c] ;  /* 0x00030f0000057ab9 */ /* 0x000fe20000000800 */
[----:B------:R-:W-:Y:S02]  /*0eb0*/  UISETP.NE.AND UP3, UPT, UR7, 0x1, UPT ;  /* 0x000000010700788c */ /* 0x000fe4000bf65270 */
[----:B------:R-:W-:Y:S01]  /*0ec0*/  UIADD3 UR6, UR6, UR5, URZ ;  /* 0x0000000506067290 */ /* 0x000fe2000fffe03f */
[----:B------:R-:W-:Y:S01]  /*0ed0*/  ULDC.64 UR10, c[0x0][0x418] ;  /* 0x00010600000a7ab9 */ /* 0x000fe20000000a00 */
[----:B------:R-:W-:Y:S01]  /*0ee0*/  UIADD3 UR4, UR9, -UR4, URZ ;  /* 0x8000000409047290 */ /* 0x000fe2000fffe03f */
[----:B------:R-:W-:Y:S01]  /*0ef0*/  ULDC UR38, c[0x0][0xc48] ;  /* 0x0003120000267ab9 */ /* 0x000fe20000000800 */
[----:B------:R-:W-:Y:S02]  /*0f00*/  UISETP.NE.U32.AND UP0, UPT, UR10, URZ, UPT ;  /* 0x0000003f0a00728c */ /* 0x000fe4000bf05070 */
[----:B------:R-:W-:-:S02]  /*0f10*/  USHF.L.U32 UR37, UR6, 0x7, URZ ;  /* 0x0000000706257899 */ /* 0x000fc4000800063f */
[----:B------:R-:W-:Y:S01]  /*0f20*/  UISETP.NE.AND UP1, UPT, UR38, 0x1, UPT ;  /* 0x000000012600788c */ /* 0x000fe2000bf25270 */
[----:B------:R-:W-:Y:S01]  /*0f30*/  ULDC UR13, c[0x0][0xc54] ;  /* 0x00031500000d7ab9 */ /* 0x000fe20000000800 */
[----:B------:R-:W-:Y:S02]  /*0f40*/  UISETP.NE.AND.EX UP0, UPT, UR11, URZ, UPT, UP0 ;  /* 0x0000003f0b00728c */ /* 0x000fe4000bf05300 */
[----:B------:R-:W-:Y:S02]  /*0f50*/  UIADD3 UR10, UR37, 0x7f, URZ ;  /* 0x0000007f250a7890 */ /* 0x000fe4000fffe03f */
[----:B------:R-:W-:Y:S01]  /*0f60*/  UIMAD UR13, UR8, UR13, UR4 ;  /* 0x0000000d080d72a4 */ /* 0x000fe2000f8e0204 */
[----:B------:R-:W-:Y:S01]  /*0f70*/  ULDC UR43, c[0x0][0x424] ;  /* 0x00010900002b7ab9 */ /* 0x000fe20000000800 */
[----:B------:R-:W-:Y:S01]  /*0f80*/  ULDC UR54, c[0x0][0x288] ;  /* 0x0000a20000367ab9 */ /* 0x000fe20000000800 */
[----:B------:R-:W-:Y:S01]  /*0f90*/  ULDC.64 UR4, c[0x0][0x9e0] ;  /* 0x0002780000047ab9 */ /* 0x000fe20000000a00 */
[----:B------:R-:W-:Y:S01]  /*0fa0*/  @UP3 ULDC UR8, c[0x0][0x44c] ;  /* 0x0001130000083ab9 */ /* 0x000fe20000000800 */
[----:B------:R-:W-:-:S02]  /*0fb0*/  UIADD3 UR11, -UR54, 0x1, URZ ;  /* 0x00000001360b7890 */ /* 0x000fc4000fffe13f */
[----:B------:R-:W-:Y:S02]  /*0fc0*/  UISETP.GE.AND UP2, UPT, UR5, 0x1, UPT ;  /* 0x000000010500788c */ /* 0x000fe4000bf46270 */
[----:B------:R-:W-:Y:S02]  /*0fd0*/  USEL UR43, UR43, 0x1, UP0 ;  /* 0x000000012b2b7887 */ /* 0x000fe40008000000 */
[----:B------:R-:W-:Y:S01]  /*0fe0*/  UIMAD.WIDE.U32 UR8, UR10, UR8, URZ ;  /* 0x000000080a0872a5 */ /* 0x000fe2000f8e003f */
[----:B------:R-:W-:Y:S01]  /*0ff0*/  ULDC UR12, c[0x0][0x2f0] ;  /* 0x0000bc00000c7ab9 */ /* 0x000fe20000000800 */
[----:B------:R-:W-:Y:S01]  /*1000*/  @UP3 ULDC UR15, c[0x0][0x450] ;  /* 0x00011400000f3ab9 */ /* 0x000fe20000000800 */
[----:B------:R-:W-:Y:S01]  /*1010*/  @UP1 ULDC UR6, c[0x0][0xc4c] ;  /* 0x0003130000061ab9 */ /* 0x000fe20000000800 */
[----:B------:R-:W-:Y:S01]  /*1020*/  UIMAD UR11, UR43, UR12, UR11 ;  /* 0x0000000c2b0b72a4 */ /* 0x000fe2000f8e020b */
[----:B------:R-:W-:Y:S01]  /*1030*/  PLOP3.LUT P0, PT, PT, PT, UP2, 0x40, 0x0 ;  /* 0x000000000000781c */ /* 0x000fe20003f0e828 */
[----:B------:R-:W-:-:S02]  /*1040*/  @UP3 USHF.R.U32.HI UR10, URZ, UR15, UR9 ;  /* 0x0000000f3f0a3299 */ /* 0x000fc40008011609 */
[----:B------:R-:W-:Y:S01]  /*1050*/  UIMAD.WIDE.U32 UR6, UR13, UR6, URZ ;  /* 0x000000060d0672a5 */ /* 0x000fe2000f8e003f */
[----:B------:R-:W-:Y:S01]  /*1060*/  @UP1 ULDC UR14, c[0x0][0xc50] ;  /* 0x00031400000e1ab9 */ /* 0x000fe20000000800 */
[----:B------:R-:W-:Y:S01]  /*1070*/  UIADD3 UR10, UR11, UR10, URZ ;  /* 0x0000000a0b0a7290 */ /* 0x000fe2000fffe03f */
[----:B------:R-:W-:Y:S01]  /*1080*/  UMOV UR44, UR13 ;  /* 0x0000000d002c7c82 */ /* 0x000fe20008000000 */
[----:B------:R-:W-:Y:S02]  /*1090*/  @UP1 USHF.R.U32.HI UR44, URZ, UR14, UR7 ;  /* 0x0000000e3f2c1299 */ /* 0x000fe40008011607 */
[----:B------:R-:W-:Y:S02]  /*10a0*/  UIADD3 UR4, UR10, UR4, URZ ;  /* 0x000000040a047290 */ /* 0x000fe4000fffe03f */
[----:B------:R-:W-:Y:S02]  /*10b0*/  UIADD3 UR6, -UR44, URZ, URZ ;  /* 0x0000003f2c067290 */ /* 0x000fe4000fffe13f */
[----:B------:R-:W-:-:S02]  /*10c0*/  UP2UR UR50, UPR, URZ, 0x8 ;  /* 0x000000083f327883 */ /* 0x000fc40008000000 */
[----:B------:R-:W-:Y:S01]  /*10d0*/  UP2UR UR49, UPR, URZ, 0x4 ;  /* 0x000000043f317883 */ /* 0x000fe20008000000 */
[----:B------:R-:W-:Y:S01]  /*10e0*/  IMAD.U32 R0, RZ, RZ, UR4 ;  /* 0x00000004ff007e24 */ /* 0x000fe2000f8e00ff */
[----:B------:R-:W-:Y:S01]  /*10f0*/  UIMAD UR38, UR38, UR6, UR13 ;  /* 0x00000006262672a4 */ /* 0x000fe2000f8e020d */
[----:B------:R-:W-:Y:S11]  /*1100*/  @P0 BRA `(.L_x_1032) ;  /* 0x0000000000400947 */ /* 0x000ff60003800000 */
[----:B------:R-:W-:Y:S01]  /*1110*/  ISETP.LT.AND P0, PT, RZ, UR10, PT ;  /* 0x0000000aff007c0c */ /* 0x000fe2000bf01270 */
[----:B------:R-:W-:-:S12]  /*1120*/  UIADD3 UR4, UR10, -0x1, URZ ;  /* 0xffffffff0a047890 */ /* 0x000fd8000fffe03f */
[----:B------:R-:W-:Y:S05]  /*1130*/  @P0 BRA `(.L_x_1033) ;  /* 0x00000000001c0947 */ /* 0x000fea0003800000 */
[----:B------:R-:W-:Y:S02]  /*1140*/  UISETP.NE.AND UP0, UPT, UR5, 0x1, UPT ;  /* 0x000000010500788c */ /* 0x000fe4000bf05270 */
[----:B------:R-:W-:-:S09]  /*1150*/  UIADD3 UR4, -UR10, URZ, URZ ;  /* 0x0000003f0a047290 */ /* 0x000fd2000fffe13f */
[----:B------:R-:W-:Y:S02]  /*1160*/  @UP0 ULDC.64 UR8, c[0x0][0x9e8] ;  /* 0x00027a0000080ab9 */ /* 0x000fe40000000a00 */
[----:B------:R-:W-:-:S04]  /*1170*/  UIMAD.WIDE.U32 UR6, UR4, UR8, URZ ;  /* 0x00000008040672a5 */ /* 0x000fc8000f8e003f */
[----:B------:R-:W-:-:S04]  /*1180*/  @UP0 USHF.R.U32.HI UR4, URZ, UR9, UR7 ;  /* 0x000000093f040299 */ /* 0x000fc80008011607 */
[----:B------:R-:W-:Y:S01]  /*1190*/  ULOP3.LUT UR4, URZ, UR4, URZ, 0x33, !UPT ;  /* 0x000000043f047292 */ /* 0x000fe2000f8e333f */
[----:B------:R-:W-:Y:S11]  /*11a0*/  BRA `(.L_x_1034) ;  /* 0x0000000000107947 */ /* 0x000ff60003800000 */
.L_x_1033:
[----:B------:R-:W-:-:S11]  /*11b0*/  UISETP.NE.AND UP0, UPT, UR5, 0x1, UPT ;  /* 0x000000010500788c */ /* 0x000fd6000bf05270 */
[----:B------:R-:W-:Y:S02]  /*11c0*/  @UP0 ULDC.64 UR8, c[0x0][0x9e8] ;  /* 0x00027a0000080ab9 */ /* 0x000fe40000000a00 */
[----:B------:R-:W-:-:S04]  /*11d0*/  UIMAD.WIDE.U32 UR6, UR4, UR8, URZ ;  /* 0x00000008040672a5 */ /* 0x000fc8000f8e003f */
[----:B------:R-:W-:-:S12]  /*11e0*/  @UP0 USHF.R.U32.HI UR4, URZ, UR9, UR7 ;  /* 0x000000093f040299 */ /* 0x000fd80008011607 */
.L_x_1034:
[----:B------:R-:W-:-:S06]  /*11f0*/  UIMAD UR4, UR4, UR5, UR5 ;  /* 0x00000005040472a4 */ /* 0x000fcc000f8e0205 */
[----:B------:R-:W-:-:S07]  /*1200*/  VIMNMX R0, R0, UR4, PT ;  /* 0x0000000400007c48 */ /* 0x000fce000bfe0100 */
.L_x_1032:
[----:B------:R-:W-:Y:S01]  /*1210*/  UISETP.NE.AND UP0, UPT, UR50, URZ, UPT ;  /* 0x0000003f3200728c */ /* 0x000fe2000bf05270 */
[----:B------:R-:W-:Y:S01]  /*1220*/  VIADD R0, R0, 0x7f ;  /* 0x0000007f00007836 */ /* 0x000fe20000000000 */
[----:B------:R-:W-:Y:S01]  /*1230*/  UMOV UR9, UR37 ;  /* 0x0000002500097c82 */ /* 0x000fe20008000000 */
[----:B------:R-:W-:Y:S02]  /*1240*/  UIMAD UR4, UR43, UR12, 0x7f ;  /* 0x0000007f2b0474a4 */ /* 0x000fe4000f8e020c */
[----:B------:R-:W-:Y:S01]  /*1250*/  UIMAD UR54, UR43, UR12, -UR54 ;  /* 0x0000000c2b3672a4 */ /* 0x000fe2000f8e0a36 */
[----:B------:R-:W-:Y:S01]  /*1260*/  SHF.R.S32.HI R3, RZ, 0x1f, R0 ;  /* 0x0000001fff037819 */ /* 0x000fe20000011400 */
[----:B------:R-:W-:Y:S01]  /*1270*/  USHF.R.S32.HI UR8, URZ, 0x1f, UR4 ;  /* 0x0000001f3f087899 */ /* 0x000fe20008011404 */
[----:B------:R-:W-:Y:S02]  /*1280*/  ULDC UR10, c[0x0][0x9dc] ;  /* 0x00027700000a7ab9 */ /* 0x000fe40000000800 */
[----:B------:R-:W-:Y:S01]  /*1290*/  LEA.HI R3, R3, R0, RZ, 0x7 ;  /* 0x0000000003037211 */ /* 0x000fe200078f38ff */
[----:B------:R-:W-:Y:S01]  /*12a0*/  @UP0 ULDC UR6, c[0x0][0x44c] ;  /* 0x0001130000060ab9 */ /* 0x000fe20000000800 */
[----:B------:R-:W-:Y:S01]  /*12b0*/  @UP0 ULDC UR11, c[0x0][0x450] ;  /* 0x00011400000b0ab9 */ /* 0x000fe20000000800 */
[----:B------:R-:W-:Y:S01]  /*12c0*/  UIMAD.WIDE.U32 UR6, UR37, UR6, URZ ;  /* 0x00000006250672a5 */ /* 0x000fe2000f8e003f */
[----:B------:R-:W-:Y:S01]  /*12d0*/  SHF.R.S32.HI R3, RZ, 0x7, R3 ;  /* 0x00000007ff037819 */ /* 0x000fe20000011403 */
[----:B------:R-:W-:-:S02]  /*12e0*/  ULEA.HI UR8, UR8, UR4, URZ, 0x7 ;  /* 0x0000000408087291 */ /* 0x000fc4000f8f383f */
[----:B------:R-:W-:Y:S02]  /*12f0*/  @UP0 USHF.R.U32.HI UR9, URZ, UR11, UR7 ;  /* 0x0000000b3f090299 */ /* 0x000fe40008011607 */
[----:B------:R-:W-:Y:S02]  /*1300*/  UISETP.GE.AND UP0, UPT, UR5, 0x1, UPT ;  /* 0x000000010500788c */ /* 0x000fe4000bf06270 */
[----:B------:R-:W-:Y:S02]  /*1310*/  USHF.R.S32.HI UR8, URZ, 0x7, UR8 ;  /* 0x000000073f087899 */ /* 0x000fe40008011408 */
[----:B------:R-:W-:Y:S02]  /*1320*/  UIADD3 UR4, UR54, UR9, URZ ;  /* 0x0000000936047290 */ /* 0x000fe4000fffe03f */
[----:B------:R-:W-:Y:S02]  /*1330*/  PLOP3.LUT P0, PT, PT, PT, UP0, 0x40, 0x0 ;  /* 0x000000000000781c */ /* 0x000fe40003f0e808 */
[----:B------:R-:W-:Y:S01]  /*1340*/  UIADD3 UR9, UR4, -UR10, URZ ;  /* 0x8000000a04097290 */ /* 0x000fe2000fffe03f */
[----:B------:R-:W-:-:S10]  /*1350*/  VIMNMX R88, R3, UR8, PT ;  /* 0x0000000803587c48 */ /* 0x000fd4000bfe0100 */
[----:B------:R-:W-:Y:S05]  /*1360*/  @P0 BRA `(.L_x_1035) ;  /* 0x0000000000440947 */ /* 0x000fea0003800000 */
[----:B------:R-:W-:-:S06]  /*1370*/  UISETP.GT.AND UP0, UPT, UR4, -0x1, UPT ;  /* 0xffffffff0400788c */ /* 0x000fcc000bf04270 */
[----:B------:R-:W-:-:S13]  /*1380*/  PLOP3.LUT P0, PT, PT, PT, UP0, 0x80, 0x0 ;  /* 0x000000000000781c */ /* 0x000fda0003f0f008 */
[----:B------:R-:W-:Y:S05]  /*1390*/  @P0 BRA `(.L_x_1036) ;  /* 0x00000000001c0947 */ /* 0x000fea0003800000 */
[----:B------:R-:W-:Y:S02]  /*13a0*/  UISETP.NE.AND UP0, UPT, UR5, 0x1, UPT ;  /* 0x000000010500788c */ /* 0x000fe4000bf05270 */
[----:B------:R-:W-:-:S09]  /*13b0*/  ULOP3.LUT UR4, URZ, UR4, URZ, 0x33, !UPT ;  /* 0x000000043f047292 */ /* 0x000fd2000f8e333f */
[----:B------:R-:W-:Y:S02]  /*13c0*/  @UP0 ULDC.64 UR10, c[0x0][0x9e8] ;  /* 0x00027a00000a0ab9 */ /* 0x000fe40000000a00 */
[----:B------:R-:W-:-:S04]  /*13d0*/  UIMAD.WIDE.U32 UR6, UR4, UR10, URZ ;  /* 0x0000000a040672a5 */ /* 0x000fc8000f8e003f */
[----:B------:R-:W-:-:S04]  /*13e0*/  @UP0 USHF.R.U32.HI UR4, URZ, UR11, UR7 ;  /* 0x0000000b3f040299 */ /* 0x000fc80008011607 */
[----:B------:R-:W-:Y:S01]  /*13f0*/  ULOP3.LUT UR4, URZ, UR4, URZ, 0x33, !UPT ;  /* 0x000000043f047292 */ /* 0x000fe2000f8e333f */
[----:B------:R-:W-:Y:S11]  /*1400*/  BRA `(.L_x_1037) ;  /* 0x0000000000107947 */ /* 0x000ff60003800000 */
.L_x_1036:
[----:B------:R-:W-:-:S11]  /*1410*/  UISETP.NE.AND UP0, UPT, UR5, 0x1, UPT ;  /* 0x000000010500788c */ /* 0x000fd6000bf05270 */
[----:B------:R-:W-:Y:S02]  /*1420*/  @UP0 ULDC.64 UR10, c[0x0][0x9e8] ;  /* 0x00027a00000a0ab9 */ /* 0x000fe40000000a00 */
[----:B------:R-:W-:-:S04]  /*1430*/  UIMAD.WIDE.U32 UR6, UR4, UR10, URZ ;  /* 0x0000000a040672a5 */ /* 0x000fc8000f8e003f */
[----:B------:R-:W-:-:S12]  /*1440*/  @UP0 USHF.R.U32.HI UR4, URZ, UR11, UR7 ;  /* 0x0000000b3f040299 */ /* 0x000fd80008011607 */
.L_x_1037:
[----:B------:R-:W-:-:S04]  /*1450*/  UIMAD UR4, UR4, UR5, URZ ;  /* 0x00000005040472a4 */ /* 0x000fc8000f8e023f */
[----:B------:R-:W-:-:S04]  /*1460*/  UISETP.LT.AND UP0, UPT, UR9, UR4, UPT ;  /* 0x000000040900728c */ /* 0x000fc8000bf01270 */
[----:B------:R-:W-:-:S12]  /*1470*/  USEL UR9, UR9, UR4, !UP0 ;  /* 0x0000000409097287 */ /* 0x000fd8000c000000 */
.L_x_1035:
[----:B------:R-:W-:Y:S01]  /*1480*/  USHF.R.S32.HI UR4, URZ, 0x1f, UR9 ;  /* 0x0000001f3f047899 */ /* 0x000fe20008011409 */
[----:B------:R-:W-:Y:S02]  /*1490*/  PLOP3.LUT P0, PT, PT, PT, PT, 0x80, 0x0 ;  /* 0x000000000000781c */ /* 0x000fe40003f0f070 */
[----:B------:R-:W-:Y:S02]  /*14a0*/  CS2R R36, SRZ ;  /* 0x0000000000247805 */ /* 0x000fe4000001ff00 */
[----:B------:R-:W-:Y:S01]  /*14b0*/  CS2R R150, SRZ ;  /* 0x0000000000967805 */ /* 0x000fe2000001ff00 */
[----:B------:R-:W-:Y:S01]  /*14c0*/  ULEA.HI UR4, UR4, UR9, URZ, 0x7 ;  /* 0x0000000904047291 */ /* 0x000fe2000f8f383f */
[----:B------:R-:W-:Y:S02]  /*14d0*/  CS2R R148, SRZ ;  /* 0x0000000000947805 */ /* 0x000fe4000001ff00 */
[----:B------:R-:W-:Y:S02]  /*14e0*/  CS2R R146, SRZ ;  /* 0x0000000000927805 */ /* 0x000fe4000001ff00 */
[----:B------:R-:W-:Y:S01]  /*14f0*/  CS2R R144, SRZ ;  /* 0x0000000000907805 */ /* 0x000fe2000001ff00 */
[----:B------:R-:W-:Y:S01]  /*1500*/  USHF.R.S32.HI UR4, URZ, 0x7, UR4 ;  /* 0x000000073f047899 */ /* 0x000fe20008011404 */
[----:B------:R-:W-:-:S02]  /*1510*/  CS2R R142, SRZ ;  /* 0x00000000008e7805 */ /* 0x000fc4000001ff00 */
[----:B------:R-:W-:Y:S02]  /*1520*/  CS2R R140, SRZ ;  /* 0x00000000008c7805 */ /* 0x000fe4000001ff00 */
[----:B------:R-:W-:Y:S01]  /*1530*/  CS2R R138, SRZ ;  /* 0x00000000008a7805 */ /* 0x000fe2000001ff00 */
[----:B------:R-:W-:Y:S01]  /*1540*/  UISETP.LT.AND UP0, UPT, URZ, UR4, UPT ;  /* 0x000000043f00728c */ /* 0x000fe2000bf01270 */
[----:B------:R-:W-:Y:S02]  /*1550*/  CS2R R136, SRZ ;  /* 0x0000000000887805 */ /* 0x000fe4000001ff00 */
[----:B------:R-:W-:Y:S02]  /*1560*/  CS2R R134, SRZ ;  /* 0x0000000000867805 */ /* 0x000fe4000001ff00 */
[----:B------:R-:W-:Y:S01]  /*1570*/  CS2R R132, SRZ ;  /* 0x0000000000847805 */ /* 0x000fe2000001ff00 */
[----:B------:R-:W-:Y:S01]  /*1580*/  USEL UR39, URZ, UR4, !UP0 ;  /* 0x000000043f277287 */ /* 0x000fe2000c000000 */
[----:B------:R-:W-:-:S02]  /*1590*/  CS2R R130, SRZ ;  /* 0x0000000000827805 */ /* 0x000fc4000001ff00 */
[----:B------:R-:W-:Y:S02]  /*15a0*/  CS2R R128, SRZ ;  /* 0x0000000000807805 */ /* 0x000fe4000001ff00 */
[----:B------:R-:W-:Y:S02]  /*15b0*/  CS2R R126, SRZ ;  /* 0x00000000007e7805 */ /* 0x000fe4000001ff00 */
[----:B------:R-:W-:Y:S02]  /*15c0*/  CS2R R124, SRZ ;  /* 0x00000000007c7805 */ /* 0x000fe4000001ff00 */
[----:B------:R-:W-:Y:S02]  /*15d0*/  CS2R R122, SRZ ;  /* 0x00000000007a7805 */ /* 0x000fe4000001ff00 */
[----:B------:R-:W-:Y:S02]  /*15e0*/  ISETP.GT.AND P1, PT, R88, UR39, PT ;  /* 0x0000002758007c0c */ /* 0x000fe4000bf24270 */
        /* <DEDUP_REMOVED lines=13> */
[----:B------:R-:W-:Y:S01]  /*16c0*/  CS2R R94, SRZ ;  /* 0x00000000005e7805 */ /* 0x000fe2000001ff00 */
[----:B------:R-:W-:Y:S01]  /*16d0*/  IMAD.MOV.U32 R93, RZ, RZ, RZ ;  /* 0x000000ffff5d7224 */ /* 0x000fe200078e00ff */
[----:B------:R-:W-:Y:S02]  /*16e0*/  CS2R R6, SRZ ;  /* 0x0000000000067805 */ /* 0x000fe4000001ff00 */
[----:B------:R-:W-:Y:S01]  /*16f0*/  CS2R R90, SRZ ;  /* 0x00000000005a7805 */ /* 0x000fe2000001ff00 */
[----:B------:R-:W-:Y:S01]  /*1700*/  IMAD.MOV.U32 R46, RZ, RZ, RZ ;  /* 0x000000ffff2e7224 */ /* 0x000fe200078e00ff */
[----:B------:R-:W-:Y:S06]  /*1710*/  @!P1 BRA `(.L_x_1038) ;  /* 0x000000c400389947 */ /* 0x000fec0003800000 */
[----:B------:R-:W0:Y:S01]  /*1720*/  SHFL.IDX PT, R0, R186, RZ, 0x1f ;  /* 0x00001fffba007589 */ /* 0x000e2200000e0000 */
[----:B------:R-:W1:Y:S01]  /*1730*/  S2UR UR40, SR_CgaCtaId ;  /* 0x00000000002879c3 */ /* 0x000e620000008800 */
[----:B------:R-:W-:Y:S01]  /*1740*/  UMOV UR41, 0x400 ;  /* 0x0000040000297882 */ /* 0x000fe20000000000 */
        /* <DEDUP_REMOVED lines=28> */
.L_x_1039:
[----:B------:R-:W-:Y:S01]  /*1910*/  ULEA.HI UR4, UR47, UR47, URZ, 0x1 ;  /* 0x0000002f2f047291 */ /* 0x000fe2000f8f083f */
[----:B------:R-:W-:-:S03]  /*1920*/  IMAD.U32 R2, RZ, RZ, UR48 ;  /* 0x00000030ff027e24 */ /* 0x000fc6000f8e00ff */
[----:B------:R-:W-:Y:S02]  /*1930*/  ULOP3.LUT UR4, UR4, 0xfffffffe, URZ, 0xc0, !UPT ;  /* 0xfffffffe04047892 */ /* 0x000fe4000f8ec03f */
[----:B------:R-:W-:Y:S02]  /*1940*/  ISETP.NE.AND P0, PT, R2, 0x3, PT ;  /* 0x000000030200780c */ /* 0x000fe40003f05270 */
[----:B------:R-:W-:-:S06]  /*1950*/  UIADD3 UR4, UR47, -UR4, URZ ;  /* 0x800000042f047290 */ /* 0x000fcc000fffe03f */
[----:B------:R-:W-:-:S05]  /*1960*/  IMAD.U32 R0, RZ, RZ, UR4 ;  /* 0x00000004ff007e24 */ /* 0x000fca000f8e00ff */
[----:B------:R-:W-:-:S04]  /*1970*/  SHF.L.U32 R0, R0, 0x1f, RZ ;  /* 0x0000001f00007819 */ /* 0x000fc800000006ff */
[----:B------:R-:W0:Y:S02]  /*1980*/  SYNCS.PHASECHK.TRANS64.TRYWAIT P1, [UR41+0x28800], R0 ;  /* 0x02880000ff0075a7 */ /* 0x000e240008020169 */
[----:B0-----:R-:W-:Y:S05]  /*1990*/  @!P1 BRA `(.L_x_1040) ;  /* 0x0000012400509947 */ /* 0x001fea0003800000 */
.L_x_1204:
[----:B------:R-:W-:Y:S05]  /*19a0*/  @!P0 BRA `(.L_x_1041) ;  /* 0x0000000000048947 */ /* 0x000fea0003800000 */
[----:B------:R-:W-:Y:S01]  /*19b0*/  BPT.TRAP 0x1 ;  /* 0x000000040000795c */ /* 0x000fe20000300000 */
.L_x_1041:
[----:B0-----:R-:W-:Y:S02]  /*19c0*/  IMAD.U32 R3, RZ, RZ, UR45 ;  /* 0x0000002dff037e24 */ /* 0x001fe4000f8e00ff */
[----:B------:R-:W-:-:S03]  /*19d0*/  IMAD.U32 R0, RZ, RZ, UR46 ;  /* 0x0000002eff007e24 */ /* 0x000fc6000f8e00ff */
[----:B------:R-:W-:Y:S02]  /*19e0*/  LEA R3, R3, UR41, 0x3 ;  /* 0x0000002903037c11 */ /* 0x000fe4000f8e18ff */
[----:B------:R-:W-:-:S04]  /*19f0*/  SHF.L.U32 R0, R0, 0x1f, RZ ;  /* 0x0000001f00007819 */ /* 0x000fc800000006ff */
[----:B------:R0:W1:Y:S01]  /*1a00*/  SYNCS.PHASECHK.TRANS64.TRYWAIT P1, [R3+URZ+0x28830], R0 ;  /* 0x02883000030075a7 */ /* 0x000062000802017f */
[----:B------:R-:W-:Y:S05]  /*1a10*/  @!P0 BRA `(.L_x_1042) ;  /* 0x0000000000048947 */ /* 0x000fea0003800000 */
[----:B------:R-:W-:Y:S01]  /*1a20*/  BPT.TRAP 0x1 ;  /* 0x000000040000795c */ /* 0x000fe20000300000 */
.L_x_1042:
[----:B-1----:R-:W-:Y:S05]  /*1a30*/  @P1 BRA `(.L_x_1043) ;  /* 0x0000000000081947 */ /* 0x002fea0003800000 */
[----:B------:R-:W1:Y:S02]  /*1a40*/  SYNCS.PHASECHK.TRANS64.TRYWAIT P1, [R3+URZ+0x28830], R0 ;  /* 0x02883000030075a7 */ /* 0x000e64000802017f */
[----:B-1----:R-:W-:Y:S05]  /*1a50*/  @!P1 BRA `(.L_x_1044) ;  /* 0x0000012400389947 */ /* 0x002fea0003800000 */
.L_x_1043:
        /* <DEDUP_REMOVED lines=63> */
.L_x_1045:
[----:B------:R-:W-:Y:S01]  /*1e50*/  UISETP.NE.AND UP1, UPT, UR50, URZ, UPT ;  /* 0x0000003f3200728c */ /* 0x000fe2000bf25270 */
[----:B01----:R-:W-:Y:S01]  /*1e60*/  VIADD R0, R17, UR37 ;  /* 0x0000002511007c36 */ /* 0x003fe20008000000 */
[----:B------:R-:W-:Y:S01]  /*1e70*/  R2UR UR6, R3 ;  /* 0x00000000030672ca */ /* 0x000fe200000e0000 */
[----:B------:R-:W0:Y:S01]  /*1e80*/  LDC R5, c[0x0][0x2f0] ;  /* 0x0000bc00ff057b82 */ /* 0x000e220000000800 */
[----:B------:R-:W-:Y:S01]  /*1e90*/  IMAD.MOV.U32 R3, RZ, RZ, -0x80 ;  /* 0xffffff80ff037424 */ /* 0x000fe200078e00ff */
[----:B------:R-:W-:Y:S01]  /*1ea0*/  UISETP.NE.AND UP0, UPT, UR49, URZ, UPT ;  /* 0x0000003f3100728c */ /* 0x000fe2000bf05270 */
[----:B------:R-:W-:Y:S01]  /*1eb0*/  PLOP3.LUT P1, PT, PT, PT, UP1, 0x80, 0x0 ;  /* 0x000000000000781c */ /* 0x000fe20003f2f018 */
[----:B------:R-:W-:Y:S01]  /*1ec0*/  ULDC UR55, c[0x0][0x9dc] ;  /* 0x0002770000377ab9 */ /* 0x000fe20000000800 */
[----:B------:R-:W-:Y:S01]  /*1ed0*/  PLOP3.LUT P2, PT, PT, PT, UP1, 0x80, 0x0 ;  /* 0x000000000000781c */ /* 0x000fe20003f4f018 */
[----:B------:R-:W-:Y:S01]  /*1ee0*/  IMAD R12, R88, R3, 0x80 ;  /* 0x00000080580c7424 */ /* 0x000fe200078e0203 */
[----:B------:R-:W-:Y:S01]  /*1ef0*/  ULDC UR14, c[0x0][0x9e0] ;  /* 0x00027800000e7ab9 */ /* 0x000fe20000000800 */
[----:B------:R-:W-:Y:S01]  /*1f00*/  @UP1 ULDC UR7, c[0x0][0x44c] ;  /* 0x0001130000071ab9 */ /* 0x000fe20000000800 */
[----:B------:R-:W1:Y:S01]  /*1f10*/  LDC R6, c[0x0][0x288] ;  /* 0x0000a200ff067b82 */ /* 0x000e620000000800 */
[----:B------:R-:W-:Y:S01]  /*1f20*/  VIADD R3, R12, 0x1 ;  /* 0x000000010c037836 */ /* 0x000fe20000000000 */
[----:B------:R-:W-:Y:S01]  /*1f30*/  LEA R10, R88, 0xffffff80, 0x7 ;  /* 0xffffff80580a7811 */ /* 0x000fe200078e38ff */
[----:B------:R-:W-:-:S04]  /*1f40*/  UIADD3 UR6, UR6, 0x28840, URZ ;  /* 0x0002884006067890 */ /* 0x000fc8000fffe03f */
[----:B------:R-:W-:Y:S01]  /*1f50*/  @P1 IMAD.HI.U32 R2, R0, UR7, RZ ;  /* 0x0000000700021c27 */ /* 0x000fe2000f8e00ff */
[----:B------:R-:W-:Y:S01]  /*1f60*/  @UP1 ULDC UR7, c[0x0][0x450] ;  /* 0x0001140000071ab9 */ /* 0x000fe20000000800 */
[----:B------:R-:W-:Y:S01]  /*1f70*/  UPRMT UR6, UR40, 0x654, UR6 ;  /* 0x0000065428067896 */ /* 0x000fe20008000006 */
[----:B------:R-:W-:Y:S02]  /*1f80*/  PLOP3.LUT P1, PT, PT, PT, UP0, 0x40, 0x0 ;  /* 0x000000000000781c */ /* 0x000fe40003f2e808 */
[----:B------:R-:W-:Y:S01]  /*1f90*/  @P2 SHF.R.U32.HI R0, RZ, UR7, R2 ;  /* 0x00000007ff002c19 */ /* 0x000fe20008011602 */
[C---:B------:R-:W-:Y:S02]  /*1fa0*/  IMAD R2, R16.reuse, -0x2, R3 ;  /* 0xfffffffe10027824 */ /* 0x040fe400078e0203 */
[C---:B0-----:R-:W-:Y:S02]  /*1fb0*/  IMAD R3, R5.reuse, UR43, R12 ;  /* 0x0000002b05037c24 */ /* 0x041fe4000f8e020c */
[----:B------:R-:W0:Y:S01]  /*1fc0*/  SHFL.IDX PT, R8, R0, RZ, 0x1c1f ;  /* 0x001c1fff00087589 */ /* 0x000e2200000e0000 */
[----:B------:R-:W-:Y:S01]  /*1fd0*/  IMAD R7, R5, UR43, R2 ;  /* 0x0000002b05077c24 */ /* 0x000fe2000f8e0202 */
[----:B------:R-:W-:Y:S01]  /*1fe0*/  SYNCS.ARRIVE.TRANS64.RED.A1T0 RZ, [UR6], RZ ;  /* 0x000000ffffff79a7 */ /* 0x000fe20008100406 */
[----:B------:R-:W-:Y:S01]  /*1ff0*/  ULOP3.LUT UR6, URZ, UR55, URZ, 0x33, !UPT ;  /* 0x000000373f067292 */ /* 0x000fe2000f8e333f */
[----:B------:R-:W-:-:S02]  /*2000*/  IMAD R14, R16, -0x2, R3 ;  /* 0xfffffffe100e7824 */ /* 0x000fc400078e0203 */
[----:B-1----:R-:W-:-:S04]  /*2010*/  IMAD.IADD R7, R7, 0x1, -R6 ;  /* 0x0000000107077824 */ /* 0x002fc800078e0a06 */
[C---:B------:R-:W-:Y:S02]  /*2020*/  VIADD R89, R7.reuse, UR14 ;  /* 0x0000000e07597c36 */ /* 0x040fe40008000000 */
[----:B------:R-:W-:-:S03]  /*2030*/  VIADD R20, R7, UR6 ;  /* 0x0000000607147c36 */ /* 0x000fc60008000000 */
[----:B0-----:R-:W-:Y:S01]  /*2040*/  VIADDMNMX R2, R8, R89, R14, PT ;  /* 0x0000005908027246 */ /* 0x001fe2000380010e */
[----:B------:R-:W-:Y:S01]  /*2050*/  IMAD.IADD R4, R20, 0x1, R8 ;  /* 0x0000000114047824 */ /* 0x000fe200078e0208 */
[----:B------:R-:W-:Y:S06]  /*2060*/  @P1 BRA `(.L_x_1046) ;  /* 0x0000000000641947 */ /* 0x000fec0003800000 */
[----:B------:R-:W-:Y:S01]  /*2070*/  IMAD R3, R5, UR43, R8 ;  /* 0x0000002b05037c24 */ /* 0x000fe2000f8e0208 */
[----:B------:R-:W-:Y:S03]  /*2080*/  BSSY B0, `(.L_x_1047) ;  /* 0x0000013000007945 */ /* 0x000fe60003800000 */
[----:B------:R-:W-:-:S05]  /*2090*/  IMAD.IADD R3, R3, 0x1, -R6 ;  /* 0x0000000103037824 */ /* 0x000fca00078e0a06 */
[----:B------:R-:W-:-:S13]  /*20a0*/  ISETP.GT.AND P1, PT, R3, -0x1, PT ;  /* 0xffffffff0300780c */ /* 0x000fda0003f24270 */
[----:B------:R-:W-:Y:S05]  /*20b0*/  @P1 BRA `(.L_x_1048) ;  /* 0x0000000000241947 */ /* 0x000fea0003800000 */
[----:B------:R-:W-:Y:S01]  /*20c0*/  ULDC UR6, c[0x0][0x9e4] ;  /* 0x0002790000067ab9 */ /* 0x000fe20000000800 */
[----:B------:R-:W-:Y:S01]  /*20d0*/  LOP3.LUT R3, RZ, R3, RZ, 0x33, !PT ;  /* 0x00000003ff037212 */ /* 0x000fe200078e33ff */
[----:B------:R-:W-:-:S05]  /*20e0*/  IMAD.U32 R7, RZ, RZ, UR6 ;  /* 0x00000006ff077e24 */ /* 0x000fca000f8e00ff */
[----:B------:R-:W-:-:S13]  /*20f0*/  ISETP.NE.AND P1, PT, R7, 0x1, PT ;  /* 0x000000010700780c */ /* 0x000fda0003f25270 */
[----:B------:R-:W0:Y:S02]  /*2100*/  @P1 LDC.64 R8, c[0x0][0x9e8] ;  /* 0x00027a00ff081b82 */ /* 0x000e240000000a00 */
[----:B0-----:R-:W-:-:S05]  /*2110*/  @P1 IMAD.HI.U32 R8, R3, R8, RZ ;  /* 0x0000000803081227 */ /* 0x001fca00078e00ff */
[----:B------:R-:W-:-:S04]  /*2120*/  @P1 SHF.R.U32.HI R3, RZ, R9, R8 ;  /* 0x00000009ff031219 */ /* 0x000fc80000011608 */
[----:B------:R-:W-:Y:S01]  /*2130*/  LOP3.LUT R3, RZ, R3, RZ, 0x33, !PT ;  /* 0x00000003ff037212 */ /* 0x000fe200078e33ff */
[----:B------:R-:W-:Y:S06]  /*2140*/  BRA `(.L_x_1049) ;  /* 0x0000000000187947 */ /* 0x000fec0003800000 */
.L_x_1048:
[----:B------:R-:W-:Y:S02]  /*2150*/  ULDC UR6, c[0x0][0x9e4] ;  /* 0x0002790000067ab9 */ /* 0x000fe40000000800 */
[----:B------:R-:W-:-:S05]  /*2160*/  IMAD.U32 R7, RZ, RZ, UR6 ;  /* 0x00000006ff077e24 */ /* 0x000fca000f8e00ff */
[----:B------:R-:W-:-:S13]  /*2170*/  ISETP.NE.AND P1, PT, R7, 0x1, PT ;  /* 0x000000010700780c */ /* 0x000fda0003f25270 */
[----:B------:R-:W0:Y:S02]  /*2180*/  @P1 LDC.64 R8, c[0x0][0x9e8] ;  /* 0x00027a00ff081b82 */ /* 0x000e240000000a00 */
[----:B0-----:R-:W-:-:S05]  /*2190*/  @P1 IMAD.HI.U32 R8, R3, R8, RZ ;  /* 0x0000000803081227 */ /* 0x001fca00078e00ff */
[----:B------:R-:W-:-:S07]  /*21a0*/  @P1 SHF.R.U32.HI R3, RZ, R9, R8 ;  /* 0x00000009ff031219 */ /* 0x000fce0000011608 */
.L_x_1049:
[----:B------:R-:W-:Y:S05]  /*21b0*/  BSYNC B0 ;  /* 0x0000000000007941 */ /* 0x000fea0003800000 */
.L_x_1047:
[----:B------:R-:W-:-:S04]  /*21c0*/  IMAD R3, R3, R7, -R10 ;  /* 0x0000000703037224 */ /* 0x000fc800078e0a0a */
[----:B------:R-:W-:-:S05]  /*21d0*/  IMAD R3, R16, -0x2, R3 ;  /* 0xfffffffe10037824 */ /* 0x000fca00078e0203 */
[----:B------:R-:W-:Y:S02]  /*21e0*/  VIADDMNMX R2, R3, R7, R2, PT ;  /* 0x0000000703027246 */ /* 0x000fe40003800102 */
[----:B------:R-:W-:-:S07]  /*21f0*/  VIMNMX R4, R4, R3, !PT ;  /* 0x0000000304047248 */ /* 0x000fce0007fe0100 */
.L_x_1046:
[C---:B------:R-:W-:Y:S01]  /*2200*/  ISETP.GE.AND P2, PT, R12.reuse, 0x9, PT ;  /* 0x000000090c00780c */ /* 0x040fe20003f46270 */
[----:B------:R-:W0:Y:S01]  /*2210*/  SHFL.IDX PT, R0, R0, 0x1, 0x1c1f ;  /* 0x003c1f0000007f89 */ /* 0x000e2200000e0000 */
[----:B------:R-:W-:Y:S01]  /*2220*/  ISETP.GE.AND P1, PT, R12, 0x2, PT ;  /* 0x000000020c00780c */ /* 0x000fe20003f26270 */
[----:B------:R-:W-:Y:S01]  /*2230*/  UISETP.NE.AND UP0, UPT, UR49, URZ, UPT ;  /* 0x0000003f3100728c */ /* 0x000fe2000bf05270 */
[C---:B------:R-:W-:Y:S02]  /*2240*/  ISETP.GT.AND P3, PT, R4.reuse, 0x8, !P2 ;  /* 0x000000080400780c */ /* 0x040fe40005764270 */
[----:B------:R-:W-:Y:S02]  /*2250*/  ISETP.GT.AND P4, PT, R4, 0x1, !P1 ;  /* 0x000000010400780c */ /* 0x000fe40004f84270 */
[----:B------:R-:W-:Y:S02]  /*2260*/  ISETP.LT.OR P3, PT, R2, 0x9, P3 ;  /* 0x000000090200780c */ /* 0x000fe40001f61670 */
[----:B------:R-:W-:-:S02]  /*2270*/  ISETP.GE.AND P5, PT, R12, 0x11, PT ;  /* 0x000000110c00780c */ /* 0x000fc40003fa6270 */
[----:B------:R-:W-:Y:S02]  /*2280*/  FSEL R127, R28, -INF , !P3 ;  /* 0xff8000001c7f7808 */ /* 0x000fe40005800000 */
[----:B------:R-:W-:Y:S02]  /*2290*/  ISETP.LT.OR P4, PT, R2, 0x2, P4 ;  /* 0x000000020200780c */ /* 0x000fe40002781670 */
[----:B------:R-:W-:Y:S02]  /*22a0*/  ISETP.GT.AND P3, PT, R4, 0x10, !P5 ;  /* 0x000000100400780c */ /* 0x000fe40006f64270 */
[----:B------:R-:W-:Y:S02]  /*22b0*/  ISETP.GE.AND P6, PT, R12, 0xa, PT ;  /* 0x0000000a0c00780c */ /* 0x000fe40003fc6270 */
[----:B------:R-:W-:Y:S02]  /*22c0*/  FSEL R131, R25, -INF , !P4 ;  /* 0xff80000019837808 */ /* 0x000fe40006000000 */
[----:B------:R-:W-:-:S02]  /*22d0*/  P2R R91, PR, RZ, 0x20 ;  /* 0x00000020ff5b7803 */ /* 0x000fc40000000000 */
[----:B------:R-:W-:Y:S01]  /*22e0*/  ISETP.LT.OR P3, PT, R2, 0x11, P3 ;  /* 0x000000110200780c */ /* 0x000fe20001f61670 */
[----:B0-----:R-:W-:Y:S01]  /*22f0*/  IMAD.IADD R8, R20, 0x1, R0 ;  /* 0x0000000114087824 */ /* 0x001fe200078e0200 */
[----:B------:R-:W-:Y:S02]  /*2300*/  ISETP.GT.AND P4, PT, R4, 0x9, !P6 ;  /* 0x000000090400780c */ /* 0x000fe40007784270 */
[----:B------:R-:W-:Y:S02]  /*2310*/  ISETP.GE.AND P5, PT, R12, 0x12, PT ;  /* 0x000000120c00780c */ /* 0x000fe40003fa6270 */
[----:B------:R-:W-:Y:S02]  /*2320*/  FSEL R125, R32, -INF , !P3 ;  /* 0xff800000207d7808 */ /* 0x000fe40005800000 */
[----:B------:R-:W-:Y:S02]  /*2330*/  ISETP.LT.OR P4, PT, R2, 0xa, P4 ;  /* 0x0000000a0200780c */ /* 0x000fe40002781670 */
[----:B------:R-:W-:-:S02]  /*2340*/  ISETP.GT.AND P3, PT, R4, 0x11, !P5 ;  /* 0x000000110400780c */ /* 0x000fc40006f64270 */
[----:B------:R-:W-:Y:S02]  /*2350*/  FSEL R101, R29, -INF , !P4 ;  /* 0xff8000001d657808 */ /* 0x000fe40006000000 */
[----:B------:R-:W-:Y:S02]  /*2360*/  ISETP.LT.OR P3, PT, R2, 0x12, P3 ;  /* 0x000000120200780c */ /* 0x000fe40001f61670 */
[----:B------:R-:W-:Y:S02]  /*2370*/  ISETP.GE.AND P4, PT, R12, 0x19, PT ;  /* 0x000000190c00780c */ /* 0x000fe40003f86270 */
[----:B------:R-:W-:Y:S02]  /*2380*/  FSEL R103, R33, -INF , !P3 ;  /* 0xff80000021677808 */ /* 0x000fe40005800000 */
[----:B------:R-:W-:Y:S02]  /*2390*/  ISETP.GT.AND P3, PT, R4, 0x18, !P4 ;  /* 0x000000180400780c */ /* 0x000fe40006764270 */
[----:B------:R-:W-:-:S02]  /*23a0*/  P2R R93, PR, RZ, 0x10 ;  /* 0x00000010ff5d7803 */ /* 0x000fc40000000000 */
[----:B------:R-:W-:Y:S02]  /*23b0*/  ISETP.LT.OR P3, PT, R2, 0x19, P3 ;  /* 0x000000190200780c */ /* 0x000fe40001f61670 */
[----:B------:R-:W-:Y:S02]  /*23c0*/  ISETP.GE.AND P4, PT, R12, 0x1a, PT ;  /* 0x0000001a0c00780c */ /* 0x000fe40003f86270 */
[----:B------:R-:W-:Y:S02]  /*23d0*/  FSEL R123, R36, -INF , !P3 ;  /* 0xff800000247b7808 */ /* 0x000fe40005800000 */
[----:B------:R-:W-:Y:S02]  /*23e0*/  ISETP.GT.AND P3, PT, R4, 0x19, !P4 ;  /* 0x000000190400780c */ /* 0x000fe40006764270 */
[----:B------:R-:W-:Y:S02]  /*23f0*/  P2R R36, PR, RZ, 0x10 ;  /* 0x00000010ff247803 */ /* 0x000fe40000000000 */
[----:B------:R-:W-:-:S02]  /*2400*/  ISETP.LT.OR P3, PT, R2, 0x1a, P3 ;  /* 0x0000001a0200780c */ /* 0x000fc40001f61670 */
[----:B------:R-:W-:Y:S02]  /*2410*/  ISETP.GE.AND P4, PT, R12, 0x21, PT ;  /* 0x000000210c00780c */ /* 0x000fe40003f86270 */
[----:B------:R-:W-:Y:S02]  /*2420*/  FSEL R105, R37, -INF , !P3 ;  /* 0xff80000025697808 */ /* 0x000fe40005800000 */
[----:B------:R-:W-:Y:S02]  /*2430*/  ISETP.GT.AND P3, PT, R4, 0x20, !P4 ;  /* 0x000000200400780c */ /* 0x000fe40006764270 */
[----:B------:R-:W-:Y:S02]  /*2440*/  P2R R94, PR, RZ, 0x10 ;  /* 0x00000010ff5e7803 */ /* 0x000fe40000000000 */
[----:B------:R-:W-:Y:S02]  /*2450*/  ISETP.LT.OR P3, PT, R2, 0x21, P3 ;  /* 0x000000210200780c */ /* 0x000fe40001f61670 */
[----:B------:R-:W-:-:S02]  /*2460*/  ISETP.GE.AND P4, PT, R12, 0x22, PT ;  /* 0x000000220c00780c */ /* 0x000fc40003f86270 */
[----:B------:R-:W-:Y:S02]  /*2470*/  FSEL R121, R40, -INF , !P3 ;  /* 0xff80000028797808 */ /* 0x000fe40005800000 */
[----:B------:R-:W-:Y:S02]  /*2480*/  ISETP.GT.AND P3, PT, R4, 0x21, !P4 ;  /* 0x000000210400780c */ /* 0x000fe40006764270 */
[----:B------:R-:W-:Y:S02]  /*2490*/  P2R R40, PR, RZ, 0x10 ;  /* 0x00000010ff287803 */ /* 0x000fe40000000000 */
[----:B------:R-:W-:Y:S02]  /*24a0*/  ISETP.LT.OR P3, PT, R2, 0x22, P3 ;  /* 0x000000220200780c */ /* 0x000fe40001f61670 */
[----:B------:R-:W-:Y:S02]  /*24b0*/  ISETP.GE.AND P4, PT, R12, 0x29, PT ;  /* 0x000000290c00780c */ /* 0x000fe40003f86270 */
[----:B------:R-:W-:-:S02]  /*24c0*/  FSEL R107, R41, -INF , !P3 ;  /* 0xff800000296b7808 */ /* 0x000fc40005800000 */
[----:B------:R-:W-:Y:S02]  /*24d0*/  ISETP.GT.AND P3, PT, R4, 0x28, !P4 ;  /* 0x000000280400780c */ /* 0x000fe40006764270 */
[----:B------:R-:W-:Y:S02]  /*24e0*/  P2R R95, PR, RZ, 0x10 ;  /* 0x00000010ff5f7803 */ /* 0x000fe40000000000 */
[----:B------:R-:W-:Y:S02]  /*24f0*/  ISETP.LT.OR P3, PT, R2, 0x29, P3 ;  /* 0x000000290200780c */ /* 0x000fe40001f61670 */
[----:B------:R-:W-:Y:S02]  /*2500*/  ISETP.GE.AND P4, PT, R12, 0x2a, PT ;  /* 0x0000002a0c00780c */ /* 0x000fe40003f86270 */
[----:B------:R-:W-:Y:S02]  /*2510*/  FSEL R119, R44, -INF , !P3 ;  /* 0xff8000002c777808 */ /* 0x000fe40005800000 */
[----:B------:R-:W-:-:S02]  /*2520*/  ISETP.GT.AND P3, PT, R4, 0x29, !P4 ;  /* 0x000000290400780c */ /* 0x000fc40006764270 */
[----:B------:R-:W-:Y:S02]  /*2530*/  P2R R44, PR, RZ, 0x10 ;  /* 0x00000010ff2c7803 */ /* 0x000fe40000000000 */
        /* <DEDUP_REMOVED lines=81> */
[----:B------:R-:W-:Y:S02]  /*2a50*/  P2R R92, PR, RZ, 0x20 ;  /* 0x00000020ff5c7803 */ /* 0x000fe40000000000 */
[----:B------:R-:W-:-:S02]  /*2a60*/  FSEL R77, R77, -INF , !P3 ;  /* 0xff8000004d4d7808 */ /* 0x000fc40005800000 */
[----:B------:R-:W-:Y:S02]  /*2a70*/  ISETP.GE.AND P3, PT, R12, 0x71, PT ;  /* 0x000000710c00780c */ /* 0x000fe40003f66270 */
[----:B------:R-:W-:Y:S02]  /*2a80*/  P2R R90, PR, RZ, 0x40 ;  /* 0x00000040ff5a7803 */ /* 0x000fe40000000000 */
[----:B------:R-:W-:-:S04]  /*2a90*/  ISETP.GT.AND P4, PT, R4, 0x70, !P3 ;  /* 0x000000700400780c */ /* 0x000fc80005f84270 */
[----:B------:R-:W-:-:S04]  /*2aa0*/  ISETP.LT.OR P4, PT, R2, 0x71, P4 ;  /* 0x000000710200780c */ /* 0x000fc80002781670 */
[----:B------:R-:W-:Y:S02]  /*2ab0*/  FSEL R15, R80, -INF , !P4 ;  /* 0xff800000500f7808 */ /* 0x000fe40006000000 */
[----:B------:R-:W-:-:S04]  /*2ac0*/  ISETP.GE.AND P4, PT, R12, 0x72, PT ;  /* 0x000000720c00780c */ /* 0x000fc80003f86270 */
        /* <DEDUP_REMOVED lines=8> */
[----:B------:R-:W-:Y:S02]  /*2b50*/  P2R R28, PR, RZ, 0x40 ;  /* 0x00000040ff1c7803 */ /* 0x000fe40000000000 */
[----:B------:R-:W-:-:S04]  /*2b60*/  ISETP.GT.AND P6, PT, R4, RZ, !P6 ;  /* 0x000000ff0400720c */ /* 0x000fc800077c4270 */
[----:B------:R-:W-:-:S04]  /*2b70*/  ISETP.LT.OR P6, PT, R2, 0x1, P6 ;  /* 0x000000010200780c */ /* 0x000fc800037c1670 */
[----:B------:R-:W-:Y:S02]  /*2b80*/  FSEL R129, R24, -INF , !P6 ;  /* 0xff80000018817808 */ /* 0x000fe40007000000 */
[----:B------:R-:W-:-:S04]  /*2b90*/  ISETP.GE.AND P6, PT, R12, 0x7a, PT ;  /* 0x0000007a0c00780c */ /* 0x000fc80003fc6270 */
[----:B------:R-:W-:Y:S02]  /*2ba0*/  P2R R24, PR, RZ, 0x40 ;  /* 0x00000040ff187803 */ /* 0x000fe40000000000 */
[----:B------:R-:W-:Y:S02]  /*2bb0*/  ISETP.GT.AND P6, PT, R4, 0x79, !P6 ;  /* 0x000000790400780c */ /* 0x000fe400077c4270 */
[----:B------:R-:W-:Y:S02]  /*2bc0*/  VIADDMNMX R4, R0, R89, R14, PT ;  /* 0x0000005900047246 */ /* 0x000fe4000380010e */
[----:B------:R-:W-:-:S04]  /*2bd0*/  ISETP.LT.OR P6, PT, R2, 0x7a, P6 ;  /* 0x0000007a0200780c */ /* 0x000fc800037c1670 */
[----:B------:R-:W-:Y:S02]  /*2be0*/  FSEL R85, R85, -INF , !P6 ;  /* 0xff80000055557808 */ /* 0x000fe40007000000 */
[----:B------:R-:W-:-:S13]  /*2bf0*/  PLOP3.LUT P6, PT, PT, PT, UP0, 0x40, 0x0 ;  /* 0x000000000000781c */ /* 0x000fda0003fce808 */
[----:B------:R-:W-:Y:S05]  /*2c00*/  @P6 BRA `(.L_x_1050) ;  /* 0x0000000000646947 */ /* 0x000fea0003800000 */
        /* <DEDUP_REMOVED lines=14> */
.L_x_1052:
[----:B------:R-:W-:Y:S02]  /*2cf0*/  ULDC UR6, c[0x0][0x9e4] ;  /* 0x0002790000067ab9 */ /* 0x000fe40000000800 */
[----:B------:R-:W-:-:S05]  /*2d00*/  IMAD.U32 R2, RZ, RZ, UR6 ;  /* 0x00000006ff027e24 */ /* 0x000fca000f8e00ff */
[----:B------:R-:W-:-:S13]  /*2d10*/  ISETP.NE.AND P6, PT, R2, 0x1, PT ;  /* 0x000000010200780c */ /* 0x000fda0003fc5270 */
[----:B------:R-:W0:Y:S02]  /*2d20*/  @P6 LDC.64 R32, c[0x0][0x9e8] ;  /* 0x00027a00ff206b82 */ /* 0x000e240000000a00 */
[----:B0-----:R-:W-:-:S05]  /*2d30*/  @P6 IMAD.HI.U32 R0, R29, R32, RZ ;  /* 0x000000201d006227 */ /* 0x001fca00078e00ff */
[----:B------:R-:W-:-:S07]  /*2d40*/  @P6 SHF.R.U32.HI R29, RZ, R33, R0 ;  /* 0x00000021ff1d6219 */ /* 0x000fce0000011600 */
.L_x_1053:
[----:B------:R-:W-:Y:S05]  /*2d50*/  BSYNC B0 ;  /* 0x0000000000007941 */ /* 0x000fea0003800000 */
.L_x_1051:
[----:B------:R-:W-:-:S04]  /*2d60*/  IMAD R29, R29, R2, -R10 ;  /* 0x000000021d1d7224 */ /* 0x000fc800078e0a0a */
[----:B------:R-:W-:-:S05]  /*2d70*/  IMAD R29, R16, -0x2, R29 ;  /* 0xfffffffe101d7824 */ /* 0x000fca00078e021d */
[----:B------:R-:W-:Y:S02]  /*2d80*/  VIADDMNMX R4, R29, R2, R4, PT ;  /* 0x000000021d047246 */ /* 0x000fe40003800104 */
[----:B------:R-:W-:-:S07]  /*2d90*/  VIMNMX R8, R8, R29, !PT ;  /* 0x0000001d08087248 */ /* 0x000fce0007fe0100 */
.L_x_1050:
[----:B------:R-:W-:Y:S01]  /*2da0*/  ISETP.GT.AND P1, PT, R8, 0x1, !P1 ;  /* 0x000000010800780c */ /* 0x000fe20004f24270 */
[----:B------:R-:W-:Y:S01]  /*2db0*/  ULDC UR6, c[0x0][0x988] ;  /* 0x0002620000067ab9 */ /* 0x000fe20000000800 */
[----:B------:R-:W-:Y:S01]  /*2dc0*/  ISETP.NE.AND P6, PT, R90, RZ, PT ;  /* 0x000000ff5a00720c */ /* 0x000fe20003fc5270 */
[----:B------:R-:W-:Y:S01]  /*2dd0*/  UISETP.NE.AND UP1, UPT, UR50, URZ, UPT ;  /* 0x0000003f3200728c */ /* 0x000fe2000bf25270 */
[----:B------:R-:W-:Y:S01]  /*2de0*/  ISETP.LT.OR P1, PT, R4, 0x2, P1 ;  /* 0x000000020400780c */ /* 0x000fe20000f21670 */
[----:B------:R-:W-:Y:S01]  /*2df0*/  UISETP.NE.AND UP0, UPT, UR49, URZ, UPT ;  /* 0x0000003f3100728c */ /* 0x000fe2000bf05270 */
[C---:B------:R-:W-:Y:S01]  /*2e00*/  ISETP.GT.AND P2, PT, R8.reuse, 0x8, !P2 ;  /* 0x000000080800780c */ /* 0x040fe20005744270 */
[----:B------:R-:W-:Y:S01]  /*2e10*/  UMOV UR10, UR37 ;  /* 0x00000025000a7c82 */ /* 0x000fe20008000000 */
[----:B------:R-:W-:Y:S02]  /*2e20*/  FSEL R27, R27, -INF , !P1 ;  /* 0xff8000001b1b7808 */ /* 0x000fe40004800000 */
[----:B------:R-:W-:-:S02]  /*2e30*/  ISETP.GT.AND P1, PT, R8, 0x9, !P6 ;  /* 0x000000090800780c */ /* 0x000fc40007724270 */
[C---:B------:R-:W-:Y:S02]  /*2e40*/  ISETP.LT.OR P2, PT, R4.reuse, 0x9, P2 ;  /* 0x000000090400780c */ /* 0x040fe40001741670 */
[----:B------:R-:W-:Y:S01]  /*2e50*/  ISETP.LT.OR P1, PT, R4, 0xa, P1 ;  /* 0x0000000a0400780c */ /* 0x000fe20000f21670 */
[----:B------:R-:W-:Y:S01]  /*2e60*/  @UP1 ULDC UR11, c[0x0][0x450] ;  /* 0x00011400000b1ab9 */ /* 0x000fe20000000800 */
[----:B------:R-:W-:Y:S02]  /*2e70*/  FSEL R29, R30, -INF , !P2 ;  /* 0xff8000001e1d7808 */ /* 0x000fe40005000000 */
[----:B------:R-:W-:Y:S02]  /*2e80*/  FSEL R31, R31, -INF , !P1 ;  /* 0xff8000001f1f7808 */ /* 0x000fe40004800000 */
[----:B------:R-:W-:Y:S02]  /*2e90*/  ISETP.NE.AND P1, PT, R91, RZ, PT ;  /* 0x000000ff5b00720c */ /* 0x000fe40003f25270 */
[----:B------:R-:W-:-:S02]  /*2ea0*/  ISETP.NE.AND P2, PT, R37, RZ, PT ;  /* 0x000000ff2500720c */ /* 0x000fc40003f45270 */
[----:B------:R-:W-:Y:S02]  /*2eb0*/  ISETP.GT.AND P1, PT, R8, 0x10, !P1 ;  /* 0x000000100800780c */ /* 0x000fe40004f24270 */
[----:B------:R-:W-:Y:S02]  /*2ec0*/  ISETP.NE.AND P6, PT, R41, RZ, PT ;  /* 0x000000ff2900720c */ /* 0x000fe40003fc5270 */
[----:B------:R-:W-:Y:S02]  /*2ed0*/  ISETP.LT.OR P1, PT, R4, 0x11, P1 ;  /* 0x000000110400780c */ /* 0x000fe40000f21670 */
[----:B------:R-:W-:Y:S02]  /*2ee0*/  FMNMX.FTZ R0, R129, R131, !PT ;  /* 0x0000008381007209 */ /* 0x000fe40007810000 */
[----:B------:R-:W-:Y:S02]  /*2ef0*/  FSEL R33, R34, -INF , !P1 ;  /* 0xff80000022217808 */ /* 0x000fe40004800000 */
[----:B------:R-:W-:-:S02]  /*2f00*/  ISETP.NE.AND P1, PT, R92, RZ, PT ;  /* 0x000000ff5c00720c */ /* 0x000fc40003f25270 */
[----:B------:R-:W-:Y:S02]  /*2f10*/  FMNMX.FTZ R0, R127, R0, !PT ;  /* 0x000000007f007209 */ /* 0x000fe40007810000 */
[----:B------:R-:W-:Y:S02]  /*2f20*/  ISETP.GT.AND P1, PT, R8, 0x11, !P1 ;  /* 0x000000110800780c */ /* 0x000fe40004f24270 */
[----:B------:R-:W-:Y:S02]  /*2f30*/  FMNMX.FTZ R0, R101, R0, !PT ;  /* 0x0000000065007209 */ /* 0x000fe40007810000 */
[----:B------:R-:W-:Y:S02]  /*2f40*/  ISETP.LT.OR P1, PT, R4, 0x12, P1 ;  /* 0x000000120400780c */ /* 0x000fe40000f21670 */
[----:B------:R-:W-:Y:S02]  /*2f50*/  FMNMX.FTZ R0, R125, R0, !PT ;  /* 0x000000007d007209 */ /* 0x000fe40007810000 */
[----:B------:R-:W-:-:S02]  /*2f60*/  FSEL R35, R35, -INF , !P1 ;  /* 0xff80000023237808 */ /* 0x000fc40004800000 */
[----:B------:R-:W-:Y:S02]  /*2f70*/  ISETP.NE.AND P1, PT, R93, RZ, PT ;  /* 0x000000ff5d00720c */ /* 0x000fe40003f25270 */
[----:B------:R-:W-:Y:S02]  /*2f80*/  FMNMX.FTZ R0, R103, R0, !PT ;  /* 0x0000000067007209 */ /* 0x000fe40007810000 */
[----:B------:R-:W-:Y:S02]  /*2f90*/  ISETP.GT.AND P1, PT, R8, 0x18, !P1 ;  /* 0x000000180800780c */ /* 0x000fe40004f24270 */
[----:B------:R-:W-:Y:S02]  /*2fa0*/  FMNMX.FTZ R0, R123, R0, !PT ;  /* 0x000000007b007209 */ /* 0x000fe40007810000 */
[----:B------:R-:W-:Y:S02]  /*2fb0*/  ISETP.LT.OR P1, PT, R4, 0x19, P1 ;  /* 0x000000190400780c */ /* 0x000fe40000f21670 */
[----:B------:R-:W-:-:S02]  /*2fc0*/  FMNMX.FTZ R0, R105, R0, !PT ;  /* 0x0000000069007209 */ /* 0x000fc40007810000 */
[----:B------:R-:W-:Y:S02]  /*2fd0*/  FSEL R37, R38, -INF , !P1 ;  /* 0xff80000026257808 */ /* 0x000fe40004800000 */
[----:B------:R-:W-:Y:S02]  /*2fe0*/  ISETP.NE.AND P1, PT, R36, RZ, PT ;  /* 0x000000ff2400720c */ /* 0x000fe40003f25270 */
[----:B------:R-:W-:Y:S02]  /*2ff0*/  FMNMX.FTZ R0, R121, R0, !PT ;  /* 0x0000000079007209 */ /* 0x000fe40007810000 */
[----:B------:R-:W-:Y:S02]  /*3000*/  ISETP.GT.AND P1, PT, R8, 0x19, !P1 ;  /* 0x000000190800780c */ /* 0x000fe40004f24270 */
[----:B------:R-:W-:Y:S02]  /*3010*/  FMNMX.FTZ R0, R107, R0, !PT ;  /* 0x000000006b007209 */ /* 0x000fe40007810000 */
[----:B------:R-:W-:-:S02]  /*3020*/  ISETP.LT.OR P1, PT, R4, 0x1a, P1 ;  /* 0x0000001a0400780c */ /* 0x000fc40000f21670 */
[----:B------:R-:W-:Y:S02]  /*3030*/  FMNMX.FTZ R0, R119, R0, !PT ;  /* 0x0000000077007209 */ /* 0x000fe40007810000 */
[----:B------:R-:W-:Y:S02]  /*3040*/  FSEL R39, R39, -INF , !P1 ;  /* 0xff80000027277808 */ /* 0x000fe40004800000 */
[----:B------:R-:W-:Y:S02]  /*3050*/  ISETP.NE.AND P1, PT, R94, RZ, PT ;  /* 0x000000ff5e00720c */ /* 0x000fe40003f25270 */
[----:B------:R-:W-:Y:S02]  /*3060*/  FMNMX.FTZ R0, R109, R0, !PT ;  /* 0x000000006d007209 */ /* 0x000fe40007810000 */
[----:B------:R-:W-:Y:S02]  /*3070*/  ISETP.GT.AND P1, PT, R8, 0x20, !P1 ;  /* 0x000000200800780c */ /* 0x000fe40004f24270 */
[----:B------:R-:W-:-:S02]  /*3080*/  FMNMX.FTZ R0, R117, R0, !PT ;  /* 0x0000000075007209 */ /* 0x000fc40007810000 */
[----:B------:R-:W-:Y:S02]  /*3090*/  ISETP.LT.OR P1, PT, R4, 0x21, P1 ;  /* 0x000000210400780c */ /* 0x000fe40000f21670 */
[----:B------:R-:W-:Y:S02]  /*30a0*/  FMNMX.FTZ R0, R111, R0, !PT ;  /* 0x000000006f007209 */ /* 0x000fe40007810000 */
[----:B------:R-:W-:Y:S02]  /*30b0*/  FSEL R41, R42, -INF , !P1 ;  /* 0xff8000002a297808 */ /* 0x000fe40004800000 */
[----:B------:R-:W-:Y:S02]  /*30c0*/  ISETP.NE.AND P1, PT, R40, RZ, PT ;  /* 0x000000ff2800720c */ /* 0x000fe40003f25270 */
[----:B------:R-:W-:Y:S02]  /*30d0*/  FMNMX.FTZ R0, R115, R0, !PT ;  /* 0x0000000073007209 */ /* 0x000fe40007810000 */
[----:B------:R-:W-:-:S02]  /*30e0*/  ISETP.GT.AND P1, PT, R8, 0x21, !P1 ;  /* 0x000000210800780c */ /* 0x000fc40004f24270 */
[----:B------:R-:W-:Y:S02]  /*30f0*/  FMNMX.FTZ R0, R113, R0, !PT ;  /* 0x0000000071007209 */ /* 0x000fe40007810000 */
[----:B------:R-:W-:Y:S02]  /*3100*/  ISETP.LT.OR P1, PT, R4, 0x22, P1 ;  /* 0x000000220400780c */ /* 0x000fe40000f21670 */
[----:B------:R-:W-:Y:S02]  /*3110*/  FMNMX.FTZ R0, R25, R0, !PT ;  /* 0x0000000019007209 */ /* 0x000fe40007810000 */
[----:B------:R-:W-:Y:S02]  /*3120*/  FSEL R43, R43, -INF , !P1 ;  /* 0xff8000002b2b7808 */ /* 0x000fe40004800000 */
[----:B------:R-:W-:Y:S02]  /*3130*/  ISETP.NE.AND P1, PT, R95, RZ, PT ;  /* 0x000000ff5f00720c */ /* 0x000fe40003f25270 */
[----:B------:R-:W-:-:S02]  /*3140*/  FMNMX.FTZ R0, R57, R0, !PT ;  /* 0x0000000039007209 */ /* 0x000fc40007810000 */
[----:B------:R-:W-:Y:S02]  /*3150*/  ISETP.GT.AND P1, PT, R8, 0x28, !P1 ;  /* 0x000000280800780c */ /* 0x000fe40004f24270 */
[----:B------:R-:W-:Y:S02]  /*3160*/  FMNMX.FTZ R0, R9, R0, !PT ;  /* 0x0000000009007209 */ /* 0x000fe40007810000 */
        /* <DEDUP_REMOVED lines=17> */
[----:B------:R-:W-:Y:S02]  /*3280*/  ISETP.GT.AND P1, PT, R8, 0x31, !P2 ;  /* 0x000000310800780c */ /* 0x000fe40005724270 */
[----:B------:R-:W-:Y:S02]  /*3290*/  ISETP.NE.AND P2, PT, R53, RZ, PT ;  /* 0x000000ff3500720c */ /* 0x000fe40003f45270 */
[----:B------:R-:W-:Y:S02]  /*32a0*/  ISETP.LT.OR P1, PT, R4, 0x32, P1 ;  /* 0x000000320400780c */ /* 0x000fe40000f21670 */
[----:B------:R-:W-:Y:S02]  /*32b0*/  FMNMX.FTZ R0, R13, R0, !PT ;  /* 0x000000000d007209 */ /* 0x000fe40007810000 */
[----:B------:R-:W-:-:S02]  /*32c0*/  FSEL R51, R51, -INF , !P1 ;  /* 0xff80000033337808 */ /* 0x000fc40004800000 */
        /* <DEDUP_REMOVED lines=10> */
[----:B------:R-:W-:Y:S01]  /*3370*/  FMNMX.FTZ R10, R85, R0, !PT ;  /* 0x00000000550a7209 */ /* 0x000fe20007810000 */
[----:B------:R-:W-:Y:S01]  /*3380*/  IMAD.U32 R0, RZ, RZ, UR6 ;  /* 0x00000006ff007e24 */ /* 0x000fe2000f8e00ff */
[----:B------:R-:W-:Y:S01]  /*3390*/  FSEL R55, R55, -INF , !P1 ;  /* 0xff80000037377808 */ /* 0x000fe20004800000 */
[----:B------:R-:W-:Y:S01]  /*33a0*/  @UP1 ULDC UR6, c[0x0][0x44c] ;  /* 0x0001130000061ab9 */ /* 0x000fe20000000800 */
[----:B------:R-:W-:Y:S01]  /*33b0*/  ISETP.NE.AND P1, PT, R52, RZ, PT ;  /* 0x000000ff3400720c */ /* 0x000fe20003f25270 */
[----:B------:R-:W-:Y:S01]  /*33c0*/  UIMAD.WIDE.U32 UR6, UR37, UR6, URZ ;  /* 0x00000006250672a5 */ /* 0x000fe2000f8e003f */
[----:B------:R-:W-:-:S02]  /*33d0*/  ISETP.NE.AND P6, PT, R72, RZ, PT ;  /* 0x000000ff4800720c */ /* 0x000fc40003fc5270 */
[C---:B------:R-:W-:Y:S01]  /*33e0*/  ISETP.GT.AND P1, PT, R8.reuse, 0x40, !P1 ;  /* 0x000000400800780c */ /* 0x040fe20004f24270 */
[----:B------:R-:W-:Y:S01]  /*33f0*/  @UP1 USHF.R.U32.HI UR10, URZ, UR11, UR7 ;  /* 0x0000000b3f0a1299 */ /* 0x000fe20008011607 */
[----:B------:R-:W-:Y:S02]  /*3400*/  ISETP.GT.AND P3, PT, R8, 0x70, !P3 ;  /* 0x000000700800780c */ /* 0x000fe40005f64270 */
[----:B------:R-:W-:Y:S01]  /*3410*/  ISETP.LT.OR P1, PT, R4, 0x41, P1 ;  /* 0x000000410400780c */ /* 0x000fe20000f21670 */
[----:B------:R-:W-:Y:S01]  /*3420*/  UIADD3 UR54, UR54, UR10, URZ ;  /* 0x0000000a36367290 */ /* 0x000fe2000fffe03f */
[----:B------:R-:W-:Y:S02]  /*3430*/  ISETP.GT.AND P4, PT, R8, 0x71, !P4 ;  /* 0x000000710800780c */ /* 0x000fe40006784270 */
[----:B------:R-:W-:Y:S01]  /*3440*/  FSEL R89, R58, -INF , !P1 ;  /* 0xff8000003a597808 */ /* 0x000fe20004800000 */
[----:B------:R-:W-:Y:S01]  /*3450*/  UIADD3 UR14, UR54, UR14, URZ ;  /* 0x0000000e360e7290 */ /* 0x000fe2000fffe03f */
[----:B------:R-:W-:-:S02]  /*3460*/  ISETP.NE.AND P1, PT, R56, RZ, PT ;  /* 0x000000ff3800720c */ /* 0x000fc40003f25270 */
[----:B------:R-:W-:Y:S02]  /*3470*/  ISETP.LT.OR P3, PT, R4, 0x71, P3 ;  /* 0x000000710400780c */ /* 0x000fe40001f61670 */
[C---:B------:R-:W-:Y:S02]  /*3480*/  ISETP.GT.AND P1, PT, R8.reuse, 0x41, !P1 ;  /* 0x000000410800780c */ /* 0x040fe40004f24270 */
[----:B------:R-:W-:Y:S02]  /*3490*/  ISETP.GT.AND P5, PT, R8, 0x78, !P5 ;  /* 0x000000780800780c */ /* 0x000fe40006fa4270 */
[C---:B------:R-:W-:Y:S02]  /*34a0*/  ISETP.LT.OR P1, PT, R4.reuse, 0x42, P1 ;  /* 0x000000420400780c */ /* 0x040fe40000f21670 */
[----:B------:R-:W-:Y:S02]  /*34b0*/  ISETP.LT.OR P4, PT, R4, 0x72, P4 ;  /* 0x000000720400780c */ /* 0x000fe40002781670 */
[----:B------:R-:W-:-:S02]  /*34c0*/  FSEL R59, R59, -INF , !P1 ;  /* 0xff8000003b3b7808 */ /* 0x000fc40004800000 */
[----:B------:R-:W-:Y:S02]  /*34d0*/  ISETP.NE.AND P1, PT, R97, RZ, PT ;  /* 0x000000ff6100720c */ /* 0x000fe40003f25270 */
[----:B------:R-:W-:Y:S02]  /*34e0*/  ISETP.LT.OR P5, PT, R4, 0x79, P5 ;  /* 0x000000790400780c */ /* 0x000fe40002fa1670 */
[----:B------:R-:W-:Y:S02]  /*34f0*/  ISETP.GT.AND P1, PT, R8, 0x48, !P1 ;  /* 0x000000480800780c */ /* 0x000fe40004f24270 */
[----:B------:R-:W-:Y:S02]  /*3500*/  FSEL R83, R83, -INF , !P4 ;  /* 0xff80000053537808 */ /* 0x000fe40006000000 */
[----:B------:R-:W-:-:S04]  /*3510*/  ISETP.LT.OR P1, PT, R4, 0x49, P1 ;  /* 0x000000490400780c */ /* 0x000fc80000f21670 */
[----:B------:R-:W-:Y:S02]  /*3520*/  FSEL R91, R62, -INF , !P1 ;  /* 0xff8000003e5b7808 */ /* 0x000fe40004800000 */
[----:B------:R-:W-:-:S04]  /*3530*/  ISETP.NE.AND P1, PT, R60, RZ, PT ;  /* 0x000000ff3c00720c */ /* 0x000fc80003f25270 */
[----:B------:R-:W-:-:S04]  /*3540*/  ISETP.GT.AND P1, PT, R8, 0x49, !P1 ;  /* 0x000000490800780c */ /* 0x000fc80004f24270 */
        /* <DEDUP_REMOVED lines=10> */
[----:B------:R-:W-:Y:S02]  /*35f0*/  ISETP.NE.AND P1, PT, R99, RZ, PT ;  /* 0x000000ff6300720c */ /* 0x000fe40003f25270 */
[----:B------:R-:W0:Y:S02]  /*3600*/  SHFL.BFLY PT, R99, R10, 0x2, 0x1f ;  /* 0x0c401f000a637f89 */ /* 0x000e2400000e0000 */
[----:B------:R-:W-:-:S04]  /*3610*/  ISETP.GT.AND P1, PT, R8, 0x58, !P1 ;  /* 0x000000580800780c */ /* 0x000fc80004f24270 */
[----:B------:R-:W-:-:S04]  /*3620*/  ISETP.LT.OR P1, PT, R4, 0x59, P1 ;  /* 0x000000590400780c */ /* 0x000fc80000f21670 */
[----:B------:R-:W-:Y:S02]  /*3630*/  FSEL R95, R70, -INF , !P1 ;  /* 0xff800000465f7808 */ /* 0x000fe40004800000 */
[----:B------:R-:W-:-:S04]  /*3640*/  ISETP.NE.AND P1, PT, R68, RZ, PT ;  /* 0x000000ff4400720c */ /* 0x000fc80003f25270 */
[----:B------:R-:W-:-:S04]  /*3650*/  ISETP.GT.AND P1, PT, R8, 0x59, !P1 ;  /* 0x000000590800780c */ /* 0x000fc80004f24270 */
[----:B------:R-:W-:Y:S02]  /*3660*/  ISETP.LT.OR P1, PT, R4, 0x5a, P1 ;  /* 0x0000005a0400780c */ /* 0x000fe40000f21670 */
[----:B0-----:R-:W-:Y:S02]  /*3670*/  FMNMX.FTZ R99, R10, R99, !PT ;  /* 0x000000630a637209 */ /* 0x001fe40007810000 */
[----:B------:R-:W-:Y:S02]  /*3680*/  FSEL R71, R71, -INF , !P1 ;  /* 0xff80000047477808 */ /* 0x000fe40004800000 */
[----:B------:R-:W-:Y:S01]  /*3690*/  ISETP.GT.AND P1, PT, R8, 0x60, !P2 ;  /* 0x000000600800780c */ /* 0x000fe20005724270 */
[----:B------:R-:W0:Y:S01]  /*36a0*/  SHFL.BFLY PT, R2, R99, 0x1, 0x1f ;  /* 0x0c201f0063027f89 */ /* 0x000e2200000e0000 */
[----:B------:R-:W-:Y:S02]  /*36b0*/  ISETP.NE.AND P2, PT, R76, RZ, PT ;  /* 0x000000ff4c00720c */ /* 0x000fe40003f45270 */
[----:B------:R-:W-:-:S02]  /*36c0*/  ISETP.LT.OR P1, PT, R4, 0x61, P1 ;  /* 0x000000610400780c */ /* 0x000fc40000f21670 */
[----:B------:R-:W-:Y:S02]  /*36d0*/  ISETP.GT.AND P2, PT, R8, 0x69, !P2 ;  /* 0x000000690800780c */ /* 0x000fe40005744270 */
[----:B------:R-:W-:Y:S02]  /*36e0*/  FSEL R97, R74, -INF , !P1 ;  /* 0xff8000004a617808 */ /* 0x000fe40004800000 */
[----:B------:R-:W-:Y:S02]  /*36f0*/  ISETP.GT.AND P1, PT, R8, 0x61, !P6 ;  /* 0x000000610800780c */ /* 0x000fe40007724270 */
[----:B------:R-:W-:Y:S02]  /*3700*/  ISETP.NE.AND P6, PT, R28, RZ, PT ;  /* 0x000000ff1c00720c */ /* 0x000fe40003fc5270 */
[C---:B------:R-:W-:Y:S02]  /*3710*/  ISETP.LT.OR P1, PT, R4.reuse, 0x62, P1 ;  /* 0x000000620400780c */ /* 0x040fe40000f21670 */
[----:B------:R-:W-:-:S02]  /*3720*/  ISETP.LT.OR P2, PT, R4, 0x6a, P2 ;  /* 0x0000006a0400780c */ /* 0x000fc40001741670 */
[----:B------:R-:W-:Y:S02]  /*3730*/  FSEL R75, R75, -INF , !P1 ;  /* 0xff8000004b4b7808 */ /* 0x000fe40004800000 */
[----:B------:R-:W-:Y:S02]  /*3740*/  FSEL R79, R79, -INF , !P2 ;  /* 0xff8000004f4f7808 */ /* 0x000fe40005000000 */
[----:B0-----:R-:W-:-:S04]  /*3750*/  FMNMX.FTZ R2, R99, R2, !PT ;  /* 0x0000000263027209 */ /* 0x001fc80007810000 */
[C---:B------:R-:W-:Y:S01]  /*3760*/  FSETP.NEU.FTZ.AND P1, PT, R2.reuse, -INF , PT ;  /* 0xff8000000200780b */ /* 0x040fe20003f3d000 */
[----:B------:R-:W-:-:S05]  /*3770*/  FMUL.FTZ R12, R2, R0 ;  /* 0x00000000020c7220 */ /* 0x000fca0000410000 */
[----:B------:R-:W-:Y:S02]  /*3780*/  FSEL R12, R12, RZ, P1 ;  /* 0x000000ff0c0c7208 */ /* 0x000fe40000800000 */
[----:B------:R-:W-:Y:S02]  /*3790*/  ISETP.GT.AND P1, PT, R8, RZ, !P6 ;  /* 0x000000ff0800720c */ /* 0x000fe40007724270 */
[----:B------:R-:W-:Y:S01]  /*37a0*/  ISETP.NE.AND P6, PT, R24, RZ, PT ;  /* 0x000000ff1800720c */ /* 0x000fe20003fc5270 */
[-CC-:B------:R-:W-:Y:S01]  /*37b0*/  FFMA.FTZ R170, R115, R0.reuse, -R12.reuse ;  /* 0x0000000073aa7223 */ /* 0x180fe2000001080c */
[----:B------:R-:W-:Y:S01]  /*37c0*/  ISETP.LT.OR P1, PT, R4, 0x1, P1 ;  /* 0x000000010400780c */ /* 0x000fe20000f21670 */
[-CC-:B------:R-:W-:Y:S01]  /*37d0*/  FFMA.FTZ R168, R117, R0.reuse, -R12.reuse ;  /* 0x0000000075a87223 */ /* 0x180fe2000001080c */
[----:B------:R-:W-:Y:S01]  /*37e0*/  FSEL R117, R82, -INF , !P3 ;  /* 0xff80000052757808 */ /* 0x000fe20005800000 */
[-CC-:B------:R-:W-:Y:S01]  /*37f0*/  FFMA.FTZ R164, R25, R0.reuse, -R12.reuse ;  /* 0x0000000019a47223 */ /* 0x180fe2000001080c */
[----:B------:R-:W-:Y:S01]  /*3800*/  FSEL R26, R26, -INF , !P1 ;  /* 0xff8000001a1a7808 */ /* 0x000fe20004800000 */
[-CC-:B------:R-:W-:Y:S01]  /*3810*/  FFMA.FTZ R25, R57, R0.reuse, -R12.reuse ;  /* 0x0000000039197223 */ /* 0x180fe2000001080c */
[----:B------:R-:W-:Y:S01]  /*3820*/  ISETP.NE.AND P1, PT, R100, RZ, PT ;  /* 0x000000ff6400720c */ /* 0x000fe20003f25270 */
[-CC-:B------:R-:W-:Y:S01]  /*3830*/  FFMA.FTZ R166, R9, R0.reuse, -R12.reuse ;  /* 0x0000000009a67223 */ /* 0x180fe2000001080c */
[----:B------:R-:W-:Y:S01]  /*3840*/  FMNMX.FTZ R10, R26, R27, !PT ;  /* 0x0000001b1a0a7209 */ /* 0x000fe20007810000 */
[-CC-:B------:R-:W-:Y:S01]  /*3850*/  FFMA.FTZ R180, R129, R0.reuse, -R12.reuse ;  /* 0x0000000081b47223 */ /* 0x180fe2000001080c */
[----:B------:R-:W-:Y:S01]  /*3860*/  ISETP.GT.AND P1, PT, R8, 0x68, !P1 ;  /* 0x000000680800780c */ /* 0x000fe20004f24270 */
[--C-:B------:R-:W-:Y:S01]  /*3870*/  FFMA.FTZ R99, R131, R0, -R12.reuse ;  /* 0x0000000083637223 */ /* 0x100fe2000001080c */
[----:B------:R-:W-:Y:S01]  /*3880*/  FMNMX.FTZ R10, R29, R10, !PT ;  /* 0x0000000a1d0a7209 */ /* 0x000fe20007810000 */
[--C-:B------:R-:W-:Y:S01]  /*3890*/  FFMA.FTZ R182, R127, R0, -R12.reuse ;  /* 0x000000007fb67223 */ /* 0x100fe2000001080c */
[----:B------:R-:W-:Y:S01]  /*38a0*/  ISETP.LT.OR P1, PT, R4, 0x69, P1 ;  /* 0x000000690400780c */ /* 0x000fe20000f21670 */
[----:B------:R-:W-:Y:S01]  /*38b0*/  MUFU.EX2 R180, R180 ;  /* 0x000000b400b47308 */ /* 0x000fe20000000800 */
[----:B------:R-:W-:Y:S01]  /*38c0*/  FMNMX.FTZ R10, R31, R10, !PT ;  /* 0x0000000a1f0a7209 */ /* 0x000fe20007810000 */
[-CC-:B------:R-:W-:Y:S01]  /*38d0*/  FFMA.FTZ R101, R101, R0.reuse, -R12.reuse ;  /* 0x0000000065657223 */ /* 0x180fe2000001080c */
[----:B------:R-:W-:Y:S01]  /*38e0*/  FSEL R115, R78, -INF , !P1 ;  /* 0xff8000004e737808 */ /* 0x000fe20004800000 */
[--C-:B------:R-:W-:Y:S01]  /*38f0*/  FFMA.FTZ R176, R125, R0, -R12.reuse ;  /* 0x000000007db07223 */ /* 0x100fe2000001080c */
[----:B------:R-:W-:Y:S01]  /*3900*/  FMNMX.FTZ R10, R33, R10, !PT ;  /* 0x0000000a210a7209 */ /* 0x000fe20007810000 */
[--C-:B------:R-:W-:Y:S01]  /*3910*/  FFMA.FTZ R103, R103, R0, -R12.reuse ;  /* 0x0000000067677223 */ /* 0x100fe2000001080c */
[----:B------:R-:W-:Y:S01]  /*3920*/  ISETP.GT.AND P6, PT, R8, 0x79, !P6 ;  /* 0x000000790800780c */ /* 0x000fe200077c4270 */
[----:B------:R-:W0:Y:S01]  /*3930*/  MUFU.EX2 R99, R99 ;  /* 0x0000006300637308 */ /* 0x000e220000000800 */
[----:B------:R-:W-:Y:S01]  /*3940*/  FMNMX.FTZ R10, R35, R10, !PT ;  /* 0x0000000a230a7209 */ /* 0x000fe20007810000 */
[-CC-:B------:R-:W-:Y:S01]  /*3950*/  FFMA.FTZ R7, R7, R0.reuse, -R12.reuse ;  /* 0x0000000007077223 */ /* 0x180fe2000001080c */
[----:B------:R-:W-:Y:S01]  /*3960*/  ISETP.LT.OR P6, PT, R4, 0x7a, P6 ;  /* 0x0000007a0400780c */ /* 0x000fe200037c1670 */
[--C-:B------:R-:W-:Y:S01]  /*3970*/  FFMA.FTZ R178, R123, R0, -R12.reuse ;  /* 0x000000007bb27223 */ /* 0x100fe2000001080c */
[----:B------:R-:W-:Y:S01]  /*3980*/  FMNMX.FTZ R10, R37, R10, !PT ;  /* 0x0000000a250a7209 */ /* 0x000fe20007810000 */
[--C-:B------:R-:W-:Y:S01]  /*3990*/  FFMA.FTZ R105, R105, R0, -R12.reuse ;  /* 0x0000000069697223 */ /* 0x100fe2000001080c */
[----:B------:R-:W-:Y:S01]  /*39a0*/  FSEL R57, R86, -INF , !P5 ;  /* 0xff80000056397808 */ /* 0x000fe20006800000 */
[----:B------:R-:W1:Y:S01]  /*39b0*/  MUFU.EX2 R182, R182 ;  /* 0x000000b600b67308 */ /* 0x000e620000000800 */
[----:B------:R-:W-:Y:S01]  /*39c0*/  FMNMX.FTZ R10, R39, R10, !PT ;  /* 0x0000000a270a7209 */ /* 0x000fe20007810000 */
[-CC-:B------:R-:W-:Y:S01]  /*39d0*/  FFMA.FTZ R172, R121, R0.reuse, -R12.reuse ;  /* 0x0000000079ac7223 */ /* 0x180fe2000001080c */
[----:B------:R-:W-:Y:S01]  /*39e0*/  FSEL R87, R87, -INF , !P6 ;  /* 0xff80000057577808 */ /* 0x000fe20007000000 */
[--C-:B------:R-:W-:Y:S01]  /*39f0*/  FFMA.FTZ R107, R107, R0, -R12.reuse ;  /* 0x000000006b6b7223 */ /* 0x100fe2000001080c */
[----:B------:R-:W-:Y:S01]  /*3a00*/  FMNMX.FTZ R10, R41, R10, !PT ;  /* 0x0000000a290a7209 */ /* 0x000fe20007810000 */
[-CC-:B------:R-:W-:Y:S01]  /*3a10*/  FFMA.FTZ R174, R119, R0.reuse, -R12.reuse ;  /* 0x0000000077ae7223 */ /* 0x180fe2000001080c */
[--C-:B------:R-:W-:Y:S01]  /*3a20*/  FFMA.FTZ R109, R109, R0, -R12.reuse ;  /* 0x000000006d6d7223 */ /* 0x100fe2000001080c */
[----:B------:R-:W2:Y:S01]  /*3a30*/  MUFU.EX2 R101, R101 ;  /* 0x0000006500657308 */ /* 0x000ea20000000800 */
[----:B------:R-:W-:Y:S01]  /*3a40*/  FMNMX.FTZ R10, R43, R10, !PT ;  /* 0x0000000a2b0a7209 */ /* 0x000fe20007810000 */
[-CC-:B------:R-:W-:Y:S01]  /*3a50*/  FFMA.FTZ R111, R111, R0.reuse, -R12.reuse ;  /* 0x000000006f6f7223 */ /* 0x180fe2000001080c */
[-CC-:B------:R-:W-:Y:S01]  /*3a60*/  FFMA.FTZ R113, R113, R0.reuse, -R12.reuse ;  /* 0x0000000071717223 */ /* 0x180fe2000001080c */
[--C-:B------:R-:W-:Y:S01]  /*3a70*/  FFMA.FTZ R61, R61, R0, -R12.reuse ;  /* 0x000000003d3d7223 */ /* 0x100fe2000001080c */
[----:B------:R-:W-:Y:S01]  /*3a80*/  FMNMX.FTZ R10, R45, R10, !PT ;  /* 0x0000000a2d0a7209 */ /* 0x000fe20007810000 */
[-CC-:B------:R-:W-:Y:S01]  /*3a90*/  FFMA.FTZ R3, R3, R0.reuse, -R12.reuse ;  /* 0x0000000003037223 */ /* 0x180fe2000001080c */
[--C-:B------:R-:W-:Y:S01]  /*3aa0*/  FFMA.FTZ R65, R65, R0, -R12.reuse ;  /* 0x0000000041417223 */ /* 0x100fe2000001080c */
[----:B------:R-:W3:Y:S01]  /*3ab0*/  MUFU.EX2 R176, R176 ;  /* 0x000000b000b07308 */ /* 0x000ee20000000800 */
[----:B------:R-:W-:Y:S01]  /*3ac0*/  FMNMX.FTZ R10, R47, R10, !PT ;  /* 0x0000000a2f0a7209 */ /* 0x000fe20007810000 */
[-CC-:B------:R-:W-:Y:S01]  /*3ad0*/  FFMA.FTZ R69, R69, R0.reuse, -R12.reuse ;  /* 0x0000000045457223 */ /* 0x180fe2000001080c */
[-CC-:B------:R-:W-:Y:S01]  /*3ae0*/  FFMA.FTZ R11, R11, R0.reuse, -R12.reuse ;  /* 0x000000000b0b7223 */ /* 0x180fe2000001080c */
[--C-:B------:R-:W-:Y:S01]  /*3af0*/  FFMA.FTZ R73, R73, R0, -R12.reuse ;  /* 0x0000000049497223 */ /* 0x100fe2000001080c */
[----:B------:R-:W-:Y:S01]  /*3b00*/  FMNMX.FTZ R10, R49, R10, !PT ;  /* 0x0000000a310a7209 */ /* 0x000fe20007810000 */
[-CC-:B------:R-:W-:Y:S01]  /*3b10*/  FFMA.FTZ R13, R13, R0.reuse, -R12.reuse ;  /* 0x000000000d0d7223 */ /* 0x180fe2000001080c */
[--C-:B------:R-:W-:Y:S01]  /*3b20*/  FFMA.FTZ R77, R77, R0, -R12.reuse ;  /* 0x000000004d4d7223 */ /* 0x100fe2000001080c */
[----:B------:R4:W-:Y:S01]  /*3b30*/  MUFU.EX2 R162, R7 ;  /* 0x0000000700a27308 */ /* 0x0009e20000000800 */
[----:B------:R-:W-:Y:S01]  /*3b40*/  FMNMX.FTZ R10, R51, R10, !PT ;  /* 0x0000000a330a7209 */ /* 0x000fe20007810000 */
[-CC-:B------:R-:W-:Y:S01]  /*3b50*/  FFMA.FTZ R15, R15, R0.reuse, -R12.reuse ;  /* 0x000000000f0f7223 */ /* 0x180fe2000001080c */
[-CC-:B------:R-:W-:Y:S01]  /*3b60*/  FFMA.FTZ R81, R81, R0.reuse, -R12.reuse ;  /* 0x0000000051517223 */ /* 0x180fe2000001080c */
[--C-:B------:R-:W-:Y:S01]  /*3b70*/  FFMA.FTZ R21, R21, R0, -R12.reuse ;  /* 0x0000000015157223 */ /* 0x100fe2000001080c */
[----:B------:R-:W-:Y:S01]  /*3b80*/  FMNMX.FTZ R10, R53, R10, !PT ;  /* 0x0000000a350a7209 */ /* 0x000fe20007810000 */
[----:B------:R-:W-:-:S02]  /*3b90*/  FFMA.FTZ R12, R85, R0, -R12 ;  /* 0x00000000550c7223 */ /* 0x000fc4000001080c */
[----:B------:R-:W5:Y:S01]  /*3ba0*/  MUFU.EX2 R103, R103 ;  /* 0x0000006700677308 */ /* 0x000f620000000800 */
[----:B------:R-:W-:-:S04]  /*3bb0*/  FMNMX.FTZ R10, R55, R10, !PT ;  /* 0x0000000a370a7209 */ /* 0x000fc80007810000 */
[----:B------:R-:W-:-:S03]  /*3bc0*/  FMNMX.FTZ R10, R89, R10, !PT ;  /* 0x0000000a590a7209 */ /* 0x000fc60007810000 */
        /* <DEDUP_REMOVED lines=15> */
[----:B------:R-:W-:Y:S01]  /*3cc0*/  MUFU.EX2 R109, R109 ;  /* 0x0000006d006d7308 */ /* 0x000fe20000000800 */
[----:B------:R-:W-:-:S04]  /*3cd0*/  FMNMX.FTZ R10, R79, R10, !PT ;  /* 0x0000000a4f0a7209 */ /* 0x000fc80007810000 */
[----:B------:R-:W-:-:S03]  /*3ce0*/  FMNMX.FTZ R10, R117, R10, !PT ;  /* 0x0000000a750a7209 */ /* 0x000fc60007810000 */
[----:B------:R-:W-:Y:S01]  /*3cf0*/  MUFU.EX2 R168, R168 ;  /* 0x000000a800a87308 */ /* 0x000fe20000000800 */
[----:B------:R-:W-:-:S04]  /*3d00*/  FMNMX.FTZ R10, R83, R10, !PT ;  /* 0x0000000a530a7209 */ /* 0x000fc80007810000 */
[----:B------:R-:W-:-:S03]  /*3d10*/  FMNMX.FTZ R10, R57, R10, !PT ;  /* 0x0000000a390a7209 */ /* 0x000fc60007810000 */
[----:B------:R-:W-:Y:S01]  /*3d20*/  MUFU.EX2 R111, R111 ;  /* 0x0000006f006f7308 */ /* 0x000fe20000000800 */
[----:B------:R-:W-:-:S05]  /*3d30*/  FMNMX.FTZ R10, R87, R10, !PT ;  /* 0x0000000a570a7209 */ /* 0x000fca0007810000 */
[----:B------:R-:W0:Y:S02]  /*3d40*/  SHFL.BFLY PT, R9, R10, 0x2, 0x1f ;  /* 0x0c401f000a097f89 */ /* 0x000e2400000e0000 */
[----:B------:R-:W-:Y:S08]  /*3d50*/  MUFU.EX2 R170, R170 ;  /* 0x000000aa00aa7308 */ /* 0x000ff00000000800 */
[----:B------:R-:W-:Y:S08]  /*3d60*/  MUFU.EX2 R113, R113 ;  /* 0x0000007100717308 */ /* 0x000ff00000000800 */
[----:B------:R-:W-:Y:S01]  /*3d70*/  MUFU.EX2 R164, R164 ;  /* 0x000000a400a47308 */ /* 0x000fe20000000800 */
[----:B0-----:R-:W-:-:S07]  /*3d80*/  FMNMX.FTZ R9, R10, R9, !PT ;  /* 0x000000090a097209 */ /* 0x001fce0007810000 */
[----:B------:R-:W-:Y:S01]  /*3d90*/  MUFU.EX2 R25, R25 ;  /* 0x0000001900197308 */ /* 0x000fe20000000800 */
[----:B------:R-:W4:Y:S07]  /*3da0*/  SHFL.BFLY PT, R4, R9, 0x1, 0x1f ;  /* 0x0c201f0009047f89 */ /* 0x000f2e00000e0000 */
[----:B------:R-:W-:Y:S08]  /*3db0*/  MUFU.EX2 R166, R166 ;  /* 0x000000a600a67308 */ /* 0x000ff00000000800 */
[----:B------:R-:W-:Y:S08]  /*3dc0*/  MUFU.EX2 R61, R61 ;  /* 0x0000003d003d7308 */ /* 0x000ff00000000800 */
[----:B------:R-:W-:Y:S01]  /*3dd0*/  MUFU.EX2 R3, R3 ;  /* 0x0000000300037308 */ /* 0x000fe20000000800 */
[----:B----4-:R-:W-:Y:S01]  /*3de0*/  FMNMX.FTZ R7, R9, R4, !PT ;  /* 0x0000000409077209 */ /* 0x010fe20007810000 */
[----:B------:R-:W-:Y:S01]  /*3df0*/  FADD.FTZ R9, R180, R99 ;  /* 0x00000063b4097221 */ /* 0x000fe20000010000 */
[----:B------:R-:W-:-:S02]  /*3e00*/  F2FP.BF16.F32.PACK_AB R180, R99, R180 ;  /* 0x000000b463b4723e */ /* 0x000fc400000010ff */
[C---:B------:R-:W-:Y:S01]  /*3e10*/  FSETP.NEU.FTZ.AND P1, PT, R7.reuse, -INF , PT ;  /* 0xff8000000700780b */ /* 0x040fe20003f3d000 */
[----:B------:R-:W-:Y:S01]  /*3e20*/  FMUL.FTZ R4, R7, R0 ;  /* 0x0000000007047220 */ /* 0x000fe20000410000 */
[----:B-1----:R-:W-:Y:S01]  /*3e30*/  FADD.FTZ R30, R182, R9 ;  /* 0x00000009b61e7221 */ /* 0x002fe20000010000 */
[----:B------:R-:W-:Y:S01]  /*3e40*/  MUFU.EX2 R160, R65 ;  /* 0x0000004100a07308 */ /* 0x000fe20000000800 */
[C---:B--2---:R-:W-:Y:S02]  /*3e50*/  F2FP.BF16.F32.PACK_AB R182, R101.reuse, R182 ;  /* 0x000000b665b6723e */ /* 0x044fe400000010ff */
[----:B------:R-:W-:Y:S01]  /*3e60*/  FADD.FTZ R9, R101, R30 ;  /* 0x0000001e65097221 */ /* 0x000fe20000010000 */
[----:B------:R-:W-:Y:S02]  /*3e70*/  FSEL R4, R4, RZ, P1 ;  /* 0x000000ff04047208 */ /* 0x000fe40000800000 */
[----:B------:R-:W-:Y:S01]  /*3e80*/  PLOP3.LUT P1, PT, PT, PT, UP0, 0x40, 0x0 ;  /* 0x000000000000781c */ /* 0x000fe20003f2e808 */
[----:B---3--:R-:W-:Y:S01]  /*3e90*/  FADD.FTZ R32, R176, R9 ;  /* 0x00000009b0207221 */ /* 0x008fe20000010000 */
[----:B------:R-:W-:Y:S01]  /*3ea0*/  MUFU.EX2 R69, R69 ;  /* 0x0000004500457308 */ /* 0x000fe20000000800 */
[-CC-:B------:R-:W-:Y:S01]  /*3eb0*/  FFMA.FTZ R26, R26, R0.reuse, -R4.reuse ;  /* 0x000000001a1a7223 */ /* 0x180fe20000010804 */
[-C--:B------:R-:W-:Y:S01]  /*3ec0*/  FFMA.FTZ R27, R27, R0.reuse, -R4 ;  /* 0x000000001b1b7223 */ /* 0x080fe20000010804 */
[----:B-----5:R-:W-:Y:S01]  /*3ed0*/  FADD.FTZ R9, R103, R32 ;  /* 0x0000002067097221 */ /* 0x020fe20000010000 */
[-CC-:B------:R-:W-:Y:S01]  /*3ee0*/  FFMA.FTZ R29, R29, R0.reuse, -R4.reuse ;  /* 0x000000001d1d7223 */ /* 0x180fe20000010804 */
[-CC-:B------:R-:W-:Y:S01]  /*3ef0*/  FFMA.FTZ R31, R31, R0.reuse, -R4.reuse ;  /* 0x000000001f1f7223 */ /* 0x180fe20000010804 */
[-CC-:B------:R-:W-:Y:S01]  /*3f00*/  FFMA.FTZ R33, R33, R0.reuse, -R4.reuse ;  /* 0x0000000021217223 */ /* 0x180fe20000010804 */
[----:B------:R-:W-:Y:S01]  /*3f10*/  FADD.FTZ R32, R178, R9 ;  /* 0x00000009b2207221 */ /* 0x000fe20000010000 */
[----:B------:R-:W-:Y:S01]  /*3f20*/  MUFU.EX2 R26, R26 ;  /* 0x0000001a001a7308 */ /* 0x000fe20000000800 */
[-CC-:B------:R-:W-:Y:S01]  /*3f30*/  FFMA.FTZ R35, R35, R0.reuse, -R4.reuse ;  /* 0x0000000023237223 */ /* 0x180fe20000010804 */
[-C--:B------:R-:W-:Y:S01]  /*3f40*/  FFMA.FTZ R37, R37, R0.reuse, -R4 ;  /* 0x0000000025257223 */ /* 0x080fe20000010804 */
[----:B------:R-:W-:Y:S01]  /*3f50*/  FADD.FTZ R9, R105, R32 ;  /* 0x0000002069097221 */ /* 0x000fe20000010000 */
[-CC-:B------:R-:W-:Y:S01]  /*3f60*/  FFMA.FTZ R39, R39, R0.reuse, -R4.reuse ;  /* 0x0000000027277223 */ /* 0x180fe20000010804 */
[-CC-:B------:R-:W-:Y:S01]  /*3f70*/  FFMA.FTZ R41, R41, R0.reuse, -R4.reuse ;  /* 0x0000000029297223 */ /* 0x180fe20000010804 */
[-CC-:B------:R-:W-:Y:S01]  /*3f80*/  FFMA.FTZ R43, R43, R0.reuse, -R4.reuse ;  /* 0x000000002b2b7223 */ /* 0x180fe20000010804 */
[----:B------:R-:W-:Y:S01]  /*3f90*/  FADD.FTZ R34, R172, R9 ;  /* 0x00000009ac227221 */ /* 0x000fe20000010000 */
[----:B------:R-:W0:Y:S01]  /*3fa0*/  MUFU.EX2 R27, R27 ;  /* 0x0000001b001b7308 */ /* 0x000e220000000800 */
[-CC-:B------:R-:W-:Y:S01]  /*3fb0*/  FFMA.FTZ R45, R45, R0.reuse, -R4.reuse ;  /* 0x000000002d2d7223 */ /* 0x180fe20000010804 */
[-C--:B------:R-:W-:Y:S01]  /*3fc0*/  FFMA.FTZ R47, R47, R0.reuse, -R4 ;  /* 0x000000002f2f7223 */ /* 0x080fe20000010804 */
[----:B------:R-:W-:Y:S01]  /*3fd0*/  FADD.FTZ R9, R107, R34 ;  /* 0x000000226b097221 */ /* 0x000fe20000010000 */
[-CC-:B------:R-:W-:Y:S01]  /*3fe0*/  FFMA.FTZ R49, R49, R0.reuse, -R4.reuse ;  /* 0x0000000031317223 */ /* 0x180fe20000010804 */
[-CC-:B------:R-:W-:Y:S01]  /*3ff0*/  FFMA.FTZ R51, R51, R0.reuse, -R4.reuse ;  /* 0x0000000033337223 */ /* 0x180fe20000010804 */
[-CC-:B------:R-:W-:Y:S01]  /*4000*/  FFMA.FTZ R53, R53, R0.reuse, -R4.reuse ;  /* 0x0000000035357223 */ /* 0x180fe20000010804 */
[----:B------:R-:W-:Y:S01]  /*4010*/  FADD.FTZ R36, R174, R9 ;  /* 0x00000009ae247221 */ /* 0x000fe20000010000 */
        /* <DEDUP_REMOVED lines=8> */
[----:B------:R2:W3:Y:S01]  /*40a0*/  MUFU.EX2 R8, R31 ;  /* 0x0000001f00087308 */ /* 0x0004e20000000800 */
[----:B0-----:R-:W-:Y:S01]  /*40b0*/  FADD.FTZ R34, R26, R27 ;  /* 0x0000001b1a227221 */ /* 0x001fe20000010000 */
[-CC-:B------:R-:W-:Y:S01]  /*40c0*/  FFMA.FTZ R95, R95, R0.reuse, -R4.reuse ;  /* 0x000000005f5f7223 */ /* 0x180fe20000010804 */
[-CC-:B------:R-:W-:Y:S01]  /*40d0*/  FFMA.FTZ R71, R71, R0.reuse, -R4.reuse ;  /* 0x0000000047477223 */ /* 0x180fe20000010804 */
[-CC-:B------:R-:W-:Y:S01]  /*40e0*/  FFMA.FTZ R97, R97, R0.reuse, -R4.reuse ;  /* 0x0000000061617223 */ /* 0x180fe20000010804 */
[-CC-:B------:R-:W-:Y:S01]  /*40f0*/  FFMA.FTZ R75, R75, R0.reuse, -R4.reuse ;  /* 0x000000004b4b7223 */ /* 0x180fe20000010804 */
[-CC-:B------:R-:W-:Y:S01]  /*4100*/  FFMA.FTZ R115, R115, R0.reuse, -R4.reuse ;  /* 0x0000000073737223 */ /* 0x180fe20000010804 */
[-C--:B------:R-:W-:Y:S01]  /*4110*/  FFMA.FTZ R79, R79, R0.reuse, -R4 ;  /* 0x000000004f4f7223 */ /* 0x080fe20000010804 */
[----:B------:R-:W0:Y:S01]  /*4120*/  MUFU.EX2 R33, R33 ;  /* 0x0000002100217308 */ /* 0x000e220000000800 */
[----:B--2---:R-:W-:Y:S01]  /*4130*/  FADD.FTZ R31, R109, R36 ;  /* 0x000000246d1f7221 */ /* 0x004fe20000010000 */
[----:B-1----:R-:W-:Y:S01]  /*4140*/  FADD.FTZ R9, R29, R34 ;  /* 0x000000221d097221 */ /* 0x002fe20000010000 */
[-CC-:B------:R-:W-:Y:S01]  /*4150*/  FFMA.FTZ R117, R117, R0.reuse, -R4.reuse ;  /* 0x0000000075757223 */ /* 0x180fe20000010804 */
[-CC-:B------:R-:W-:Y:S01]  /*4160*/  FFMA.FTZ R83, R83, R0.reuse, -R4.reuse ;  /* 0x0000000053537223 */ /* 0x180fe20000010804 */
[----:B------:R-:W-:Y:S01]  /*4170*/  FADD.FTZ R38, R168, R31 ;  /* 0x0000001fa8267221 */ /* 0x000fe20000010000 */
[-CC-:B------:R-:W-:Y:S01]  /*4180*/  FFMA.FTZ R57, R57, R0.reuse, -R4.reuse ;  /* 0x0000000039397223 */ /* 0x180fe20000010804 */
[----:B------:R-:W-:Y:S01]  /*4190*/  FFMA.FTZ R87, R87, R0, -R4 ;  /* 0x0000000057577223 */ /* 0x000fe20000010804 */
[----:B------:R-:W1:Y:S01]  /*41a0*/  MUFU.EX2 R10, R35 ;  /* 0x00000023000a7308 */ /* 0x000e620000000800 */
[C---:B---3--:R-:W-:Y:S01]  /*41b0*/  FADD.FTZ R36, R8.reuse, R9 ;  /* 0x0000000908247221 */ /* 0x048fe20000010000 */
[----:B------:R-:W-:Y:S01]  /*41c0*/  FADD.FTZ R31, R111, R38 ;  /* 0x000000266f1f7221 */ /* 0x000fe20000010000 */
[----:B------:R-:W-:-:S02]  /*41d0*/  F2FP.BF16.F32.PACK_AB R183, R8, R29 ;  /* 0x0000001d08b7723e */ /* 0x000fc400000010ff */
[----:B------:R-:W-:Y:S01]  /*41e0*/  F2FP.BF16.F32.PACK_AB R176, R103, R176 ;  /* 0x000000b067b0723e */ /* 0x000fe200000010ff */
[----:B------:R-:W-:Y:S01]  /*41f0*/  FADD.FTZ R38, R170, R31 ;  /* 0x0000001faa267221 */ /* 0x000fe20000010000 */
[----:B------:R-:W-:Y:S01]  /*4200*/  F2FP.BF16.F32.PACK_AB R178, R105, R178 ;  /* 0x000000b269b2723e */ /* 0x000fe200000010ff */
[----:B------:R-:W2:Y:S01]  /*4210*/  MUFU.EX2 R37, R37 ;  /* 0x0000002500257308 */ /* 0x000ea20000000800 */
[----:B0-----:R-:W-:Y:S01]  /*4220*/  FADD.FTZ R9, R33, R36 ;  /* 0x0000002421097221 */ /* 0x001fe20000010000 */
[----:B------:R-:W-:Y:S01]  /*4230*/  FADD.FTZ R31, R113, R38 ;  /* 0x00000026711f7221 */ /* 0x000fe20000010000 */
[----:B------:R-:W-:Y:S02]  /*4240*/  F2FP.BF16.F32.PACK_AB R172, R107, R172 ;  /* 0x000000ac6bac723e */ /* 0x000fe400000010ff */
[----:B------:R-:W-:Y:S01]  /*4250*/  F2FP.BF16.F32.PACK_AB R174, R109, R174 ;  /* 0x000000ae6dae723e */ /* 0x000fe200000010ff */
[----:B------:R-:W-:Y:S01]  /*4260*/  FADD.FTZ R40, R164, R31 ;  /* 0x0000001fa4287221 */ /* 0x000fe20000010000 */
[----:B------:R-:W-:Y:S01]  /*4270*/  F2FP.BF16.F32.PACK_AB R168, R111, R168 ;  /* 0x000000a86fa8723e */ /* 0x000fe200000010ff */
[----:B------:R-:W0:Y:S01]  /*4280*/  MUFU.EX2 R14, R39 ;  /* 0x00000027000e7308 */ /* 0x000e220000000800 */
[C---:B-1----:R-:W-:Y:S01]  /*4290*/  FADD.FTZ R36, R10.reuse, R9 ;  /* 0x000000090a247221 */ /* 0x042fe20000010000 */
[----:B------:R-:W-:Y:S01]  /*42a0*/  FADD.FTZ R31, R25, R40 ;  /* 0x00000028191f7221 */ /* 0x000fe20000010000 */
[----:B------:R-:W-:-:S02]  /*42b0*/  F2FP.BF16.F32.PACK_AB R177, R10, R33 ;  /* 0x000000210ab1723e */ /* 0x000fc400000010ff */
[----:B------:R-:W-:Y:S01]  /*42c0*/  F2FP.BF16.F32.PACK_AB R170, R113, R170 ;  /* 0x000000aa71aa723e */ /* 0x000fe200000010ff */
[----:B------:R-:W-:Y:S01]  /*42d0*/  FADD.FTZ R40, R166, R31 ;  /* 0x0000001fa6287221 */ /* 0x000fe20000010000 */
[----:B------:R-:W-:Y:S01]  /*42e0*/  F2FP.BF16.F32.PACK_AB R164, R25, R164 ;  /* 0x000000a419a4723e */ /* 0x000fe200000010ff */
[----:B------:R-:W1:Y:S01]  /*42f0*/  MUFU.EX2 R41, R41 ;  /* 0x0000002900297308 */ /* 0x000e620000000800 */
[----:B--2---:R-:W-:Y:S01]  /*4300*/  FADD.FTZ R9, R37, R36 ;  /* 0x0000002425097221 */ /* 0x004fe20000010000 */
[C---:B------:R-:W-:Y:S01]  /*4310*/  FADD.FTZ R40, R61.reuse, R40 ;  /* 0x000000283d287221 */ /* 0x040fe20000010000 */
[----:B------:R-:W-:Y:S02]  /*4320*/  F2FP.BF16.F32.PACK_AB R166, R61, R166 ;  /* 0x000000a63da6723e */ /* 0x000fe400000010ff */
[----:B------:R-:W-:Y:S01]  /*4330*/  F2FP.BF16.F32.PACK_AB R181, R27, R26 ;  /* 0x0000001a1bb5723e */ /* 0x000fe200000010ff */
[----:B------:R-:W-:Y:S02]  /*4340*/  FADD.FTZ R31, R3, R40 ;  /* 0x00000028031f7221 */ /* 0x000fe40000010000 */
[----:B------:R-:W2:Y:S01]  /*4350*/  MUFU.EX2 R20, R43 ;  /* 0x0000002b00147308 */ /* 0x000ea20000000800 */
[----:B0-----:R-:W-:Y:S01]  /*4360*/  FADD.FTZ R38, R14, R9 ;  /* 0x000000090e267221 */ /* 0x001fe20000010000 */
[C---:B------:R-:W-:Y:S01]  /*4370*/  FADD.FTZ R31, R160.reuse, R31 ;  /* 0x0000001fa01f7221 */ /* 0x040fe20000010000 */
[----:B------:R-:W-:-:S02]  /*4380*/  F2FP.BF16.F32.PACK_AB R160, R160, R3 ;  /* 0x00000003a0a0723e */ /* 0x000fc400000010ff */
[----:B------:R-:W-:-:S03]  /*4390*/  F2FP.BF16.F32.PACK_AB R179, R14, R37 ;  /* 0x000000250eb3723e */ /* 0x000fc600000010ff */
        /* <DEDUP_REMOVED lines=9> */
[----:B------:R-:W-:-:S06]  /*4430*/  F2FP.BF16.F32.PACK_AB R175, R24, R45 ;  /* 0x0000002d18af723e */ /* 0x000fcc00000010ff */
[----:B------:R-:W1:Y:S01]  /*4440*/  MUFU.EX2 R53, R53 ;  /* 0x0000003500357308 */ /* 0x000e620000000800 */
[----:B--2---:R-:W-:Y:S01]  /*4450*/  FADD.FTZ R9, R49, R40 ;  /* 0x0000002831097221 */ /* 0x004fe20000010000 */
[----:B------:R-:W-:Y:S01]  /*4460*/  FADD.FTZ R40, R162, R31 ;  /* 0x0000001fa2287221 */ /* 0x000fe20000010000 */
[----:B------:R-:W-:-:S03]  /*4470*/  F2FP.BF16.F32.PACK_AB R162, R69, R162 ;  /* 0x000000a245a2723e */ /* 0x000fc600000010ff */
[----:B------:R-:W-:Y:S02]  /*4480*/  FADD.FTZ R40, R69, R40 ;  /* 0x0000002845287221 */ /* 0x000fe40000010000 */
[----:B------:R-:W2:Y:S01]  /*4490*/  MUFU.EX2 R11, R11 ;  /* 0x0000000b000b7308 */ /* 0x000ea20000000800 */
[C---:B0-----:R-:W-:Y:S01]  /*44a0*/  FADD.FTZ R4, R28.reuse, R9 ;  /* 0x000000091c047221 */ /* 0x041fe20000010000 */
[----:B------:R-:W-:-:S06]  /*44b0*/  F2FP.BF16.F32.PACK_AB R169, R28, R49 ;  /* 0x000000311ca9723e */ /* 0x000fcc00000010ff */
[----:B------:R-:W0:Y:S01]  /*44c0*/  MUFU.EX2 R30, R55 ;  /* 0x00000037001e7308 */ /* 0x000e220000000800 */
[----:B-1----:R-:W-:-:S07]  /*44d0*/  FADD.FTZ R9, R53, R4 ;  /* 0x0000000435097221 */ /* 0x002fce0000010000 */
[----:B------:R-:W1:Y:S01]  /*44e0*/  MUFU.EX2 R156, R73 ;  /* 0x00000049009c7308 */ /* 0x000e620000000800 */
[----:B--2---:R-:W-:-:S07]  /*44f0*/  FADD.FTZ R31, R11, R40 ;  /* 0x000000280b1f7221 */ /* 0x004fce0000010000 */
[----:B------:R-:W2:Y:S01]  /*4500*/  MUFU.EX2 R89, R89 ;  /* 0x0000005900597308 */ /* 0x000ea20000000800 */
[C---:B0-----:R-:W-:Y:S01]  /*4510*/  FADD.FTZ R4, R30.reuse, R9 ;  /* 0x000000091e047221 */ /* 0x041fe20000010000 */
[----:B------:R-:W-:-:S06]  /*4520*/  F2FP.BF16.F32.PACK_AB R171, R30, R53 ;  /* 0x000000351eab723e */ /* 0x000fcc00000010ff */
[----:B------:R-:W0:Y:S01]  /*4530*/  MUFU.EX2 R13, R13 ;  /* 0x0000000d000d7308 */ /* 0x000e220000000800 */
[C---:B-1----:R-:W-:Y:S01]  /*4540*/  FADD.FTZ R42, R156.reuse, R31 ;  /* 0x0000001f9c2a7221 */ /* 0x042fe20000010000 */
[----:B------:R-:W-:-:S06]  /*4550*/  F2FP.BF16.F32.PACK_AB R156, R156, R11 ;  /* 0x0000000b9c9c723e */ /* 0x000fcc00000010ff */
[----:B------:R-:W1:Y:S01]  /*4560*/  MUFU.EX2 R32, R59 ;  /* 0x0000003b00207308 */ /* 0x000e620000000800 */
[----:B--2---:R-:W-:-:S07]  /*4570*/  FADD.FTZ R9, R89, R4 ;  /* 0x0000000459097221 */ /* 0x004fce0000010000 */
[----:B------:R-:W2:Y:S01]  /*4580*/  MUFU.EX2 R158, R77 ;  /* 0x0000004d009e7308 */ /* 0x000ea20000000800 */
[----:B0-----:R-:W-:-:S07]  /*4590*/  FADD.FTZ R31, R13, R42 ;  /* 0x0000002a0d1f7221 */ /* 0x001fce0000010000 */
[----:B------:R-:W0:Y:S01]  /*45a0*/  MUFU.EX2 R91, R91 ;  /* 0x0000005b005b7308 */ /* 0x000e220000000800 */
[C---:B-1----:R-:W-:Y:S01]  /*45b0*/  FADD.FTZ R4, R32.reuse, R9 ;  /* 0x0000000920047221 */ /* 0x042fe20000010000 */
[----:B------:R-:W-:-:S06]  /*45c0*/  F2FP.BF16.F32.PACK_AB R165, R32, R89 ;  /* 0x0000005920a5723e */ /* 0x000fcc00000010ff */
[----:B------:R-:W1:Y:S01]  /*45d0*/  MUFU.EX2 R15, R15 ;  /* 0x0000000f000f7308 */ /* 0x000e620000000800 */
[C---:B--2---:R-:W-:Y:S01]  /*45e0*/  FADD.FTZ R42, R158.reuse, R31 ;  /* 0x0000001f9e2a7221 */ /* 0x044fe20000010000 */
        /* <DEDUP_REMOVED lines=40> */
[----:B------:R-:W-:-:S03]  /*4870*/  F2FP.BF16.F32.PACK_AB R153, R8, R117 ;  /* 0x000000750899723e */ /* 0x000fc600000010ff */
[----:B-1----:R-:W-:-:S04]  /*4880*/  FADD.FTZ R3, R57, R12 ;  /* 0x0000000c39037221 */ /* 0x002fc80000010000 */
[C---:B--2---:R-:W-:Y:S01]  /*4890*/  FADD.FTZ R3, R10.reuse, R3 ;  /* 0x000000030a037221 */ /* 0x044fe20000010000 */
[----:B------:R-:W-:Y:S01]  /*48a0*/  F2FP.BF16.F32.PACK_AB R155, R10, R57 ;  /* 0x000000390a9b723e */ /* 0x000fe200000010ff */
[----:B------:R-:W-:Y:S01]  /*48b0*/  VIADD R10, R88, 0xfffffffe ;  /* 0xfffffffe580a7836 */ /* 0x000fe20000000000 */
[----:B------:R-:W-:Y:S06]  /*48c0*/  @P1 BRA `(.L_x_1054) ;  /* 0x00000000004c1947 */ /* 0x000fec0003800000 */
[----:B------:R-:W-:Y:S01]  /*48d0*/  ISETP.LT.AND P1, PT, RZ, UR54, PT ;  /* 0x00000036ff007c0c */ /* 0x000fe2000bf21270 */
[----:B------:R-:W-:-:S12]  /*48e0*/  UIADD3 UR15, UR54, -0x1, URZ ;  /* 0xffffffff360f7890 */ /* 0x000fd8000fffe03f */
[----:B------:R-:W-:Y:S05]  /*48f0*/  @P1 BRA `(.L_x_1055) ;  /* 0x0000000000201947 */ /* 0x000fea0003800000 */
[----:B------:R-:W-:Y:S01]  /*4900*/  ULDC UR18, c[0x0][0x9e4] ;  /* 0x0002790000127ab9 */ /* 0x000fe20000000800 */
[----:B------:R-:W-:Y:S02]  /*4910*/  UIADD3 UR15, -UR54, URZ, URZ ;  /* 0x0000003f360f7290 */ /* 0x000fe4000fffe13f */
[----:B------:R-:W-:-:S11]  /*4920*/  UISETP.NE.AND UP0, UPT, UR18, 0x1, UPT ;  /* 0x000000011200788c */ /* 0x000fd6000bf05270 */
[----:B------:R-:W-:Y:S02]  /*4930*/  @UP0 ULDC.64 UR6, c[0x0][0x9e8] ;  /* 0x00027a0000060ab9 */ /* 0x000fe40000000a00 */
[----:B------:R-:W-:-:S04]  /*4940*/  UIMAD.WIDE.U32 UR10, UR15, UR6, URZ ;  /* 0x000000060f0a72a5 */ /* 0x000fc8000f8e003f */
[----:B------:R-:W-:-:S04]  /*4950*/  @UP0 USHF.R.U32.HI UR15, URZ, UR7, UR11 ;  /* 0x000000073f0f0299 */ /* 0x000fc8000801160b */
[----:B------:R-:W-:Y:S01]  /*4960*/  ULOP3.LUT UR15, URZ, UR15, URZ, 0x33, !UPT ;  /* 0x0000000f3f0f7292 */ /* 0x000fe2000f8e333f */
[----:B------:R-:W-:Y:S11]  /*4970*/  BRA `(.L_x_1056) ;  /* 0x0000000000147947 */ /* 0x000ff60003800000 */
.L_x_1055:
[----:B------:R-:W-:Y:S02]  /*4980*/  ULDC UR18, c[0x0][0x9e4] ;  /* 0x0002790000127ab9 */ /* 0x000fe40000000800 */
[----:B------:R-:W-:-:S11]  /*4990*/  UISETP.NE.AND UP0, UPT, UR18, 0x1, UPT ;  /* 0x000000011200788c */ /* 0x000fd6000bf05270 */
[----:B------:R-:W-:Y:S02]  /*49a0*/  @UP0 ULDC.64 UR6, c[0x0][0x9e8] ;  /* 0x00027a0000060ab9 */ /* 0x000fe40000000a00 */
[----:B------:R-:W-:-:S04]  /*49b0*/  UIMAD.WIDE.U32 UR10, UR15, UR6, URZ ;  /* 0x000000060f0a72a5 */ /* 0x000fc8000f8e003f */
[----:B------:R-:W-:-:S12]  /*49c0*/  @UP0 USHF.R.U32.HI UR15, URZ, UR7, UR11 ;  /* 0x000000073f0f0299 */ /* 0x000fd8000801160b */
.L_x_1056:
[----:B------:R-:W-:-:S04]  /*49d0*/  UIMAD UR15, UR15, UR18, UR18 ;  /* 0x000000120f0f72a4 */ /* 0x000fc8000f8e0212 */
[----:B------:R-:W-:-:S04]  /*49e0*/  UISETP.LT.AND UP0, UPT, UR14, UR15, UPT ;  /* 0x0000000f0e00728c */ /* 0x000fc8000bf01270 */
[----:B------:R-:W-:-:S12]  /*49f0*/  USEL UR14, UR14, UR15, UP0 ;  /* 0x0000000f0e0e7287 */ /* 0x000fd80008000000 */
.L_x_1054:
[----:B------:R-:W-:Y:S01]  /*4a00*/  USHF.R.S32.HI UR6, URZ, 0x1f, UR14 ;  /* 0x0000001f3f067899 */ /* 0x000fe2000801140e */
[----:B------:R-:W-:Y:S02]  /*4a10*/  CS2R R150, SRZ ;  /* 0x0000000000967805 */ /* 0x000fe4000001ff00 */
        /* <DEDUP_REMOVED lines=10> */
[----:B------:R-:W-:Y:S01]  /*4ac0*/  UISETP.LT.AND UP0, UPT, UR39, UR6, UPT ;  /* 0x000000062700728c */ /* 0x000fe2000bf01270 */
[----:B------:R-:W-:Y:S02]  /*4ad0*/  CS2R R132, SRZ ;  /* 0x0000000000847805 */ /* 0x000fe4000001ff00 */
[----:B------:R-:W-:Y:S02]  /*4ae0*/  CS2R R130, SRZ ;  /* 0x0000000000827805 */ /* 0x000fe4000001ff00 */
[----:B------:R-:W-:Y:S01]  /*4af0*/  CS2R R128, SRZ ;  /* 0x0000000000807805 */ /* 0x000fe2000001ff00 */
[----:B------:R-:W-:Y:S01]  /*4b00*/  USEL UR57, UR39, UR6, !UP0 ;  /* 0x0000000627397287 */ /* 0x000fe2000c000000 */
[----:B------:R-:W-:-:S02]  /*4b10*/  CS2R R126, SRZ ;  /* 0x00000000007e7805 */ /* 0x000fc4000001ff00 */
[----:B------:R-:W-:Y:S02]  /*4b20*/  CS2R R124, SRZ ;  /* 0x00000000007c7805 */ /* 0x000fe4000001ff00 */
[----:B------:R-:W-:Y:S02]  /*4b30*/  CS2R R122, SRZ ;  /* 0x00000000007a7805 */ /* 0x000fe4000001ff00 */
[----:B------:R-:W-:Y:S02]  /*4b40*/  CS2R R120, SRZ ;  /* 0x0000000000787805 */ /* 0x000fe4000001ff00 */
[----:B------:R-:W-:Y:S02]  /*4b50*/  CS2R R118, SRZ ;  /* 0x0000000000767805 */ /* 0x000fe4000001ff00 */
[----:B------:R-:W-:Y:S02]  /*4b60*/  ISETP.GE.AND P1, PT, R10, UR57, PT ;  /* 0x000000390a007c0c */ /* 0x000fe4000bf26270 */
        /* <DEDUP_REMOVED lines=15> */
[----:B------:R-:W-:Y:S06]  /*4c60*/  @!P1 BRA `(.L_x_1057) ;  /* 0x0000003000689947 */ /* 0x000fec0003800000 */
[----:B------:R-:W-:Y:S01]  /*4c70*/  IMAD.MOV.U32 R9, RZ, RZ, R7 ;  /* 0x000000ffff097224 */ /* 0x000fe200078e0007 */
[----:B------:R-:W-:Y:S01]  /*4c80*/  UMOV UR59, UR46 ;  /* 0x0000002e003b7c82 */ /* 0x000fe20008000000 */
[----:B------:R-:W-:Y:S01]  /*4c90*/  IMAD.MOV.U32 R8, RZ, RZ, R2 ;  /* 0x000000ffff087224 */ /* 0x000fe200078e0002 */
[----:B------:R-:W-:Y:S01]  /*4ca0*/  UMOV UR58, UR45 ;  /* 0x0000002d003a7c82 */ /* 0x000fe20008000000 */
[----:B------:R-:W-:Y:S01]  /*4cb0*/  IMAD.MOV.U32 R151, RZ, RZ, RZ ;  /* 0x000000ffff977224 */ /* 0x000fe200078e00ff */
[----:B------:R-:W-:Y:S01]  /*4cc0*/  ULDC UR54, c[0x0][0x9e4] ;  /* 0x0002790000367ab9 */ /* 0x000fe20000000800 */
[----:B------:R-:W-:Y:S01]  /*4cd0*/  ULDC UR55, c[0x0][0x9dc] ;  /* 0x0002770000377ab9 */ /* 0x000fe20000000800 */
[----:B------:R-:W-:-:S05]  /*4ce0*/  ULDC UR56, c[0x0][0x9e0] ;  /* 0x0002780000387ab9 */ /* 0x000fca0000000800 */
.L_x_1076:
[----:B------:R-:W-:Y:S01]  /*4cf0*/  ISETP.NE.AND P2, PT, RZ, UR42, PT ;  /* 0x0000002aff007c0c */ /* 0x000fe2000bf45270 */
[----:B------:R-:W-:-:S04]  /*4d00*/  UISETP.NE.AND UP0, UPT, UR58, 0x1, UPT ;  /* 0x000000013a00788c */ /* 0x000fc8000bf05270 */
[----:B------:R-:W-:-:S04]  /*4d10*/  USEL UR46, URZ, 0x1, UP0 ;  /* 0x000000013f2e7887 */ /* 0x000fc80008000000 */
[----:B------:R-:W-:-:S04]  /*4d20*/  ULOP3.LUT UR46, UR59, UR46, URZ, 0x3c, !UPT ;  /* 0x0000002e3b2e7292 */ /* 0x000fc8000f8e3c3f */
[----:B------:R-:W-:Y:S08]  /*4d30*/  @P2 BRA `(.L_x_1058) ;  /* 0x0000000000382947 */ /* 0x000ff00003800000 */
[----:B------:R-:W-:Y:S05]  /*4d40*/  @!P0 BRA `(.L_x_1059) ;  /* 0x0000000000048947 */ /* 0x000fea0003800000 */
[----:B------:R-:W-:Y:S01]  /*4d50*/  BPT.TRAP 0x1 ;  /* 0x000000040000795c */ /* 0x000fe20000300000 */
.L_x_1059:
[----:B------:R-:W-:Y:S01]  /*4d60*/  UIADD3 UR6, UR58, 0x1, URZ ;  /* 0x000000013a067890 */ /* 0x000fe2000fffe03f */
[----:B------:R-:W-:-:S03]  /*4d70*/  IMAD.U32 R0, RZ, RZ, UR46 ;  /* 0x0000002eff007e24 */ /* 0x000fc6000f8e00ff */
[----:B------:R-:W-:Y:S02]  /*4d80*/  UISETP.NE.AND UP0, UPT, UR6, 0x2, UPT ;  /* 0x000000020600788c */ /* 0x000fe4000bf05270 */
[----:B------:R-:W-:Y:S02]  /*4d90*/  SHF.L.U32 R0, R0, 0x1f, RZ ;  /* 0x0000001f00007819 */ /* 0x000fe400000006ff */
[----:B------:R-:W-:-:S04]  /*4da0*/  USEL UR6, UR6, URZ, UP0 ;  /* 0x0000003f06067287 */ /* 0x000fc80008000000 */
[----:B------:R-:W-:-:S09]  /*4db0*/  ULEA UR6, UR6, UR41, 0x3 ;  /* 0x0000002906067291 */ /* 0x000fd2000f8e183f */
[----:B------:R0:W1:Y:S01]  /*4dc0*/  SYNCS.PHASECHK.TRANS64.TRYWAIT P1, [UR6+0x28830], R0 ;  /* 0x02883000ff0075a7 */ /* 0x0000620008020146 */
[----:B------:R-:W-:Y:S05]  /*4dd0*/  @!P0 BRA `(.L_x_1060) ;  /* 0x0000000000048947 */ /* 0x000fea0003800000 */
[----:B------:R-:W-:Y:S01]  /*4de0*/  BPT.TRAP 0x1 ;  /* 0x000000040000795c */ /* 0x000fe20000300000 */
.L_x_1060:
[----:B-1----:R-:W-:Y:S05]  /*4df0*/  @P1 BRA `(.L_x_1058) ;  /* 0x0000000000081947 */ /* 0x002fea0003800000 */
[----:B------:R-:W1:Y:S02]  /*4e00*/  SYNCS.PHASECHK.TRANS64.TRYWAIT P1, [UR6+0x28830], R0 ;  /* 0x02883000ff0075a7 */ /* 0x000e640008020146 */
[----:B-1----:R-:W-:Y:S05]  /*4e10*/  @!P1 BRA `(.L_x_1061) ;  /* 0x000000f0005c9947 */ /* 0x002fea0003800000 */
.L_x_1058:
        /* <DEDUP_REMOVED lines=48> */
.L_x_1063:
[----:B------:R-:W-:Y:S01]  /*5120*/  ULEA UR6, UR58, UR41, 0x3 ;  /* 0x000000293a067291 */ /* 0x000fe2000f8e183f */
[----:B------:R-:W-:-:S05]  /*5130*/  IMAD.U32 R0, RZ, RZ, UR59 ;  /* 0x0000003bff007e24 */ /* 0x000fca000f8e00ff */
[----:B------:R-:W-:-:S04]  /*5140*/  SHF.L.U32 R0, R0, 0x1f, RZ ;  /* 0x0000001f00007819 */ /* 0x000fc800000006ff */
[----:B------:R0:W1:Y:S01]  /*5150*/  SYNCS.PHASECHK.TRANS64.TRYWAIT P1, [UR6+0x28850], R0 ;  /* 0x02885000ff0075a7 */ /* 0x0000620008020146 */
[----:B------:R-:W-:Y:S05]  /*5160*/  @!P0 BRA `(.L_x_1064) ;  /* 0x0000000000048947 */ /* 0x000fea0003800000 */
[----:B------:R-:W-:Y:S01]  /*5170*/  BPT.TRAP 0x1 ;  /* 0x000000040000795c */ /* 0x000fe20000300000 */
.L_x_1064:
[----:B-1----:R-:W-:Y:S05]  /*5180*/  @P1 BRA `(.L_x_1062) ;  /* 0x0000000000081947 */ /* 0x002fea0003800000 */
[----:B------:R-:W1:Y:S02]  /*5190*/  SYNCS.PHASECHK.TRANS64.TRYWAIT P1, [UR6+0x28850], R0 ;  /* 0x02885000ff0075a7 */ /* 0x000e640008020146 */
[----:B-1----:R-:W-:Y:S05]  /*51a0*/  @!P1 BRA `(.L_x_1065) ;  /* 0x000000ec00909947 */ /* 0x002fea0003800000 */
.L_x_1062:
        /* <DEDUP_REMOVED lines=49> */
.L_x_1066:
[----:B------:R-:W-:Y:S01]  /*54c0*/  UISETP.NE.AND UP1, UPT, UR50, URZ, UPT ;  /* 0x0000003f3200728c */ /* 0x000fe2000bf25270 */
[----:B0-----:R-:W-:Y:S01]  /*54d0*/  VIADD R0, R17, UR37 ;  /* 0x0000002511007c36 */ /* 0x001fe20008000000 */
[----:B------:R-:W0:Y:S01]  /*54e0*/  LDC R5, c[0x0][0x2f0] ;  /* 0x0000bc00ff057b82 */ /* 0x000e220000000800 */
[----:B------:R-:W-:Y:S01]  /*54f0*/  ULEA UR6, UR45, UR41, 0x3 ;  /* 0x000000292d067291 */ /* 0x000fe2000f8e183f */
[----:B------:R-:W-:Y:S01]  /*5500*/  IMAD.SHL.U32 R20, R10, 0x80, RZ ;  /* 0x000000800a147824 */ /* 0x000fe200078e00ff */
[----:B------:R-:W-:Y:S01]  /*5510*/  UISETP.NE.AND UP0, UPT, UR49, URZ, UPT ;  /* 0x0000003f3100728c */ /* 0x000fe2000bf05270 */
[----:B------:R-:W-:Y:S01]  /*5520*/  PLOP3.LUT P1, PT, PT, PT, UP1, 0x80, 0x0 ;  /* 0x000000000000781c */ /* 0x000fe20003f2f018 */
[----:B------:R-:W-:Y:S01]  /*5530*/  UIADD3 UR6, UR6, 0x28840, URZ ;  /* 0x0002884006067890 */ /* 0x000fe2000fffe03f */
[----:B------:R-:W-:Y:S02]  /*5540*/  PLOP3.LUT P2, PT, PT, PT, UP1, 0x80, 0x0 ;  /* 0x000000000000781c */ /* 0x000fe40003f4f018 */
[----:B------:R-:W1:Y:S01]  /*5550*/  LDC R6, c[0x0][0x288] ;  /* 0x0000a200ff067b82 */ /* 0x000e620000000800 */
[----:B------:R-:W-:Y:S01]  /*5560*/  @UP1 ULDC UR7, c[0x0][0x44c] ;  /* 0x0001130000071ab9 */ /* 0x000fe20000000800 */
[----:B------:R-:W-:Y:S01]  /*5570*/  IADD3 R7, -R20, 0x1, RZ ;  /* 0x0000000114077810 */ /* 0x000fe20007ffe1ff */
[----:B------:R-:W-:-:S06]  /*5580*/  UPRMT UR6, UR40, 0x654, UR6 ;  /* 0x0000065428067896 */ /* 0x000fcc0008000006 */
[----:B------:R-:W-:Y:S01]  /*5590*/  @P1 IMAD.HI.U32 R2, R0, UR7, RZ ;  /* 0x0000000700021c27 */ /* 0x000fe2000f8e00ff */
[----:B------:R-:W-:Y:S01]  /*55a0*/  @UP1 ULDC UR7, c[0x0][0x450] ;  /* 0x0001140000071ab9 */ /* 0x000fe20000000800 */
[----:B------:R-:W-:Y:S01]  /*55b0*/  PLOP3.LUT P1, PT, PT, PT, UP0, 0x40, 0x0 ;  /* 0x000000000000781c */ /* 0x000fe20003f2e808 */
[----:B------:R-:W-:Y:S01]  /*55c0*/  SYNCS.ARRIVE.TRANS64.RED.A1T0 RZ, [UR6], RZ ;  /* 0x000000ffffff79a7 */ /* 0x000fe20008100406 */
[----:B------:R-:W-:Y:S01]  /*55d0*/  ULOP3.LUT UR6, URZ, UR55, URZ, 0x33, !UPT ;  /* 0x000000373f067292 */ /* 0x000fe2000f8e333f */
[----:B------:R-:W-:Y:S01]  /*55e0*/  @P2 SHF.R.U32.HI R0, RZ, UR7, R2 ;  /* 0x00000007ff002c19 */ /* 0x000fe20008011602 */
[----:B------:R-:W-:-:S04]  /*55f0*/  IMAD R2, R16, -0x2, R7 ;  /* 0xfffffffe10027824 */ /* 0x000fc800078e0207 */
[----:B------:R-:W2:Y:S01]  /*5600*/  SHFL.IDX PT, R11, R0, RZ, 0x1c1f ;  /* 0x001c1fff000b7589 */ /* 0x000ea200000e0000 */
[----:B0-----:R-:W-:-:S04]  /*5610*/  IMAD R7, R5, UR43, R2 ;  /* 0x0000002b05077c24 */ /* 0x001fc8000f8e0202 */
[----:B-1----:R-:W-:-:S04]  /*5620*/  IMAD.IADD R7, R7, 0x1, -R6 ;  /* 0x0000000107077824 */ /* 0x002fc800078e0a06 */
[C---:B------:R-:W-:Y:S02]  /*5630*/  VIADD R152, R7.reuse, UR56 ;  /* 0x0000003807987c36 */ /* 0x040fe40008000000 */
[----:B------:R-:W-:Y:S02]  /*5640*/  VIADD R154, R7, UR6 ;  /* 0x00000006079a7c36 */ /* 0x000fe40008000000 */
[--C-:B--2---:R-:W-:Y:S02]  /*5650*/  IMAD.IADD R2, R152, 0x1, R11.reuse ;  /* 0x0000000198027824 */ /* 0x104fe400078e020b */
[----:B------:R-:W-:Y:S01]  /*5660*/  IMAD.IADD R12, R154, 0x1, R11 ;  /* 0x000000019a0c7824 */ /* 0x000fe200078e020b */
[----:B------:R-:W-:Y:S06]  /*5670*/  @P1 BRA `(.L_x_1067) ;  /* 0x00000000005c1947 */ /* 0x000fec0003800000 */
[----:B------:R-:W-:Y:S01]  /*5680*/  IMAD R7, R5, UR43, R11 ;  /* 0x0000002b05077c24 */ /* 0x000fe2000f8e020b */
[----:B------:R-:W-:Y:S03]  /*5690*/  BSSY B0, `(.L_x_1068) ;  /* 0x0000011000007945 */ /* 0x000fe60003800000 */
[----:B------:R-:W-:-:S05]  /*56a0*/  IMAD.IADD R7, R7, 0x1, -R6 ;  /* 0x0000000107077824 */ /* 0x000fca00078e0a06 */
[----:B------:R-:W-:-:S13]  /*56b0*/  ISETP.GT.AND P1, PT, R7, -0x1, PT ;  /* 0xffffffff0700780c */ /* 0x000fda0003f24270 */
[----:B------:R-:W-:Y:S05]  /*56c0*/  @P1 BRA `(.L_x_1069) ;  /* 0x0000000000201947 */ /* 0x000fea0003800000 */
[----:B------:R-:W-:Y:S01]  /*56d0*/  IMAD.U32 R11, RZ, RZ, UR54 ;  /* 0x00000036ff0b7e24 */ /* 0x000fe2000f8e00ff */
[----:B------:R-:W-:-:S04]  /*56e0*/  LOP3.LUT R7, RZ, R7, RZ, 0x33, !PT ;  /* 0x00000007ff077212 */ /* 0x000fc800078e33ff */
[----:B------:R-:W-:-:S13]  /*56f0*/  ISETP.NE.AND P1, PT, R11, 0x1, PT ;  /* 0x000000010b00780c */ /* 0x000fda0003f25270 */
[----:B------:R-:W0:Y:S02]  /*5700*/  @P1 LDC.64 R14, c[0x0][0x9e8] ;  /* 0x00027a00ff0e1b82 */ /* 0x000e240000000a00 */
[----:B0-----:R-:W-:-:S05]  /*5710*/  @P1 IMAD.HI.U32 R14, R7, R14, RZ ;  /* 0x0000000e070e1227 */ /* 0x001fca00078e00ff */
[----:B------:R-:W-:-:S04]  /*5720*/  @P1 SHF.R.U32.HI R7, RZ, R15, R14 ;  /* 0x0000000fff071219 */ /* 0x000fc8000001160e */
[----:B------:R-:W-:Y:S01]  /*5730*/  LOP3.LUT R7, RZ, R7, RZ, 0x33, !PT ;  /* 0x00000007ff077212 */ /* 0x000fe200078e33ff */
[----:B------:R-:W-:Y:S06]  /*5740*/  BRA `(.L_x_1070) ;  /* 0x0000000000147947 */ /* 0x000fec0003800000 */
.L_x_1069:
[----:B------:R-:W-:-:S05]  /*5750*/  IMAD.U32 R11, RZ, RZ, UR54 ;  /* 0x00000036ff0b7e24 */ /* 0x000fca000f8e00ff */
[----:B------:R-:W-:-:S13]  /*5760*/  ISETP.NE.AND P1, PT, R11, 0x1, PT ;  /* 0x000000010b00780c */ /* 0x000fda0003f25270 */
[----:B------:R-:W0:Y:S02]  /*5770*/  @P1 LDC.64 R14, c[0x0][0x9e8] ;  /* 0x00027a00ff0e1b82 */ /* 0x000e240000000a00 */
[----:B0-----:R-:W-:-:S05]  /*5780*/  @P1 IMAD.HI.U32 R14, R7, R14, RZ ;  /* 0x0000000e070e1227 */ /* 0x001fca00078e00ff */
[----:B------:R-:W-:-:S07]  /*5790*/  @P1 SHF.R.U32.HI R7, RZ, R15, R14 ;  /* 0x0000000fff071219 */ /* 0x000fce000001160e */
.L_x_1070:
[----:B------:R-:W-:Y:S05]  /*57a0*/  BSYNC B0 ;  /* 0x0000000000007941 */ /* 0x000fea0003800000 */
.L_x_1068:
[----:B------:R-:W-:-:S04]  /*57b0*/  IMAD R7, R7, R11, -R20 ;  /* 0x0000000b07077224 */ /* 0x000fc800078e0a14 */
[----:B------:R-:W-:-:S05]  /*57c0*/  IMAD R7, R16, -0x2, R7 ;  /* 0xfffffffe10077824 */ /* 0x000fca00078e0207 */
[----:B------:R-:W-:Y:S02]  /*57d0*/  VIADDMNMX R2, R7, R11, R2, PT ;  /* 0x0000000b07027246 */ /* 0x000fe40003800102 */
[----:B------:R-:W-:-:S07]  /*57e0*/  VIMNMX R12, R12, R7, !PT ;  /* 0x000000070c0c7248 */ /* 0x000fce0007fe0100 */
.L_x_1067:
[----:B------:R-:W-:Y:S01]  /*57f0*/  ISETP.GT.AND P1, PT, R10, -0x1, PT ;  /* 0xffffffff0a00780c */ /* 0x000fe20003f24270 */
[----:B------:R-:W0:Y:S01]  /*5800*/  SHFL.IDX PT, R161, R0, 0x1, 0x1c1f ;  /* 0x003c1f0000a17f89 */ /* 0x000e2200000e0000 */
[----:B------:R-:W-:Y:S02]  /*5810*/  UISETP.NE.AND UP0, UPT, UR49, URZ, UPT ;  /* 0x0000003f3100728c */ /* 0x000fe4000bf05270 */
[C---:B------:R-:W-:Y:S02]  /*5820*/  ISETP.GT.AND P3, PT, R12.reuse, 0x8, P1 ;  /* 0x000000080c00780c */ /* 0x040fe40000f64270 */
[----:B------:R-:W-:Y:S02]  /*5830*/  ISETP.GT.AND P6, PT, R12, RZ, P1 ;  /* 0x000000ff0c00720c */ /* 0x000fe40000fc4270 */
[----:B------:R-:W-:Y:S02]  /*5840*/  ISETP.LT.OR P3, PT, R2, 0x9, P3 ;  /* 0x000000090200780c */ /* 0x000fe40001f61670 */
[----:B------:R-:W-:-:S02]  /*5850*/  ISETP.GT.AND P2, PT, R12, 0x1, P1 ;  /* 0x000000010c00780c */ /* 0x000fc40000f44270 */
[----:B------:R-:W-:Y:S02]  /*5860*/  FSEL R175, R28, -INF , !P3 ;  /* 0xff8000001caf7808 */ /* 0x000fe40005800000 */
[----:B------:R-:W-:Y:S02]  /*5870*/  ISETP.GT.AND P3, PT, R12, 0x19, P1 ;  /* 0x000000190c00780c */ /* 0x000fe40000f64270 */
[C---:B------:R-:W-:Y:S02]  /*5880*/  ISETP.LT.OR P6, PT, R2.reuse, 0x1, P6 ;  /* 0x000000010200780c */ /* 0x040fe400037c1670 */
[C---:B------:R-:W-:Y:S02]  /*5890*/  ISETP.LT.OR P2, PT, R2.reuse, 0x2, P2 ;  /* 0x000000020200780c */ /* 0x040fe40001741670 */
[----:B------:R-:W-:Y:S02]  /*58a0*/  ISETP.LT.OR P3, PT, R2, 0x1a, P3 ;  /* 0x0000001a0200780c */ /* 0x000fe40001f61670 */
[----:B------:R-:W-:-:S02]  /*58b0*/  ISETP.GT.AND P5, PT, R12, 0x9, P1 ;  /* 0x000000090c00780c */ /* 0x000fc40000fa4270 */
[----:B------:R-:W-:Y:S01]  /*58c0*/  FSEL R11, R24, -INF , !P6 ;  /* 0xff800000180b7808 */ /* 0x000fe20007000000 */
[----:B0-----:R-:W-:Y:S01]  /*58d0*/  IMAD.IADD R14, R154, 0x1, R161 ;  /* 0x000000019a0e7824 */ /* 0x001fe200078e02a1 */
[----:B------:R-:W-:Y:S02]  /*58e0*/  FSEL R173, R25, -INF , !P2 ;  /* 0xff80000019ad7808 */ /* 0x000fe40005000000 */
[C---:B------:R-:W-:Y:S02]  /*58f0*/  ISETP.GT.AND P4, PT, R12.reuse, 0x10, P1 ;  /* 0x000000100c00780c */ /* 0x040fe40000f84270 */
[C---:B------:R-:W-:Y:S02]  /*5900*/  ISETP.GT.AND P6, PT, R12.reuse, 0x11, P1 ;  /* 0x000000110c00780c */ /* 0x040fe40000fc4270 */
[----:B------:R-:W-:Y:S02]  /*5910*/  ISETP.GT.AND P2, PT, R12, 0x18, P1 ;  /* 0x000000180c00780c */ /* 0x000fe40000f44270 */
[----:B------:R-:W-:-:S02]  /*5920*/  FSEL R21, R37, -INF , !P3 ;  /* 0xff80000025157808 */ /* 0x000fc40005800000 */
[----:B------:R-:W-:Y:S02]  /*5930*/  ISETP.GT.AND P3, PT, R12, 0x30, P1 ;  /* 0x000000300c00780c */ /* 0x000fe40000f64270 */
[C---:B------:R-:W-:Y:S02]  /*5940*/  ISETP.LT.OR P5, PT, R2.reuse, 0xa, P5 ;  /* 0x0000000a0200780c */ /* 0x040fe40002fa1670 */
[C---:B------:R-:W-:Y:S02]  /*5950*/  ISETP.LT.OR P4, PT, R2.reuse, 0x11, P4 ;  /* 0x000000110200780c */ /* 0x040fe40002781670 */
[C---:B------:R-:W-:Y:S02]  /*5960*/  ISETP.LT.OR P6, PT, R2.reuse, 0x12, P6 ;  /* 0x000000120200780c */ /* 0x040fe400037c1670 */
[C---:B------:R-:W-:Y:S02]  /*5970*/  ISETP.LT.OR P2, PT, R2.reuse, 0x19, P2 ;  /* 0x000000190200780c */ /* 0x040fe40001741670 */
[----:B------:R-:W-:-:S02]  /*5980*/  ISETP.LT.OR P3, PT, R2, 0x31, P3 ;  /* 0x000000310200780c */ /* 0x000fc40001f61670 */
[----:B------:R-:W-:Y:S02]  /*5990*/  FSEL R13, R29, -INF , !P5 ;  /* 0xff8000001d0d7808 */ /* 0x000fe40006800000 */
[----:B------:R-:W-:Y:S02]  /*59a0*/  ISETP.GT.AND P5, PT, R12, 0x20, P1 ;  /* 0x000000200c00780c */ /* 0x000fe40000fa4270 */
[----:B------:R-:W-:Y:S02]  /*59b0*/  FSEL R177, R32, -INF , !P4 ;  /* 0xff80000020b17808 */ /* 0x000fe40006000000 */
[----:B------:R-:W-:Y:S02]  /*59c0*/  FSEL R15, R33, -INF , !P6 ;  /* 0xff800000210f7808 */ /* 0x000fe40007000000 */
[----:B------:R-:W-:Y:S02]  /*59d0*/  FSEL R179, R36, -INF , !P2 ;  /* 0xff80000024b37808 */ /* 0x000fe40005000000 */
[----:B------:R-:W-:-:S02]  /*59e0*/  ISETP.GT.AND P4, PT, R12, 0x21, P1 ;  /* 0x000000210c00780c */ /* 0x000fc40000f84270 */
[C---:B------:R-:W-:Y:S02]  /*59f0*/  ISETP.GT.AND P6, PT, R12.reuse, 0x28, P1 ;  /* 0x000000280c00780c */ /* 0x040fe40000fc4270 */
[----:B------:R-:W-:Y:S02]  /*5a00*/  ISETP.GT.AND P2, PT, R12, 0x29, P1 ;  /* 0x000000290c00780c */ /* 0x000fe40000f44270 */
[----:B------:R-:W-:Y:S02]  /*5a10*/  FSEL R157, R48, -INF , !P3 ;  /* 0xff800000309d7808 */ /* 0x000fe40005800000 */
[----:B------:R-:W-:Y:S02]  /*5a20*/  ISETP.GT.AND P3, PT, R12, 0x41, P1 ;  /* 0x000000410c00780c */ /* 0x000fe40000f64270 */
[C---:B------:R-:W-:Y:S02]  /*5a30*/  ISETP.LT.OR P5, PT, R2.reuse, 0x21, P5 ;  /* 0x000000210200780c */ /* 0x040fe40002fa1670 */
[----:B------:R-:W-:-:S02]  /*5a40*/  ISETP.LT.OR P4, PT, R2, 0x22, P4 ;  /* 0x000000220200780c */ /* 0x000fc40002781670 */
[C---:B------:R-:W-:Y:S02]  /*5a50*/  ISETP.LT.OR P6, PT, R2.reuse, 0x29, P6 ;  /* 0x000000290200780c */ /* 0x040fe400037c1670 */
[C---:B------:R-:W-:Y:S02]  /*5a60*/  ISETP.LT.OR P2, PT, R2.reuse, 0x2a, P2 ;  /* 0x0000002a0200780c */ /* 0x040fe40001741670 */
[----:B------:R-:W-:Y:S02]  /*5a70*/  ISETP.LT.OR P3, PT, R2, 0x42, P3 ;  /* 0x000000420200780c */ /* 0x000fe40001f61670 */
[----:B------:R-:W-:Y:S02]  /*5a80*/  FSEL R171, R40, -INF , !P5 ;  /* 0xff80000028ab7808 */ /* 0x000fe40006800000 */
[----:B------:R-:W-:Y:S02]  /*5a90*/  ISETP.GT.AND P5, PT, R12, 0x31, P1 ;  /* 0x000000310c00780c */ /* 0x000fe40000fa4270 */
[----:B------:R-:W-:-:S02]  /*5aa0*/  FSEL R167, R41, -INF , !P4 ;  /* 0xff80000029a77808 */ /* 0x000fc40006000000 */
[----:B------:R-:W-:Y:S02]  /*5ab0*/  FSEL R165, R44, -INF , !P6 ;  /* 0xff8000002ca57808 */ /* 0x000fe40007000000 */
        /* <DEDUP_REMOVED lines=12> */
[----:B------:R-:W-:Y:S02]  /*5b80*/  FSEL R153, R52, -INF , !P4 ;  /* 0xff80000034997808 */ /* 0x000fe40006000000 */
[----:B------:R-:W-:Y:S02]  /*5b90*/  FSEL R53, R53, -INF , !P6 ;  /* 0xff80000035357808 */ /* 0x000fe40007000000 */
[----:B------:R-:W-:Y:S02]  /*5ba0*/  FSEL R49, R56, -INF , !P2 ;  /* 0xff80000038317808 */ /* 0x000fe40005000000 */
[C---:B------:R-:W-:Y:S02]  /*5bb0*/  ISETP.GT.AND P5, PT, R12.reuse, 0x48, P1 ;  /* 0x000000480c00780c */ /* 0x040fe40000fa4270 */
        /* <DEDUP_REMOVED lines=11> */
[----:B------:R-:W-:Y:S02]  /*5c70*/  FSEL R61, R61, -INF , !P4 ;  /* 0xff8000003d3d7808 */ /* 0x000fe40006000000 */
[----:B------:R-:W-:-:S02]  /*5c80*/  FSEL R25, R64, -INF , !P6 ;  /* 0xff80000040197808 */ /* 0x000fc40007000000 */
[----:B------:R-:W-:Y:S02]  /*5c90*/  FSEL R65, R65, -INF , !P2 ;  /* 0xff80000041417808 */ /* 0x000fe40005000000 */
[C---:B------:R-:W-:Y:S02]  /*5ca0*/  ISETP.GT.AND P5, PT, R12.reuse, 0x59, P1 ;  /* 0x000000590c00780c */ /* 0x040fe40000fa4270 */
[C---:B------:R-:W-:Y:S02]  /*5cb0*/  ISETP.GT.AND P4, PT, R12.reuse, 0x60, P1 ;  /* 0x000000600c00780c */ /* 0x040fe40000f84270 */
[C---:B------:R-:W-:Y:S02]  /*5cc0*/  ISETP.GT.AND P6, PT, R12.reuse, 0x61, P1 ;  /* 0x000000610c00780c */ /* 0x040fe40000fc4270 */
[----:B------:R-:W-:Y:S02]  /*5cd0*/  ISETP.GT.AND P2, PT, R12, 0x68, P1 ;  /* 0x000000680c00780c */ /* 0x000fe40000f44270 */
[----:B------:R-:W-:-:S02]  /*5ce0*/  FSEL R77, R77, -INF , !P3 ;  /* 0xff8000004d4d7808 */ /* 0x000fc40005800000 */
[----:B------:R-:W-:Y:S02]  /*5cf0*/  PLOP3.LUT P3, PT, PT, PT, UP0, 0x40, 0x0 ;  /* 0x000000000000781c */ /* 0x000fe40003f6e808 */
[C---:B------:R-:W-:Y:S02]  /*5d00*/  ISETP.LT.OR P5, PT, R2.reuse, 0x5a, P5 ;  /* 0x0000005a0200780c */ /* 0x040fe40002fa1670 */
[C---:B------:R-:W-:Y:S02]  /*5d10*/  ISETP.LT.OR P4, PT, R2.reuse, 0x61, P4 ;  /* 0x000000610200780c */ /* 0x040fe40002781670 */
[C---:B------:R-:W-:Y:S02]  /*5d20*/  ISETP.LT.OR P6, PT, R2.reuse, 0x62, P6 ;  /* 0x000000620200780c */ /* 0x040fe400037c1670 */
[----:B------:R-:W-:Y:S02]  /*5d30*/  ISETP.LT.OR P2, PT, R2, 0x69, P2 ;  /* 0x000000690200780c */ /* 0x000fe40001741670 */
[----:B------:R-:W-:-:S02]  /*5d40*/  FSEL R69, R69, -INF , !P5 ;  /* 0xff80000045457808 */ /* 0x000fc40006800000 */
[----:B------:R-:W-:Y:S02]  /*5d50*/  FSEL R33, R72, -INF , !P4 ;  /* 0xff80000048217808 */ /* 0x000fe40006000000 */
[----:B------:R-:W-:Y:S02]  /*5d60*/  FSEL R73, R73, -INF , !P6 ;  /* 0xff80000049497808 */ /* 0x000fe40007000000 */
[----:B------:R-:W-:Y:S02]  /*5d70*/  FSEL R7, R76, -INF , !P2 ;  /* 0xff8000004c077808 */ /* 0x000fe40005000000 */
[C---:B------:R-:W-:Y:S02]  /*5d80*/  ISETP.GT.AND P5, PT, R12.reuse, 0x70, P1 ;  /* 0x000000700c00780c */ /* 0x040fe40000fa4270 */
[C---:B------:R-:W-:Y:S02]  /*5d90*/  ISETP.GT.AND P4, PT, R12.reuse, 0x71, P1 ;  /* 0x000000710c00780c */ /* 0x040fe40000f84270 */
[----:B------:R-:W-:-:S02]  /*5da0*/  ISETP.GT.AND P6, PT, R12, 0x78, P1 ;  /* 0x000000780c00780c */ /* 0x000fc40000fc4270 */
[----:B------:R-:W-:Y:S01]  /*5db0*/  ISETP.GT.AND P2, PT, R12, 0x79, P1 ;  /* 0x000000790c00780c */ /* 0x000fe20000f44270 */
[----:B------:R-:W-:Y:S01]  /*5dc0*/  IMAD.IADD R12, R152, 0x1, R161 ;  /* 0x00000001980c7824 */ /* 0x000fe200078e02a1 */
[C---:B------:R-:W-:Y:S02]  /*5dd0*/  ISETP.LT.OR P5, PT, R2.reuse, 0x71, P5 ;  /* 0x000000710200780c */ /* 0x040fe40002fa1670 */
[C---:B------:R-:W-:Y:S02]  /*5de0*/  ISETP.LT.OR P4, PT, R2.reuse, 0x72, P4 ;  /* 0x000000720200780c */ /* 0x040fe40002781670 */
[C---:B------:R-:W-:Y:S02]  /*5df0*/  ISETP.LT.OR P6, PT, R2.reuse, 0x79, P6 ;  /* 0x000000790200780c */ /* 0x040fe400037c1670 */
[----:B------:R-:W-:Y:S02]  /*5e00*/  ISETP.LT.OR P2, PT, R2, 0x7a, P2 ;  /* 0x0000007a0200780c */ /* 0x000fe40001741670 */
[----:B------:R-:W-:-:S02]  /*5e10*/  FSEL R45, R80, -INF , !P5 ;  /* 0xff800000502d7808 */ /* 0x000fc40006800000 */
[----:B------:R-:W-:Y:S02]  /*5e20*/  FSEL R81, R81, -INF , !P4 ;  /* 0xff80000051517808 */ /* 0x000fe40006000000 */
[----:B------:R-:W-:Y:S02]  /*5e30*/  FSEL R41, R84, -INF , !P6 ;  /* 0xff80000054297808 */ /* 0x000fe40007000000 */
[----:B------:R-:W-:Y:S01]  /*5e40*/  FSEL R85, R85, -INF , !P2 ;  /* 0xff80000055557808 */ /* 0x000fe20005000000 */
        /* <DEDUP_REMOVED lines=14> */
.L_x_1073:
[----:B------:R-:W-:-:S05]  /*5f30*/  IMAD.U32 R2, RZ, RZ, UR54 ;  /* 0x00000036ff027e24 */ /* 0x000fca000f8e00ff */
[----:B------:R-:W-:-:S13]  /*5f40*/  ISETP.NE.AND P2, PT, R2, 0x1, PT ;  /* 0x000000010200780c */ /* 0x000fda0003f45270 */
[----:B------:R-:W0:Y:S02]  /*5f50*/  @P2 LDC.64 R162, c[0x0][0x9e8] ;  /* 0x00027a00ffa22b82 */ /* 0x000e240000000a00 */
[----:B0-----:R-:W-:-:S05]  /*5f60*/  @P2 IMAD.HI.U32 R0, R161, R162, RZ ;  /* 0x000000a2a1002227 */ /* 0x001fca00078e00ff */
[----:B------:R-:W-:-:S07]  /*5f70*/  @P2 SHF.R.U32.HI R161, RZ, R163, R0 ;  /* 0x000000a3ffa12219 */ /* 0x000fce0000011600 */
.L_x_1074:
[----:B------:R-:W-:Y:S05]  /*5f80*/  BSYNC B0 ;  /* 0x0000000000007941 */ /* 0x000fea0003800000 */
.L_x_1072:
[----:B------:R-:W-:-:S04]  /*5f90*/  IMAD R161, R161, R2, -R20 ;  /* 0x00000002a1a17224 */ /* 0x000fc800078e0a14 */
[----:B------:R-:W-:-:S05]  /*5fa0*/  IMAD R161, R16, -0x2, R161 ;  /* 0xfffffffe10a17824 */ /* 0x000fca00078e02a1 */
[----:B------:R-:W-:Y:S02]  /*5fb0*/  VIADDMNMX R12, R161, R2, R12, PT ;  /* 0x00000002a10c7246 */ /* 0x000fe4000380010c */
[----:B------:R-:W-:-:S07]  /*5fc0*/  VIMNMX R14, R14, R161, !PT ;  /* 0x000000a10e0e7248 */ /* 0x000fce0007fe0100 */
.L_x_1071:
[----:B------:R-:W-:Y:S02]  /*5fd0*/  FMNMX.FTZ R0, R11, R8, !PT ;  /* 0x000000080b007209 */ /* 0x000fe40007810000 */
[C---:B------:R-:W-:Y:S02]  /*5fe0*/  ISETP.GT.AND P6, PT, R14.reuse, 0x1, P1 ;  /* 0x000000010e00780c */ /* 0x040fe40000fc4270 */
[----:B------:R-:W-:Y:S02]  /*5ff0*/  FMNMX.FTZ R0, R173, R0, !PT ;  /* 0x00000000ad007209 */ /* 0x000fe40007810000 */
[----:B------:R-:W-:Y:S02]  /*6000*/  ISETP.GT.AND P5, PT, R14, 0x10, P1 ;  /* 0x000000100e00780c */ /* 0x000fe40000fa4270 */
[----:B------:R-:W-:Y:S02]  /*6010*/  FMNMX.FTZ R0, R175, R0, !PT ;  /* 0x00000000af007209 */ /* 0x000fe40007810000 */
[----:B------:R-:W-:-:S02]  /*6020*/  ISETP.LT.OR P6, PT, R12, 0x2, P6 ;  /* 0x000000020c00780c */ /* 0x000fc400037c1670 */
[----:B------:R-:W-:Y:S02]  /*6030*/  FMNMX.FTZ R0, R13, R0, !PT ;  /* 0x000000000d007209 */ /* 0x000fe40007810000 */
[----:B------:R-:W-:Y:S02]  /*6040*/  ISETP.LT.OR P5, PT, R12, 0x11, P5 ;  /* 0x000000110c00780c */ /* 0x000fe40002fa1670 */
[----:B------:R-:W-:Y:S02]  /*6050*/  FMNMX.FTZ R0, R177, R0, !PT ;  /* 0x00000000b1007209 */ /* 0x000fe40007810000 */
[----:B------:R-:W-:Y:S02]  /*6060*/  FSEL R27, R27, -INF , !P6 ;  /* 0xff8000001b1b7808 */ /* 0x000fe40007000000 */
[----:B------:R-:W-:Y:S02]  /*6070*/  FMNMX.FTZ R0, R15, R0, !PT ;  /* 0x000000000f007209 */ /* 0x000fe40007810000 */
[----:B------:R-:W-:-:S02]  /*6080*/  FSEL R163, R34, -INF , !P5 ;  /* 0xff80000022a37808 */ /* 0x000fc40006800000 */
[----:B------:R-:W-:Y:S02]  /*6090*/  FMNMX.FTZ R0, R179, R0, !PT ;  /* 0x00000000b3007209 */ /* 0x000fe40007810000 */
[----:B------:R-:W-:Y:S02]  /*60a0*/  ISETP.GT.AND P5, PT, R14, 0x20, P1 ;  /* 0x000000200e00780c */ /* 0x000fe40000fa4270 */
[----:B------:R-:W-:Y:S02]  /*60b0*/  FMNMX.FTZ R0, R21, R0, !PT ;  /* 0x0000000015007209 */ /* 0x000fe40007810000 */
[----:B------:R-:W-:Y:S02]  /*60c0*/  ISETP.LT.OR P5, PT, R12, 0x21, P5 ;  /* 0x000000210c00780c */ /* 0x000fe40002fa1670 */
[----:B------:R-:W-:Y:S02]  /*60d0*/  FMNMX.FTZ R0, R171, R0, !PT ;  /* 0x00000000ab007209 */ /* 0x000fe40007810000 */
[----:B------:R-:W-:-:S02]  /*60e0*/  ISETP.GT.AND P3, PT, R14, 0x8, P1 ;  /* 0x000000080e00780c */ /* 0x000fc40000f64270 */
[----:B------:R-:W-:Y:S02]  /*60f0*/  FMNMX.FTZ R0, R167, R0, !PT ;  /* 0x00000000a7007209 */ /* 0x000fe40007810000 */
[----:B------:R-:W-:Y:S02]  /*6100*/  ISETP.GT.AND P4, PT, R14, 0x9, P1 ;  /* 0x000000090e00780c */ /* 0x000fe40000f84270 */
[----:B------:R-:W-:Y:S02]  /*6110*/  FMNMX.FTZ R0, R165, R0, !PT ;  /* 0x00000000a5007209 */ /* 0x000fe40007810000 */
[C---:B------:R-:W-:Y:S02]  /*6120*/  ISETP.LT.OR P3, PT, R12.reuse, 0x9, P3 ;  /* 0x000000090c00780c */ /* 0x040fe40001f61670 */
[----:B------:R-:W-:Y:S02]  /*6130*/  FMNMX.FTZ R0, R159, R0, !PT ;  /* 0x000000009f007209 */ /* 0x000fe40007810000 */
[----:B------:R-:W-:-:S02]  /*6140*/  ISETP.LT.OR P4, PT, R12, 0xa, P4 ;  /* 0x0000000a0c00780c */ /* 0x000fc40002781670 */
[----:B------:R-:W-:Y:S02]  /*6150*/  FMNMX.FTZ R0, R157, R0, !PT ;  /* 0x000000009d007209 */ /* 0x000fe40007810000 */
[----:B------:R-:W-:Y:S02]  /*6160*/  ISETP.GT.AND P2, PT, R14, 0x11, P1 ;  /* 0x000000110e00780c */ /* 0x000fe40000f44270 */
[----:B------:R-:W-:Y:S02]  /*6170*/  FMNMX.FTZ R0, R155, R0, !PT ;  /* 0x000000009b007209 */ /* 0x000fe40007810000 */
[----:B------:R-:W-:Y:S02]  /*6180*/  FSEL R31, R31, -INF , !P4 ;  /* 0xff8000001f1f7808 */ /* 0x000fe40006000000 */
        /* <DEDUP_REMOVED lines=15> */
[C---:B------:R-:W-:Y:S02]  /*6280*/  ISETP.GT.AND P4, PT, R14.reuse, 0x29, P1 ;  /* 0x000000290e00780c */ /* 0x040fe40000f84270 */
[----:B------:R-:W-:Y:S02]  /*6290*/  FMNMX.FTZ R0, R29, R0, !PT ;  /* 0x000000001d007209 */ /* 0x000fe40007810000 */
[----:B------:R-:W-:Y:S02]  /*62a0*/  FSEL R43, R43, -INF , !P2 ;  /* 0xff8000002b2b7808 */ /* 0x000fe40005000000 */
[----:B------:R-:W-:Y:S02]  /*62b0*/  FMNMX.FTZ R0, R69, R0, !PT ;  /* 0x0000000045007209 */ /* 0x000fe40007810000 */
[----:B------:R-:W-:-:S02]  /*62c0*/  ISETP.GT.AND P2, PT, R14, 0x30, P1 ;  /* 0x000000300e00780c */ /* 0x000fc40000f44270 */
[----:B------:R-:W-:Y:S02]  /*62d0*/  FMNMX.FTZ R0, R33, R0, !PT ;  /* 0x0000000021007209 */ /* 0x000fe40007810000 */
[C---:B------:R-:W-:Y:S02]  /*62e0*/  ISETP.LT.OR P4, PT, R12.reuse, 0x2a, P4 ;  /* 0x0000002a0c00780c */ /* 0x040fe40002781670 */
[----:B------:R-:W-:Y:S02]  /*62f0*/  FMNMX.FTZ R0, R73, R0, !PT ;  /* 0x0000000049007209 */ /* 0x000fe40007810000 */
[----:B------:R-:W-:Y:S02]  /*6300*/  ISETP.LT.OR P2, PT, R12, 0x31, P2 ;  /* 0x000000310c00780c */ /* 0x000fe40001741670 */
[----:B------:R-:W-:Y:S02]  /*6310*/  FMNMX.FTZ R0, R7, R0, !PT ;  /* 0x0000000007007209 */ /* 0x000fe40007810000 */
[----:B------:R-:W-:-:S02]  /*6320*/  FSEL R181, R50, -INF , !P2 ;  /* 0xff80000032b57808 */ /* 0x000fc40005000000 */
[----:B------:R-:W-:Y:S02]  /*6330*/  FMNMX.FTZ R0, R77, R0, !PT ;  /* 0x000000004d007209 */ /* 0x000fe40007810000 */
[----:B------:R-:W-:Y:S02]  /*6340*/  ISETP.GT.AND P2, PT, R14, 0x40, P1 ;  /* 0x000000400e00780c */ /* 0x000fe40000f44270 */
[----:B------:R-:W-:Y:S02]  /*6350*/  FMNMX.FTZ R0, R45, R0, !PT ;  /* 0x000000002d007209 */ /* 0x000fe40007810000 */
[----:B------:R-:W-:Y:S02]  /*6360*/  ISETP.LT.OR P2, PT, R12, 0x41, P2 ;  /* 0x000000410c00780c */ /* 0x000fe40001741670 */
[----:B------:R-:W-:Y:S02]  /*6370*/  FMNMX.FTZ R0, R81, R0, !PT ;  /* 0x0000000051007209 */ /* 0x000fe40007810000 */
[----:B------:R-:W-:-:S02]  /*6380*/  FSEL R193, R58, -INF , !P2 ;  /* 0xff8000003ac17808 */ /* 0x000fc40005000000 */
[----:B------:R-:W-:Y:S02]  /*6390*/  FMNMX.FTZ R0, R41, R0, !PT ;  /* 0x0000000029007209 */ /* 0x000fe40007810000 */
[----:B------:R-:W-:Y:S02]  /*63a0*/  ISETP.GT.AND P2, PT, R14, 0x50, P1 ;  /* 0x000000500e00780c */ /* 0x000fe40000f44270 */
[----:B------:R-:W-:Y:S02]  /*63b0*/  FMNMX.FTZ R20, R85, R0, !PT ;  /* 0x0000000055147209 */ /* 0x000fe40007810000 */
[----:B------:R-:W0:Y:S01]  /*63c0*/  LDC R0, c[0x0][0x988] ;  /* 0x00026200ff007b82 */ /* 0x000e220000000800 */
[----:B------:R-:W-:Y:S02]  /*63d0*/  ISETP.LT.OR P2, PT, R12, 0x51, P2 ;  /* 0x000000510c00780c */ /* 0x000fe40001741670 */
[----:B------:R-:W1:Y:S02]  /*63e0*/  SHFL.BFLY PT, R161, R20, 0x2, 0x1f ;  /* 0x0c401f0014a17f89 */ /* 0x000e6400000e0000 */
[----:B-1----:R-:W-:-:S05]  /*63f0*/  FMNMX.FTZ R161, R20, R161, !PT ;  /* 0x000000a114a17209 */ /* 0x002fca0007810000 */
[----:B------:R-:W1:Y:S02]  /*6400*/  SHFL.BFLY PT, R2, R161, 0x1, 0x1f ;  /* 0x0c201f00a1027f89 */ /* 0x000e6400000e0000 */
[----:B-1----:R-:W-:Y:S02]  /*6410*/  FMNMX.FTZ R2, R161, R2, !PT ;  /* 0x00000002a1027209 */ /* 0x002fe40007810000 */
[----:B------:R-:W-:Y:S02]  /*6420*/  FSEL R161, R30, -INF , !P3 ;  /* 0xff8000001ea17808 */ /* 0x000fe40005800000 */
[C---:B------:R-:W-:Y:S01]  /*6430*/  FSETP.NEU.FTZ.AND P6, PT, R2.reuse, -INF , PT ;  /* 0xff8000000200780b */ /* 0x040fe20003fdd000 */
[----:B0-----:R-:W-:Y:S01]  /*6440*/  FMUL.FTZ R20, R2, R0 ;  /* 0x0000000002147220 */ /* 0x001fe20000410000 */
[----:B------:R-:W-:-:S04]  /*6450*/  ISETP.GT.AND P3, PT, R14, 0x18, P1 ;  /* 0x000000180e00780c */ /* 0x000fc80000f64270 */
[----:B------:R-:W-:Y:S02]  /*6460*/  FSEL R20, R20, RZ, P6 ;  /* 0x000000ff14147208 */ /* 0x000fe40003000000 */
[----:B------:R-:W-:-:S03]  /*6470*/  ISETP.LT.OR P3, PT, R12, 0x19, P3 ;  /* 0x000000190c00780c */ /* 0x000fc60001f61670 */
[-CC-:B------:R-:W-:Y:S01]  /*6480*/  FFMA.FTZ R180, R173, R0.reuse, -R20.reuse ;  /* 0x00000000adb47223 */ /* 0x180fe20000010814 */
[----:B------:R-:W-:Y:S01]  /*6490*/  FSEL R173, R42, -INF , !P5 ;  /* 0xff8000002aad7808 */ /* 0x000fe20006800000 */
[-CC-:B------:R-:W-:Y:S01]  /*64a0*/  FFMA.FTZ R182, R175, R0.reuse, -R20.reuse ;  /* 0x00000000afb67223 */ /* 0x180fe20000010814 */
[----:B------:R-:W-:Y:S01]  /*64b0*/  ISETP.GT.AND P5, PT, R14, RZ, P1 ;  /* 0x000000ff0e00720c */ /* 0x000fe20000fa4270 */
[-CC-:B------:R-:W-:Y:S01]  /*64c0*/  FFMA.FTZ R176, R177, R0.reuse, -R20.reuse ;  /* 0x00000000b1b07223 */ /* 0x180fe20000010814 */
[----:B------:R-:W-:Y:S01]  /*64d0*/  FSEL R169, R38, -INF , !P3 ;  /* 0xff80000026a97808 */ /* 0x000fe20005800000 */
[-CC-:B------:R-:W-:Y:S01]  /*64e0*/  FFMA.FTZ R178, R179, R0.reuse, -R20.reuse ;  /* 0x00000000b3b27223 */ /* 0x180fe20000010814 */
[----:B------:R-:W-:Y:S01]  /*64f0*/  ISETP.LT.OR P5, PT, R12, 0x1, P5 ;  /* 0x000000010c00780c */ /* 0x000fe20002fa1670 */
[-CC-:B------:R-:W-:Y:S01]  /*6500*/  FFMA.FTZ R172, R171, R0.reuse, -R20.reuse ;  /* 0x00000000abac7223 */ /* 0x180fe20000010814 */
[----:B------:R-:W-:Y:S01]  /*6510*/  ISETP.GT.AND P3, PT, R14, 0x28, P1 ;  /* 0x000000280e00780c */ /* 0x000fe20000f64270 */
[-CC-:B------:R-:W-:Y:S01]  /*6520*/  FFMA.FTZ R174, R165, R0.reuse, -R20.reuse ;  /* 0x00000000a5ae7223 */ /* 0x180fe20000010814 */
[----:B------:R-:W-:Y:S01]  /*6530*/  FSEL R26, R26, -INF , !P5 ;  /* 0xff8000001a1a7808 */ /* 0x000fe20006800000 */
[-CC-:B------:R-:W-:Y:S01]  /*6540*/  FFMA.FTZ R168, R157, R0.reuse, -R20.reuse ;  /* 0x000000009da87223 */ /* 0x180fe20000010814 */
[----:B------:R-:W-:Y:S01]  /*6550*/  ISETP.LT.OR P3, PT, R12, 0x29, P3 ;  /* 0x000000290c00780c */ /* 0x000fe20001f61670 */
[-CC-:B------:R-:W-:Y:S01]  /*6560*/  FFMA.FTZ R170, R153, R0.reuse, -R20.reuse ;  /* 0x0000000099aa7223 */ /* 0x180fe20000010814 */
[----:B------:R-:W-:Y:S01]  /*6570*/  FMNMX.FTZ R24, R26, R9, !PT ;  /* 0x000000091a187209 */ /* 0x000fe20007810000 */
[-CC-:B------:R-:W-:Y:S01]  /*6580*/  FFMA.FTZ R164, R49, R0.reuse, -R20.reuse ;  /* 0x0000000031a47223 */ /* 0x180fe20000010814 */
[----:B------:R-:W-:Y:S01]  /*6590*/  FSEL R175, R46, -INF , !P3 ;  /* 0xff8000002eaf7808 */ /* 0x000fe20005800000 */
[--C-:B------:R-:W-:Y:S01]  /*65a0*/  FFMA.FTZ R49, R57, R0, -R20.reuse ;  /* 0x0000000039317223 */ /* 0x100fe20000010814 */
[----:B------:R-:W-:Y:S01]  /*65b0*/  FMNMX.FTZ R24, R27, R24, !PT ;  /* 0x000000181b187209 */ /* 0x000fe20007810000 */
[-CC-:B------:R-:W-:Y:S01]  /*65c0*/  FFMA.FTZ R166, R37, R0.reuse, -R20.reuse ;  /* 0x0000000025a67223 */ /* 0x180fe20000010814 */
[C---:B------:R-:W-:Y:S01]  /*65d0*/  ISETP.GT.AND P3, PT, R14.reuse, 0x31, P1 ;  /* 0x000000310e00780c */ /* 0x040fe20000f64270 */
[--C-:B------:R-:W-:Y:S01]  /*65e0*/  FFMA.FTZ R37, R61, R0, -R20.reuse ;  /* 0x000000003d257223 */ /* 0x100fe20000010814 */
[----:B------:R-:W-:Y:S01]  /*65f0*/  FMNMX.FTZ R24, R161, R24, !PT ;  /* 0x00000018a1187209 */ /* 0x000fe20007810000 */
[-CC-:B------:R-:W-:Y:S01]  /*6600*/  FFMA.FTZ R158, R7, R0.reuse, -R20.reuse ;  /* 0x00000000079e7223 */ /* 0x180fe20000010814 */
[----:B------:R-:W-:Y:S01]  /*6610*/  FSEL R177, R47, -INF , !P4 ;  /* 0xff8000002fb17808 */ /* 0x000fe20006000000 */
[--C-:B------:R-:W-:Y:S01]  /*6620*/  FFMA.FTZ R47, R167, R0, -R20.reuse ;  /* 0x00000000a72f7223 */ /* 0x100fe20000010814 */
[----:B------:R-:W-:Y:S01]  /*6630*/  FMNMX.FTZ R24, R31, R24, !PT ;  /* 0x000000181f187209 */ /* 0x000fe20007810000 */
[-CC-:B------:R-:W-:Y:S01]  /*6640*/  FFMA.FTZ R160, R25, R0.reuse, -R20.reuse ;  /* 0x0000000019a07223 */ /* 0x180fe20000010814 */
[----:B------:R-:W-:Y:S01]  /*6650*/  ISETP.GT.AND P5, PT, R14, 0x38, P1 ;  /* 0x000000380e00780c */ /* 0x000fe20000fa4270 */
[--C-:B------:R-:W-:Y:S01]  /*6660*/  FFMA.FTZ R25, R65, R0, -R20.reuse ;  /* 0x0000000041197223 */ /* 0x100fe20000010814 */
[----:B------:R-:W-:Y:S01]  /*6670*/  FMNMX.FTZ R24, R163, R24, !PT ;  /* 0x00000018a3187209 */ /* 0x000fe20007810000 */
[-CC-:B------:R-:W-:Y:S01]  /*6680*/  FFMA.FTZ R11, R11, R0.reuse, -R20.reuse ;  /* 0x000000000b0b7223 */ /* 0x180fe20000010814 */
[----:B------:R-:W-:Y:S01]  /*6690*/  ISETP.LT.OR P3, PT, R12, 0x32, P3 ;  /* 0x000000320c00780c */ /* 0x000fe20001f61670 */
[--C-:B------:R-:W-:Y:S01]  /*66a0*/  FFMA.FTZ R162, R29, R0, -R20.reuse ;  /* 0x000000001da27223 */ /* 0x100fe20000010814 */
[----:B------:R-:W-:Y:S01]  /*66b0*/  FMNMX.FTZ R24, R35, R24, !PT ;  /* 0x0000001823187209 */ /* 0x000fe20007810000 */
[--C-:B------:R-:W-:Y:S01]  /*66c0*/  FFMA.FTZ R156, R33, R0, -R20.reuse ;  /* 0x00000000219c7223 */ /* 0x100fe20000010814 */
[----:B------:R-:W-:Y:S01]  /*66d0*/  ISETP.GT.AND P4, PT, R14, 0x39, P1 ;  /* 0x000000390e00780c */ /* 0x000fe20000f84270 */
[----:B------:R-:W-:Y:S01]  /*66e0*/  MUFU.EX2 R11, R11 ;  /* 0x0000000b000b7308 */ /* 0x000fe20000000800 */
[----:B------:R-:W-:Y:S01]  /*66f0*/  FMNMX.FTZ R24, R169, R24, !PT ;  /* 0x00000018a9187209 */ /* 0x000fe20007810000 */
[-CC-:B------:R-:W-:Y:S01]  /*6700*/  FFMA.FTZ R152, R45, R0.reuse, -R20.reuse ;  /* 0x000000002d987223 */ /* 0x180fe20000010814 */
[----:B------:R-:W-:Y:S01]  /*6710*/  ISETP.LT.OR P5, PT, R12, 0x39, P5 ;  /* 0x000000390c00780c */ /* 0x000fe20002fa1670 */
[--C-:B------:R-:W-:Y:S01]  /*6720*/  FFMA.FTZ R154, R41, R0, -R20.reuse ;  /* 0x00000000299a7223 */ /* 0x100fe20000010814 */
[----:B------:R-:W-:Y:S01]  /*6730*/  FMNMX.FTZ R24, R39, R24, !PT ;  /* 0x0000001827187209 */ /* 0x000fe20007810000 */
[-CC-:B------:R-:W-:Y:S01]  /*6740*/  FFMA.FTZ R13, R13, R0.reuse, -R20.reuse ;  /* 0x000000000d0d7223 */ /* 0x180fe20000010814 */
[----:B------:R-:W-:Y:S01]  /*6750*/  FSEL R51, R51, -INF , !P3 ;  /* 0xff80000033337808 */ /* 0x000fe20005800000 */
[--C-:B------:R-:W-:Y:S01]  /*6760*/  FFMA.FTZ R15, R15, R0, -R20.reuse ;  /* 0x000000000f0f7223 */ /* 0x100fe20000010814 */
[----:B------:R-:W-:Y:S01]  /*6770*/  FMNMX.FTZ R24, R173, R24, !PT ;  /* 0x00000018ad187209 */ /* 0x000fe20007810000 */
[-CC-:B------:R-:W-:Y:S01]  /*6780*/  FFMA.FTZ R21, R21, R0.reuse, -R20.reuse ;  /* 0x0000000015157223 */ /* 0x180fe20000010814 */
[----:B------:R-:W-:Y:S01]  /*6790*/  FSEL R179, R54, -INF , !P5 ;  /* 0xff80000036b37808 */ /* 0x000fe20006800000 */
[--C-:B------:R-:W-:Y:S01]  /*67a0*/  FFMA.FTZ R53, R53, R0, -R20.reuse ;  /* 0x0000000035357223 */ /* 0x100fe20000010814 */
[----:B------:R-:W-:Y:S01]  /*67b0*/  FMNMX.FTZ R24, R43, R24, !PT ;  /* 0x000000182b187209 */ /* 0x000fe20007810000 */
[-CC-:B------:R-:W-:Y:S01]  /*67c0*/  FFMA.FTZ R29, R69, R0.reuse, -R20.reuse ;  /* 0x00000000451d7223 */ /* 0x180fe20000010814 */
[----:B------:R-:W-:Y:S01]  /*67d0*/  ISETP.LT.OR P4, PT, R12, 0x3a, P4 ;  /* 0x0000003a0c00780c */ /* 0x000fe20002781670 */
[--C-:B------:R-:W-:Y:S01]  /*67e0*/  FFMA.FTZ R33, R73, R0, -R20.reuse ;  /* 0x0000000049217223 */ /* 0x100fe20000010814 */
[----:B------:R-:W-:Y:S01]  /*67f0*/  FMNMX.FTZ R24, R175, R24, !PT ;  /* 0x00000018af187209 */ /* 0x000fe20007810000 */
[-CC-:B------:R-:W-:Y:S01]  /*6800*/  FFMA.FTZ R45, R81, R0.reuse, -R20.reuse ;  /* 0x00000000512d7223 */ /* 0x180fe20000010814 */
[----:B------:R-:W-:Y:S01]  /*6810*/  ISETP.GT.AND P3, PT, R14, 0x41, P1 ;  /* 0x000000410e00780c */ /* 0x000fe20000f64270 */
[--C-:B------:R-:W-:Y:S01]  /*6820*/  FFMA.FTZ R41, R85, R0, -R20.reuse ;  /* 0x0000000055297223 */ /* 0x100fe20000010814 */
[----:B------:R-:W-:Y:S01]  /*6830*/  FMNMX.FTZ R24, R177, R24, !PT ;  /* 0x00000018b1187209 */ /* 0x000fe20007810000 */
[----:B------:R-:W-:Y:S01]  /*6840*/  MUFU.EX2 R180, R180 ;  /* 0x000000b400b47308 */ /* 0x000fe20000000800 */
[----:B------:R-:W-:Y:S01]  /*6850*/  FSEL R183, R55, -INF , !P4 ;  /* 0xff80000037b77808 */ /* 0x000fe20006000000 */
[----:B------:R-:W-:Y:S01]  /*6860*/  FFMA.FTZ R55, R159, R0, -R20 ;  /* 0x000000009f377223 */ /* 0x000fe20000010814 */
[----:B------:R-:W-:-:S02]  /*6870*/  FMNMX.FTZ R24, R181, R24, !PT ;  /* 0x00000018b5187209 */ /* 0x000fc40007810000 */
[----:B------:R-:W-:Y:S02]  /*6880*/  ISETP.GT.AND P5, PT, R14, 0x48, P1 ;  /* 0x000000480e00780c */ /* 0x000fe40000fa4270 */
[----:B------:R-:W-:Y:S01]  /*6890*/  FMNMX.FTZ R24, R51, R24, !PT ;  /* 0x0000001833187209 */ /* 0x000fe20007810000 */
[----:B------:R-:W-:Y:S01]  /*68a0*/  MUFU.EX2 R182, R182 ;  /* 0x000000b600b67308 */ /* 0x000fe20000000800 */
[----:B------:R-:W-:Y:S02]  /*68b0*/  ISETP.LT.OR P3, PT, R12, 0x42, P3 ;  /* 0x000000420c00780c */ /* 0x000fe40001f61670 */
[----:B------:R-:W-:Y:S02]  /*68c0*/  FMNMX.FTZ R24, R179, R24, !PT ;  /* 0x00000018b3187209 */ /* 0x000fe40007810000 */
[----:B------:R-:W-:Y:S02]  /*68d0*/  ISETP.GT.AND P4, PT, R14, 0x49, P1 ;  /* 0x000000490e00780c */ /* 0x000fe40000f84270 */
[----:B------:R-:W-:Y:S01]  /*68e0*/  FMNMX.FTZ R24, R183, R24, !PT ;  /* 0x00000018b7187209 */ /* 0x000fe20007810000 */
[----:B------:R-:W-:Y:S01]  /*68f0*/  MUFU.EX2 R13, R13 ;  /* 0x0000000d000d7308 */ /* 0x000fe20000000800 */
[----:B------:R-:W-:-:S02]  /*6900*/  ISETP.LT.OR P5, PT, R12, 0x49, P5 ;  /* 0x000000490c00780c */ /* 0x000fc40002fa1670 */
[----:B------:R-:W-:Y:S01]  /*6910*/  FSEL R171, R59, -INF , !P3 ;  /* 0xff8000003bab7808 */ /* 0x000fe20005800000 */
[----:B------:R-:W-:Y:S01]  /*6920*/  FFMA.FTZ R59, R155, R0, -R20 ;  /* 0x000000009b3b7223 */ /* 0x000fe20000010814 */
[----:B------:R-:W-:Y:S02]  /*6930*/  FMNMX.FTZ R24, R193, R24, !PT ;  /* 0x00000018c1187209 */ /* 0x000fe40007810000 */
[----:B------:R-:W-:Y:S01]  /*6940*/  FSEL R167, R62, -INF , !P5 ;  /* 0xff8000003ea77808 */ /* 0x000fe20006800000 */
[----:B------:R-:W-:Y:S01]  /*6950*/  MUFU.EX2 R176, R176 ;  /* 0x000000b000b07308 */ /* 0x000fe20000000800 */
[----:B------:R-:W-:Y:S02]  /*6960*/  ISETP.LT.OR P4, PT, R12, 0x4a, P4 ;  /* 0x0000004a0c00780c */ /* 0x000fe40002781670 */
[----:B------:R-:W-:Y:S02]  /*6970*/  FMNMX.FTZ R24, R171, R24, !PT ;  /* 0x00000018ab187209 */ /* 0x000fe40007810000 */
[----:B------:R-:W-:-:S02]  /*6980*/  ISETP.GT.AND P3, PT, R14, 0x51, P1 ;  /* 0x000000510e00780c */ /* 0x000fc40000f64270 */
[----:B------:R-:W-:Y:S01]  /*6990*/  FSEL R63, R63, -INF , !P4 ;  /* 0xff8000003f3f7808 */ /* 0x000fe20006000000 */
[----:B------:R-:W-:Y:S01]  /*69a0*/  MUFU.EX2 R15, R15 ;  /* 0x0000000f000f7308 */ /* 0x000fe20000000800 */
[----:B------:R-:W-:Y:S02]  /*69b0*/  FMNMX.FTZ R24, R167, R24, !PT ;  /* 0x00000018a7187209 */ /* 0x000fe40007810000 */
[----:B------:R-:W-:Y:S02]  /*69c0*/  ISETP.GT.AND P5, PT, R14, 0x58, P1 ;  /* 0x000000580e00780c */ /* 0x000fe40000fa4270 */
[----:B------:R-:W-:Y:S02]  /*69d0*/  FSEL R165, R66, -INF , !P2 ;  /* 0xff80000042a57808 */ /* 0x000fe40005000000 */
[----:B------:R-:W-:Y:S01]  /*69e0*/  ISETP.LT.OR P3, PT, R12, 0x52, P3 ;  /* 0x000000520c00780c */ /* 0x000fe20001f61670 */
[----:B------:R-:W-:Y:S01]  /*69f0*/  MUFU.EX2 R178, R178 ;  /* 0x000000b200b27308 */ /* 0x000fe20000000800 */
[----:B------:R-:W-:-:S02]  /*6a00*/  FMNMX.FTZ R24, R63, R24, !PT ;  /* 0x000000183f187209 */ /* 0x000fc40007810000 */
[----:B------:R-:W-:Y:S02]  /*6a10*/  ISETP.GT.AND P4, PT, R14, 0x59, P1 ;  /* 0x000000590e00780c */ /* 0x000fe40000f84270 */
[----:B------:R-:W-:Y:S02]  /*6a20*/  ISETP.LT.OR P5, PT, R12, 0x59, P5 ;  /* 0x000000590c00780c */ /* 0x000fe40002fa1670 */
[----:B------:R-:W-:Y:S01]  /*6a30*/  FSEL R67, R67, -INF , !P3 ;  /* 0xff80000043437808 */ /* 0x000fe20005800000 */
[----:B------:R-:W-:Y:S01]  /*6a40*/  MUFU.EX2 R21, R21 ;  /* 0x0000001500157308 */ /* 0x000fe20000000800 */
[----:B------:R-:W-:Y:S02]  /*6a50*/  FMNMX.FTZ R24, R165, R24, !PT ;  /* 0x00000018a5187209 */ /* 0x000fe40007810000 */
[----:B------:R-:W-:Y:S02]  /*6a60*/  ISETP.GT.AND P2, PT, R14, 0x60, P1 ;  /* 0x000000600e00780c */ /* 0x000fe40000f44270 */
[----:B------:R-:W-:-:S02]  /*6a70*/  FSEL R157, R70, -INF , !P5 ;  /* 0xff800000469d7808 */ /* 0x000fc40006800000 */
[----:B------:R-:W-:Y:S01]  /*6a80*/  ISETP.LT.OR P4, PT, R12, 0x5a, P4 ;  /* 0x0000005a0c00780c */ /* 0x000fe20002781670 */
[----:B------:R-:W-:Y:S01]  /*6a90*/  MUFU.EX2 R172, R172 ;  /* 0x000000ac00ac7308 */ /* 0x000fe20000000800 */
[----:B------:R-:W-:Y:S02]  /*6aa0*/  FMNMX.FTZ R24, R67, R24, !PT ;  /* 0x0000001843187209 */ /* 0x000fe40007810000 */
[----:B------:R-:W-:Y:S02]  /*6ab0*/  ISETP.GT.AND P3, PT, R14, 0x61, P1 ;  /* 0x000000610e00780c */ /* 0x000fe40000f64270 */
[----:B------:R-:W-:Y:S02]  /*6ac0*/  ISETP.LT.OR P2, PT, R12, 0x61, P2 ;  /* 0x000000610c00780c */ /* 0x000fe40001741670 */
[----:B------:R-:W-:Y:S01]  /*6ad0*/  FSEL R71, R71, -INF , !P4 ;  /* 0xff80000047477808 */ /* 0x000fe20006000000 */
[----:B------:R-:W-:Y:S01]  /*6ae0*/  MUFU.EX2 R47, R47 ;  /* 0x0000002f002f7308 */ /* 0x000fe20000000800 */
[----:B------:R-:W-:-:S02]  /*6af0*/  FMNMX.FTZ R24, R157, R24, !PT ;  /* 0x000000189d187209 */ /* 0x000fc40007810000 */
[----:B------:R-:W-:Y:S02]  /*6b00*/  ISETP.GT.AND P5, PT, R14, 0x68, P1 ;  /* 0x000000680e00780c */ /* 0x000fe40000fa4270 */
[----:B------:R-:W-:Y:S02]  /*6b10*/  FSEL R155, R74, -INF , !P2 ;  /* 0xff8000004a9b7808 */ /* 0x000fe40005000000 */
[----:B------:R-:W-:Y:S01]  /*6b20*/  ISETP.LT.OR P3, PT, R12, 0x62, P3 ;  /* 0x000000620c00780c */ /* 0x000fe20001f61670 */
[----:B------:R-:W-:Y:S01]  /*6b30*/  MUFU.EX2 R174, R174 ;  /* 0x000000ae00ae7308 */ /* 0x000fe20000000800 */
[----:B------:R-:W-:Y:S02]  /*6b40*/  FMNMX.FTZ R24, R71, R24, !PT ;  /* 0x0000001847187209 */ /* 0x000fe40007810000 */
[----:B------:R-:W-:Y:S02]  /*6b50*/  ISETP.GT.AND P4, PT, R14, 0x69, P1 ;  /* 0x000000690e00780c */ /* 0x000fe40000f84270 */
[----:B------:R-:W-:-:S02]  /*6b60*/  ISETP.LT.OR P5, PT, R12, 0x69, P5 ;  /* 0x000000690c00780c */ /* 0x000fc40002fa1670 */
        /* <DEDUP_REMOVED lines=19> */
[----:B------:R-:W-:Y:S02]  /*6ca0*/  ISETP.LT.OR P5, PT, R12, 0x79, P5 ;  /* 0x000000790c00780c */ /* 0x000fe40002fa1670 */
[----:B------:R-:W-:Y:S01]  /*6cb0*/  FSEL R83, R83, -INF , !P3 ;  /* 0xff80000053537808 */ /* 0x000fe20005800000 */
[----:B------:R-:W-:Y:S01]  /*6cc0*/  MUFU.EX2 R53, R53 ;  /* 0x0000003500357308 */ /* 0x000fe20000000800 */
[----:B------:R-:W-:-:S02]  /*6cd0*/  FMNMX.FTZ R24, R159, R24, !PT ;  /* 0x000000189f187209 */ /* 0x000fc40007810000 */
[----:B------:R-:W-:Y:S02]  /*6ce0*/  ISETP.LT.OR P1, PT, R12, 0x7a, P1 ;  /* 0x0000007a0c00780c */ /* 0x000fe40000f21670 */
[----:B------:R-:W-:Y:S02]  /*6cf0*/  FSEL R195, R86, -INF , !P5 ;  /* 0xff80000056c37808 */ /* 0x000fe40006800000 */
[----:B------:R-:W-:Y:S01]  /*6d00*/  FMNMX.FTZ R24, R83, R24, !PT ;  /* 0x0000001853187209 */ /* 0x000fe20007810000 */
[----:B------:R-:W-:Y:S01]  /*6d10*/  MUFU.EX2 R164, R164 ;  /* 0x000000a400a47308 */ /* 0x000fe20000000800 */
[----:B------:R-:W-:Y:S02]  /*6d20*/  FSEL R87, R87, -INF , !P1 ;  /* 0xff80000057577808 */ /* 0x000fe40004800000 */
[----:B------:R-:W-:Y:S02]  /*6d30*/  FMNMX.FTZ R24, R195, R24, !PT ;  /* 0x00000018c3187209 */ /* 0x000fe40007810000 */
[----:B------:R-:W-:-:S02]  /*6d40*/  FSEL R65, R2, RZ, P6 ;  /* 0x000000ff02417208 */ /* 0x000fc40003000000 */
[----:B------:R-:W-:Y:S01]  /*6d50*/  FMNMX.FTZ R24, R87, R24, !PT ;  /* 0x0000001857187209 */ /* 0x000fe20007810000 */
[----:B------:R-:W-:Y:S02]  /*6d60*/  MUFU.EX2 R49, R49 ;  /* 0x0000003100317308 */ /* 0x000fe40000000800 */
[----:B------:R-:W-:Y:S02]  /*6d70*/  FADD.FTZ R65, -R65, R8 ;  /* 0x0000000841417221 */ /* 0x000fe40000010100 */
[----:B------:R-:W0:Y:S02]  /*6d80*/  SHFL.BFLY PT, R57, R24, 0x2, 0x1f ;  /* 0x0c401f0018397f89 */ /* 0x000e2400000e0000 */
[-C--:B------:R-:W-:Y:S02]  /*6d90*/  FMUL.FTZ R8, R65, R0.reuse ;  /* 0x0000000041087220 */ /* 0x080fe40000410000 */
[----:B------:R-:W-:Y:S08]  /*6da0*/  MUFU.EX2 R166, R166 ;  /* 0x000000a600a67308 */ /* 0x000ff00000000800 */
[----:B------:R-:W1:Y:S08]  /*6db0*/  MUFU.EX2 R8, R8 ;  /* 0x0000000800087308 */ /* 0x000e700000000800 */
[----:B------:R-:W-:Y:S01]  /*6dc0*/  MUFU.EX2 R37, R37 ;  /* 0x0000002500257308 */ /* 0x000fe20000000800 */
[----:B0-----:R-:W-:Y:S01]  /*6dd0*/  FMNMX.FTZ R12, R24, R57, !PT ;  /* 0x00000039180c7209 */ /* 0x001fe20007810000 */
[----:B------:R-:W-:-:S06]  /*6de0*/  FFMA.FTZ R57, R77, R0, -R20 ;  /* 0x000000004d397223 */ /* 0x000fcc0000010814 */
[----:B------:R-:W-:Y:S01]  /*6df0*/  MUFU.EX2 R160, R160 ;  /* 0x000000a000a07308 */ /* 0x000fe20000000800 */
[----:B------:R-:W0:Y:S07]  /*6e00*/  SHFL.BFLY PT, R61, R12, 0x1, 0x1f ;  /* 0x0c201f000c3d7f89 */ /* 0x000e2e00000e0000 */
[----:B------:R-:W-:Y:S08]  /*6e10*/  MUFU.EX2 R25, R25 ;  /* 0x0000001900197308 */ /* 0x000ff00000000800 */
[----:B------:R-:W-:Y:S08]  /*6e20*/  MUFU.EX2 R162, R162 ;  /* 0x000000a200a27308 */ /* 0x000ff00000000800 */
[----:B------:R-:W-:Y:S01]  /*6e30*/  MUFU.EX2 R29, R29 ;  /* 0x0000001d001d7308 */ /* 0x000fe20000000800 */
[----:B0-----:R-:W-:Y:S01]  /*6e40*/  FMNMX.FTZ R7, R12, R61, !PT ;  /* 0x0000003d0c077209 */ /* 0x001fe20007810000 */
[----:B-1----:R-:W-:-:S03]  /*6e50*/  FFMA.FTZ R61, R8, R4, R11 ;  /* 0x00000004083d7223 */ /* 0x002fc6000001000b */
[C---:B------:R-:W-:Y:S01]  /*6e60*/  FSETP.NEU.FTZ.AND P1, PT, R7.reuse, -INF , PT ;  /* 0xff8000000700780b */ /* 0x040fe20003f3d000 */
[C---:B------:R-:W-:Y:S01]  /*6e70*/  FMUL.FTZ R12, R7.reuse, R0 ;  /* 0x00000000070c7220 */ /* 0x040fe20000410000 */
[----:B------:R-:W-:Y:S01]  /*6e80*/  FADD.FTZ R61, R180, R61 ;  /* 0x0000003db43d7221 */ /* 0x000fe20000010000 */
[----:B------:R-:W-:Y:S01]  /*6e90*/  MUFU.EX2 R156, R156 ;  /* 0x0000009c009c7308 */ /* 0x000fe20000000800 */
[----:B------:R-:W-:Y:S02]  /*6ea0*/  FSEL R34, R7, RZ, P1 ;  /* 0x000000ff07227208 */ /* 0x000fe40000800000 */
[----:B------:R-:W-:-:S03]  /*6eb0*/  FSEL R12, R12, RZ, P1 ;  /* 0x000000ff0c0c7208 */ /* 0x000fc60000800000 */
[----:B------:R-:W-:Y:S02]  /*6ec0*/  FADD.FTZ R9, -R34, R9 ;  /* 0x0000000922097221 */ /* 0x000fe40000010100 */
[-CC-:B------:R-:W-:Y:S01]  /*6ed0*/  FFMA.FTZ R14, R26, R0.reuse, -R12.reuse ;  /* 0x000000001a0e7223 */ /* 0x180fe2000001080c */
[-CC-:B------:R-:W-:Y:S01]  /*6ee0*/  FFMA.FTZ R27, R27, R0.reuse, -R12.reuse ;  /* 0x000000001b1b7223 */ /* 0x180fe2000001080c */
[-C--:B------:R-:W-:Y:S01]  /*6ef0*/  FMUL.FTZ R9, R9, R0.reuse ;  /* 0x0000000009097220 */ /* 0x080fe20000410000 */
        /* <DEDUP_REMOVED lines=26> */
[-C--:B------:R-:W-:Y:S01]  /*70a0*/  FFMA.FTZ R79, R79, R0.reuse, -R12 ;  /* 0x000000004f4f7223 */ /* 0x080fe2000001080c */
[----:B------:R-:W2:Y:S01]  /*70b0*/  MUFU.EX2 R20, R20 ;  /* 0x0000001400147308 */ /* 0x000ea20000000800 */
[----:B0-----:R-:W-:Y:S01]  /*70c0*/  FFMA.FTZ R4, R9, R3, R14 ;  /* 0x0000000309047223 */ /* 0x001fe2000001000e */
[-CC-:B------:R-:W-:Y:S01]  /*70d0*/  FFMA.FTZ R159, R159, R0.reuse, -R12.reuse ;  /* 0x000000009f9f7223 */ /* 0x180fe2000001080c */
[-CC-:B------:R-:W-:Y:S01]  /*70e0*/  FFMA.FTZ R83, R83, R0.reuse, -R12.reuse ;  /* 0x0000000053537223 */ /* 0x180fe2000001080c */
[----:B------:R-:W-:-:S04]  /*70f0*/  FFMA.FTZ R195, R195, R0, -R12 ;  /* 0x00000000c3c37223 */ /* 0x000fc8000001080c */
[----:B------:R-:W0:Y:S01]  /*7100*/  MUFU.EX2 R31, R31 ;  /* 0x0000001f001f7308 */ /* 0x000e220000000800 */
[----:B-1----:R-:W-:Y:S01]  /*7110*/  FADD.FTZ R3, R27, R4 ;  /* 0x000000041b037221 */ /* 0x002fe20000010000 */
[----:B------:R-:W-:-:S06]  /*7120*/  FADD.FTZ R4, R182, R61 ;  /* 0x0000003db6047221 */ /* 0x000fcc0000010000 */
[----:B------:R-:W1:Y:S01]  /*7130*/  MUFU.EX2 R24, R24 ;  /* 0x0000001800187308 */ /* 0x000e620000000800 */
[----:B--2---:R-:W-:Y:S01]  /*7140*/  FADD.FTZ R40, R20, R3 ;  /* 0x0000000314287221 */ /* 0x004fe20000010000 */
[----:B------:R-:W-:-:S04]  /*7150*/  FADD.FTZ R3, R13, R4 ;  /* 0x000000040d037221 */ /* 0x000fc80000010000 */
[----:B------:R-:W-:Y:S02]  /*7160*/  FADD.FTZ R4, R176, R3 ;  /* 0x00000003b0047221 */ /* 0x000fe40000010000 */
[----:B------:R-:W2:Y:S01]  /*7170*/  MUFU.EX2 R35, R35 ;  /* 0x0000002300237308 */ /* 0x000ea20000000800 */
[----:B0-----:R-:W-:Y:S01]  /*7180*/  FADD.FTZ R61, R31, R40 ;  /* 0x000000281f3d7221 */ /* 0x001fe20000010000 */
[----:B------:R-:W-:-:S04]  /*7190*/  FADD.FTZ R3, R15, R4 ;  /* 0x000000040f037221 */ /* 0x000fc80000010000 */
[----:B------:R-:W-:Y:S02]  /*71a0*/  FADD.FTZ R4, R178, R3 ;  /* 0x00000003b2047221 */ /* 0x000fe40000010000 */
[----:B------:R-:W0:Y:S01]  /*71b0*/  MUFU.EX2 R26, R26 ;  /* 0x0000001a001a7308 */ /* 0x000e220000000800 */
[----:B-1----:R-:W-:Y:S01]  /*71c0*/  FADD.FTZ R40, R24, R61 ;  /* 0x0000003d18287221 */ /* 0x002fe20000010000 */
[----:B------:R-:W-:-:S04]  /*71d0*/  FADD.FTZ R3, R21, R4 ;  /* 0x0000000415037221 */ /* 0x000fc80000010000 */
[----:B------:R-:W-:Y:S02]  /*71e0*/  FADD.FTZ R4, R172, R3 ;  /* 0x00000003ac047221 */ /* 0x000fe40000010000 */
[----:B------:R-:W1:Y:S01]  /*71f0*/  MUFU.EX2 R39, R39 ;  /* 0x0000002700277308 */ /* 0x000e620000000800 */
[----:B--2---:R-:W-:Y:S01]  /*7200*/  FADD.FTZ R61, R35, R40 ;  /* 0x00000028233d7221 */ /* 0x004fe20000010000 */
[----:B------:R-:W-:-:S06]  /*7210*/  FFMA.FTZ R40, R67, R0, -R12 ;  /* 0x0000000043287223 */ /* 0x000fcc000001080c */
        /* <DEDUP_REMOVED lines=10> */
[----:B------:R-:W-:Y:S01]  /*72c0*/  FADD.FTZ R61, R59, R44 ;  /* 0x0000002c3b3d7221 */ /* 0x000fe20000010000 */
[-CC-:B------:R-:W-:Y:S01]  /*72d0*/  FFMA.FTZ R42, R71, R0.reuse, -R12.reuse ;  /* 0x00000000472a7223 */ /* 0x180fe2000001080c */
[----:B------:R-:W-:-:S04]  /*72e0*/  FFMA.FTZ R12, R87, R0, -R12 ;  /* 0x00000000570c7223 */ /* 0x000fc8000001080c */
        /* <DEDUP_REMOVED lines=8> */
[----:B------:R-:W-:-:S06]  /*7370*/  FADD.FTZ R4, R170, R61 ;  /* 0x0000003daa047221 */ /* 0x000fcc0000010000 */
[----:B------:R-:W0:Y:S01]  /*7380*/  MUFU.EX2 R43, R43 ;  /* 0x0000002b002b7308 */ /* 0x000e220000000800 */
[----:B-1----:R-:W-:-:S07]  /*7390*/  FADD.FTZ R3, R32, R3 ;  /* 0x0000000320037221 */ /* 0x002fce0000010000 */
        /* <DEDUP_REMOVED lines=10> */
[----:B------:R-:W-:-:S06]  /*7440*/  FADD.FTZ R61, R37, R4 ;  /* 0x00000004253d7221 */ /* 0x000fcc0000010000 */
[----:B------:R-:W1:Y:S01]  /*7450*/  MUFU.EX2 R38, R38 ;  /* 0x0000002600267308 */ /* 0x000e620000000800 */
[----:B--2---:R-:W-:-:S07]  /*7460*/  FADD.FTZ R44, R51, R44 ;  /* 0x0000002c332c7221 */ /* 0x004fce0000010000 */
        /* <DEDUP_REMOVED lines=10> */
[----:B------:R-:W-:-:S06]  /*7510*/  FADD.FTZ R44, R156, R61 ;  /* 0x0000003d9c2c7221 */ /* 0x000fcc0000010000 */
        /* <DEDUP_REMOVED lines=32> */
[----:B-1----:R-:W-:-:S03]  /*7720*/  FADD.FTZ R4, R41, R44 ;  /* 0x0000002c29047221 */ /* 0x002fc60000010000 */
[----:B--2---:R-:W-:Y:S01]  /*7730*/  FADD.FTZ R3, R12, R3 ;  /* 0x000000030c037221 */ /* 0x004fe20000010000 */
[----:B------:R-:W-:Y:S06]  /*7740*/  @!P0 BRA `(.L_x_1075) ;  /* 0x0000000000048947 */ /* 0x000fec0003800000 */
[----:B------:R-:W-:Y:S01]  /*7750*/  BPT.TRAP 0x1 ;  /* 0x000000040000795c */ /* 0x000fe20000300000 */
.L_x_1075:
[----:B------:R-:W-:Y:S01]  /*7760*/  ULEA UR6, UR58, UR41, 0x3 ;  /* 0x000000293a067291 */ /* 0x000fe2000f8e183f */
[----:B------:R-:W-:Y:S01]  /*7770*/  ISETP.GT.AND P1, PT, R10, UR57, PT ;  /* 0x000000390a007c0c */ /* 0x000fe2000bf24270 */
[----:B------:R-:W-:Y:S01]  /*7780*/  UMOV UR59, UR46 ;  /* 0x0000002e003b7c82 */ /* 0x000fe20008000000 */
[----:B------:R-:W-:Y:S01]  /*7790*/  UMOV UR58, UR45 ;  /* 0x0000002d003a7c82 */ /* 0x000fe20008000000 */
[----:B------:R-:W-:Y:S01]  /*77a0*/  UIADD3 UR6, UR6, 0x28860, URZ ;  /* 0x0002886006067890 */ /* 0x000fe2000fffe03f */
[----:B------:R-:W-:Y:S01]  /*77b0*/  F2FP.BF16.F32.PACK_AB R159, R79, R153 ;  /* 0x000000994f9f723e */ /* 0x000fe200000010ff */
[-C--:B------:R-:W-:Y:S01]  /*77c0*/  FMUL.FTZ R88, R88, R8.reuse ;  /* 0x0000000858587220 */ /* 0x080fe20000410000 */
[-C--:B------:R-:W-:Y:S01]  /*77d0*/  FMUL.FTZ R89, R89, R8.reuse ;  /* 0x0000000859597220 */ /* 0x080fe20000410000 */
[----:B------:R-:W-:Y:S01]  /*77e0*/  UPRMT UR6, UR40, 0x654, UR6 ;  /* 0x0000065428067896 */ /* 0x000fe20008000006 */
        /* <DEDUP_REMOVED lines=96> */
[----:B------:R-:W-:Y:S01]  /*7df0*/  F2FP.BF16.F32.PACK_AB R155, R12, R155 ;  /* 0x0000009b0c9b723e */ /* 0x000fe200000010ff */
[----:B------:R-:W-:Y:S06]  /*7e00*/  @P1 BRA `(.L_x_1076) ;  /* 0xffffffcc00b81947 */ /* 0x000fec000383ffff */
.L_x_1057:
[----:B------:R-:W-:Y:S01]  /*7e10*/  UISETP.NE.AND UP1, UPT, UR50, URZ, UPT ;  /* 0x0000003f3200728c */ /* 0x000fe2000bf25270 */
[----:B------:R-:W-:Y:S01]  /*7e20*/  IADD3 R6, -R6, 0x1, RZ ;  /* 0x0000000106067810 */ /* 0x000fe20007ffe1ff */
[----:B------:R-:W-:Y:S02]  /*7e30*/  UISETP.NE.AND UP0, UPT, UR49, URZ, UPT ;  /* 0x0000003f3100728c */ /* 0x000fe4000bf05270 */
[----:B------:R-:W-:Y:S02]  /*7e40*/  UIADD3 UR10, UR37, 0x7f, URZ ;  /* 0x0000007f250a7890 */ /* 0x000fe4000fffe03f */
[----:B------:R-:W-:Y:S02]  /*7e50*/  IMAD R5, R5, UR43, R6 ;  /* 0x0000002b05057c24 */ /* 0x000fe4000f8e0206 */
[----:B------:R-:W-:-:S03]  /*7e60*/  PLOP3.LUT P1, PT, PT, PT, UP0, 0x40, 0x0 ;  /* 0x000000000000781c */ /* 0x000fc60003f2e808 */
[----:B------:R-:W-:Y:S01]  /*7e70*/  @UP1 ULDC UR6, c[0x0][0x44c] ;  /* 0x0001130000061ab9 */ /* 0x000fe20000000800 */
[----:B------:R-:W-:Y:S01]  /*7e80*/  @UP1 ULDC UR11, c[0x0][0x450] ;  /* 0x00011400000b1ab9 */ /* 0x000fe20000000800 */
[----:B------:R-:W-:-:S04]  /*7e90*/  UIMAD.WIDE.U32 UR6, UR10, UR6, URZ ;  /* 0x000000060a0672a5 */ /* 0x000fc8000f8e003f */
[----:B------:R-:W-:-:S06]  /*7ea0*/  @UP1 USHF.R.U32.HI UR10, URZ, UR11, UR7 ;  /* 0x0000000b3f0a1299 */ /* 0x000fcc0008011607 */
[----:B------:R-:W-:-:S04]  /*7eb0*/  VIADD R5, R5, UR10 ;  /* 0x0000000a05057c36 */ /* 0x000fc80008000000 */
[----:B------:R-:W-:Y:S01]  /*7ec0*/  VIADD R6, R5, -UR55 ;  /* 0x8000003705067c36 */ /* 0x000fe20008000000 */
[----:B------:R-:W-:Y:S06]  /*7ed0*/  @P1 BRA `(.L_x_1077) ;  /* 0x0000000000441947 */ /* 0x000fec0003800000 */
[----:B------:R-:W-:-:S13]  /*7ee0*/  ISETP.GT.AND P1, PT, R5, -0x1, PT ;  /* 0xffffffff0500780c */ /* 0x000fda0003f24270 */
[----:B------:R-:W-:Y:S05]  /*7ef0*/  @P1 BRA `(.L_x_1078) ;  /* 0x0000000000201947 */ /* 0x000fea0003800000 */
[----:B------:R-:W0:Y:S01]  /*7f00*/  LDC R12, c[0x0][0x9e4] ;  /* 0x00027900ff0c7b82 */ /* 0x000e220000000800 */
[----:B------:R-:W-:Y:S02]  /*7f10*/  LOP3.LUT R5, RZ, R5, RZ, 0x33, !PT ;  /* 0x00000005ff057212 */ /* 0x000fe400078e33ff */
[----:B0-----:R-:W-:-:S13]  /*7f20*/  ISETP.NE.AND P1, PT, R12, 0x1, PT ;  /* 0x000000010c00780c */ /* 0x001fda0003f25270 */
[----:B------:R-:W0:Y:S02]  /*7f30*/  @P1 LDC.64 R8, c[0x0][0x9e8] ;  /* 0x00027a00ff081b82 */ /* 0x000e240000000a00 */
[----:B0-----:R-:W-:-:S05]  /*7f40*/  @P1 IMAD.HI.U32 R8, R5, R8, RZ ;  /* 0x0000000805081227 */ /* 0x001fca00078e00ff */
[----:B------:R-:W-:-:S04]  /*7f50*/  @P1 SHF.R.U32.HI R5, RZ, R9, R8 ;  /* 0x00000009ff051219 */ /* 0x000fc80000011608 */
[----:B------:R-:W-:Y:S01]  /*7f60*/  LOP3.LUT R5, RZ, R5, RZ, 0x33, !PT ;  /* 0x00000005ff057212 */ /* 0x000fe200078e33ff */
[----:B------:R-:W-:Y:S06]  /*7f70*/  BRA `(.L_x_1079) ;  /* 0x0000000000147947 */ /* 0x000fec0003800000 */
.L_x_1078:
[----:B------:R-:W0:Y:S02]  /*7f80*/  LDC R12, c[0x0][0x9e4] ;  /* 0x00027900ff0c7b82 */ /* 0x000e240000000800 */
[----:B0-----:R-:W-:-:S13]  /*7f90*/  ISETP.NE.AND P1, PT, R12, 0x1, PT ;  /* 0x000000010c00780c */ /* 0x001fda0003f25270 */
[----:B------:R-:W0:Y:S02]  /*7fa0*/  @P1 LDC.64 R8, c[0x0][0x9e8] ;  /* 0x00027a00ff081b82 */ /* 0x000e240000000a00 */
[----:B0-----:R-:W-:-:S05]  /*7fb0*/  @P1 IMAD.HI.U32 R8, R5, R8, RZ ;  /* 0x0000000805081227 */ /* 0x001fca00078e00ff */
[----:B------:R-:W-:-:S07]  /*7fc0*/  @P1 SHF.R.U32.HI R5, RZ, R9, R8 ;  /* 0x00000009ff051219 */ /* 0x000fce0000011608 */
.L_x_1079:
[----:B------:R-:W-:-:S05]  /*7fd0*/  IMAD R5, R5, R12, RZ ;  /* 0x0000000c05057224 */ /* 0x000fca00078e02ff */
[----:B------:R-:W-:-:S07]  /*7fe0*/  VIMNMX R6, R6, R5, !PT ;  /* 0x0000000506067248 */ /* 0x000fce0007fe0100 */
.L_x_1077:
[----:B------:R-:W-:-:S05]  /*7ff0*/  VIADD R6, R6, 0x7f ;  /* 0x0000007f06067836 */ /* 0x000fca0000000000 */
[----:B------:R-:W-:-:S04]  /*8000*/  SHF.R.S32.HI R5, RZ, 0x1f, R6 ;  /* 0x0000001fff057819 */ /* 0x000fc80000011406 */
[----:B------:R-:W-:-:S04]  /*8010*/  LEA.HI R5, R5, R6, RZ, 0x7 ;  /* 0x0000000605057211 */ /* 0x000fc800078f38ff */
[----:B------:R-:W-:-:S04]  /*8020*/  SHF.R.S32.HI R5, RZ, 0x7, R5 ;  /* 0x00000007ff057819 */ /* 0x000fc80000011405 */
[----:B------:R-:W-:-:S04]  /*8030*/  VIMNMX R5, R5, UR39, !PT ;  /* 0x0000002705057c48 */ /* 0x000fc8000ffe0100 */
[----:B------:R-:W-:-:S13]  /*8040*/  ISETP.GE.AND P1, PT, R10, R5, PT ;  /* 0x000000050a00720c */ /* 0x000fda0003f26270 */
[----:B------:R-:W-:Y:S05]  /*8050*/  @!P1 BRA `(.L_x_1080) ;  /* 0x0000002000149947 */ /* 0x000fea0003800000 */
[----:B------:R-:W-:Y:S01]  /*8060*/  IMAD.MOV.U32 R8, RZ, RZ, R7 ;  /* 0x000000ffff087224 */ /* 0x000fe200078e0007 */
[----:B------:R-:W-:Y:S01]  /*8070*/  UMOV UR55, UR46 ;  /* 0x0000002e00377c82 */ /* 0x000fe20008000000 */
[----:B------:R-:W-:Y:S01]  /*8080*/  IMAD.MOV.U32 R9, RZ, RZ, R2 ;  /* 0x000000ffff097224 */ /* 0x000fe200078e0002 */
[----:B------:R-:W-:Y:S01]  /*8090*/  UMOV UR54, UR45 ;  /* 0x0000002d00367c82 */ /* 0x000fe20008000000 */
[----:B------:R-:W-:-:S07]  /*80a0*/  IMAD.MOV.U32 R6, RZ, RZ, R10 ;  /* 0x000000ffff067224 */ /* 0x000fce00078e000a */
.L_x_1091:
[----:B------:R-:W-:Y:S01]  /*80b0*/  ISETP.NE.AND P2, PT, RZ, UR42, PT ;  /* 0x0000002aff007c0c */ /* 0x000fe2000bf45270 */
[----:B------:R-:W-:-:S04]  /*80c0*/  UISETP.NE.AND UP0, UPT, UR54, 0x1, UPT ;  /* 0x000000013600788c */ /* 0x000fc8000bf05270 */
[----:B------:R-:W-:-:S04]  /*80d0*/  USEL UR46, URZ, 0x1, UP0 ;  /* 0x000000013f2e7887 */ /* 0x000fc80008000000 */
[----:B------:R-:W-:-:S04]  /*80e0*/  ULOP3.LUT UR46, UR55, UR46, URZ, 0x3c, !UPT ;  /* 0x0000002e372e7292 */ /* 0x000fc8000f8e3c3f */
[----:B------:R-:W-:Y:S08]  /*80f0*/  @P2 BRA `(.L_x_1081) ;  /* 0x0000000000382947 */ /* 0x000ff00003800000 */
[----:B------:R-:W-:Y:S05]  /*8100*/  @!P0 BRA `(.L_x_1082) ;  /* 0x0000000000048947 */ /* 0x000fea0003800000 */
[----:B------:R-:W-:Y:S01]  /*8110*/  BPT.TRAP 0x1 ;  /* 0x000000040000795c */ /* 0x000fe20000300000 */
.L_x_1082:
        /* <DEDUP_REMOVED lines=9> */
.L_x_1083:
[----:B-1----:R-:W-:Y:S05]  /*81b0*/  @P1 BRA `(.L_x_1081) ;  /* 0x0000000000081947 */ /* 0x002fea0003800000 */
[----:B------:R-:W1:Y:S02]  /*81c0*/  SYNCS.PHASECHK.TRANS64.TRYWAIT P1, [UR6+0x28830], R0 ;  /* 0x02883000ff0075a7 */ /* 0x000e640008020146 */
[----:B-1----:R-:W-:Y:S05]  /*81d0*/  @!P1 BRA `(.L_x_1084) ;  /* 0x000000bc009c9947 */ /* 0x002fea0003800000 */
.L_x_1081:
        /* <DEDUP_REMOVED lines=48> */
.L_x_1086:
[----:B------:R-:W-:Y:S01]  /*84e0*/  ULEA UR6, UR54, UR41, 0x3 ;  /* 0x0000002936067291 */ /* 0x000fe2000f8e183f */
[----:B------:R-:W-:-:S05]  /*84f0*/  IMAD.U32 R0, RZ, RZ, UR55 ;  /* 0x00000037ff007e24 */ /* 0x000fca000f8e00ff */
[----:B------:R-:W-:-:S04]  /*8500*/  SHF.L.U32 R0, R0, 0x1f, RZ ;  /* 0x0000001f00007819 */ /* 0x000fc800000006ff */
[----:B------:R0:W1:Y:S01]  /*8510*/  SYNCS.PHASECHK.TRANS64.TRYWAIT P1, [UR6+0x28850], R0 ;  /* 0x02885000ff0075a7 */ /* 0x0000620008020146 */
[----:B------:R-:W-:Y:S05]  /*8520*/  @!P0 BRA `(.L_x_1087) ;  /* 0x0000000000048947 */ /* 0x000fea0003800000 */
[----:B------:R-:W-:Y:S01]  /*8530*/  BPT.TRAP 0x1 ;  /* 0x000000040000795c */ /* 0x000fe20000300000 */
.L_x_1087:
[----:B-1----:R-:W-:Y:S05]  /*8540*/  @P1 BRA `(.L_x_1085) ;  /* 0x0000000000081947 */ /* 0x002fea0003800000 */
[----:B------:R-:W1:Y:S02]  /*8550*/  SYNCS.PHASECHK.TRANS64.TRYWAIT P1, [UR6+0x28850], R0 ;  /* 0x02885000ff0075a7 */ /* 0x000e640008020146 */
[----:B-1----:R-:W-:Y:S05]  /*8560*/  @!P1 BRA `(.L_x_1088) ;  /* 0x000000b800d09947 */ /* 0x002fea0003800000 */
.L_x_1085:
        /* <DEDUP_REMOVED lines=49> */
.L_x_1089:
        /* <DEDUP_REMOVED lines=77> */
[C---:B-1----:R-:W-:Y:S01]  /*8d50*/  FMUL.FTZ R153, R2.reuse, R0 ;  /* 0x0000000002997220 */ /* 0x042fe20000410000 */
[----:B------:R-:W-:-:S03]  /*8d60*/  FADD.FTZ R9, -R2, R9 ;  /* 0x0000000902097221 */ /* 0x000fc60000010100 */
[-CC-:B------:R-:W-:Y:S01]  /*8d70*/  FFMA.FTZ R11, R25, R0.reuse, -R153.reuse ;  /* 0x00000000190b7223 */ /* 0x180fe20000010899 */
[-CC-:B------:R-:W-:Y:S01]  /*8d80*/  FFMA.FTZ R25, R41, R0.reuse, -R153.reuse ;  /* 0x0000000029197223 */ /* 0x180fe20000010899 */
[-CC-:B------:R-:W-:Y:S01]  /*8d90*/  FFMA.FTZ R41, R57, R0.reuse, -R153.reuse ;  /* 0x0000000039297223 */ /* 0x180fe20000010899 */
[-CC-:B------:R-:W-:Y:S01]  /*8da0*/  FFMA.FTZ R57, R73, R0.reuse, -R153.reuse ;  /* 0x0000000049397223 */ /* 0x180fe20000010899 */
[C---:B------:R-:W-:Y:S01]  /*8db0*/  FADD.FTZ R15, -R7.reuse, R8 ;  /* 0x00000008070f7221 */ /* 0x040fe20000010100 */
[-C--:B------:R-:W-:Y:S01]  /*8dc0*/  FMUL.FTZ R73, R7, R0.reuse ;  /* 0x0000000007497220 */ /* 0x080fe20000410000 */
[-C--:B------:R-:W-:Y:S01]  /*8dd0*/  FMUL.FTZ R9, R9, R0.reuse ;  /* 0x0000000009097220 */ /* 0x080fe20000410000 */
[-C--:B------:R-:W-:Y:S01]  /*8de0*/  FFMA.FTZ R180, R24, R0.reuse, -R153 ;  /* 0x0000000018b47223 */ /* 0x080fe20000010899 */
[-C--:B------:R-:W-:Y:S01]  /*8df0*/  FMUL.FTZ R8, R15, R0.reuse ;  /* 0x000000000f087220 */ /* 0x080fe20000410000 */
[-CC-:B------:R-:W-:Y:S01]  /*8e00*/  FFMA.FTZ R181, R26, R0.reuse, -R73.reuse ;  /* 0x000000001ab57223 */ /* 0x180fe20000010849 */
[-C--:B------:R-:W-:Y:S01]  /*8e10*/  FFMA.FTZ R10, R27, R0.reuse, -R73 ;  /* 0x000000001b0a7223 */ /* 0x080fe20000010849 */
[-C--:B------:R-:W-:Y:S01]  /*8e20*/  FFMA.FTZ R182, R28, R0.reuse, -R153 ;  /* 0x000000001cb67223 */ /* 0x080fe20000010899 */
[----:B------:R-:W-:Y:S01]  /*8e30*/  MUFU.EX2 R9, R9 ;  /* 0x0000000900097308 */ /* 0x000fe20000000800 */
[-C--:B------:R-:W-:Y:S01]  /*8e40*/  FFMA.FTZ R183, R30, R0.reuse, -R73 ;  /* 0x000000001eb77223 */ /* 0x080fe20000010849 */
[-C--:B------:R-:W-:Y:S01]  /*8e50*/  FFMA.FTZ R13, R29, R0.reuse, -R153 ;  /* 0x000000001d0d7223 */ /* 0x080fe20000010899 */
[-C--:B------:R-:W-:Y:S01]  /*8e60*/  FFMA.FTZ R12, R31, R0.reuse, -R73 ;  /* 0x000000001f0c7223 */ /* 0x080fe20000010849 */
[-C--:B------:R-:W-:Y:S01]  /*8e70*/  FFMA.FTZ R176, R32, R0.reuse, -R153 ;  /* 0x0000000020b07223 */ /* 0x080fe20000010899 */
[-C--:B------:R-:W-:Y:S01]  /*8e80*/  FFMA.FTZ R177, R34, R0.reuse, -R73 ;  /* 0x0000000022b17223 */ /* 0x080fe20000010849 */
[-C--:B------:R-:W-:Y:S01]  /*8e90*/  FFMA.FTZ R15, R33, R0.reuse, -R153 ;  /* 0x00000000210f7223 */ /* 0x080fe20000010899 */
[-C--:B------:R-:W-:Y:S01]  /*8ea0*/  FFMA.FTZ R14, R35, R0.reuse, -R73 ;  /* 0x00000000230e7223 */ /* 0x080fe20000010849 */
[----:B------:R-:W0:Y:S01]  /*8eb0*/  MUFU.EX2 R180, R180 ;  /* 0x000000b400b47308 */ /* 0x000e220000000800 */
[-C--:B------:R-:W-:Y:S01]  /*8ec0*/  FFMA.FTZ R178, R36, R0.reuse, -R153 ;  /* 0x0000000024b27223 */ /* 0x080fe20000010899 */
[-C--:B------:R-:W-:Y:S01]  /*8ed0*/  FFMA.FTZ R179, R38, R0.reuse, -R73 ;  /* 0x0000000026b37223 */ /* 0x080fe20000010849 */
[-C--:B------:R-:W-:Y:S01]  /*8ee0*/  FFMA.FTZ R21, R37, R0.reuse, -R153 ;  /* 0x0000000025157223 */ /* 0x080fe20000010899 */
[-C--:B------:R-:W-:Y:S01]  /*8ef0*/  FFMA.FTZ R20, R39, R0.reuse, -R73 ;  /* 0x0000000027147223 */ /* 0x080fe20000010849 */
[-C--:B------:R-:W-:Y:S01]  /*8f00*/  FFMA.FTZ R172, R40, R0.reuse, -R153 ;  /* 0x0000000028ac7223 */ /* 0x080fe20000010899 */
[-CC-:B------:R-:W-:Y:S01]  /*8f10*/  FFMA.FTZ R173, R42, R0.reuse, -R73.reuse ;  /* 0x000000002aad7223 */ /* 0x180fe20000010849 */
        /* <DEDUP_REMOVED lines=8> */
[----:B------:R-:W-:Y:S01]  /*8fa0*/  FFMA.FTZ R33, R49, R0, -R153 ;  /* 0x0000000031217223 */ /* 0x000fe20000010899 */
[----:B------:R-:W1:Y:S01]  /*8fb0*/  MUFU.EX2 R181, R181 ;  /* 0x000000b500b57308 */ /* 0x000e620000000800 */
[----:B0-----:R-:W-:Y:S01]  /*8fc0*/  FFMA.FTZ R4, R9, R4, R180 ;  /* 0x0000000409047223 */ /* 0x001fe200000100b4 */
[-C--:B------:R-:W-:Y:S01]  /*8fd0*/  FFMA.FTZ R28, R51, R0.reuse, -R73 ;  /* 0x00000000331c7223 */ /* 0x080fe20000010849 */
[-C--:B------:R-:W-:Y:S01]  /*8fe0*/  FFMA.FTZ R170, R52, R0.reuse, -R153 ;  /* 0x0000000034aa7223 */ /* 0x080fe20000010899 */
[-C--:B------:R-:W-:Y:S01]  /*8ff0*/  FFMA.FTZ R171, R54, R0.reuse, -R73 ;  /* 0x0000000036ab7223 */ /* 0x080fe20000010849 */
[-C--:B------:R-:W-:Y:S01]  /*9000*/  FFMA.FTZ R37, R53, R0.reuse, -R153 ;  /* 0x0000000035257223 */ /* 0x080fe20000010899 */
[-C--:B------:R-:W-:Y:S01]  /*9010*/  FFMA.FTZ R30, R55, R0.reuse, -R73 ;  /* 0x00000000371e7223 */ /* 0x080fe20000010849 */
[-C--:B------:R-:W-:Y:S01]  /*9020*/  FFMA.FTZ R164, R56, R0.reuse, -R153 ;  /* 0x0000000038a47223 */ /* 0x080fe20000010899 */
[----:B------:R-:W0:Y:S01]  /*9030*/  MUFU.EX2 R11, R11 ;  /* 0x0000000b000b7308 */ /* 0x000e220000000800 */
[-CC-:B------:R-:W-:Y:S01]  /*9040*/  FFMA.FTZ R165, R58, R0.reuse, -R73.reuse ;  /* 0x000000003aa57223 */ /* 0x180fe20000010849 */
[-C--:B------:R-:W-:Y:S01]  /*9050*/  FFMA.FTZ R32, R59, R0.reuse, -R73 ;  /* 0x000000003b207223 */ /* 0x080fe20000010849 */
[-C--:B------:R-:W-:Y:S01]  /*9060*/  FFMA.FTZ R166, R60, R0.reuse, -R153 ;  /* 0x000000003ca67223 */ /* 0x080fe20000010899 */
[-C--:B------:R-:W-:Y:S01]  /*9070*/  FFMA.FTZ R167, R62, R0.reuse, -R73 ;  /* 0x000000003ea77223 */ /* 0x080fe20000010849 */
[-C--:B------:R-:W-:Y:S01]  /*9080*/  FFMA.FTZ R45, R61, R0.reuse, -R153 ;  /* 0x000000003d2d7223 */ /* 0x080fe20000010899 */
[-C--:B------:R-:W-:Y:S01]  /*9090*/  FFMA.FTZ R34, R63, R0.reuse, -R73 ;  /* 0x000000003f227223 */ /* 0x080fe20000010849 */
[-C--:B------:R-:W-:Y:S01]  /*90a0*/  FFMA.FTZ R160, R64, R0.reuse, -R153 ;  /* 0x0000000040a07223 */ /* 0x080fe20000010899 */
[----:B------:R-:W2:Y:S01]  /*90b0*/  MUFU.EX2 R10, R10 ;  /* 0x0000000a000a7308 */ /* 0x000ea20000000800 */
[----:B-1----:R-:W-:Y:S01]  /*90c0*/  FFMA.FTZ R3, R8, R3, R181 ;  /* 0x0000000308037223 */ /* 0x002fe200000100b5 */
[-C--:B------:R-:W-:Y:S01]  /*90d0*/  FFMA.FTZ R161, R66, R0.reuse, -R73 ;  /* 0x0000000042a17223 */ /* 0x080fe20000010849 */
[-CC-:B------:R-:W-:Y:S01]  /*90e0*/  FFMA.FTZ R49, R65, R0.reuse, -R153.reuse ;  /* 0x0000000041317223 */ /* 0x180fe20000010899 */
[-C--:B------:R-:W-:Y:S01]  /*90f0*/  FFMA.FTZ R162, R68, R0.reuse, -R153 ;  /* 0x0000000044a27223 */ /* 0x080fe20000010899 */
[-C--:B------:R-:W-:Y:S01]  /*9100*/  FFMA.FTZ R163, R70, R0.reuse, -R73 ;  /* 0x0000000046a37223 */ /* 0x080fe20000010849 */
[-CC-:B------:R-:W-:Y:S01]  /*9110*/  FFMA.FTZ R53, R69, R0.reuse, -R153.reuse ;  /* 0x0000000045357223 */ /* 0x180fe20000010899 */
[-C--:B------:R-:W-:Y:S01]  /*9120*/  FFMA.FTZ R156, R72, R0.reuse, -R153 ;  /* 0x00000000489c7223 */ /* 0x080fe20000010899 */
[----:B------:R-:W1:Y:S01]  /*9130*/  MUFU.EX2 R182, R182 ;  /* 0x000000b600b67308 */ /* 0x000e620000000800 */
[----:B0-----:R-:W-:Y:S01]  /*9140*/  FADD.FTZ R27, R11, R4 ;  /* 0x000000040b1b7221 */ /* 0x001fe20000010000 */
[-CC-:B------:R-:W-:Y:S01]  /*9150*/  FFMA.FTZ R157, R74, R0.reuse, -R73.reuse ;  /* 0x000000004a9d7223 */ /* 0x180fe20000010849 */
[-C--:B------:R-:W-:Y:S01]  /*9160*/  FFMA.FTZ R75, R75, R0.reuse, -R73 ;  /* 0x000000004b4b7223 */ /* 0x080fe20000010849 */
[-C--:B------:R-:W-:Y:S01]  /*9170*/  FFMA.FTZ R158, R76, R0.reuse, -R153 ;  /* 0x000000004c9e7223 */ /* 0x080fe20000010899 */
[-C--:B------:R-:W-:Y:S01]  /*9180*/  FFMA.FTZ R78, R78, R0.reuse, -R73 ;  /* 0x000000004e4e7223 */ /* 0x080fe20000010849 */
[-C--:B------:R-:W-:Y:S01]  /*9190*/  FFMA.FTZ R61, R77, R0.reuse, -R153 ;  /* 0x000000004d3d7223 */ /* 0x080fe20000010899 */
[-C--:B------:R-:W-:Y:S01]  /*91a0*/  FFMA.FTZ R79, R79, R0.reuse, -R73 ;  /* 0x000000004f4f7223 */ /* 0x080fe20000010849 */
[----:B------:R-:W0:Y:S01]  /*91b0*/  MUFU.EX2 R183, R183 ;  /* 0x000000b700b77308 */ /* 0x000e220000000800 */
[----:B--2---:R-:W-:Y:S01]  /*91c0*/  FADD.FTZ R4, R10, R3 ;  /* 0x000000030a047221 */ /* 0x004fe20000010000 */
[-C--:B------:R-:W-:Y:S01]  /*91d0*/  FFMA.FTZ R152, R80, R0.reuse, -R153 ;  /* 0x0000000050987223 */ /* 0x080fe20000010899 */
[-C--:B------:R-:W-:Y:S01]  /*91e0*/  FFMA.FTZ R82, R82, R0.reuse, -R73 ;  /* 0x0000000052527223 */ /* 0x080fe20000010849 */
[-C--:B------:R-:W-:Y:S01]  /*91f0*/  FFMA.FTZ R65, R81, R0.reuse, -R153 ;  /* 0x0000000051417223 */ /* 0x080fe20000010899 */
[-C--:B------:R-:W-:Y:S01]  /*9200*/  FFMA.FTZ R83, R83, R0.reuse, -R73 ;  /* 0x0000000053537223 */ /* 0x080fe20000010849 */
[-CC-:B------:R-:W-:Y:S01]  /*9210*/  FFMA.FTZ R154, R84, R0.reuse, -R153.reuse ;  /* 0x00000000549a7223 */ /* 0x180fe20000010899 */
[-C--:B------:R-:W-:Y:S01]  /*9220*/  FFMA.FTZ R69, R85, R0.reuse, -R153 ;  /* 0x0000000055457223 */ /* 0x080fe20000010899 */
        /* <DEDUP_REMOVED lines=124> */
.L_x_1090:
[----:B------:R-:W-:Y:S01]  /*99f0*/  ULEA UR6, UR54, UR41, 0x3 ;  /* 0x0000002936067291 */ /* 0x000fe2000f8e183f */
[----:B------:R-:W-:Y:S01]  /*9a00*/  ISETP.GT.AND P1, PT, R6, R5, PT ;  /* 0x000000050600720c */ /* 0x000fe20003f24270 */
[----:B------:R-:W-:Y:S01]  /*9a10*/  UMOV UR55, UR46 ;  /* 0x0000002e00377c82 */ /* 0x000fe20008000000 */
[----:B------:R-:W-:Y:S01]  /*9a20*/  UMOV UR54, UR45 ;  /* 0x0000002d00367c82 */ /* 0x000fe20008000000 */
[----:B------:R-:W-:Y:S01]  /*9a30*/  UIADD3 UR6, UR6, 0x28860, URZ ;  /* 0x0002886006067890 */ /* 0x000fe2000fffe03f */
[-C--:B------:R-:W-:Y:S01]  /*9a40*/  FMUL.FTZ R88, R88, R9.reuse ;  /* 0x0000000958587220 */ /* 0x080fe20000410000 */
        /* <DEDUP_REMOVED lines=99> */
[----:B------:R-:W-:Y:S01]  /*a080*/  F2FP.BF16.F32.PACK_AB R155, R42, R155 ;  /* 0x0000009b2a9b723e */ /* 0x000fe200000010ff */
[----:B------:R-:W-:Y:S06]  /*a090*/  @P1 BRA `(.L_x_1091) ;  /* 0xffffffe000041947 */ /* 0x000fec000383ffff */
[----:B------:R-:W-:-:S07]  /*a0a0*/  IMAD.MOV.U32 R10, RZ, RZ, R6 ;  /* 0x000000ffff0a7224 */ /* 0x000fce00078e0006 */
.L_x_1080:
[----:B------:R-:W-:-:S13]  /*a0b0*/  ISETP.GE.AND P1, PT, R10, UR39, PT ;  /* 0x000000270a007c0c */ /* 0x000fda000bf26270 */
[----:B------:R-:W-:Y:S05]  /*a0c0*/  @!P1 BRA `(.L_x_1092) ;  /* 0x0000003000549947 */ /* 0x000fea0003800000 */
[----:B------:R-:W-:Y:S01]  /*a0d0*/  IMAD.MOV.U32 R6, RZ, RZ, R7 ;  /* 0x000000ffff067224 */ /* 0x000fe200078e0007 */
[----:B------:R-:W-:Y:S01]  /*a0e0*/  UMOV UR59, UR46 ;  /* 0x0000002e003b7c82 */ /* 0x000fe20008000000 */
[----:B------:R-:W-:Y:S01]  /*a0f0*/  IMAD.MOV.U32 R5, RZ, RZ, R2 ;  /* 0x000000ffff057224 */ /* 0x000fe200078e0002 */
[----:B------:R-:W-:Y:S01]  /*a100*/  UMOV UR58, UR45 ;  /* 0x0000002d003a7c82 */ /* 0x000fe20008000000 */
[----:B------:R-:W-:Y:S01]  /*a110*/  ULDC UR54, c[0x0][0x9e4] ;  /* 0x0002790000367ab9 */ /* 0x000fe20000000800 */
[----:B------:R-:W-:Y:S01]  /*a120*/  ULDC UR57, c[0x0][0x9dc] ;  /* 0x0002770000397ab9 */ /* 0x000fe20000000800 */
[----:B------:R-:W-:Y:S01]  /*a130*/  ULDC UR56, c[0x0][0x288] ;  /* 0x0000a20000387ab9 */ /* 0x000fe20000000800 */
[----:B------:R-:W-:-:S05]  /*a140*/  ULDC UR55, c[0x0][0x9e0] ;  /* 0x0002780000377ab9 */ /* 0x000fca0000000800 */
.L_x_1111:
[----:B------:R-:W-:Y:S01]  /*a150*/  UIADD3 UR45, UR58, 0x1, URZ ;  /* 0x000000013a2d7890 */ /* 0x000fe2000fffe03f */
[----:B------:R-:W-:-:S03]  /*a160*/  ISETP.NE.AND P2, PT, RZ, UR42, PT ;  /* 0x0000002aff007c0c */ /* 0x000fc6000bf45270 */
[----:B------:R-:W-:-:S04]  /*a170*/  UISETP.NE.AND UP0, UPT, UR45, 0x2, UPT ;  /* 0x000000022d00788c */ /* 0x000fc8000bf05270 */
[----:B------:R-:W-:Y:S02]  /*a180*/  USEL UR46, URZ, 0x1, UP0 ;  /* 0x000000013f2e7887 */ /* 0x000fe40008000000 */
[----:B------:R-:W-:Y:S02]  /*a190*/  USEL UR45, UR45, URZ, UP0 ;  /* 0x0000003f2d2d7287 */ /* 0x000fe40008000000 */
[----:B------:R-:W-:Y:S02]  /*a1a0*/  ULOP3.LUT UR46, UR59, UR46, URZ, 0x3c, !UPT ;  /* 0x0000002e3b2e7292 */ /* 0x000fe4000f8e3c3f */
[----:B------:R-:W-:Y:S10]  /*a1b0*/  @P2 BRA `(.L_x_1093) ;  /* 0x00000000002c2947 */ /* 0x000ff40003800000 */
[----:B------:R-:W-:Y:S05]  /*a1c0*/  @!P0 BRA `(.L_x_1094) ;  /* 0x0000000000048947 */ /* 0x000fea0003800000 */
[----:B------:R-:W-:Y:S01]  /*a1d0*/  BPT.TRAP 0x1 ;  /* 0x000000040000795c */ /* 0x000fe20000300000 */
.L_x_1094:
[----:B------:R-:W-:Y:S01]  /*a1e0*/  ULEA UR6, UR45, UR41, 0x3 ;  /* 0x000000292d067291 */ /* 0x000fe2000f8e183f */
[----:B------:R-:W-:-:S05]  /*a1f0*/  IMAD.U32 R0, RZ, RZ, UR46 ;  /* 0x0000002eff007e24 */ /* 0x000fca000f8e00ff */
[----:B------:R-:W-:-:S04]  /*a200*/  SHF.L.U32 R0, R0, 0x1f, RZ ;  /* 0x0000001f00007819 */ /* 0x000fc800000006ff */
[----:B------:R0:W1:Y:S01]  /*a210*/  SYNCS.PHASECHK.TRANS64.TRYWAIT P1, [UR6+0x28830], R0 ;  /* 0x02883000ff0075a7 */ /* 0x0000620008020146 */
[----:B------:R-:W-:Y:S05]  /*a220*/  @!P0 BRA `(.L_x_1095) ;  /* 0x0000000000048947 */ /* 0x000fea0003800000 */
[----:B------:R-:W-:Y:S01]  /*a230*/  BPT.TRAP 0x1 ;  /* 0x000000040000795c */ /* 0x000fe20000300000 */
.L_x_1095:
[----:B-1----:R-:W-:Y:S05]  /*a240*/  @P1 BRA `(.L_x_1093) ;  /* 0x0000000000081947 */ /* 0x002fea0003800000 */
[----:B------:R-:W1:Y:S02]  /*a250*/  SYNCS.PHASECHK.TRANS64.TRYWAIT P1, [UR6+0x28830], R0 ;  /* 0x02883000ff0075a7 */ /* 0x000e640008020146 */
[----:B-1----:R-:W-:Y:S05]  /*a260*/  @!P1 BRA `(.L_x_1096) ;  /* 0x0000009c00a89947 */ /* 0x002fea0003800000 */
.L_x_1093:
[----:B01----:R-:W-:Y:S01]  /*a270*/  VIADD R0, R23, 0x8 ;  /* 0x0000000817007836 */ /* 0x003fe20000000000 */
[----:B------:R-:W-:Y:S01]  /*a280*/  ULEA UR34, UR45, UR51, 0xb ;  /* 0x000000332d227291 */ /* 0x000fe2000f8e583f */
[----:B------:R-:W-:Y:S01]  /*a290*/  UMOV UR35, 0x40000040 ;  /* 0x4000004000237882 */ /* 0x000fe20000000000 */
[----:B------:R-:W-:Y:S02]  /*a2a0*/  UMOV UR7, 0x40000040 ;  /* 0x4000004000077882 */ /* 0x000fe40000000000 */
[----:B------:R0:W-:Y:S01]  /*a2b0*/  BAR.SYNC.DEFER_BLOCKING R0, 0x100 ;  /* 0x000400000000751d */ /* 0x0001e20000010000 */
[----:B------:R-:W-:Y:S02]  /*a2c0*/  UIADD3 UR6, UR34, 0x2, URZ ;  /* 0x0000000222067890 */ /* 0x000fe4000fffe03f */
[----:B------:R-:W-:Y:S02]  /*a2d0*/  UIADD3 UR10, UR34, 0x4, URZ ;  /* 0x00000004220a7890 */ /* 0x000fe4000fffe03f */
[----:B------:R-:W-:Y:S01]  /*a2e0*/  UIADD3 UR14, UR34, 0x6, URZ ;  /* 0x00000006220e7890 */ /* 0x000fe2000fffe03f */
[----:B------:R-:W-:Y:S01]  /*a2f0*/  UMOV UR11, 0x40000040 ;  /* 0x40000040000b7882 */ /* 0x000fe20000000000 */
[----:B------:R-:W-:Y:S01]  /*a300*/  UMOV UR15, 0x40000040 ;  /* 0x40000040000f7882 */ /* 0x000fe20000000000 */
[----:B------:R-:W-:Y:S01]  /*a310*/  UIADD3 UR18, UR34, 0x400, URZ ;  /* 0x0000040022127890 */ /* 0x000fe2000fffe03f */
[----:B------:R-:W-:Y:S01]  /*a320*/  UMOV UR19, 0x40000040 ;  /* 0x4000004000137882 */ /* 0x000fe20000000000 */
[----:B------:R-:W-:Y:S01]  /*a330*/  UIADD3 UR22, UR34, 0x402, URZ ;  /* 0x0000040222167890 */ /* 0x000fe2000fffe03f */
[----:B------:R-:W-:Y:S01]  /*a340*/  UMOV UR23, 0x40000040 ;  /* 0x4000004000177882 */ /* 0x000fe20000000000 */
[----:B------:R-:W-:Y:S01]  /*a350*/  UIADD3 UR26, UR34, 0x404, URZ ;  /* 0x00000404221a7890 */ /* 0x000fe2000fffe03f */
[----:B------:R-:W-:Y:S01]  /*a360*/  UMOV UR27, 0x40000040 ;  /* 0x40000040001b7882 */ /* 0x000fe20000000000 */
[----:B------:R-:W-:Y:S01]  /*a370*/  UIADD3 UR30, UR34, 0x406, URZ ;  /* 0x00000406221e7890 */ /* 0x000fe2000fffe03f */
[----:B------:R-:W-:Y:S01]  /*a380*/  UMOV UR31, 0x40000040 ;  /* 0x40000040001f7882 */ /* 0x000fe20000000000 */
        /* <DEDUP_REMOVED lines=27> */
.L_x_1098:
[----:B------:R-:W-:Y:S01]  /*a540*/  ULEA UR6, UR58, UR41, 0x3 ;  /* 0x000000293a067291 */ /* 0x000fe2000f8e183f */
[----:B------:R-:W-:-:S05]  /*a550*/  IMAD.U32 R0, RZ, RZ, UR59 ;  /* 0x0000003bff007e24 */ /* 0x000fca000f8e00ff */
[----:B------:R-:W-:-:S04]  /*a560*/  SHF.L.U32 R0, R0, 0x1f, RZ ;  /* 0x0000001f00007819 */ /* 0x000fc800000006ff */
[----:B------:R0:W1:Y:S01]  /*a570*/  SYNCS.PHASECHK.TRANS64.TRYWAIT P1, [UR6+0x28850], R0 ;  /* 0x02885000ff0075a7 */ /* 0x0000620008020146 */
[----:B------:R-:W-:Y:S05]  /*a580*/  @!P0 BRA `(.L_x_1099) ;  /* 0x0000000000048947 */ /* 0x000fea0003800000 */
[----:B------:R-:W-:Y:S01]  /*a590*/  BPT.TRAP 0x1 ;  /* 0x000000040000795c */ /* 0x000fe20000300000 */
.L_x_1099:
[----:B-1----:R-:W-:Y:S05]  /*a5a0*/  @P1 BRA `(.L_x_1097) ;  /* 0x0000000000081947 */ /* 0x002fea0003800000 */
[----:B------:R-:W1:Y:S02]  /*a5b0*/  SYNCS.PHASECHK.TRANS64.TRYWAIT P1, [UR6+0x28850], R0 ;  /* 0x02885000ff0075a7 */ /* 0x000e640008020146 */
[----:B-1----:R-:W-:Y:S05]  /*a5c0*/  @!P1 BRA `(.L_x_1100) ;  /* 0x0000009800e89947 */ /* 0x002fea0003800000 */
.L_x_1097:
        /* <DEDUP_REMOVED lines=49> */
.L_x_1101:
        /* <DEDUP_REMOVED lines=9> */
[----:B------:R-:W-:Y:S01]  /*a970*/  IADD3 R7, -R14, 0x1, RZ ;  /* 0x000000010e077810 */ /* 0x000fe20007ffe1ff */
[----:B------:R-:W-:Y:S01]  /*a980*/  @UP1 ULDC UR7, c[0x0][0x44c] ;  /* 0x0001130000071ab9 */ /* 0x000fe20000000800 */
[----:B------:R-:W-:-:S03]  /*a990*/  UPRMT UR6, UR40, 0x654, UR6 ;  /* 0x0000065428067896 */ /* 0x000fc60008000006 */
[----:B------:R-:W-:-:S04]  /*a9a0*/  IMAD R7, R16, -0x2, R7 ;  /* 0xfffffffe10077824 */ /* 0x000fc800078e0207 */
[----:B------:R-:W-:Y:S01]  /*a9b0*/  @P1 IMAD.HI.U32 R2, R0, UR7, RZ ;  /* 0x0000000700021c27 */ /* 0x000fe2000f8e00ff */
[----:B------:R-:W-:Y:S01]  /*a9c0*/  @UP1 ULDC UR7, c[0x0][0x450] ;  /* 0x0001140000071ab9 */ /* 0x000fe20000000800 */
[----:B------:R-:W-:Y:S01]  /*a9d0*/  PLOP3.LUT P1, PT, PT, PT, UP0, 0x40, 0x0 ;  /* 0x000000000000781c */ /* 0x000fe20003f2e808 */
[----:B------:R-:W-:Y:S01]  /*a9e0*/  SYNCS.ARRIVE.TRANS64.RED.A1T0 RZ, [UR6], RZ ;  /* 0x000000ffffff79a7 */ /* 0x000fe20008100406 */
[----:B------:R-:W-:Y:S01]  /*a9f0*/  ULOP3.LUT UR6, URZ, UR57, URZ, 0x33, !UPT ;  /* 0x000000393f067292 */ /* 0x000fe2000f8e333f */
[----:B------:R-:W-:Y:S01]  /*aa00*/  @P2 SHF.R.U32.HI R0, RZ, UR7, R2 ;  /* 0x00000007ff002c19 */ /* 0x000fe20008011602 */
[----:B0-----:R-:W-:-:S04]  /*aa10*/  IMAD R7, R154, UR43, R7 ;  /* 0x0000002b9a077c24 */ /* 0x001fc8000f8e0207 */
[----:B------:R-:W0:Y:S01]  /*aa20*/  SHFL.IDX PT, R9, R0, RZ, 0x1c1f ;  /* 0x001c1fff00097589 */ /* 0x000e2200000e0000 */
[----:B------:R-:W-:-:S04]  /*aa30*/  VIADD R7, R7, -UR56 ;  /* 0x8000003807077c36 */ /* 0x000fc80008000000 */
[C---:B------:R-:W-:Y:S02]  /*aa40*/  VIADD R20, R7.reuse, UR55 ;  /* 0x0000003707147c36 */ /* 0x040fe40008000000 */
[----:B------:R-:W-:Y:S02]  /*aa50*/  VIADD R152, R7, UR6 ;  /* 0x0000000607987c36 */ /* 0x000fe40008000000 */
[--C-:B0-----:R-:W-:Y:S02]  /*aa60*/  IMAD.IADD R2, R20, 0x1, R9.reuse ;  /* 0x0000000114027824 */ /* 0x101fe400078e0209 */
[----:B------:R-:W-:Y:S01]  /*aa70*/  IMAD.IADD R8, R152, 0x1, R9 ;  /* 0x0000000198087824 */ /* 0x000fe200078e0209 */
[----:B------:R-:W-:Y:S06]  /*aa80*/  @P1 BRA `(.L_x_1102) ;  /* 0x00000000005c1947 */ /* 0x000fec0003800000 */
[----:B------:R-:W-:Y:S01]  /*aa90*/  IMAD R7, R154, UR43, R9 ;  /* 0x0000002b9a077c24 */ /* 0x000fe2000f8e0209 */
[----:B------:R-:W-:Y:S03]  /*aaa0*/  BSSY B0, `(.L_x_1103) ;  /* 0x0000011000007945 */ /* 0x000fe60003800000 */
[----:B------:R-:W-:-:S05]  /*aab0*/  VIADD R7, R7, -UR56 ;  /* 0x8000003807077c36 */ /* 0x000fca0008000000 */
        /* <DEDUP_REMOVED lines=10> */
.L_x_1104:
[----:B------:R-:W-:-:S05]  /*ab60*/  IMAD.U32 R9, RZ, RZ, UR54 ;  /* 0x00000036ff097e24 */ /* 0x000fca000f8e00ff */
[----:B------:R-:W-:-:S13]  /*ab70*/  ISETP.NE.AND P1, PT, R9, 0x1, PT ;  /* 0x000000010900780c */ /* 0x000fda0003f25270 */
[----:B------:R-:W0:Y:S02]  /*ab80*/  @P1 LDC.64 R12, c[0x0][0x9e8] ;  /* 0x00027a00ff0c1b82 */ /* 0x000e240000000a00 */
[----:B0-----:R-:W-:-:S05]  /*ab90*/  @P1 IMAD.HI.U32 R12, R7, R12, RZ ;  /* 0x0000000c070c1227 */ /* 0x001fca00078e00ff */
[----:B------:R-:W-:-:S07]  /*aba0*/  @P1 SHF.R.U32.HI R7, RZ, R13, R12 ;  /* 0x0000000dff071219 */ /* 0x000fce000001160c */
.L_x_1105:
[----:B------:R-:W-:Y:S05]  /*abb0*/  BSYNC B0 ;  /* 0x0000000000007941 */ /* 0x000fea0003800000 */
.L_x_1103:
[----:B------:R-:W-:-:S04]  /*abc0*/  IMAD R7, R7, R9, -R14 ;  /* 0x0000000907077224 */ /* 0x000fc800078e0a0e */
[----:B------:R-:W-:-:S05]  /*abd0*/  IMAD R7, R16, -0x2, R7 ;  /* 0xfffffffe10077824 */ /* 0x000fca00078e0207 */
[----:B------:R-:W-:Y:S02]  /*abe0*/  VIADDMNMX R2, R7, R9, R2, PT ;  /* 0x0000000907027246 */ /* 0x000fe40003800102 */
[----:B------:R-:W-:-:S07]  /*abf0*/  VIMNMX R8, R8, R7, !PT ;  /* 0x0000000708087248 */ /* 0x000fce0007fe0100 */
.L_x_1102:
        /* <DEDUP_REMOVED lines=12> */
[----:B------:R-:W-:-:S02]  /*acc0*/  FSEL R9, R24, -INF , !P6 ;  /* 0xff80000018097808 */ /* 0x000fc40007000000 */
[----:B------:R-:W-:Y:S01]  /*acd0*/  FSEL R171, R25, -INF , !P2 ;  /* 0xff80000019ab7808 */ /* 0x000fe20005000000 */
[----:B0-----:R-:W-:Y:S01]  /*ace0*/  IMAD.IADD R12, R152, 0x1, R161 ;  /* 0x00000001980c7824 */ /* 0x001fe200078e02a1 */
[C---:B------:R-:W-:Y:S02]  /*acf0*/  ISETP.GT.AND P5, PT, R8.reuse, 0x9, P1 ;  /* 0x000000090800780c */ /* 0x040fe40000fa4270 */
        /* <DEDUP_REMOVED lines=100> */
.L_x_1108:
[----:B------:R-:W-:-:S05]  /*b340*/  IMAD.U32 R2, RZ, RZ, UR54 ;  /* 0x00000036ff027e24 */ /* 0x000fca000f8e00ff */
[----:B------:R-:W-:-:S13]  /*b350*/  ISETP.NE.AND P2, PT, R2, 0x1, PT ;  /* 0x000000010200780c */ /* 0x000fda0003f45270 */
[----:B------:R-:W0:Y:S02]  /*b360*/  @P2 LDC.64 R162, c[0x0][0x9e8] ;  /* 0x00027a00ffa22b82 */ /* 0x000e240000000a00 */
[----:B0-----:R-:W-:-:S05]  /*b370*/  @P2 IMAD.HI.U32 R0, R161, R162, RZ ;  /* 0x000000a2a1002227 */ /* 0x001fca00078e00ff */
[----:B------:R-:W-:-:S07]  /*b380*/  @P2 SHF.R.U32.HI R161, RZ, R163, R0 ;  /* 0x000000a3ffa12219 */ /* 0x000fce0000011600 */
.L_x_1109:
[----:B------:R-:W-:Y:S05]  /*b390*/  BSYNC B0 ;  /* 0x0000000000007941 */ /* 0x000fea0003800000 */
.L_x_1107:
[----:B------:R-:W-:-:S04]  /*b3a0*/  IMAD R161, R161, R2, -R14 ;  /* 0x00000002a1a17224 */ /* 0x000fc800078e0a0e */
[----:B------:R-:W-:-:S05]  /*b3b0*/  IMAD R161, R16, -0x2, R161 ;  /* 0xfffffffe10a17824 */ /* 0x000fca00078e02a1 */
[----:B------:R-:W-:Y:S02]  /*b3c0*/  VIADDMNMX R8, R161, R2, R8, PT ;  /* 0x00000002a1087246 */ /* 0x000fe40003800108 */
[----:B------:R-:W-:-:S07]  /*b3d0*/  VIMNMX R12, R12, R161, !PT ;  /* 0x000000a10c0c7248 */ /* 0x000fce0007fe0100 */
.L_x_1106:
        /* <DEDUP_REMOVED lines=11> */
[----:B------:R-:W-:-:S02]  /*b490*/  ISETP.GT.AND P5, PT, R12, 0x20, P1 ;  /* 0x000000200c00780c */ /* 0x000fc40000fa4270 */
[----:B------:R-:W-:Y:S02]  /*b4a0*/  FMNMX.FTZ R0, R179, R0, !PT ;  /* 0x00000000b3007209 */ /* 0x000fe40007810000 */
[----:B------:R-:W-:Y:S02]  /*b4b0*/  ISETP.LT.OR P5, PT, R8, 0x21, P5 ;  /* 0x000000210800780c */ /* 0x000fe40002fa1670 */
[----:B------:R-:W-:Y:S02]  /*b4c0*/  FMNMX.FTZ R0, R175, R0, !PT ;  /* 0x00000000af007209 */ /* 0x000fe40007810000 */
[C---:B------:R-:W-:Y:S02]  /*b4d0*/  ISETP.GT.AND P3, PT, R12.reuse, 0x8, P1 ;  /* 0x000000080c00780c */ /* 0x040fe40000f64270 */
        /* <DEDUP_REMOVED lines=9> */
[C---:B------:R-:W-:Y:S02]  /*b570*/  ISETP.GT.AND P2, PT, R12.reuse, 0x11, P1 ;  /* 0x000000110c00780c */ /* 0x040fe40000f44270 */
[----:B------:R-:W-:Y:S02]  /*b580*/  FMNMX.FTZ R0, R49, R0, !PT ;  /* 0x0000000031007209 */ /* 0x000fe40007810000 */
[----:B------:R-:W-:Y:S02]  /*b590*/  FSEL R31, R31, -INF , !P4 ;  /* 0xff8000001f1f7808 */ /* 0x000fe40006000000 */
[----:B------:R-:W-:Y:S02]  /*b5a0*/  FMNMX.FTZ R0, R45, R0, !PT ;  /* 0x000000002d007209 */ /* 0x000fe40007810000 */
[----:B------:R-:W-:-:S02]  /*b5b0*/  ISETP.GT.AND P3, PT, R12, 0x18, P1 ;  /* 0x000000180c00780c */ /* 0x000fc40000f64270 */
[----:B------:R-:W-:Y:S02]  /*b5c0*/  FMNMX.FTZ R0, R53, R0, !PT ;  /* 0x0000000035007209 */ /* 0x000fe40007810000 */
[----:B------:R-:W-:Y:S02]  /*b5d0*/  ISETP.LT.OR P2, PT, R8, 0x12, P2 ;  /* 0x000000120800780c */ /* 0x000fe40001741670 */
[----:B------:R-:W-:Y:S02]  /*b5e0*/  FMNMX.FTZ R0, R41, R0, !PT ;  /* 0x0000000029007209 */ /* 0x000fe40007810000 */
[----:B------:R-:W-:Y:S02]  /*b5f0*/  ISETP.GT.AND P4, PT, R12, 0x19, P1 ;  /* 0x000000190c00780c */ /* 0x000fe40000f84270 */
[----:B------:R-:W-:Y:S02]  /*b600*/  FMNMX.FTZ R0, R57, R0, !PT ;  /* 0x0000000039007209 */ /* 0x000fe40007810000 */
[----:B------:R-:W-:-:S02]  /*b610*/  ISETP.LT.OR P3, PT, R8, 0x19, P3 ;  /* 0x000000190800780c */ /* 0x000fc40001f61670 */
[----:B------:R-:W-:Y:S02]  /*b620*/  FMNMX.FTZ R0, R29, R0, !PT ;  /* 0x000000001d007209 */ /* 0x000fe40007810000 */
[----:B------:R-:W-:Y:S02]  /*b630*/  FSEL R35, R35, -INF , !P2 ;  /* 0xff80000023237808 */ /* 0x000fe40005000000 */
        /* <DEDUP_REMOVED lines=19> */
[----:B------:R-:W-:Y:S02]  /*b770*/  ISETP.GT.AND P2, PT, R12, 0x30, P1 ;  /* 0x000000300c00780c */ /* 0x000fe40000f44270 */
[----:B------:R-:W-:Y:S02]  /*b780*/  FMNMX.FTZ R0, R81, R0, !PT ;  /* 0x0000000051007209 */ /* 0x000fe40007810000 */
[----:B------:R-:W-:-:S02]  /*b790*/  ISETP.LT.OR P4, PT, R8, 0x2a, P4 ;  /* 0x0000002a0800780c */ /* 0x000fc40002781670 */
[----:B------:R-:W-:Y:S02]  /*b7a0*/  FMNMX.FTZ R0, R33, R0, !PT ;  /* 0x0000000021007209 */ /* 0x000fe40007810000 */
[----:B------:R-:W-:Y:S02]  /*b7b0*/  ISETP.LT.OR P2, PT, R8, 0x31, P2 ;  /* 0x000000310800780c */ /* 0x000fe40001741670 */
[----:B------:R-:W-:Y:S02]  /*b7c0*/  FMNMX.FTZ R14, R85, R0, !PT ;  /* 0x00000000550e7209 */ /* 0x000fe40007810000 */
[----:B------:R-:W0:Y:S01]  /*b7d0*/  LDC R0, c[0x0][0x988] ;  /* 0x00026200ff007b82 */ /* 0x000e220000000800 */
[----:B------:R-:W-:Y:S02]  /*b7e0*/  FSEL R181, R50, -INF , !P2 ;  /* 0xff80000032b57808 */ /* 0x000fe40005000000 */
[----:B------:R-:W1:Y:S01]  /*b7f0*/  SHFL.BFLY PT, R161, R14, 0x2, 0x1f ;  /* 0x0c401f000ea17f89 */ /* 0x000e6200000e0000 */
[----:B------:R-:W-:-:S04]  /*b800*/  ISETP.GT.AND P2, PT, R12, 0x40, P1 ;  /* 0x000000400c00780c */ /* 0x000fc80000f44270 */
[----:B------:R-:W-:-:S04]  /*b810*/  ISETP.LT.OR P2, PT, R8, 0x41, P2 ;  /* 0x000000410800780c */ /* 0x000fc80001741670 */
[----:B------:R-:W-:Y:S02]  /*b820*/  FSEL R193, R58, -INF , !P2 ;  /* 0xff8000003ac17808 */ /* 0x000fe40005000000 */
[----:B------:R-:W-:-:S04]  /*b830*/  ISETP.GT.AND P2, PT, R12, 0x50, P1 ;  /* 0x000000500c00780c */ /* 0x000fc80000f44270 */
[----:B------:R-:W-:Y:S02]  /*b840*/  ISETP.LT.OR P2, PT, R8, 0x51, P2 ;  /* 0x000000510800780c */ /* 0x000fe40001741670 */
[----:B-1----:R-:W-:-:S05]  /*b850*/  FMNMX.FTZ R161, R14, R161, !PT ;  /* 0x000000a10ea17209 */ /* 0x002fca0007810000 */
[----:B------:R-:W1:Y:S02]  /*b860*/  SHFL.BFLY PT, R2, R161, 0x1, 0x1f ;  /* 0x0c201f00a1027f89 */ /* 0x000e6400000e0000 */
[----:B-1----:R-:W-:Y:S02]  /*b870*/  FMNMX.FTZ R2, R161, R2, !PT ;  /* 0x00000002a1027209 */ /* 0x002fe40007810000 */
[----:B------:R-:W-:Y:S02]  /*b880*/  FSEL R161, R27, -INF , !P6 ;  /* 0xff8000001ba17808 */ /* 0x000fe40007000000 */
[C---:B------:R-:W-:Y:S01]  /*b890*/  FSETP.NEU.FTZ.AND P6, PT, R2.reuse, -INF , PT ;  /* 0xff8000000200780b */ /* 0x040fe20003fdd000 */
[----:B0-----:R-:W-:-:S05]  /*b8a0*/  FMUL.FTZ R14, R2, R0 ;  /* 0x00000000020e7220 */ /* 0x001fca0000410000 */
[----:B------:R-:W-:-:S05]  /*b8b0*/  FSEL R14, R14, RZ, P6 ;  /* 0x000000ff0e0e7208 */ /* 0x000fca0003000000 */
        /* <DEDUP_REMOVED lines=58> */
[----:B------:R-:W-:Y:S01]  /*bc60*/  FFMA.FTZ R37, R81, R0, -R14 ;  /* 0x0000000051257223 */ /* 0x000fe2000001080e */
[----:B------:R-:W-:Y:S01]  /*bc70*/  FMNMX.FTZ R20, R177, R20, !PT ;  /* 0x00000014b1147209 */ /* 0x000fe20007810000 */
[----:B------:R-:W-:Y:S01]  /*bc80*/  MUFU.EX2 R9, R9 ;  /* 0x0000000900097308 */ /* 0x000fe20000000800 */
[----:B------:R-:W-:-:S02]  /*bc90*/  ISETP.GT.AND P4, PT, R12, 0x49, P1 ;  /* 0x000000490c00780c */ /* 0x000fc40000f84270 */
[----:B------:R-:W-:Y:S02]  /*bca0*/  FMNMX.FTZ R20, R181, R20, !PT ;  /* 0x00000014b5147209 */ /* 0x000fe40007810000 */
[----:B------:R-:W-:Y:S02]  /*bcb0*/  ISETP.LT.OR P5, PT, R8, 0x49, P5 ;  /* 0x000000490800780c */ /* 0x000fe40002fa1670 */
[----:B------:R-:W-:Y:S01]  /*bcc0*/  FMNMX.FTZ R20, R51, R20, !PT ;  /* 0x0000001433147209 */ /* 0x000fe20007810000 */
[----:B------:R-:W-:Y:S01]  /*bcd0*/  MUFU.EX2 R180, R180 ;  /* 0x000000b400b47308 */ /* 0x000fe20000000800 */
[----:B------:R-:W-:Y:S02]  /*bce0*/  FSEL R59, R59, -INF , !P3 ;  /* 0xff8000003b3b7808 */ /* 0x000fe40005800000 */
[----:B------:R-:W-:Y:S02]  /*bcf0*/  FMNMX.FTZ R20, R179, R20, !PT ;  /* 0x00000014b3147209 */ /* 0x000fe40007810000 */
[----:B------:R-:W-:-:S02]  /*bd00*/  FSEL R159, R62, -INF , !P5 ;  /* 0xff8000003e9f7808 */ /* 0x000fc40006800000 */
[----:B------:R-:W-:Y:S01]  /*bd10*/  FMNMX.FTZ R20, R175, R20, !PT ;  /* 0x00000014af147209 */ /* 0x000fe20007810000 */
[----:B------:R-:W-:Y:S01]  /*bd20*/  MUFU.EX2 R182, R182 ;  /* 0x000000b600b67308 */ /* 0x000fe20000000800 */
[----:B------:R-:W-:Y:S02]  /*bd30*/  ISETP.LT.OR P4, PT, R8, 0x4a, P4 ;  /* 0x0000004a0800780c */ /* 0x000fe40002781670 */
[----:B------:R-:W-:Y:S02]  /*bd40*/  FMNMX.FTZ R20, R193, R20, !PT ;  /* 0x00000014c1147209 */ /* 0x000fe40007810000 */
[----:B------:R-:W-:Y:S02]  /*bd50*/  ISETP.GT.AND P3, PT, R12, 0x51, P1 ;  /* 0x000000510c00780c */ /* 0x000fe40000f64270 */
[----:B------:R-:W-:Y:S01]  /*bd60*/  FMNMX.FTZ R20, R59, R20, !PT ;  /* 0x000000143b147209 */ /* 0x000fe20007810000 */
[----:B------:R-:W-:Y:S01]  /*bd70*/  MUFU.EX2 R11, R11 ;  /* 0x0000000b000b7308 */ /* 0x000fe20000000800 */
[----:B------:R-:W-:-:S02]  /*bd80*/  FSEL R63, R63, -INF , !P4 ;  /* 0xff8000003f3f7808 */ /* 0x000fc40006000000 */
[----:B------:R-:W-:Y:S02]  /*bd90*/  FMNMX.FTZ R20, R159, R20, !PT ;  /* 0x000000149f147209 */ /* 0x000fe40007810000 */
[----:B------:R-:W-:Y:S02]  /*bda0*/  ISETP.GT.AND P5, PT, R12, 0x58, P1 ;  /* 0x000000580c00780c */ /* 0x000fe40000fa4270 */
[----:B------:R-:W-:Y:S01]  /*bdb0*/  FSEL R157, R66, -INF , !P2 ;  /* 0xff800000429d7808 */ /* 0x000fe20005000000 */
[----:B------:R-:W-:Y:S01]  /*bdc0*/  MUFU.EX2 R176, R176 ;  /* 0x000000b000b07308 */ /* 0x000fe20000000800 */
[----:B------:R-:W-:Y:S02]  /*bdd0*/  ISETP.LT.OR P3, PT, R8, 0x52, P3 ;  /* 0x000000520800780c */ /* 0x000fe40001f61670 */
[----:B------:R-:W-:Y:S02]  /*bde0*/  FMNMX.FTZ R20, R63, R20, !PT ;  /* 0x000000143f147209 */ /* 0x000fe40007810000 */
[----:B------:R-:W-:-:S02]  /*bdf0*/  ISETP.GT.AND P4, PT, R12, 0x59, P1 ;  /* 0x000000590c00780c */ /* 0x000fc40000f84270 */
[----:B------:R-:W-:Y:S01]  /*be00*/  ISETP.LT.OR P5, PT, R8, 0x59, P5 ;  /* 0x000000590800780c */ /* 0x000fe20002fa1670 */
[----:B------:R-:W-:Y:S01]  /*be10*/  MUFU.EX2 R13, R13 ;  /* 0x0000000d000d7308 */ /* 0x000fe20000000800 */
[----:B------:R-:W-:Y:S02]  /*be20*/  FSEL R67, R67, -INF , !P3 ;  /* 0xff80000043437808 */ /* 0x000fe40005800000 */
[----:B------:R-:W-:Y:S02]  /*be30*/  FMNMX.FTZ R20, R157, R20, !PT ;  /* 0x000000149d147209 */ /* 0x000fe40007810000 */
[----:B------:R-:W-:Y:S02]  /*be40*/  ISETP.GT.AND P2, PT, R12, 0x60, P1 ;  /* 0x000000600c00780c */ /* 0x000fe40000f44270 */
[----:B------:R-:W-:Y:S01]  /*be50*/  FSEL R153, R70, -INF , !P5 ;  /* 0xff80000046997808 */ /* 0x000fe20006800000 */
[----:B------:R-:W-:Y:S01]  /*be60*/  MUFU.EX2 R178, R178 ;  /* 0x000000b200b27308 */ /* 0x000fe20000000800 */
[----:B------:R-:W-:-:S02]  /*be70*/  ISETP.LT.OR P4, PT, R8, 0x5a, P4 ;  /* 0x0000005a0800780c */ /* 0x000fc40002781670 */
[----:B------:R-:W-:Y:S02]  /*be80*/  FMNMX.FTZ R20, R67, R20, !PT ;  /* 0x0000001443147209 */ /* 0x000fe40007810000 */
[----:B------:R-:W-:Y:S02]  /*be90*/  ISETP.GT.AND P3, PT, R12, 0x61, P1 ;  /* 0x000000610c00780c */ /* 0x000fe40000f64270 */
[----:B------:R-:W-:Y:S01]  /*bea0*/  ISETP.LT.OR P2, PT, R8, 0x61, P2 ;  /* 0x000000610800780c */ /* 0x000fe20001741670 */
[----:B------:R-:W-:Y:S01]  /*beb0*/  MUFU.EX2 R27, R27 ;  /* 0x0000001b001b7308 */ /* 0x000fe20000000800 */
[----:B------:R-:W-:Y:S02]  /*bec0*/  FSEL R71, R71, -INF , !P4 ;  /* 0xff80000047477808 */ /* 0x000fe40006000000 */
[----:B------:R-:W-:Y:S02]  /*bed0*/  FMNMX.FTZ R20, R153, R20, !PT ;  /* 0x0000001499147209 */ /* 0x000fe40007810000 */
[----:B------:R-:W-:-:S02]  /*bee0*/  ISETP.GT.AND P5, PT, R12, 0x68, P1 ;  /* 0x000000680c00780c */ /* 0x000fc40000fa4270 */
[----:B------:R-:W-:Y:S01]  /*bef0*/  FSEL R155, R74, -INF , !P2 ;  /* 0xff8000004a9b7808 */ /* 0x000fe20005000000 */
[----:B------:R-:W-:Y:S01]  /*bf00*/  MUFU.EX2 R172, R172 ;  /* 0x000000ac00ac7308 */ /* 0x000fe20000000800 */
[----:B------:R-:W-:Y:S02]  /*bf10*/  ISETP.LT.OR P3, PT, R8, 0x62, P3 ;  /* 0x000000620800780c */ /* 0x000fe40001f61670 */
[----:B------:R-:W-:Y:S02]  /*bf20*/  FMNMX.FTZ R20, R71, R20, !PT ;  /* 0x0000001447147209 */ /* 0x000fe40007810000 */
[----:B------:R-:W-:Y:S02]  /*bf30*/  ISETP.GT.AND P4, PT, R12, 0x69, P1 ;  /* 0x000000690c00780c */ /* 0x000fe40000f84270 */
[----:B------:R-:W-:Y:S01]  /*bf40*/  ISETP.LT.OR P5, PT, R8, 0x69, P5 ;  /* 0x000000690800780c */ /* 0x000fe20002fa1670 */
        /* <DEDUP_REMOVED lines=14> */
[----:B------:R-:W-:Y:S01]  /*c030*/  ISETP.LT.OR P3, PT, R8, 0x72, P3 ;  /* 0x000000720800780c */ /* 0x000fe20001f61670 */
[----:B------:R-:W-:Y:S01]  /*c040*/  MUFU.EX2 R168, R168 ;  /* 0x000000a800a87308 */ /* 0x000fe20000000800 */
[----:B------:R-:W-:-:S02]  /*c050*/  FSEL R167, R82, -INF , !P2 ;  /* 0xff80000052a77808 */ /* 0x000fc40005000000 */
[----:B------:R-:W-:Y:S02]  /*c060*/  FMNMX.FTZ R20, R79, R20, !PT ;  /* 0x000000144f147209 */ /* 0x000fe40007810000 */
[----:B------:R-:W-:Y:S02]  /*c070*/  ISETP.GT.AND P1, PT, R12, 0x79, P1 ;  /* 0x000000790c00780c */ /* 0x000fe40000f24270 */
[C---:B------:R-:W-:Y:S01]  /*c080*/  ISETP.LT.OR P5, PT, R8.reuse, 0x79, P5 ;  /* 0x000000790800780c */ /* 0x040fe20002fa1670 */
[----:B------:R-:W-:Y:S01]  /*c090*/  MUFU.EX2 R49, R49 ;  /* 0x0000003100317308 */ /* 0x000fe20000000800 */
[----:B------:R-:W-:Y:S02]  /*c0a0*/  FSEL R83, R83, -INF , !P3 ;  /* 0xff80000053537808 */ /* 0x000fe40005800000 */
[----:B------:R-:W-:Y:S02]  /*c0b0*/  FMNMX.FTZ R20, R167, R20, !PT ;  /* 0x00000014a7147209 */ /* 0x000fe40007810000 */
[----:B------:R-:W-:-:S02]  /*c0c0*/  ISETP.LT.OR P1, PT, R8, 0x7a, P1 ;  /* 0x0000007a0800780c */ /* 0x000fc40000f21670 */
[----:B------:R-:W-:Y:S01]  /*c0d0*/  FSEL R195, R86, -INF , !P5 ;  /* 0xff80000056c37808 */ /* 0x000fe20006800000 */
[----:B------:R-:W-:Y:S01]  /*c0e0*/  MUFU.EX2 R170, R170 ;  /* 0x000000aa00aa7308 */ /* 0x000fe20000000800 */
[----:B------:R-:W-:Y:S02]  /*c0f0*/  FMNMX.FTZ R20, R83, R20, !PT ;  /* 0x0000001453147209 */ /* 0x000fe40007810000 */
[----:B------:R-:W-:Y:S02]  /*c100*/  FSEL R87, R87, -INF , !P1 ;  /* 0xff80000057577808 */ /* 0x000fe40004800000 */
[----:B------:R-:W-:Y:S02]  /*c110*/  FMNMX.FTZ R20, R195, R20, !PT ;  /* 0x00000014c3147209 */ /* 0x000fe40007810000 */
[----:B------:R-:W-:Y:S01]  /*c120*/  FSEL R12, R2, RZ, P6 ;  /* 0x000000ff020c7208 */ /* 0x000fe20003000000 */
[----:B------:R-:W-:Y:S01]  /*c130*/  MUFU.EX2 R45, R45 ;  /* 0x0000002d002d7308 */ /* 0x000fe20000000800 */
[----:B------:R-:W-:-:S03]  /*c140*/  FMNMX.FTZ R20, R87, R20, !PT ;  /* 0x0000001457147209 */ /* 0x000fc60007810000 */
[----:B------:R-:W-:Y:S01]  /*c150*/  FADD.FTZ R33, -R12, R5 ;  /* 0x000000050c217221 */ /* 0x000fe20000010100 */
[-CC-:B------:R-:W-:Y:S01]  /*c160*/  FFMA.FTZ R5, R85, R0.reuse, -R14.reuse ;  /* 0x0000000055057223 */ /* 0x180fe2000001080e */
[----:B------:R-:W0:Y:S02]  /*c170*/  SHFL.BFLY PT, R57, R20, 0x2, 0x1f ;  /* 0x0c401f0014397f89 */ /* 0x000e2400000e0000 */
[----:B------:R-:W-:Y:S08]  /*c180*/  MUFU.EX2 R164, R164 ;  /* 0x000000a400a47308 */ /* 0x000ff00000000800 */
[----:B------:R-:W-:Y:S08]  /*c190*/  MUFU.EX2 R41, R41 ;  /* 0x0000002900297308 */ /* 0x000ff00000000800 */
        /* <DEDUP_REMOVED lines=9> */
[----:B------:R-:W-:-:S03]  /*c230*/  FMUL.FTZ R8, R33, R0 ;  /* 0x0000000021087220 */ /* 0x000fc60000410000 */
[C---:B------:R-:W-:Y:S01]  /*c240*/  FSETP.NEU.FTZ.AND P1, PT, R7.reuse, -INF , PT ;  /* 0xff8000000700780b */ /* 0x040fe20003f3d000 */
[----:B------:R-:W-:Y:S02]  /*c250*/  FMUL.FTZ R12, R7, R0 ;  /* 0x00000000070c7220 */ /* 0x000fe40000410000 */
[----:B------:R-:W-:Y:S03]  /*c260*/  MUFU.EX2 R21, R21 ;  /* 0x0000001500157308 */ /* 0x000fe60000000800 */
[----:B------:R-:W-:-:S05]  /*c270*/  FSEL R12, R12, RZ, P1 ;  /* 0x000000ff0c0c7208 */ /* 0x000fca0000800000 */
[----:B------:R-:W0:Y:S01]  /*c280*/  MUFU.EX2 R8, R8 ;  /* 0x0000000800087308 */ /* 0x000e220000000800 */
[-CC-:B------:R-:W-:Y:S01]  /*c290*/  FFMA.FTZ R20, R31, R0.reuse, -R12.reuse ;  /* 0x000000001f147223 */ /* 0x180fe2000001080c */
[----:B------:R-:W-:Y:S01]  /*c2a0*/  FSEL R31, R7, RZ, P1 ;  /* 0x000000ff071f7208 */ /* 0x000fe20000800000 */
[-CC-:B------:R-:W-:Y:S01]  /*c2b0*/  FFMA.FTZ R14, R183, R0.reuse, -R12.reuse ;  /* 0x00000000b70e7223 */ /* 0x180fe2000001080c */
[-CC-:B------:R-:W-:Y:S01]  /*c2c0*/  FFMA.FTZ R33, R161, R0.reuse, -R12.reuse ;  /* 0x00000000a1217223 */ /* 0x180fe2000001080c */
[-CC-:B------:R-:W-:Y:S01]  /*c2d0*/  FFMA.FTZ R183, R163, R0.reuse, -R12.reuse ;  /* 0x00000000a3b77223 */ /* 0x180fe2000001080c */
[-C--:B------:R-:W-:Y:S01]  /*c2e0*/  FFMA.FTZ R24, R165, R0.reuse, -R12 ;  /* 0x00000000a5187223 */ /* 0x080fe2000001080c */
[----:B------:R-:W-:Y:S01]  /*c2f0*/  FADD.FTZ R31, -R31, R6 ;  /* 0x000000061f1f7221 */ /* 0x000fe20000010100 */
[----:B------:R-:W-:Y:S01]  /*c300*/  MUFU.EX2 R20, R20 ;  /* 0x0000001400147308 */ /* 0x000fe20000000800 */
[-CC-:B------:R-:W-:Y:S01]  /*c310*/  FFMA.FTZ R35, R35, R0.reuse, -R12.reuse ;  /* 0x0000000023237223 */ /* 0x180fe2000001080c */
[-CC-:B------:R-:W-:Y:S01]  /*c320*/  FFMA.FTZ R32, R51, R0.reuse, -R12.reuse ;  /* 0x0000000033207223 */ /* 0x180fe2000001080c */
[-C--:B------:R-:W-:Y:S01]  /*c330*/  FMUL.FTZ R31, R31, R0.reuse ;  /* 0x000000001f1f7220 */ /* 0x080fe20000410000 */
[-CC-:B------:R-:W-:Y:S01]  /*c340*/  FFMA.FTZ R26, R169, R0.reuse, -R12.reuse ;  /* 0x00000000a91a7223 */ /* 0x180fe2000001080c */
[-CC-:B------:R-:W-:Y:S01]  /*c350*/  FFMA.FTZ R39, R39, R0.reuse, -R12.reuse ;  /* 0x0000000027277223 */ /* 0x180fe2000001080c */
[-CC-:B------:R-:W-:Y:S01]  /*c360*/  FFMA.FTZ R28, R171, R0.reuse, -R12.reuse ;  /* 0x00000000ab1c7223 */ /* 0x180fe2000001080c */
[--C-:B------:R-:W-:Y:S01]  /*c370*/  FFMA.FTZ R34, R59, R0, -R12.reuse ;  /* 0x000000003b227223 */ /* 0x100fe2000001080c */
[----:B------:R-:W-:Y:S01]  /*c380*/  MUFU.EX2 R14, R14 ;  /* 0x0000000e000e7308 */ /* 0x000fe20000000800 */
        /* <DEDUP_REMOVED lines=19> */
[----:B------:R-:W-:-:S04]  /*c4c0*/  FFMA.FTZ R195, R195, R0, -R12 ;  /* 0x00000000c3c37223 */ /* 0x000fc8000001080c */
[----:B------:R-:W2:Y:S01]  /*c4d0*/  MUFU.EX2 R183, R183 ;  /* 0x000000b700b77308 */ /* 0x000ea20000000800 */
[----:B0-----:R-:W-:Y:S01]  /*c4e0*/  FFMA.FTZ R4, R31, R3, R14 ;  /* 0x000000031f047223 */ /* 0x001fe2000001000e */
[----:B------:R-:W-:Y:S01]  /*c4f0*/  FADD.FTZ R3, R180, R51 ;  /* 0x00000033b4037221 */ /* 0x000fe20000010000 */
[----:B------:R-:W-:-:S03]  /*c500*/  FFMA.FTZ R51, R63, R0, -R12 ;  /* 0x000000003f337223 */ /* 0x000fc6000001080c */
[----:B------:R-:W-:Y:S02]  /*c510*/  FADD.FTZ R38, R182, R3 ;  /* 0x00000003b6267221 */ /* 0x000fe40000010000 */
[----:B------:R-:W0:Y:S01]  /*c520*/  MUFU.EX2 R24, R24 ;  /* 0x0000001800187308 */ /* 0x000e220000000800 */
[----:B-1----:R-:W-:Y:S01]  /*c530*/  FADD.FTZ R4, R33, R4 ;  /* 0x0000000421047221 */ /* 0x002fe20000010000 */
[----:B------:R-:W-:-:S06]  /*c540*/  FADD.FTZ R59, R11, R38 ;  /* 0x000000260b3b7221 */ /* 0x000fcc0000010000 */
[----:B------:R-:W1:Y:S01]  /*c550*/  MUFU.EX2 R35, R35 ;  /* 0x0000002300237308 */ /* 0x000e620000000800 */
[----:B--2---:R-:W-:Y:S01]  /*c560*/  FADD.FTZ R3, R183, R4 ;  /* 0x00000004b7037221 */ /* 0x004fe20000010000 */
[----:B------:R-:W-:-:S03]  /*c570*/  FADD.FTZ R4, R176, R59 ;  /* 0x0000003bb0047221 */ /* 0x000fc60000010000 */
[----:B------:R-:W-:-:S03]  /*c580*/  FADD.FTZ R3, R20, R3 ;  /* 0x0000000314037221 */ /* 0x000fc60000010000 */
[----:B------:R-:W2:Y:S01]  /*c590*/  MUFU.EX2 R26, R26 ;  /* 0x0000001a001a7308 */ /* 0x000ea20000000800 */
[----:B0-----:R-:W-:Y:S01]  /*c5a0*/  FADD.FTZ R38, R24, R3 ;  /* 0x0000000318267221 */ /* 0x001fe20000010000 */
[----:B------:R-:W-:-:S04]  /*c5b0*/  FADD.FTZ R3, R13, R4 ;  /* 0x000000040d037221 */ /* 0x000fc80000010000 */
[----:B------:R-:W-:Y:S02]  /*c5c0*/  FADD.FTZ R4, R178, R3 ;  /* 0x00000003b2047221 */ /* 0x000fe40000010000 */
[----:B------:R-:W0:Y:S01]  /*c5d0*/  MUFU.EX2 R39, R39 ;  /* 0x0000002700277308 */ /* 0x000e220000000800 */
[----:B-1----:R-:W-:Y:S01]  /*c5e0*/  FADD.FTZ R59, R35, R38 ;  /* 0x00000026233b7221 */ /* 0x002fe20000010000 */
[----:B------:R-:W-:Y:S01]  /*c5f0*/  FADD.FTZ R3, R27, R4 ;  /* 0x000000041b037221 */ /* 0x000fe20000010000 */
[----:B------:R-:W-:-:S03]  /*c600*/  FFMA.FTZ R38, R67, R0, -R12 ;  /* 0x0000000043267223 */ /* 0x000fc6000001080c */
[----:B------:R-:W-:Y:S02]  /*c610*/  FADD.FTZ R4, R172, R3 ;  /* 0x00000003ac047221 */ /* 0x000fe40000010000 */
        /* <DEDUP_REMOVED lines=9> */
[----:B-1----:R-:W-:-:S07]  /*c6b0*/  FADD.FTZ R40, R28, R59 ;  /* 0x0000003b1c287221 */ /* 0x002fce0000010000 */
[----:B------:R-:W1:Y:S01]  /*c6c0*/  MUFU.EX2 R61, R61 ;  /* 0x0000003d003d7308 */ /* 0x000e620000000800 */
[----:B--2---:R-:W-:Y:S01]  /*c6d0*/  FADD.FTZ R59, R43, R40 ;  /* 0x000000282b3b7221 */ /* 0x004fe20000010000 */
[-CC-:B------:R-:W-:Y:S01]  /*c6e0*/  FFMA.FTZ R40, R71, R0.reuse, -R12.reuse ;  /* 0x0000000047287223 */ /* 0x180fe2000001080c */
[----:B------:R-:W-:-:S05]  /*c6f0*/  FFMA.FTZ R12, R87, R0, -R12 ;  /* 0x00000000570c7223 */ /* 0x000fca000001080c */
        /* <DEDUP_REMOVED lines=27> */
[----:B0-----:R-:W-:-:S07]  /*c8b0*/  FADD.FTZ R42, R51, R42 ;  /* 0x0000002a332a7221 */ /* 0x001fce0000010000 */
[----:B------:R-:W0:Y:S01]  /*c8c0*/  MUFU.EX2 R163, R163 ;  /* 0x000000a300a37308 */ /* 0x000e220000000800 */
[----:B-1----:R-:W-:-:S07]  /*c8d0*/  FADD.FTZ R3, R161, R42 ;  /* 0x0000002aa1037221 */ /* 0x002fce0000010000 */
[----:B------:R-:W1:Y:S08]  /*c8e0*/  MUFU.EX2 R40, R40 ;  /* 0x0000002800287308 */ /* 0x000e700000000800 */
[----:B------:R-:W3:Y:S08]  /*c8f0*/  MUFU.EX2 R156, R156 ;  /* 0x0000009c009c7308 */ /* 0x000ef00000000800 */
[----:B------:R-:W4:Y:S08]  /*c900*/  MUFU.EX2 R44, R155 ;  /* 0x0000009b002c7308 */ /* 0x000f300000000800 */
[----:B------:R5:W-:Y:S08]  /*c910*/  MUFU.EX2 R46, R53 ;  /* 0x00000035002e7308 */ /* 0x000bf00000000800 */
[----:B------:R-:W4:Y:S01]  /*c920*/  MUFU.EX2 R25, R25 ;  /* 0x0000001900197308 */ /* 0x000f220000000800 */
[----:B-----5:R-:W-:Y:S01]  /*c930*/  FADD.FTZ R53, R15, R4 ;  /* 0x000000040f357221 */ /* 0x020fe20000010000 */
[----:B--2---:R-:W-:-:S03]  /*c940*/  FADD.FTZ R4, R38, R3 ;  /* 0x0000000326047221 */ /* 0x004fc60000010000 */
[----:B------:R-:W-:Y:S01]  /*c950*/  FADD.FTZ R42, R162, R53 ;  /* 0x00000035a22a7221 */ /* 0x000fe20000010000 */
[----:B0-----:R-:W-:Y:S02]  /*c960*/  FADD.FTZ R3, R163, R4 ;  /* 0x00000004a3037221 */ /* 0x001fe40000010000 */
[----:B------:R-:W0:Y:S01]  /*c970*/  MUFU.EX2 R75, R75 ;  /* 0x0000004b004b7308 */ /* 0x000e220000000800 */
[----:B------:R-:W-:Y:S01]  /*c980*/  FADD.FTZ R53, R21, R42 ;  /* 0x0000002a15357221 */ /* 0x000fe20000010000 */
[----:B-1----:R-:W-:-:S03]  /*c990*/  FADD.FTZ R3, R40, R3 ;  /* 0x0000000328037221 */ /* 0x002fc60000010000 */
[----:B---3--:R-:W-:Y:S01]  /*c9a0*/  FADD.FTZ R4, R156, R53 ;  /* 0x000000359c047221 */ /* 0x008fe20000010000 */
[----:B----4-:R-:W-:Y:S02]  /*c9b0*/  FADD.FTZ R3, R44, R3 ;  /* 0x000000032c037221 */ /* 0x010fe40000010000 */
[----:B------:R-:W1:Y:S01]  /*c9c0*/  MUFU.EX2 R158, R158 ;  /* 0x0000009e009e7308 */ /* 0x000e620000000800 */
[----:B------:R-:W-:-:S07]  /*c9d0*/  FADD.FTZ R53, R25, R4 ;  /* 0x0000000419357221 */ /* 0x000fce0000010000 */
[----:B------:R-:W2:Y:S01]  /*c9e0*/  MUFU.EX2 R57, R57 ;  /* 0x0000003900397308 */ /* 0x000ea20000000800 */
[----:B0-----:R-:W-:-:S04]  /*c9f0*/  FADD.FTZ R3, R75, R3 ;  /* 0x000000034b037221 */ /* 0x001fc80000010000 */
[----:B------:R-:W-:-:S03]  /*ca00*/  FADD.FTZ R3, R46, R3 ;  /* 0x000000032e037221 */ /* 0x000fc60000010000 */
        /* <DEDUP_REMOVED lines=22> */
.L_x_1110:
[----:B------:R-:W-:Y:S01]  /*cb70*/  ULEA UR6, UR58, UR41, 0x3 ;  /* 0x000000293a067291 */ /* 0x000fe2000f8e183f */
[----:B------:R-:W-:Y:S01]  /*cb80*/  ISETP.GT.AND P1, PT, R10, UR39, PT ;  /* 0x000000270a007c0c */ /* 0x000fe2000bf24270 */
[----:B------:R-:W-:Y:S01]  /*cb90*/  UMOV UR59, UR46 ;  /* 0x0000002e003b7c82 */ /* 0x000fe20008000000 */
[----:B------:R-:W-:Y:S01]  /*cba0*/  UMOV UR58, UR45 ;  /* 0x0000002d003a7c82 */ /* 0x000fe20008000000 */
[----:B------:R-:W-:Y:S01]  /*cbb0*/  UIADD3 UR6, UR6, 0x28860, URZ ;  /* 0x0002886006067890 */ /* 0x000fe2000fffe03f */
[----:B------:R-:W-:Y:S01]  /*cbc0*/  F2FP.BF16.F32.PACK_AB R171, R6, R171 ;  /* 0x000000ab06ab723e */ /* 0x000fe200000010ff */
[----:B------:R-:W-:Y:S01]  /*cbd0*/  FMUL.FTZ R88, R88, R8 ;  /* 0x0000000858587220 */ /* 0x000fe20000410000 */
[----:B------:R-:W-:Y:S01]  /*cbe0*/  F2FP.BF16.F32.PACK_AB R154, R5, R154 ;  /* 0x0000009a059a723e */ /* 0x000fe200000010ff */
[----:B------:R-:W-:Y:S01]  /*cbf0*/  UPRMT UR6, UR40, 0x654, UR6 ;  /* 0x0000065428067896 */ /* 0x000fe20008000006 */
[----:B------:R-:W-:Y:S01]  /*cc00*/  F2FP.BF16.F32.PACK_AB R180, R180, R9 ;  /* 0x00000009b4b4723e */ /* 0x000fe200000010ff */
[----:B------:R-:W-:Y:S01]  /*cc10*/  FMUL.FTZ R89, R89, R8 ;  /* 0x0000000859597220 */ /* 0x000fe20000410000 */
[----:B------:R-:W-:Y:S01]  /*cc20*/  F2FP.BF16.F32.PACK_AB R181, R33, R14 ;  /* 0x0000000e21b5723e */ /* 0x000fe200000010ff */
[----:B------:R-:W-:Y:S01]  /*cc30*/  FMUL.FTZ R92, R92, R8 ;  /* 0x000000085c5c7220 */ /* 0x000fe20000410000 */
[----:B------:R-:W-:Y:S01]  /*cc40*/  F2FP.BF16.F32.PACK_AB R182, R11, R182 ;  /* 0x000000b60bb6723e */ /* 0x000fe200000010ff */
[-C--:B------:R-:W-:Y:S01]  /*cc50*/  FMUL.FTZ R93, R93, R8.reuse ;  /* 0x000000085d5d7220 */ /* 0x080fe20000410000 */
[----:B------:R-:W-:Y:S01]  /*cc60*/  F2FP.BF16.F32.PACK_AB R183, R20, R183 ;  /* 0x000000b714b7723e */ /* 0x000fe200000010ff */
[----:B------:R-:W-:Y:S01]  /*cc70*/  FMUL.FTZ R96, R96, R8 ;  /* 0x0000000860607220 */ /* 0x000fe20000410000 */
[----:B------:R-:W-:Y:S01]  /*cc80*/  SYNCS.ARRIVE.TRANS64.RED.A1T0 RZ, [UR6], RZ ;  /* 0x000000ffffff79a7 */ /* 0x000fe20008100406 */
        /* <DEDUP_REMOVED lines=53> */
[----:B------:R-:W-:-:S02]  /*cfe0*/  VIADD R10, R10, 0xffffffff ;  /* 0xffffffff0a0a7836 */ /* 0x000fc40000000000 */
        /* <DEDUP_REMOVED lines=32> */
[----:B------:R-:W-:-:S02]  /*d1f0*/  IMAD.MOV.U32 R6, RZ, RZ, R7 ;  /* 0x000000ffff067224 */ /* 0x000fc400078e0007 */
[----:B------:R-:W-:Y:S01]  /*d200*/  IMAD.MOV.U32 R5, RZ, RZ, R2 ;  /* 0x000000ffff057224 */ /* 0x000fe200078e0002 */
[----:B------:R-:W-:Y:S06]  /*d210*/  @P1 BRA `(.L_x_1111) ;  /* 0xffffffcc00cc1947 */ /* 0x000fec000383ffff */
.L_x_1092:
[----:B------:R-:W-:Y:S06]  /*d220*/  BAR.ARV 0x8, 0x180 ;  /* 0x0206000000007b1d */ /* 0x000fec0000002000 */
[----:B------:R-:W-:Y:S05]  /*d230*/  @!P0 BRA `(.L_x_1112) ;  /* 0x0000000000048947 */ /* 0x000fea0003800000 */
[----:B------:R-:W-:Y:S01]  /*d240*/  BPT.TRAP 0x1 ;  /* 0x000000040000795c */ /* 0x000fe20000300000 */
.L_x_1112:
[----:B------:R-:W-:Y:S01]  /*d250*/  ULEA UR5, UR45, UR41, 0x3 ;  /* 0x000000292d057291 */ /* 0x000fe2000f8e183f */
[----:B------:R-:W-:-:S05]  /*d260*/  IMAD.U32 R5, RZ, RZ, UR46 ;  /* 0x0000002eff057e24 */ /* 0x000fca000f8e00ff */
[----:B------:R-:W-:-:S04]  /*d270*/  SHF.L.U32 R5, R5, 0x1f, RZ ;  /* 0x0000001f05057819 */ /* 0x000fc800000006ff */
[----:B------:R0:W1:Y:S01]  /*d280*/  SYNCS.PHASECHK.TRANS64.TRYWAIT P1, [UR5+0x28850], R5 ;  /* 0x02885005ff0075a7 */ /* 0x0000620008020145 */
[----:B------:R-:W-:Y:S05]  /*d290*/  @!P0 BRA `(.L_x_1113) ;  /* 0x0000000000048947 */ /* 0x000fea0003800000 */
[----:B------:R-:W-:Y:S01]  /*d2a0*/  BPT.TRAP 0x1 ;  /* 0x000000040000795c */ /* 0x000fe20000300000 */
.L_x_1113:
[----:B-1----:R-:W-:Y:S05]  /*d2b0*/  @P1 BRA `(.L_x_1114) ;  /* 0x0000000000081947 */ /* 0x002fea0003800000 */
[----:B------:R-:W1:Y:S02]  /*d2c0*/  SYNCS.PHASECHK.TRANS64.TRYWAIT P1, [UR5+0x28850], R5 ;  /* 0x02885005ff0075a7 */ /* 0x000e640008020145 */
[----:B-1----:R-:W-:Y:S05]  /*d2d0*/  @!P1 BRA `(.L_x_1115) ;  /* 0x0000006c00bc9947 */ /* 0x002fea0003800000 */
.L_x_1114:
[----:B------:R-:W-:Y:S01]  /*d2e0*/  UIADD3 UR41, UR41, 0x400, URZ ;  /* 0x0000040029297890 */ /* 0x000fe2000fffe03f */
[----:B------:R-:W-:Y:S01]  /*d2f0*/  WARPGROUP.ARRIVE ;  /* 0x00000000000079c5 */ /* 0x000fe20000000000 */
[----:B------:R-:W-:Y:S01]  /*d300*/  UMOV UR7, 0x40000040 ;  /* 0x4000004000077882 */ /* 0x000fe20000000000 */
[----:B01----:R-:W0:Y:S01]  /*d310*/  SHFL.BFLY PT, R5, R4, 0x2, 0x1f ;  /* 0x0c401f0004057f89 */ /* 0x003e2200000e0000 */
[----:B------:R-:W-:Y:S01]  /*d320*/  USHF.R.U32.HI UR41, URZ, 0x4, UR41 ;  /* 0x000000043f297899 */ /* 0x000fe20008011629 */
[----:B------:R-:W-:Y:S02]  /*d330*/  IMAD.MOV.U32 R37, RZ, RZ, -0x800000 ;  /* 0xff800000ff257424 */ /* 0x000fe400078e00ff */
        /* <DEDUP_REMOVED lines=10> */
[----:B-1----:R-:W-:Y:S01]  /*d3e0*/  FADD.FTZ R8, R6, R3 ;  /* 0x0000000306087221 */ /* 0x002fe20000010000 */
[----:B------:R-:W-:Y:S02]  /*d3f0*/  IMAD.MOV.U32 R3, RZ, RZ, RZ ;  /* 0x000000ffff037224 */ /* 0x000fe400078e00ff */
[----:B------:R-:W0:Y:S04]  /*d400*/  SHFL.BFLY PT, R6, R5, 0x1, 0x1f ;  /* 0x0c201f0005067f89 */ /* 0x000e2800000e0000 */
[----:B------:R-:W1:Y:S01]  /*d410*/  SHFL.BFLY PT, R9, R8, 0x1, 0x1f ;  /* 0x0c201f0008097f89 */ /* 0x000e6200000e0000 */
[----:B0-----:R-:W-:Y:S01]  /*d420*/  FADD.FTZ R10, R5, R6 ;  /* 0x00000006050a7221 */ /* 0x001fe20000010000 */
[----:B-1----:R-:W-:-:S04]  /*d430*/  FADD.FTZ R11, R8, R9 ;  /* 0x00000009080b7221 */ /* 0x002fc80000010000 */
[----:B------:R-:W-:Y:S01]  /*d440*/  FSETP.NE.FTZ.AND P1, PT, R10, RZ, PT ;  /* 0x000000ff0a00720b */ /* 0x000fe20003f35000 */
[----:B------:R-:W-:Y:S01]  /*d450*/  IMAD.MOV.U32 R9, RZ, RZ, RZ ;  /* 0x000000ffff097224 */ /* 0x000fe200078e00ff */
        /* <DEDUP_REMOVED lines=48> */
.L_x_1116:
        /* <DEDUP_REMOVED lines=74> */
.L_x_1038:
[----:B------:R-:W0:Y:S01]  /*dc00*/  S2R R3, SR_CgaCtaId ;  /* 0x0000000000037919 */ /* 0x000e220000008800 */
[----:B------:R-:W-:Y:S01]  /*dc10*/  MOV R0, 0x400 ;  /* 0x0000040000007802 */ /* 0x000fe20000000f00 */
[----:B------:R-:W-:Y:S01]  /*dc20*/  BSSY B0, `(.L_x_1117) ;  /* 0x00001c5000007945 */ /* 0x000fe20003800000 */
[----:B------:R-:W-:Y:S02]  /*dc30*/  BAR.SYNC.DEFER_BLOCKING 0x5, 0x180 ;  /* 0x0146000000007b1d */ /* 0x000fe40000010000 */
[----:B0-----:R-:W-:-:S05]  /*dc40*/  LEA R0, R3, R0, 0x18 ;  /* 0x0000000003007211 */ /* 0x001fca00078ec0ff */
[----:B------:R-:W0:Y:S02]  /*dc50*/  LDS R2, [R0+0x288d0] ;  /* 0x0288d00000027984 */ /* 0x000e240000000800 */
[----:B0-----:R-:W-:Y:S01]  /*dc60*/  R2UR UR4, R2 ;  /* 0x00000000020472ca */ /* 0x001fe200000e0000 */
[----:B------:R-:W-:Y:S06]  /*dc70*/  BAR.ARV 0x4, 0x180 ;  /* 0x0106000000007b1d */ /* 0x000fec0000002000 */
[----:B------:R-:W-:Y:S08]  /*dc80*/  @P0 BRA `(.L_x_1118) ;  /* 0x0000001000a40947 */ /* 0x000ff00003800000 */
[----:B------:R-:W0:Y:S01]  /*dc90*/  S2R R3, SR_SWINHI ;  /* 0x0000000000037919 */ /* 0x000e220000002f00 */
[----:B------:R-:W1:Y:S01]  /*dca0*/  LDC R44, c[0x0][0xbe8] ;  /* 0x0002fa00ff2c7b82 */ /* 0x000e620000000800 */
[----:B------:R-:W-:Y:S01]  /*dcb0*/  F2FP.BF16.F32.PACK_AB R6, R93, R6 ;  /* 0x000000065d06723e */ /* 0x000fe200000010ff */
[----:B------:R-:W-:Y:S01]  /*dcc0*/  USHF.R.S32.HI UR12, URZ, 0x1f, UR38 ;  /* 0x0000001f3f0c7899 */ /* 0x000fe20008011426 */
[----:B------:R-:W-:Y:S01]  /*dcd0*/  F2FP.BF16.F32.PACK_AB R136, R137, R136 ;  /* 0x000000888988723e */ /* 0x000fe200000010ff */
[----:B------:R-:W-:Y:S01]  /*dce0*/  ULDC.64 UR8, c[0x0][0xb90] ;  /* 0x0002e40000087ab9 */ /* 0x000fe20000000a00 */
[----:B------:R-:W-:Y:S01]  /*dcf0*/  USHF.R.S32.HI UR13, URZ, 0x1f, UR44 ;  /* 0x0000001f3f0d7899 */ /* 0x000fe2000801142c */
[----:B------:R-:W-:Y:S01]  /*dd00*/  F2FP.BF16.F32.PACK_AB R137, R139, R138 ;  /* 0x0000008a8b89723e */ /* 0x000fe200000010ff */
[----:B------:R-:W-:Y:S01]  /*dd10*/  UIMAD UR5, UR12, UR8, URZ ;  /* 0x000000080c0572a4 */ /* 0x000fe2000f8e023f */
[----:B------:R-:W-:Y:S01]  /*dd20*/  F2FP.BF16.F32.PACK_AB R144, R145, R144 ;  /* 0x000000909190723e */ /* 0x000fe200000010ff */
[----:B------:R-:W-:Y:S01]  /*dd30*/  UIMAD.WIDE.U32 UR6, UR38, UR8, URZ ;  /* 0x00000008260672a5 */ /* 0x000fe2000f8e003f */
[----:B------:R-:W-:Y:S01]  /*dd40*/  F2FP.BF16.F32.PACK_AB R138, R141, R140 ;  /* 0x0000008c8d8a723e */ /* 0x000fe200000010ff */
[----:B------:R-:W-:Y:S01]  /*dd50*/  UIMAD UR5, UR38, UR9, UR5 ;  /* 0x00000009260572a4 */ /* 0x000fe2000f8e0205 */
[----:B------:R-:W-:Y:S01]  /*dd60*/  F2FP.BF16.F32.PACK_AB R139, R143, R142 ;  /* 0x0000008e8f8b723e */ /* 0x000fe200000010ff */
[----:B------:R-:W-:Y:S01]  /*dd70*/  ULDC.64 UR10, c[0x0][0xb98] ;  /* 0x0002e600000a7ab9 */ /* 0x000fe20000000a00 */
[----:B------:R-:W-:Y:S01]  /*dd80*/  F2FP.BF16.F32.PACK_AB R145, R147, R146 ;  /* 0x000000929391723e */ /* 0x000fe200000010ff */
[----:B------:R-:W-:Y:S01]  /*dd90*/  UIMAD UR8, UR13, UR10, URZ ;  /* 0x0000000a0d0872a4 */ /* 0x000fe2000f8e023f */
[----:B------:R-:W-:Y:S01]  /*dda0*/  F2FP.BF16.F32.PACK_AB R146, R149, R148 ;  /* 0x000000949592723e */ /* 0x000fe200000010ff */
[----:B------:R-:W-:Y:S01]  /*ddb0*/  UIADD3 UR7, UR7, UR5, URZ ;  /* 0x0000000507077290 */ /* 0x000fe2000fffe03f */
[----:B------:R-:W-:Y:S01]  /*ddc0*/  F2FP.BF16.F32.PACK_AB R147, R151, R150 ;  /* 0x000000969793723e */ /* 0x000fe200000010ff */
[----:B------:R-:W-:-:S02]  /*ddd0*/  UIMAD UR8, UR44, UR11, UR8 ;  /* 0x0000000b2c0872a4 */ /* 0x000fc4000f8e0208 */
[----:B------:R-:W-:Y:S01]  /*dde0*/  UIMAD.WIDE.U32 UR6, UR44, UR10, UR6 ;  /* 0x0000000a2c0672a5 */ /* 0x000fe2000f8e0006 */
[----:B------:R-:W-:Y:S02]  /*ddf0*/  ULDC UR5, c[0x0][0xa88] ;  /* 0x0002a20000057ab9 */ /* 0x000fe40000000800 */
[----:B------:R-:W-:Y:S01]  /*de00*/  ULDC.64 UR10, c[0x0][0xaf0] ;  /* 0x0002bc00000a7ab9 */ /* 0x000fe20000000a00 */
[----:B------:R-:W-:Y:S02]  /*de10*/  MOV R34, R0 ;  /* 0x0000000000227202 */ /* 0x000fe40000000f00 */
[----:B0-----:R-:W-:Y:S01]  /*de20*/  MOV R35, R3 ;  /* 0x0000000300237202 */ /* 0x001fe20000000f00 */
[----:B------:R-:W-:Y:S02]  /*de30*/  IMAD R3, R184, 0x40, R18 ;  /* 0x00000040b8037824 */ /* 0x000fe400078e0212 */
[----:B------:R-:W-:-:S04]  /*de40*/  IMAD.WIDE R4, R188, 0x2, R34 ;  /* 0x00000002bc047825 */ /* 0x000fc800078e0222 */
[----:B------:R-:W-:Y:S01]  /*de50*/  IMAD.WIDE R34, R3, 0x2, R34 ;  /* 0x0000000203227825 */ /* 0x000fe200078e0222 */
[C---:B------:R-:W-:Y:S02]  /*de60*/  LOP3.LUT R3, R4.reuse, 0x380, RZ, 0xc0, !PT ;  /* 0x0000038004037812 */ /* 0x040fe400078ec0ff */
[C---:B------:R-:W-:Y:S02]  /*de70*/  IADD3 R29, P1, R4.reuse, 0x4040, RZ ;  /* 0x00004040041d7810 */ /* 0x040fe40007f3e0ff */
[C---:B------:R-:W-:Y:S02]  /*de80*/  IADD3 R21, P6, R4.reuse, 0x20, RZ ;  /* 0x0000002004157810 */ /* 0x040fe40007fde0ff */
[----:B------:R-:W-:Y:S01]  /*de90*/  SHF.R.U64 R3, R3, 0x3, RZ ;  /* 0x0000000303037819 */ /* 0x000fe200000012ff */
[--C-:B------:R-:W-:Y:S01]  /*dea0*/  IMAD.X R41, RZ, RZ, R5.reuse, P1 ;  /* 0x000000ffff297224 */ /* 0x100fe200008e0605 */
[C---:B------:R-:W-:Y:S01]  /*deb0*/  IADD3 R27, P2, R4.reuse, 0x4020, RZ ;  /* 0x00004020041b7810 */ /* 0x040fe20007f5e0ff */
[----:B------:R-:W-:Y:S01]  /*dec0*/  IMAD.X R13, RZ, RZ, R5, P6 ;  /* 0x000000ffff0d7224 */ /* 0x000fe200030e0605 */
[----:B------:R-:W-:-:S02]  /*ded0*/  IADD3 R10, P3, R4, 0x4000, RZ ;  /* 0x00004000040a7810 */ /* 0x000fc40007f7e0ff */
[C---:B------:R-:W-:Y:S01]  /*dee0*/  IADD3 R43, P0, R4.reuse, 0x4060, RZ ;  /* 0x00004060042b7810 */ /* 0x040fe20007f1e0ff */
[--C-:B------:R-:W-:Y:S01]  /*def0*/  IMAD.X R39, RZ, RZ, R5.reuse, P2 ;  /* 0x000000ffff277224 */ /* 0x100fe200010e0605 */
[C---:B------:R-:W-:Y:S01]  /*df00*/  IADD3 R8, P4, R4.reuse, 0x60, RZ ;  /* 0x0000006004087810 */ /* 0x040fe20007f9e0ff */
[--C-:B------:R-:W-:Y:S01]  /*df10*/  IMAD.X R15, RZ, RZ, R5.reuse, P3 ;  /* 0x000000ffff0f7224 */ /* 0x100fe200018e0605 */
[----:B------:R-:W-:Y:S02]  /*df20*/  IADD3 R25, P5, R4, 0x40, RZ ;  /* 0x0000004004197810 */ /* 0x000fe40007fbe0ff */
[----:B------:R-:W-:Y:S01]  /*df30*/  LOP3.LUT R4, R3, R4, RZ, 0x3c, !PT ;  /* 0x0000000403047212 */ /* 0x000fe200078e3cff */
[--C-:B------:R-:W-:Y:S01]  /*df40*/  IMAD.X R11, RZ, RZ, R5.reuse, P4 ;  /* 0x000000ffff0b7224 */ /* 0x100fe200020e0605 */
[----:B------:R-:W-:Y:S01]  /*df50*/  LOP3.LUT R14, R29, 0x380, RZ, 0xc0, !PT ;  /* 0x000003801d0e7812 */ /* 0x000fe200078ec0ff */
[----:B------:R-:W-:Y:S01]  /*df60*/  IMAD.X R9, RZ, RZ, R5, P5 ;  /* 0x000000ffff097224 */ /* 0x000fe200028e0605 */
[----:B------:R-:W-:-:S02]  /*df70*/  LOP3.LUT R12, R27, 0x380, RZ, 0xc0, !PT ;  /* 0x000003801b0c7812 */ /* 0x000fc400078ec0ff */
[----:B------:R-:W-:Y:S02]  /*df80*/  LOP3.LUT R3, R10, 0x380, RZ, 0xc0, !PT ;  /* 0x000003800a037812 */ /* 0x000fe400078ec0ff */
[----:B------:R-:W-:Y:S02]  /*df90*/  LOP3.LUT R2, R21, 0x380, RZ, 0xc0, !PT ;  /* 0x0000038015027812 */ /* 0x000fe400078ec0ff */
[----:B------:R-:W-:Y:S02]  /*dfa0*/  IADD3 R33, P6, R34, 0x1000, RZ ;  /* 0x0000100022217810 */ /* 0x000fe40007fde0ff */
[----:B------:R-:W-:Y:S02]  /*dfb0*/  SHF.R.U64 R14, R14, 0x3, RZ ;  /* 0x000000030e0e7819 */ /* 0x000fe400000012ff */
[----:B------:R-:W-:Y:S02]  /*dfc0*/  SHF.R.U64 R12, R12, 0x3, RZ ;  /* 0x000000030c0c7819 */ /* 0x000fe400000012ff */
[----:B------:R-:W-:-:S02]  /*dfd0*/  SHF.R.U64 R3, R3, 0x3, RZ ;  /* 0x0000000303037819 */ /* 0x000fc400000012ff */
[----:B------:R-:W-:Y:S02]  /*dfe0*/  SHF.R.U64 R2, R2, 0x3, RZ ;  /* 0x0000000302027819 */ /* 0x000fe400000012ff */
[----:B------:R-:W-:Y:S02]  /*dff0*/  LOP3.LUT R32, R33, 0x380, RZ, 0xc0, !PT ;  /* 0x0000038021207812 */ /* 0x000fe400078ec0ff */
[----:B------:R-:W-:Y:S02]  /*e000*/  LOP3.LUT R40, R14, R29, RZ, 0x3c, !PT ;  /* 0x0000001d0e287212 */ /* 0x000fe400078e3cff */
[----:B------:R-:W-:Y:S02]  /*e010*/  LOP3.LUT R38, R12, R27, RZ, 0x3c, !PT ;  /* 0x0000001b0c267212 */ /* 0x000fe400078e3cff */
[----:B------:R-:W-:Y:S02]  /*e020*/  LOP3.LUT R14, R3, R10, RZ, 0x3c, !PT ;  /* 0x0000000a030e7212 */ /* 0x000fe400078e3cff */
[----:B------:R-:W-:-:S02]  /*e030*/  LOP3.LUT R12, R2, R21, RZ, 0x3c, !PT ;  /* 0x00000015020c7212 */ /* 0x000fc400078e3cff */
[----:B------:R-:W-:Y:S02]  /*e040*/  LOP3.LUT R3, R8, 0x380, RZ, 0xc0, !PT ;  /* 0x0000038008037812 */ /* 0x000fe400078ec0ff */
[----:B------:R-:W-:Y:S02]  /*e050*/  SHF.R.U64 R32, R32, 0x3, RZ ;  /* 0x0000000320207819 */ /* 0x000fe400000012ff */
[----:B------:R-:W-:Y:S02]  /*e060*/  LOP3.LUT R2, R25, 0x380, RZ, 0xc0, !PT ;  /* 0x0000038019027812 */ /* 0x000fe400078ec0ff */
[----:B-1----:R-:W-:Y:S02]  /*e070*/  ISETP.NE.AND P1, PT, R44, 0x1, PT ;  /* 0x000000012c00780c */ /* 0x002fe40003f25270 */
[----:B------:R-:W-:Y:S02]  /*e080*/  SHF.R.U64 R3, R3, 0x3, RZ ;  /* 0x0000000303037819 */ /* 0x000fe400000012ff */
[----:B------:R-:W-:Y:S01]  /*e090*/  LOP3.LUT R32, R32, R33, RZ, 0x3c, !PT ;  /* 0x0000002120207212 */ /* 0x000fe200078e3cff */
[----:B------:R-:W-:Y:S01]  /*e0a0*/  IMAD.X R33, RZ, RZ, R35, P6 ;  /* 0x000000ffff217224 */ /* 0x000fe200030e0623 */
[----:B------:R-:W-:-:S02]  /*e0b0*/  SHF.R.U64 R2, R2, 0x3, RZ ;  /* 0x0000000302027819 */ /* 0x000fc400000012ff */
[----:B------:R-:W-:Y:S02]  /*e0c0*/  IADD3 R45, P6, R34, 0x7000, RZ ;  /* 0x00007000222d7810 */ /* 0x000fe40007fde0ff */
[----:B------:R-:W-:Y:S02]  /*e0d0*/  LOP3.LUT R10, R3, R8, RZ, 0x3c, !PT ;  /* 0x00000008030a7212 */ /* 0x000fe400078e3cff */
[----:B------:R-:W-:Y:S01]  /*e0e0*/  LOP3.LUT R8, R2, R25, RZ, 0x3c, !PT ;  /* 0x0000001902087212 */ /* 0x000fe200078e3cff */
[----:B------:R-:W0:Y:S01]  /*e0f0*/  @P1 LDC R47, c[0x0][0xbec] ;  /* 0x0002fb00ff2f1b82 */ /* 0x000e220000000800 */
[----:B------:R-:W-:Y:S02]  /*e100*/  LOP3.LUT R2, R45, 0x380, RZ, 0xc0, !PT ;  /* 0x000003802d027812 */ /* 0x000fe400078ec0ff */
[----:B------:R-:W-:Y:S02]  /*e110*/  LOP3.LUT R42, R43, 0x380, RZ, 0xc0, !PT ;  /* 0x000003802b2a7812 */ /* 0x000fe400078ec0ff */
[----:B------:R-:W-:-:S02]  /*e120*/  SHF.R.U64 R2, R2, 0x3, RZ ;  /* 0x0000000302027819 */ /* 0x000fc400000012ff */
[----:B------:R-:W-:Y:S02]  /*e130*/  SHF.R.U64 R42, R42, 0x3, RZ ;  /* 0x000000032a2a7819 */ /* 0x000fe400000012ff */
[----:B------:R-:W-:Y:S02]  /*e140*/  LOP3.LUT R2, R2, R45, RZ, 0x3c, !PT ;  /* 0x0000002d02027212 */ /* 0x000fe400078e3cff */
[----:B------:R-:W-:Y:S02]  /*e150*/  MOV R45, R4 ;  /* 0x00000004002d7202 */ /* 0x000fe40000000f00 */
[----:B------:R-:W-:Y:S02]  /*e160*/  F2FP.BF16.F32.PACK_AB R4, R46, R7 ;  /* 0x000000072e04723e */ /* 0x000fe400000010ff */
[----:B------:R-:W1:Y:S01]  /*e170*/  @P1 LDC R46, c[0x0][0xbf0] ;  /* 0x0002fc00ff2e1b82 */ /* 0x000e620000000800 */
[----:B------:R-:W-:Y:S01]  /*e180*/  LOP3.LUT R42, R42, R43, RZ, 0x3c, !PT ;  /* 0x0000002b2a2a7212 */ /* 0x000fe200078e3cff */
[----:B------:R-:W-:Y:S01]  /*e190*/  IMAD.X R43, RZ, RZ, R5, P0 ;  /* 0x000000ffff2b7224 */ /* 0x000fe200000e0605 */
[----:B------:R-:W-:-:S02]  /*e1a0*/  F2FP.BF16.F32.PACK_AB R5, R91, R90 ;  /* 0x0000005a5b05723e */ /* 0x000fc400000010ff */
[----:B------:R-:W-:-:S03]  /*e1b0*/  F2FP.BF16.F32.PACK_AB R7, R95, R94 ;  /* 0x0000005e5f07723e */ /* 0x000fc600000010ff */
[----:B------:R-:W-:Y:S01]  /*e1c0*/  BAR.SYNC.DEFER_BLOCKING 0x1, 0x100 ;  /* 0x0044000000007b1d */ /* 0x000fe20000010000 */
[----:B------:R-:W-:Y:S01]  /*e1d0*/  MOV R65, R40 ;  /* 0x0000002800417202 */ /* 0x000fe20000000f00 */
[----:B------:R-:W-:Y:S01]  /*e1e0*/  VIADD R40, R17, UR37 ;  /* 0x0000002511287c36 */ /* 0x000fe20008000000 */
[----:B------:R-:W-:Y:S02]  /*e1f0*/  IADD3 R21, P0, R34, 0x6000, RZ ;  /* 0x0000600022157810 */ /* 0x000fe40007f1e0ff */
[----:B------:R-:W-:Y:S02]  /*e200*/  MOV R58, R10 ;  /* 0x0000000a003a7202 */ /* 0x000fe40000000f00 */
[----:B------:R-:W-:Y:S02]  /*e210*/  LOP3.LUT R20, R21, 0x380, RZ, 0xc0, !PT ;  /* 0x0000038015147812 */ /* 0x000fe400078ec0ff */
[----:B------:R-:W-:Y:S02]  /*e220*/  MOV R57, R14 ;  /* 0x0000000e00397202 */ /* 0x000fe40000000f00 */
[----:B------:R-:W-:-:S02]  /*e230*/  SHF.R.U64 R20, R20, 0x3, RZ ;  /* 0x0000000314147819 */ /* 0x000fc400000012ff */
[----:B------:R-:W-:Y:S02]  /*e240*/  MOV R15, R12 ;  /* 0x0000000c000f7202 */ /* 0x000fe40000000f00 */
[----:B------:R-:W-:Y:S01]  /*e250*/  LOP3.LUT R20, R20, R21, RZ, 0x3c, !PT ;  /* 0x0000001514147212 */ /* 0x000fe200078e3cff */
[----:B------:R-:W-:Y:S01]  /*e260*/  IMAD.X R21, RZ, RZ, R35, P0 ;  /* 0x000000ffff157224 */ /* 0x000fe200000e0623 */
[C---:B------:R-:W-:Y:S02]  /*e270*/  IADD3 R27, P3, R34.reuse, 0x4000, RZ ;  /* 0x00004000221b7810 */ /* 0x040fe40007f7e0ff */
[----:B------:R-:W-:Y:S02]  /*e280*/  IADD3 R25, P2, R34, 0x5000, RZ ;  /* 0x0000500022197810 */ /* 0x000fe40007f5e0ff */
[----:B------:R-:W-:Y:S02]  /*e290*/  LOP3.LUT R26, R27, 0x380, RZ, 0xc0, !PT ;  /* 0x000003801b1a7812 */ /* 0x000fe400078ec0ff */
[----:B------:R-:W-:Y:S01]  /*e2a0*/  LOP3.LUT R24, R25, 0x380, RZ, 0xc0, !PT ;  /* 0x0000038019187812 */ /* 0x000fe200078ec0ff */
[----:B------:R0:W-:Y:S01]  /*e2b0*/  STSM.16.M88.4 [R45], R4 ;  /* 0x000000042d007844 */ /* 0x0001e20000000200 */
[----:B------:R-:W-:-:S02]  /*e2c0*/  SHF.R.U64 R26, R26, 0x3, RZ ;  /* 0x000000031a1a7819 */ /* 0x000fc400000012ff */
[----:B------:R-:W-:Y:S01]  /*e2d0*/  MOV R56, R38 ;  /* 0x0000002600387202 */ /* 0x000fe20000000f00 */
[----:B------:R-:W-:Y:S01]  /*e2e0*/  VIADD R38, R187, UR37 ;  /* 0x00000025bb267c36 */ /* 0x000fe20008000000 */
[----:B------:R-:W-:Y:S02]  /*e2f0*/  SHF.R.U64 R24, R24, 0x3, RZ ;  /* 0x0000000318187819 */ /* 0x000fe400000012ff */
[----:B------:R-:W-:Y:S01]  /*e300*/  LOP3.LUT R26, R26, R27, RZ, 0x3c, !PT ;  /* 0x0000001b1a1a7212 */ /* 0x000fe200078e3cff */
[----:B------:R-:W-:Y:S01]  /*e310*/  IMAD.X R27, RZ, RZ, R35, P3 ;  /* 0x000000ffff1b7224 */ /* 0x000fe200018e0623 */
[----:B------:R-:W-:Y:S02]  /*e320*/  MOV R14, R8 ;  /* 0x00000008000e7202 */ /* 0x000fe40000000f00 */
[----:B------:R-:W-:Y:S02]  /*e330*/  F2FP.BF16.F32.PACK_AB R8, R105, R104 ;  /* 0x000000686908723e */ /* 0x000fe400000010ff */
[----:B------:R-:W-:-:S02]  /*e340*/  F2FP.BF16.F32.PACK_AB R9, R107, R106 ;  /* 0x0000006a6b09723e */ /* 0x000fc400000010ff */
[----:B------:R-:W-:Y:S01]  /*e350*/  LOP3.LUT R24, R24, R25, RZ, 0x3c, !PT ;  /* 0x0000001918187212 */ /* 0x000fe200078e3cff */
[----:B0-----:R-:W-:Y:S01]  /*e360*/  @P1 IMAD.HI.U32 R5, R40, R47, RZ ;  /* 0x0000002f28051227 */ /* 0x001fe200078e00ff */
[----:B------:R-:W-:Y:S02]  /*e370*/  MOV R64, R42 ;  /* 0x0000002a00407202 */ /* 0x000fe40000000f00 */
[----:B------:R-:W-:Y:S01]  /*e380*/  IADD3 R29, P4, R34, 0x3000, RZ ;  /* 0x00003000221d7810 */ /* 0x000fe20007f9e0ff */
[----:B------:R-:W-:Y:S01]  /*e390*/  IMAD.MOV.U32 R4, RZ, RZ, R40 ;  /* 0x000000ffff047224 */ /* 0x000fe200078e0028 */
[----:B-1----:R-:W-:Y:S01]  /*e3a0*/  @P1 SHF.R.U32.HI R4, RZ, R46, R5 ;  /* 0x0000002eff041219 */ /* 0x002fe20000011605 */
[----:B------:R-:W-:Y:S01]  /*e3b0*/  IMAD.U32 R6, RZ, RZ, UR8 ;  /* 0x00000008ff067e24 */ /* 0x000fe2000f8e00ff */
[----:B------:R-:W-:Y:S01]  /*e3c0*/  LOP3.LUT R28, R29, 0x380, RZ, 0xc0, !PT ;  /* 0x000003801d1c7812 */ /* 0x000fe200078ec0ff */
[----:B------:R-:W-:Y:S01]  /*e3d0*/  IMAD R45, R44, UR5, RZ ;  /* 0x000000052c2d7c24 */ /* 0x000fe2000f8e02ff */
[--C-:B------:R-:W-:Y:S01]  /*e3e0*/  SHF.R.S32.HI R5, RZ, 0x1f, R4.reuse ;  /* 0x0000001fff057819 */ /* 0x100fe20000011404 */
[----:B------:R-:W-:Y:S01]  /*e3f0*/  IMAD.MOV R7, RZ, RZ, -R4 ;  /* 0x000000ffff077224 */ /* 0x000fe200078e0a04 */
[----:B------:R-:W-:Y:S01]  /*e400*/  IADD3 R12, P0, R4, UR6, RZ ;  /* 0x00000006040c7c10 */ /* 0x000fe2000ff1e0ff */
[----:B------:R-:W-:Y:S01]  /*e410*/  IMAD.X R25, RZ, RZ, R35, P2 ;  /* 0x000000ffff197224 */ /* 0x000fe200010e0623 */
[----:B------:R-:W-:Y:S01]  /*e420*/  F2FP.BF16.F32.PACK_AB R4, R97, R96 ;  /* 0x000000606104723e */ /* 0x000fe200000010ff */
[----:B------:R-:W-:Y:S01]  /*e430*/  IMAD R11, R44, R7, R40 ;  /* 0x000000072c0b7224 */ /* 0x000fe200078e0228 */
[----:B------:R-:W-:Y:S01]  /*e440*/  IADD3.X R13, R5, UR7, R6, P0, !PT ;  /* 0x00000007050d7c10 */ /* 0x000fe200087fe406 */
[----:B------:R-:W-:Y:S01]  /*e450*/  ULDC.64 UR6, c[0x0][0xb88] ;  /* 0x0002e20000067ab9 */ /* 0x000fe20000000a00 */
[----:B------:R-:W-:Y:S01]  /*e460*/  F2FP.BF16.F32.PACK_AB R5, R99, R98 ;  /* 0x000000626305723e */ /* 0x000fe200000010ff */
[----:B------:R-:W-:Y:S01]  /*e470*/  ULDC.64 UR8, c[0x0][0xae8] ;  /* 0x0002ba0000087ab9 */ /* 0x000fe20000000a00 */
[----:B------:R-:W-:Y:S01]  /*e480*/  SHF.R.S32.HI R10, RZ, 0x1f, R11 ;  /* 0x0000001fff0a7819 */ /* 0x000fe2000001140b */
[----:B------:R-:W-:Y:S01]  /*e490*/  IMAD.WIDE.U32 R12, R11, UR6, R12 ;  /* 0x000000060b0c7c25 */ /* 0x000fe2000f8e000c */
[----:B------:R-:W-:-:S02]  /*e4a0*/  F2FP.BF16.F32.PACK_AB R6, R101, R100 ;  /* 0x000000646506723e */ /* 0x000fc400000010ff */
[----:B------:R-:W-:Y:S01]  /*e4b0*/  F2FP.BF16.F32.PACK_AB R7, R103, R102 ;  /* 0x000000666707723e */ /* 0x000fe200000010ff */
[----:B------:R-:W-:Y:S01]  /*e4c0*/  IMAD R10, R10, UR6, RZ ;  /* 0x000000060a0a7c24 */ /* 0x000fe2000f8e02ff */
[----:B------:R-:W-:Y:S02]  /*e4d0*/  LOP3.LUT P0, RZ, R185, 0x3, RZ, 0xc0, !PT ;  /* 0x00000003b9ff7812 */ /* 0x000fe4000780c0ff */
[----:B------:R-:W-:Y:S01]  /*e4e0*/  SHF.R.U64 R28, R28, 0x3, RZ ;  /* 0x000000031c1c7819 */ /* 0x000fe200000012ff */
[----:B------:R-:W-:Y:S01]  /*e4f0*/  IMAD R39, R11, UR7, R10 ;  /* 0x000000070b277c24 */ /* 0x000fe2000f8e020a */
[----:B------:R0:W-:Y:S01]  /*e500*/  STSM.16.M88.4 [R15], R4 ;  /* 0x000000040f007844 */ /* 0x0001e20000000200 */
[----:B------:R-:W-:Y:S01]  /*e510*/  ULDC.64 UR6, c[0x0][0xb50] ;  /* 0x0002d40000067ab9 */ /* 0x000fe20000000a00 */
[----:B------:R-:W-:Y:S02]  /*e520*/  F2FP.BF16.F32.PACK_AB R10, R109, R108 ;  /* 0x0000006c6d0a723e */ /* 0x000fe400000010ff */
[----:B------:R-:W-:-:S02]  /*e530*/  F2FP.BF16.F32.PACK_AB R11, R111, R110 ;  /* 0x0000006e6f0b723e */ /* 0x000fc400000010ff */
[----:B------:R-:W-:Y:S02]  /*e540*/  LEA R40, P3, R12, UR6, 0x2 ;  /* 0x000000060c287c11 */ /* 0x000fe4000f8610ff */
[----:B------:R-:W-:Y:S01]  /*e550*/  ISETP.GE.OR P2, PT, R38, R45, P0 ;  /* 0x0000002d2600720c */ /* 0x000fe20000746670 */
[----:B------:R1:W-:Y:S01]  /*e560*/  STSM.16.M88.4 [R14], R8 ;  /* 0x000000080e007844 */ /* 0x0003e20000000200 */
[----:B------:R-:W-:Y:S01]  /*e570*/  LOP3.LUT R28, R28, R29, RZ, 0x3c, !PT ;  /* 0x0000001d1c1c7212 */ /* 0x000fe200078e3cff */
[----:B------:R-:W-:Y:S01]  /*e580*/  IMAD.X R29, RZ, RZ, R35, P4 ;  /* 0x000000ffff1d7224 */ /* 0x000fe200020e0623 */
[C---:B------:R-:W-:Y:S01]  /*e590*/  LOP3.LUT R3, R34.reuse, 0x380, RZ, 0xc0, !PT ;  /* 0x0000038022037812 */ /* 0x040fe200078ec0ff */
[----:B------:R-:W-:Y:S01]  /*e5a0*/  SHFL.IDX PT, R46, R40, 0x1, 0x1c1f ;  /* 0x003c1f00282e7f89 */ /* 0x000fe200000e0000 */
[----:B------:R-:W-:Y:S01]  /*e5b0*/  IADD3 R31, P5, R34, 0x2000, RZ ;  /* 0x00002000221f7810 */ /* 0x000fe20007fbe0ff */
[----:B0-----:R-:W-:Y:S01]  /*e5c0*/  VIADD R4, R38, 0x8 ;  /* 0x0000000826047836 */ /* 0x001fe20000000000 */
[----:B------:R-:W-:Y:S01]  /*e5d0*/  F2FP.BF16.F32.PACK_AB R6, R117, R116 ;  /* 0x000000747506723e */ /* 0x000fe200000010ff */
[----:B------:R-:W-:Y:S01]  /*e5e0*/  IMAD.IADD R5, R13, 0x1, R39 ;  /* 0x000000010d057824 */ /* 0x000fe200078e0227 */
[----:B------:R-:W-:Y:S01]  /*e5f0*/  F2FP.BF16.F32.PACK_AB R7, R119, R118 ;  /* 0x000000767707723e */ /* 0x000fe200000010ff */
[----:B------:R-:W-:Y:S01]  /*e600*/  SHFL.IDX PT, R38, R40, RZ, 0x1c1f ;  /* 0x001c1fff28267589 */ /* 0x000fe200000e0000 */
[----:B------:R-:W-:-:S02]  /*e610*/  ISETP.GE.OR P0, PT, R4, R45, P0 ;  /* 0x0000002d0400720c */ /* 0x000fc40000706670 */
[----:B------:R-:W-:Y:S02]  /*e620*/  LEA.HI.X R41, R12, UR7, R5, 0x2, P3 ;  /* 0x000000070c297c11 */ /* 0x000fe400098f1405 */
[----:B------:R-:W-:Y:S02]  /*e630*/  F2FP.BF16.F32.PACK_AB R4, R113, R112 ;  /* 0x000000707104723e */ /* 0x000fe400000010ff */
[----:B------:R-:W-:Y:S01]  /*e640*/  F2FP.BF16.F32.PACK_AB R5, R115, R114 ;  /* 0x000000727305723e */ /* 0x000fe200000010ff */
[----:B------:R-:W0:Y:S01]  /*e650*/  SHFL.IDX PT, R39, R41, RZ, 0x1c1f ;  /* 0x001c1fff29277589 */ /* 0x000e2200000e0000 */
[----:B------:R-:W-:Y:S02]  /*e660*/  F2FP.BF16.F32.PACK_AB R12, R121, R120 ;  /* 0x00000078790c723e */ /* 0x000fe400000010ff */
[----:B------:R-:W-:Y:S01]  /*e670*/  F2FP.BF16.F32.PACK_AB R13, R123, R122 ;  /* 0x0000007a7b0d723e */ /* 0x000fe200000010ff */
[----:B------:R-:W-:Y:S01]  /*e680*/  STSM.16.M88.4 [R58], R4 ;  /* 0x000000043a007844 */ /* 0x000fe20000000200 */
[----:B-1----:R-:W-:-:S02]  /*e690*/  F2FP.BF16.F32.PACK_AB R14, R125, R124 ;  /* 0x0000007c7d0e723e */ /* 0x002fc400000010ff */
[----:B------:R-:W-:Y:S01]  /*e6a0*/  F2FP.BF16.F32.PACK_AB R15, R127, R126 ;  /* 0x0000007e7f0f723e */ /* 0x000fe200000010ff */
[----:B------:R-:W1:Y:S01]  /*e6b0*/  SHFL.IDX PT, R47, R41, 0x1, 0x1c1f ;  /* 0x003c1f00292f7f89 */ /* 0x000e6200000e0000 */
[----:B------:R-:W-:Y:S02]  /*e6c0*/  F2FP.BF16.F32.PACK_AB R8, R129, R128 ;  /* 0x000000808108723e */ /* 0x000fe400000010ff */
[----:B------:R-:W-:Y:S01]  /*e6d0*/  F2FP.BF16.F32.PACK_AB R9, R131, R130 ;  /* 0x000000828309723e */ /* 0x000fe200000010ff */
[----:B------:R-:W-:Y:S01]  /*e6e0*/  STSM.16.M88.4 [R57], R12 ;  /* 0x0000000c39007844 */ /* 0x000fe20000000200 */
[----:B------:R-:W-:Y:S02]  /*e6f0*/  F2FP.BF16.F32.PACK_AB R10, R133, R132 ;  /* 0x00000084850a723e */ /* 0x000fe400000010ff */
[----:B------:R-:W-:Y:S02]  /*e700*/  F2FP.BF16.F32.PACK_AB R11, R135, R134 ;  /* 0x00000086870b723e */ /* 0x000fe400000010ff */
[----:B------:R-:W-:Y:S01]  /*e710*/  SHF.R.U64 R3, R3, 0x3, RZ ;  /* 0x0000000303037819 */ /* 0x000fe200000012ff */
[----:B------:R-:W-:Y:S01]  /*e720*/  UIMAD UR5, UR12, UR8, URZ ;  /* 0x000000080c0572a4 */ /* 0x000fe2000f8e023f */
[----:B------:R-:W-:Y:S01]  /*e730*/  LOP3.LUT R30, R31, 0x380, RZ, 0xc0, !PT ;  /* 0x000003801f1e7812 */ /* 0x000fe200078ec0ff */
[----:B------:R-:W-:Y:S01]  /*e740*/  STSM.16.M88.4 [R56], R8 ;  /* 0x0000000838007844 */ /* 0x000fe20000000200 */
[----:B------:R-:W-:Y:S01]  /*e750*/  LOP3.LUT R34, R3, R34, RZ, 0x3c, !PT ;  /* 0x0000002203227212 */ /* 0x000fe200078e3cff */
[----:B------:R-:W-:Y:S01]  /*e760*/  IMAD.X R3, RZ, RZ, R35, P6 ;  /* 0x000000ffff037224 */ /* 0x000fe200030e0623 */
[----:B------:R-:W-:Y:S01]  /*e770*/  UIMAD.WIDE.U32 UR6, UR38, UR8, URZ ;  /* 0x00000008260672a5 */ /* 0x000fe2000f8e003f */
[----:B------:R2:W-:Y:S01]  /*e780*/  STSM.16.M88.4 [R65], R136 ;  /* 0x0000008841007844 */ /* 0x0005e20000000200 */
[----:B------:R-:W-:Y:S01]  /*e790*/  UIMAD UR5, UR38, UR9, UR5 ;  /* 0x00000009260572a4 */ /* 0x000fe2000f8e0205 */
[----:B------:R-:W-:-:S02]  /*e7a0*/  SHF.R.U64 R30, R30, 0x3, RZ ;  /* 0x000000031e1e7819 */ /* 0x000fc400000012ff */
[----:B------:R-:W-:Y:S01]  /*e7b0*/  STSM.16.M88.4 [R64], R144 ;  /* 0x0000009040007844 */ /* 0x000fe20000000200 */
[----:B--2---:R-:W2:Y:S08]  /*e7c0*/  @P1 LDC R65, c[0x0][0xbec] ;  /* 0x0002fb00ff411b82 */ /* 0x004eb00000000800 */
[----:B------:R-:W-:Y:S01]  /*e7d0*/  BAR.SYNC.DEFER_BLOCKING 0x1, 0x100 ;  /* 0x0044000000007b1d */ /* 0x000fe20000010000 */
[----:B------:R-:W-:Y:S01]  /*e7e0*/  UIMAD UR8, UR13, UR10, URZ ;  /* 0x0000000a0d0872a4 */ /* 0x000fe2000f8e023f */
[----:B------:R-:W-:Y:S01]  /*e7f0*/  LOP3.LUT R30, R30, R31, RZ, 0x3c, !PT ;  /* 0x0000001f1e1e7212 */ /* 0x000fe200078e3cff */
[----:B------:R-:W-:Y:S01]  /*e800*/  UIADD3 UR7, UR7, UR5, URZ ;  /* 0x0000000507077290 */ /* 0x000fe2000fffe03f */
[----:B------:R-:W-:-:S02]  /*e810*/  IMAD.X R31, RZ, RZ, R35, P5 ;  /* 0x000000ffff1f7224 */ /* 0x000fc400028e0623 */
[----:B0-----:R0:W-:Y:S04]  /*e820*/  @!P2 ST.E desc[UR52][R38.64], R37 ;  /* 0x000000252600a985 */ /* 0x0011e8000c101934 */
[----:B-1----:R1:W-:Y:S04]  /*e830*/  @!P0 ST.E desc[UR52][R46.64], R36 ;  /* 0x000000242e008985 */ /* 0x0023e8000c101934 */
[----:B------:R3:W5:Y:S01]  /*e840*/  LD.E.128 R4, desc[UR52][R28.64] ;  /* 0x000000341c047980 */ /* 0x000762000c101d00 */
[----:B0-----:R-:W0:Y:S03]  /*e850*/  @P1 LDC R37, c[0x0][0xbf0] ;  /* 0x0002fc00ff251b82 */ /* 0x001e260000000800 */
[----:B------:R2:W5:Y:S01]  /*e860*/  LD.E.128 R8, desc[UR52][R2.64] ;  /* 0x0000003402087980 */ /* 0x000562000c101d00 */
[----:B------:R-:W-:-:S03]  /*e870*/  UIMAD UR5, UR44, UR11, UR8 ;  /* 0x0000000b2c0572a4 */ /* 0x000fc6000f8e0208 */
[----:B------:R4:W5:Y:S01]  /*e880*/  LD.E.128 R12, desc[UR52][R20.64] ;  /* 0x00000034140c7980 */ /* 0x000962000c101d00 */
[----:B---3--:R-:W-:Y:S01]  /*e890*/  IMAD R28, R22, 0x20, R184 ;  /* 0x00000020161c7824 */ /* 0x008fe200078e02b8 */
[----:B------:R-:W-:Y:S02]  /*e8a0*/  UIMAD.WIDE.U32 UR6, UR44, UR10, UR6 ;  /* 0x0000000a2c0672a5 */ /* 0x000fe4000f8e0006 */
[----:B------:R3:W5:Y:S01]  /*e8b0*/  LD.E.128 R56, desc[UR52][R24.64] ;  /* 0x0000003418387980 */ /* 0x000762000c101d00 */
[----:B------:R-:W-:Y:S01]  /*e8c0*/  VIADD R28, R28, UR37 ;  /* 0x000000251c1c7c36 */ /* 0x000fe20008000000 */
[----:B------:R-:W-:Y:S02]  /*e8d0*/  ULDC.64 UR8, c[0x0][0xae0] ;  /* 0x0002b80000087ab9 */ /* 0x000fe40000000a00 */
[----:B------:R-:W5:Y:S01]  /*e8e0*/  LD.E.128 R52, desc[UR52][R34.64] ;  /* 0x0000003422347980 */ /* 0x000f62000c101d00 */
[----:B--2---:R-:W-:-:S03]  /*e8f0*/  @P1 IMAD.HI.U32 R2, R28, R65, RZ ;  /* 0x000000411c021227 */ /* 0x004fc600078e00ff */
[----:B------:R-:W5:Y:S01]  /*e900*/  LD.E.128 R48, desc[UR52][R32.64] ;  /* 0x0000003420307980 */ /* 0x000f62000c101d00 */
[----:B----4-:R-:W-:Y:S01]  /*e910*/  IMAD.MOV.U32 R21, RZ, RZ, R28 ;  /* 0x000000ffff157224 */ /* 0x010fe200078e001c */
[----:B------:R-:W-:Y:S02]  /*e920*/  UIADD3 UR5, UR7, UR5, URZ ;  /* 0x0000000507057290 */ /* 0x000fe4000fffe03f */
[----:B------:R-:W5:Y:S01]  /*e930*/  LD.E.128 R40, desc[UR52][R30.64] ;  /* 0x000000341e287980 */ /* 0x000f62000c101d00 */
[----:B0-----:R-:W-:-:S03]  /*e940*/  @P1 SHF.R.U32.HI R21, RZ, R37, R2 ;  /* 0x00000025ff151219 */ /* 0x001fc60000011602 */
[----:B------:R0:W5:Y:S01]  /*e950*/  LD.E.128 R60, desc[UR52][R26.64] ;  /* 0x000000341a3c7980 */ /* 0x000162000c101d00 */
[--C-:B------:R-:W-:Y:S01]  /*e960*/  SHF.R.S32.HI R20, RZ, 0x1f, R21.reuse ;  /* 0x0000001fff147819 */ /* 0x100fe20000011415 */
[----:B---3--:R-:W-:Y:S01]  /*e970*/  IMAD.MOV R25, RZ, RZ, -R21 ;  /* 0x000000ffff197224 */ /* 0x008fe200078e0a15 */
[----:B------:R-:W-:Y:S01]  /*e980*/  @!PT LDS RZ, [RZ] ;  /* 0x00000000fffff984 */ /* 0x000fe20000000800 */
[----:B------:R-:W-:Y:S01]  /*e990*/  @!PT LDS RZ, [RZ] ;  /* 0x00000000fffff984 */ /* 0x000fe20000000800 */
[----:B------:R-:W-:Y:S01]  /*e9a0*/  @!PT LDS RZ, [RZ] ;  /* 0x00000000fffff984 */ /* 0x000fe20000000800 */
[----:B------:R-:W-:Y:S01]  /*e9b0*/  @!PT LDS RZ, [RZ] ;  /* 0x00000000fffff984 */ /* 0x000fe20000000800 */
[----:B------:R2:W-:Y:S06]  /*e9c0*/  MEMBAR.ALL.CTA ;  /* 0x0000000000007992 */ /* 0x0005ec0000008000 */
[----:B--2---:R-:W2:Y:S01]  /*e9d0*/  FENCE.VIEW.ASYNC.S ;  /* 0x00000000000073c6 */ /* 0x004ea20000000000 */
[----:B------:R-:W-:-:S02]  /*e9e0*/  IMAD.U32 R3, RZ, RZ, UR7 ;  /* 0x00000007ff037e24 */ /* 0x000fc4000f8e00ff */
[----:B------:R-:W-:Y:S02]  /*e9f0*/  IMAD R20, R20, UR8, RZ ;  /* 0x0000000814147c24 */ /* 0x000fe4000f8e02ff */
[----:B------:R-:W-:Y:S02]  /*ea00*/  IMAD R25, R44, R25, R28 ;  /* 0x000000192c197224 */ /* 0x000fe400078e021c */
[----:B------:R-:W-:Y:S01]  /*ea10*/  IMAD.U32 R2, RZ, RZ, UR6 ;  /* 0x00000006ff027e24 */ /* 0x000fe2000f8e00ff */
[----:B------:R-:W-:Y:S01]  /*ea20*/  ULDC.64 UR6, c[0x0][0xad8] ;  /* 0x0002b60000067ab9 */ /* 0x000fe20000000a00 */
[----:B------:R-:W-:Y:S02]  /*ea30*/  IMAD.U32 R3, RZ, RZ, UR5 ;  /* 0x00000005ff037e24 */ /* 0x000fe4000f8e00ff */
[C---:B0-----:R-:W-:Y:S01]  /*ea40*/  IMAD R27, R21.reuse, UR9, R20 ;  /* 0x00000009151b7c24 */ /* 0x041fe2000f8e0214 */
[----:B------:R-:W-:Y:S01]  /*ea50*/  SHF.R.S32.HI R20, RZ, 0x1f, R25 ;  /* 0x0000001fff147819 */ /* 0x000fe20000011419 */
[----:B------:R-:W-:-:S04]  /*ea60*/  IMAD.WIDE.U32 R2, R21, UR8, R2 ;  /* 0x0000000815027c25 */ /* 0x000fc8000f8e0002 */
[----:B------:R-:W-:Y:S02]  /*ea70*/  IMAD.IADD R3, R3, 0x1, R27 ;  /* 0x0000000103037824 */ /* 0x000fe400078e021b */
[----:B------:R-:W-:Y:S02]  /*ea80*/  IMAD R24, R20, UR6, RZ ;  /* 0x0000000614187c24 */ /* 0x000fe4000f8e02ff */
[----:B------:R-:W-:Y:S02]  /*ea90*/  VIADD R26, R184, UR37 ;  /* 0x00000025b81a7c36 */ /* 0x000fe40008000000 */
[C---:B------:R-:W-:Y:S02]  /*eaa0*/  IMAD R21, R25.reuse, UR7, R24 ;  /* 0x0000000719157c24 */ /* 0x040fe4000f8e0218 */
[----:B------:R-:W-:Y:S01]  /*eab0*/  IMAD.WIDE.U32 R2, R25, UR6, R2 ;  /* 0x0000000619027c25 */ /* 0x000fe2000f8e0002 */
[----:B------:R-:W-:Y:S01]  /*eac0*/  ISETP.GE.AND P2, PT, R26, R45, PT ;  /* 0x0000002d1a00720c */ /* 0x000fe20003f46270 */
[----:B------:R-:W-:-:S02]  /*ead0*/  ULDC.64 UR6, c[0x0][0xa80] ;  /* 0x0002a00000067ab9 */ /* 0x000fc40000000a00 */
[----:B------:R-:W-:Y:S02]  /*eae0*/  VIADD R20, R26, 0x20 ;  /* 0x000000201a147836 */ /* 0x000fe40000000000 */
[----:B------:R-:W-:Y:S01]  /*eaf0*/  VIADD R0, R0, 0x28820 ;  /* 0x0002882000007836 */ /* 0x000fe20000000000 */
[----:B------:R-:W-:Y:S01]  /*eb00*/  LEA R24, P3, R2, UR6, 0x1 ;  /* 0x0000000602187c11 */ /* 0x000fe2000f8608ff */
[----:B------:R-:W-:Y:S01]  /*eb10*/  IMAD.IADD R3, R3, 0x1, R21 ;  /* 0x0000000103037824 */ /* 0x000fe200078e0215 */
[-C--:B------:R-:W-:Y:S01]  /*eb20*/  ISETP.GE.AND P0, PT, R20, R45.reuse, PT ;  /* 0x0000002d1400720c */ /* 0x080fe20003f06270 */
[----:B------:R-:W-:Y:S01]  /*eb30*/  VIADD R20, R26, 0x40 ;  /* 0x000000401a147836 */ /* 0x000fe20000000000 */
[----:B------:R-:W-:Y:S02]  /*eb40*/  PRMT R0, RZ, 0x654, R0 ;  /* 0x00000654ff007816 */ /* 0x000fe40000000000 */
[----:B------:R-:W-:Y:S01]  /*eb50*/  LEA.HI.X R25, R2, UR7, R3, 0x1, P3 ;  /* 0x0000000702197c11 */ /* 0x000fe200098f0c03 */
[----:B------:R-:W-:Y:S01]  /*eb60*/  BSSY B1, `(.L_x_1119) ;  /* 0x000000f000017945 */ /* 0x000fe20003800000 */
[----:B------:R-:W-:Y:S01]  /*eb70*/  ISETP.GE.AND P1, PT, R20, R45, PT ;  /* 0x0000002d1400720c */ /* 0x000fe20003f26270 */
[----:B--2---:R0:W-:Y:S01]  /*eb80*/  SYNCS.ARRIVE.TRANS64.RED.A1T0 RZ, [R0+URZ], RZ ;  /* 0x000000ff00ff79a7 */ /* 0x0041e2000810043f */
[----:B------:R1:W2:Y:S04]  /*eb90*/  SHFL.IDX PT, R20, R24, RZ, 0x181f ;  /* 0x00181fff18147589 */ /* 0x0002a800000e0000 */
[----:B0-----:R1:W0:Y:S01]  /*eba0*/  SHFL.IDX PT, R0, R25, RZ, 0x181f ;  /* 0x00181fff19007589 */ /* 0x00122200000e0000 */
[----:B------:R-:W-:Y:S06]  /*ebb0*/  @P2 BRA `(.L_x_1120) ;  /* 0x0000000000242947 */ /* 0x000fec0003800000 */
[----:B------:R-:W-:Y:S02]  /*ebc0*/  ULDC UR5, c[0x0][0xac8] ;  /* 0x0002b20000057ab9 */ /* 0x000fe40000000800 */
[----:B------:R-:W-:Y:S02]  /*ebd0*/  ISETP.GE.AND P2, PT, R18, UR5, PT ;  /* 0x0000000512007c0c */ /* 0x000fe4000bf46270 */
[----:B------:R-:W-:-:S11]  /*ebe0*/  ISETP.GE.AND P3, PT, R19, UR5, PT ;  /* 0x0000000513007c0c */ /* 0x000fd6000bf66270 */
[CC--:B--2---:R-:W-:Y:S02]  /*ebf0*/  @!P2 LEA R2, P4, R18.reuse, R20.reuse, 0x1 ;  /* 0x000000141202a211 */ /* 0x0c4fe400078808ff */
[C---:B------:R-:W-:Y:S02]  /*ec00*/  @!P3 LEA R20, P5, R19.reuse, R20, 0x1 ;  /* 0x000000141314b211 */ /* 0x040fe400078a08ff */
[-C--:B0-----:R-:W-:Y:S02]  /*ec10*/  @!P2 LEA.HI.X R3, R18, R0.reuse, R190, 0x1, P4 ;  /* 0x000000001203a211 */ /* 0x081fe400020f0cbe */
[----:B------:R-:W-:-:S03]  /*ec20*/  @!P3 LEA.HI.X R21, R19, R0, R189, 0x1, P5 ;  /* 0x000000001315b211 */ /* 0x000fc600028f0cbd */
[----:B-----5:R3:W-:Y:S04]  /*ec30*/  @!P2 ST.E.128 desc[UR52][R2.64], R52 ;  /* 0x000000340200a985 */ /* 0x0207e8000c101d34 */
[----:B------:R3:W-:Y:S02]  /*ec40*/  @!P3 ST.E.128 desc[UR52][R20.64], R60 ;  /* 0x0000003c1400b985 */ /* 0x0007e4000c101d34 */
.L_x_1120:
[----:B------:R-:W-:Y:S05]  /*ec50*/  BSYNC B1 ;  /* 0x0000000000017941 */ /* 0x000fea0003800000 */
.L_x_1119:
[----:B0-----:R0:W4:Y:S01]  /*ec60*/  SHFL.IDX PT, R0, R25, 0x1, 0x181f ;  /* 0x00381f0019007f89 */ /* 0x00112200000e0000 */
[----:B------:R-:W-:Y:S03]  /*ec70*/  BSSY B1, `(.L_x_1121) ;  /* 0x000000c000017945 */ /* 0x000fe60003800000 */
[----:B--23--:R0:W2:Y:S01]  /*ec80*/  SHFL.IDX PT, R20, R24, 0x1, 0x181f ;  /* 0x00381f0018147f89 */ /* 0x00c0a200000e0000 */
[----:B------:R-:W-:Y:S05]  /*ec90*/  @P0 BRA `(.L_x_1122) ;  /* 0x0000000000240947 */ /* 0x000fea0003800000 */
[----:B------:R-:W-:Y:S02]  /*eca0*/  ULDC UR5, c[0x0][0xac8] ;  /* 0x0002b20000057ab9 */ /* 0x000fe40000000800 */
[----:B------:R-:W-:Y:S02]  /*ecb0*/  ISETP.GE.AND P3, PT, R18, UR5, PT ;  /* 0x0000000512007c0c */ /* 0x000fe4000bf66270 */
[----:B------:R-:W-:-:S11]  /*ecc0*/  ISETP.GE.AND P4, PT, R19, UR5, PT ;  /* 0x0000000513007c0c */ /* 0x000fd6000bf86270 */
[CC--:B--2---:R-:W-:Y:S02]  /*ecd0*/  @!P3 LEA R2, P0, R18.reuse, R20.reuse, 0x1 ;  /* 0x000000141202b211 */ /* 0x0c4fe400078008ff */
[C---:B------:R-:W-:Y:S02]  /*ece0*/  @!P4 LEA R20, P2, R19.reuse, R20, 0x1 ;  /* 0x000000141314c211 */ /* 0x040fe400078408ff */
[-C--:B----4-:R-:W-:Y:S02]  /*ecf0*/  @!P3 LEA.HI.X R3, R18, R0.reuse, R190, 0x1, P0 ;  /* 0x000000001203b211 */ /* 0x090fe400000f0cbe */
[----:B------:R-:W-:-:S03]  /*ed00*/  @!P4 LEA.HI.X R21, R19, R0, R189, 0x1, P2 ;  /* 0x000000001315c211 */ /* 0x000fc600010f0cbd */
[----:B-----5:R3:W-:Y:S04]  /*ed10*/  @!P3 ST.E.128 desc[UR52][R2.64], R48 ;  /* 0x000000300200b985 */ /* 0x0207e8000c101d34 */
[----:B------:R3:W-:Y:S02]  /*ed20*/  @!P4 ST.E.128 desc[UR52][R20.64], R56 ;  /* 0x000000381400c985 */ /* 0x0007e4000c101d34 */
.L_x_1122:
[----:B------:R-:W-:Y:S05]  /*ed30*/  BSYNC B1 ;  /* 0x0000000000017941 */ /* 0x000fea0003800000 */
.L_x_1121:
[----:B----4-:R4:W0:Y:S01]  /*ed40*/  SHFL.IDX PT, R0, R25, 0x2, 0x181f ;  /* 0x00581f0019007f89 */ /* 0x01082200000e0000 */
        /* <DEDUP_REMOVED lines=12> */
.L_x_1124:
[----:B------:R-:W-:Y:S05]  /*ee10*/  BSYNC B1 ;  /* 0x0000000000017941 */ /* 0x000fea0003800000 */
.L_x_1123:
[----:B0-----:R-:W-:Y:S01]  /*ee20*/  VIADD R0, R26, 0x60 ;  /* 0x000000601a007836 */ /* 0x001fe20000000000 */
[----:B-1--4-:R-:W0:Y:S04]  /*ee30*/  SHFL.IDX PT, R25, R25, 0x3, 0x181f ;  /* 0x00781f0019197f89 */ /* 0x012e2800000e0000 */
[----:B------:R-:W-:Y:S01]  /*ee40*/  ISETP.GE.AND P0, PT, R0, R45, PT ;  /* 0x0000002d0000720c */ /* 0x000fe20003f06270 */
[----:B------:R-:W1:-:S12]  /*ee50*/  SHFL.IDX PT, R24, R24, 0x3, 0x181f ;  /* 0x00781f0018187f89 */ /* 0x000e5800000e0000 */
[----:B------:R-:W-:Y:S05]  /*ee60*/  @P0 BRA `(.L_x_1125) ;  /* 0x0000000800800947 */ /* 0x000fea0003800000 */
[----:B------:R-:W-:Y:S02]  /*ee70*/  ULDC UR5, c[0x0][0xac8] ;  /* 0x0002b20000057ab9 */ /* 0x000fe40000000800 */
[----:B------:R-:W-:-:S13]  /*ee80*/  ISETP.GE.AND P1, PT, R18, UR5, PT ;  /* 0x0000000512007c0c */ /* 0x000fda000bf26270 */
[----:B-1-3--:R-:W-:-:S04]  /*ee90*/  @!P1 LEA R2, P0, R18, R24, 0x1 ;  /* 0x0000001812029211 */ /* 0x00afc800078008ff */
[----:B0-----:R-:W-:Y:S02]  /*eea0*/  @!P1 LEA.HI.X R3, R18, R25, R190, 0x1, P0 ;  /* 0x0000001912039211 */ /* 0x001fe400000f0cbe */
[----:B------:R-:W-:-:S03]  /*eeb0*/  ISETP.GE.AND P0, PT, R19, UR5, PT ;  /* 0x0000000513007c0c */ /* 0x000fc6000bf06270 */
[----:B-----5:R4:W-:Y:S10]  /*eec0*/  @!P1 ST.E.128 desc[UR52][R2.64], R4 ;  /* 0x0000000402009985 */ /* 0x0209f4000c101d34 */
[----:B------:R-:W-:Y:S05]  /*eed0*/  @P0 BRA `(.L_x_1125) ;  /* 0x0000000800640947 */ /* 0x000fea0003800000 */
[----:B----4-:R-:W-:-:S04]  /*eee0*/  LEA R2, P0, R19, R24, 0x1 ;  /* 0x0000001813027211 */ /* 0x010fc800078008ff */
[----:B------:R-:W-:-:S05]  /*eef0*/  LEA.HI.X R3, R19, R25, R189, 0x1, P0 ;  /* 0x0000001913037211 */ /* 0x000fca00000f0cbd */
[----:B------:R0:W-:Y:S01]  /*ef00*/  ST.E.128 desc[UR52][R2.64], R8 ;  /* 0x0000000802007985 */ /* 0x0001e2000c101d34 */
[----:B------:R-:W-:Y:S05]  /*ef10*/  BRA `(.L_x_1125) ;  /* 0x0000000800547947 */ /* 0x000fea0003800000 */
.L_x_1118:
[----:B------:R-:W0:Y:S01]  /*ef20*/  LDC R8, c[0x0][0xbe8] ;  /* 0x0002fa00ff087b82 */ /* 0x000e220000000800 */
[----:B------:R-:W-:Y:S01]  /*ef30*/  ISETP.GE.AND P0, PT, R191, 0x80, PT ;  /* 0x00000080bf00780c */ /* 0x000fe20003f06270 */
[----:B------:R-:W-:Y:S01]  /*ef40*/  USHF.R.S32.HI UR8, URZ, 0x1f, UR38 ;  /* 0x0000001f3f087899 */ /* 0x000fe20008011426 */
[----:B------:R-:W-:Y:S01]  /*ef50*/  BSSY B1, `(.L_x_1126) ;  /* 0x000002f000017945 */ /* 0x000fe20003800000 */
[----:B------:R-:W-:Y:S01]  /*ef60*/  USHF.R.S32.HI UR9, URZ, 0x1f, UR44 ;  /* 0x0000001f3f097899 */ /* 0x000fe2000801142c */
[----:B------:R-:W-:Y:S01]  /*ef70*/  IMAD R6, R22, 0x20, R184 ;  /* 0x0000002016067824 */ /* 0x000fe200078e02b8 */
[----:B0-----:R-:W-:-:S13]  /*ef80*/  ISETP.NE.AND P1, PT, R8, 0x1, PT ;  /* 0x000000010800780c */ /* 0x001fda0003f25270 */
[----:B------:R-:W0:Y:S08]  /*ef90*/  @P1 LDC R9, c[0x0][0xbec] ;  /* 0x0002fb00ff091b82 */ /* 0x000e300000000800 */
[----:B------:R-:W1:Y:S01]  /*efa0*/  @P1 LDC R11, c[0x0][0xbf0] ;  /* 0x0002fc00ff0b1b82 */ /* 0x000e620000000800 */
[----:B------:R-:W-:Y:S05]  /*efb0*/  @P0 BRA `(.L_x_1127) ;  /* 0x0000000000a00947 */ /* 0x000fea0003800000 */
[----:B------:R-:W2:Y:S01]  /*efc0*/  S2R R0, SR_TID.X ;  /* 0x0000000000007919 */ /* 0x000ea20000002100 */
[----:B------:R-:W3:Y:S01]  /*efd0*/  LDC R3, c[0x0][0xbe8] ;  /* 0x0002fa00ff037b82 */ /* 0x000ee20000000800 */
[----:B------:R-:W-:Y:S01]  /*efe0*/  IMAD.U32 R4, RZ, RZ, UR37 ;  /* 0x00000025ff047e24 */ /* 0x000fe2000f8e00ff */
[----:B------:R-:W-:Y:S02]  /*eff0*/  ULDC UR5, c[0x0][0xa88] ;  /* 0x0002a20000057ab9 */ /* 0x000fe40000000800 */
[----:B---3--:R-:W-:Y:S02]  /*f000*/  IMAD R5, R3, UR5, RZ ;  /* 0x0000000503057c24 */ /* 0x008fe4000f8e02ff */
[----:B--2---:R-:W-:-:S04]  /*f010*/  IADD3 R4, R4, -0x80, R0 ;  /* 0xffffff8004047810 */ /* 0x004fc80007ffe000 */
[----:B------:R-:W-:-:S13]  /*f020*/  ISETP.GE.AND P0, PT, R4, R5, PT ;  /* 0x000000050400720c */ /* 0x000fda0003f06270 */
[----:B------:R-:W-:Y:S05]  /*f030*/  @P0 BRA `(.L_x_1127) ;  /* 0x0000000000800947 */ /* 0x000fea0003800000 */
[----:B------:R-:W-:Y:S01]  /*f040*/  ISETP.NE.AND P0, PT, R3, 0x1, PT ;  /* 0x000000010300780c */ /* 0x000fe20003f05270 */
[----:B------:R-:W-:Y:S01]  /*f050*/  ULDC.64 UR10, c[0x0][0xb90] ;  /* 0x0002e400000a7ab9 */ /* 0x000fe20000000a00 */
[----:B------:R-:W-:Y:S01]  /*f060*/  IMAD.MOV.U32 R2, RZ, RZ, R4 ;  /* 0x000000ffff027224 */ /* 0x000fe200078e0004 */
[----:B------:R-:W-:Y:S02]  /*f070*/  UIMAD UR5, UR8, UR10, URZ ;  /* 0x0000000a080572a4 */ /* 0x000fe4000f8e023f */
[----:B------:R-:W-:Y:S02]  /*f080*/  UIMAD.WIDE.U32 UR6, UR38, UR10, URZ ;  /* 0x0000000a260672a5 */ /* 0x000fe4000f8e003f */
[----:B------:R-:W-:-:S03]  /*f090*/  UIMAD UR5, UR38, UR11, UR5 ;  /* 0x0000000b260572a4 */ /* 0x000fc6000f8e0205 */
[----:B------:R-:W-:Y:S01]  /*f0a0*/  ULDC.64 UR10, c[0x0][0xb98] ;  /* 0x0002e600000a7ab9 */ /* 0x000fe20000000a00 */
[----:B------:R-:W-:Y:S02]  /*f0b0*/  UIADD3 UR7, UR7, UR5, URZ ;  /* 0x0000000507077290 */ /* 0x000fe4000fffe03f */
[----:B------:R-:W2:Y:S01]  /*f0c0*/  @P0 LDC R5, c[0x0][0xbec] ;  /* 0x0002fb00ff050b82 */ /* 0x000ea20000000800 */
[----:B------:R-:W-:Y:S02]  /*f0d0*/  UIMAD UR5, UR9, UR10, URZ ;  /* 0x0000000a090572a4 */ /* 0x000fe4000f8e023f */
[----:B------:R-:W-:Y:S02]  /*f0e0*/  UIMAD.WIDE.U32 UR6, UR44, UR10, UR6 ;  /* 0x0000000a2c0672a5 */ /* 0x000fe4000f8e0006 */
[----:B------:R-:W-:-:S03]  /*f0f0*/  UIMAD UR5, UR44, UR11, UR5 ;  /* 0x0000000b2c0572a4 */ /* 0x000fc6000f8e0205 */
[----:B------:R-:W3:Y:S01]  /*f100*/  @P0 LDC R7, c[0x0][0xbf0] ;  /* 0x0002fc00ff070b82 */ /* 0x000ee20000000800 */
[----:B------:R-:W-:Y:S01]  /*f110*/  ULDC.64 UR10, c[0x0][0xb88] ;  /* 0x0002e200000a7ab9 */ /* 0x000fe20000000a00 */
[----:B--2---:R-:W-:-:S05]  /*f120*/  @P0 IMAD.HI.U32 R0, R4, R5, RZ ;  /* 0x0000000504000227 */ /* 0x004fca00078e00ff */
[----:B---3--:R-:W-:-:S05]  /*f130*/  @P0 SHF.R.U32.HI R2, RZ, R7, R0 ;  /* 0x00000007ff020219 */ /* 0x008fca0000011600 */
[----:B------:R-:W-:-:S04]  /*f140*/  IMAD.MOV R5, RZ, RZ, -R2 ;  /* 0x000000ffff057224 */ /* 0x000fc800078e0a02 */
[----:B------:R-:W-:Y:S01]  /*f150*/  IMAD R5, R3, R5, R4 ;  /* 0x0000000503057224 */ /* 0x000fe200078e0204 */
[----:B------:R-:W-:Y:S01]  /*f160*/  SHF.R.S32.HI R3, RZ, 0x1f, R2 ;  /* 0x0000001fff037819 */ /* 0x000fe20000011402 */
[----:B------:R-:W-:Y:S01]  /*f170*/  IMAD.U32 R4, RZ, RZ, UR5 ;  /* 0x00000005ff047e24 */ /* 0x000fe2000f8e00ff */
        /* <DEDUP_REMOVED lines=12> */
.L_x_1127:
[----:B------:R-:W-:Y:S05]  /*f240*/  BSYNC B1 ;  /* 0x0000000000017941 */ /* 0x000fea0003800000 */
.L_x_1126:
[----:B------:R-:W-:Y:S01]  /*f250*/  ULDC.64 UR10, c[0x0][0xae8] ;  /* 0x0002ba00000a7ab9 */ /* 0x000fe20000000a00 */
[----:B------:R-:W-:Y:S01]  /*f260*/  VIADD R6, R6, UR37 ;  /* 0x0000002506067c36 */ /* 0x000fe20008000000 */
[----:B------:R-:W-:Y:S01]  /*f270*/  UIMAD UR5, UR8, UR10, URZ ;  /* 0x0000000a080572a4 */ /* 0x000fe2000f8e023f */
[----:B------:R-:W-:Y:S01]  /*f280*/  BSSY B1, `(.L_x_1128) ;  /* 0x0000034000017945 */ /* 0x000fe20003800000 */
[----:B------:R-:W-:Y:S01]  /*f290*/  UIMAD.WIDE.U32 UR6, UR38, UR10, URZ ;  /* 0x0000000a260672a5 */ /* 0x000fe2000f8e003f */
[----:B0-----:R-:W-:Y:S01]  /*f2a0*/  @P1 IMAD.HI.U32 R0, R6, R9, RZ ;  /* 0x0000000906001227 */ /* 0x001fe200078e00ff */
[----:B------:R-:W-:-:S03]  /*f2b0*/  UIMAD UR5, UR38, UR11, UR5 ;  /* 0x0000000b260572a4 */ /* 0x000fc6000f8e0205 */
[----:B------:R-:W-:Y:S01]  /*f2c0*/  ULDC.64 UR10, c[0x0][0xaf0] ;  /* 0x0002bc00000a7ab9 */ /* 0x000fe20000000a00 */
[----:B------:R-:W-:Y:S01]  /*f2d0*/  UIADD3 UR7, UR7, UR5, URZ ;  /* 0x0000000507077290 */ /* 0x000fe2000fffe03f */
[----:B--2---:R-:W-:Y:S01]  /*f2e0*/  IMAD.MOV.U32 R5, RZ, RZ, R6 ;  /* 0x000000ffff057224 */ /* 0x004fe200078e0006 */
[----:B------:R-:W-:Y:S01]  /*f2f0*/  UIMAD UR5, UR9, UR10, URZ ;  /* 0x0000000a090572a4 */ /* 0x000fe2000f8e023f */
[----:B-1----:R-:W-:Y:S01]  /*f300*/  @P1 SHF.R.U32.HI R5, RZ, R11, R0 ;  /* 0x0000000bff051219 */ /* 0x002fe20000011600 */
[----:B------:R-:W-:Y:S02]  /*f310*/  UIMAD.WIDE.U32 UR6, UR44, UR10, UR6 ;  /* 0x0000000a2c0672a5 */ /* 0x000fe4000f8e0006 */
[----:B------:R-:W-:Y:S01]  /*f320*/  UIMAD UR5, UR44, UR11, UR5 ;  /* 0x0000000b2c0572a4 */ /* 0x000fe2000f8e0205 */
[--C-:B------:R-:W-:Y:S01]  /*f330*/  SHF.R.S32.HI R0, RZ, 0x1f, R5.reuse ;  /* 0x0000001fff007819 */ /* 0x100fe20000011405 */
[----:B------:R-:W-:Y:S01]  /*f340*/  IMAD.MOV R7, RZ, RZ, -R5 ;  /* 0x000000ffff077224 */ /* 0x000fe200078e0a05 */
[----:B------:R-:W-:Y:S01]  /*f350*/  ULDC.64 UR8, c[0x0][0xae0] ;  /* 0x0002b80000087ab9 */ /* 0x000fe20000000a00 */
[----:B------:R-:W-:-:S02]  /*f360*/  UIADD3 UR5, UR7, UR5, URZ ;  /* 0x0000000507057290 */ /* 0x000fc4000fffe03f */
[----:B------:R-:W-:Y:S02]  /*f370*/  IMAD.U32 R3, RZ, RZ, UR7 ;  /* 0x00000007ff037e24 */ /* 0x000fe4000f8e00ff */
[----:B------:R-:W-:Y:S02]  /*f380*/  IMAD R0, R0, UR8, RZ ;  /* 0x0000000800007c24 */ /* 0x000fe4000f8e02ff */
[----:B------:R-:W-:Y:S02]  /*f390*/  IMAD R7, R8, R7, R6 ;  /* 0x0000000708077224 */ /* 0x000fe400078e0206 */
[----:B------:R-:W-:Y:S01]  /*f3a0*/  IMAD.U32 R2, RZ, RZ, UR6 ;  /* 0x00000006ff027e24 */ /* 0x000fe2000f8e00ff */
[----:B------:R-:W-:Y:S01]  /*f3b0*/  ULDC.64 UR6, c[0x0][0xad8] ;  /* 0x0002b60000067ab9 */ /* 0x000fe20000000a00 */
[----:B------:R-:W-:Y:S01]  /*f3c0*/  IMAD.U32 R3, RZ, RZ, UR5 ;  /* 0x00000005ff037e24 */ /* 0x000fe2000f8e00ff */
[----:B------:R-:W-:Y:S01]  /*f3d0*/  ULDC UR5, c[0x0][0xa88] ;  /* 0x0002a20000057ab9 */ /* 0x000fe20000000800 */
[C---:B------:R-:W-:Y:S01]  /*f3e0*/  IMAD R9, R5.reuse, UR9, R0 ;  /* 0x0000000905097c24 */ /* 0x040fe2000f8e0200 */
[----:B------:R-:W-:Y:S01]  /*f3f0*/  SHF.R.S32.HI R0, RZ, 0x1f, R7 ;  /* 0x0000001fff007819 */ /* 0x000fe20000011407 */
[----:B------:R-:W-:-:S04]  /*f400*/  IMAD.WIDE.U32 R2, R5, UR8, R2 ;  /* 0x0000000805027c25 */ /* 0x000fc8000f8e0002 */
[----:B------:R-:W-:Y:S02]  /*f410*/  IMAD.IADD R3, R3, 0x1, R9 ;  /* 0x0000000103037824 */ /* 0x000fe400078e0209 */
[----:B------:R-:W-:Y:S02]  /*f420*/  IMAD R4, R0, UR6, RZ ;  /* 0x0000000600047c24 */ /* 0x000fe4000f8e02ff */
[----:B------:R-:W-:Y:S02]  /*f430*/  VIADD R6, R184, UR37 ;  /* 0x00000025b8067c36 */ /* 0x000fe40008000000 */
[----:B------:R-:W-:Y:S02]  /*f440*/  IMAD R9, R8, UR5, RZ ;  /* 0x0000000508097c24 */ /* 0x000fe4000f8e02ff */
[C---:B------:R-:W-:Y:S02]  /*f450*/  IMAD R5, R7.reuse, UR7, R4 ;  /* 0x0000000707057c24 */ /* 0x040fe4000f8e0204 */
[----:B------:R-:W-:Y:S01]  /*f460*/  IMAD.WIDE.U32 R2, R7, UR6, R2 ;  /* 0x0000000607027c25 */ /* 0x000fe2000f8e0002 */
[----:B------:R-:W-:Y:S01]  /*f470*/  ISETP.GE.AND P2, PT, R6, R9, PT ;  /* 0x000000090600720c */ /* 0x000fe20003f46270 */
[----:B------:R-:W-:-:S02]  /*f480*/  ULDC.64 UR6, c[0x0][0xa80] ;  /* 0x0002a00000067ab9 */ /* 0x000fc40000000a00 */
[----:B------:R-:W-:Y:S01]  /*f490*/  VIADD R0, R6, 0x20 ;  /* 0x0000002006007836 */ /* 0x000fe20000000000 */
[----:B------:R-:W-:Y:S01]  /*f4a0*/  LEA R4, P3, R2, UR6, 0x1 ;  /* 0x0000000602047c11 */ /* 0x000fe2000f8608ff */
[----:B------:R-:W-:-:S03]  /*f4b0*/  IMAD.IADD R3, R3, 0x1, R5 ;  /* 0x0000000103037824 */ /* 0x000fc600078e0205 */
[-C--:B------:R-:W-:Y:S01]  /*f4c0*/  ISETP.GE.AND P1, PT, R0, R9.reuse, PT ;  /* 0x000000090000720c */ /* 0x080fe20003f26270 */
[----:B------:R-:W-:Y:S01]  /*f4d0*/  VIADD R0, R6, 0x40 ;  /* 0x0000004006007836 */ /* 0x000fe20000000000 */
[----:B------:R-:W-:Y:S02]  /*f4e0*/  LEA.HI.X R5, R2, UR7, R3, 0x1, P3 ;  /* 0x0000000702057c11 */ /* 0x000fe400098f0c03 */
[----:B------:R0:W1:Y:S02]  /*f4f0*/  SHFL.IDX PT, R2, R4, RZ, 0x181f ;  /* 0x00181fff04027589 */ /* 0x00006400000e0000 */
[----:B------:R-:W-:Y:S02]  /*f500*/  ISETP.GE.AND P0, PT, R0, R9, PT ;  /* 0x000000090000720c */ /* 0x000fe40003f06270 */
[----:B------:R0:W2:Y:S01]  /*f510*/  SHFL.IDX PT, R0, R5, RZ, 0x181f ;  /* 0x00181fff05007589 */ /* 0x0000a200000e0000 */
[----:B------:R-:W-:Y:S10]  /*f520*/  @P2 BRA `(.L_x_1129) ;  /* 0x0000000000242947 */ /* 0x000ff40003800000 */
[----:B------:R-:W-:Y:S02]  /*f530*/  ULDC UR5, c[0x0][0xac8] ;  /* 0x0002b20000057ab9 */ /* 0x000fe40000000800 */
[----:B------:R-:W-:Y:S02]  /*f540*/  ISETP.GE.AND P4, PT, R18, UR5, PT ;  /* 0x0000000512007c0c */ /* 0x000fe4000bf86270 */
[----:B------:R-:W-:-:S11]  /*f550*/  ISETP.GE.AND P5, PT, R19, UR5, PT ;  /* 0x0000000513007c0c */ /* 0x000fd6000bfa6270 */
[CC--:B-1----:R-:W-:Y:S02]  /*f560*/  @!P4 LEA R10, P2, R18.reuse, R2.reuse, 0x1 ;  /* 0x00000002120ac211 */ /* 0x0c2fe400078408ff */
[C---:B------:R-:W-:Y:S02]  /*f570*/  @!P5 LEA R2, P3, R19.reuse, R2, 0x1 ;  /* 0x000000021302d211 */ /* 0x040fe400078608ff */
[-C--:B--2---:R-:W-:Y:S02]  /*f580*/  @!P4 LEA.HI.X R11, R18, R0.reuse, R190, 0x1, P2 ;  /* 0x00000000120bc211 */ /* 0x084fe400010f0cbe */
[----:B------:R-:W-:-:S03]  /*f590*/  @!P5 LEA.HI.X R3, R19, R0, R189, 0x1, P3 ;  /* 0x000000001303d211 */ /* 0x000fc600018f0cbd */
[----:B------:R3:W-:Y:S04]  /*f5a0*/  @!P4 ST.E.128 desc[UR52][R10.64], RZ ;  /* 0x000000ff0a00c985 */ /* 0x0007e8000c101d34 */
[----:B------:R3:W-:Y:S02]  /*f5b0*/  @!P5 ST.E.128 desc[UR52][R2.64], RZ ;  /* 0x000000ff0200d985 */ /* 0x0007e4000c101d34 */
.L_x_1129:
[----:B------:R-:W-:Y:S05]  /*f5c0*/  BSYNC B1 ;  /* 0x0000000000017941 */ /* 0x000fea0003800000 */
.L_x_1128:
[----:B--2---:R2:W4:Y:S01]  /*f5d0*/  SHFL.IDX PT, R0, R5, 0x1, 0x181f ;  /* 0x00381f0005007f89 */ /* 0x00452200000e0000 */
[----:B------:R-:W-:Y:S03]  /*f5e0*/  BSSY B1, `(.L_x_1130) ;  /* 0x000000c000017945 */ /* 0x000fe60003800000 */
[----:B-1-3--:R2:W1:Y:S01]  /*f5f0*/  SHFL.IDX PT, R2, R4, 0x1, 0x181f ;  /* 0x00381f0004027f89 */ /* 0x00a46200000e0000 */
[----:B------:R-:W-:Y:S05]  /*f600*/  @P1 BRA `(.L_x_1131) ;  /* 0x0000000000241947 */ /* 0x000fea0003800000 */
[----:B------:R-:W-:Y:S02]  /*f610*/  ULDC UR5, c[0x0][0xac8] ;  /* 0x0002b20000057ab9 */ /* 0x000fe40000000800 */
[----:B------:R-:W-:Y:S02]  /*f620*/  ISETP.GE.AND P3, PT, R18, UR5, PT ;  /* 0x0000000512007c0c */ /* 0x000fe4000bf66270 */
[----:B------:R-:W-:-:S11]  /*f630*/  ISETP.GE.AND P4, PT, R19, UR5, PT ;  /* 0x0000000513007c0c */ /* 0x000fd6000bf86270 */
[CC--:B-1----:R-:W-:Y:S02]  /*f640*/  @!P3 LEA R10, P1, R18.reuse, R2.reuse, 0x1 ;  /* 0x00000002120ab211 */ /* 0x0c2fe400078208ff */
[C---:B------:R-:W-:Y:S02]  /*f650*/  @!P4 LEA R2, P2, R19.reuse, R2, 0x1 ;  /* 0x000000021302c211 */ /* 0x040fe400078408ff */
[-C--:B----4-:R-:W-:Y:S02]  /*f660*/  @!P3 LEA.HI.X R11, R18, R0.reuse, R190, 0x1, P1 ;  /* 0x00000000120bb211 */ /* 0x090fe400008f0cbe */
[----:B------:R-:W-:-:S03]  /*f670*/  @!P4 LEA.HI.X R3, R19, R0, R189, 0x1, P2 ;  /* 0x000000001303c211 */ /* 0x000fc600010f0cbd */
[----:B------:R3:W-:Y:S04]  /*f680*/  @!P3 ST.E.128 desc[UR52][R10.64], RZ ;  /* 0x000000ff0a00b985 */ /* 0x0007e8000c101d34 */
[----:B------:R3:W-:Y:S02]  /*f690*/  @!P4 ST.E.128 desc[UR52][R2.64], RZ ;  /* 0x000000ff0200c985 */ /* 0x0007e4000c101d34 */
.L_x_1131:
[----:B------:R-:W-:Y:S05]  /*f6a0*/  BSYNC B1 ;  /* 0x0000000000017941 */ /* 0x000fea0003800000 */
.L_x_1130:
[----:B----4-:R4:W0:Y:S01]  /*f6b0*/  SHFL.IDX PT, R0, R5, 0x2, 0x181f ;  /* 0x00581f0005007f89 */ /* 0x01082200000e0000 */
        /* <DEDUP_REMOVED lines=8> */
[-C--:B0-----:R-:W-:Y:S02]  /*f740*/  @!P2 LEA.HI.X R11, R18, R0.reuse, R190, 0x1, P0 ;  /* 0x00000000120ba211 */ /* 0x081fe400000f0cbe */
[----:B------:R-:W-:-:S03]  /*f750*/  @!P3 LEA.HI.X R3, R19, R0, R189, 0x1, P1 ;  /* 0x000000001303b211 */ /* 0x000fc600008f0cbd */
[----:B------:R3:W-:Y:S04]  /*f760*/  @!P2 ST.E.128 desc[UR52][R10.64], RZ ;  /* 0x000000ff0a00a985 */ /* 0x0007e8000c101d34 */
[----:B------:R3:W-:Y:S02]  /*f770*/  @!P3 ST.E.128 desc[UR52][R2.64], RZ ;  /* 0x000000ff0200b985 */ /* 0x0007e4000c101d34 */
.L_x_1133:
[----:B------:R-:W-:Y:S05]  /*f780*/  BSYNC B1 ;  /* 0x0000000000017941 */ /* 0x000fea0003800000 */
.L_x_1132:
[----:B---3--:R-:W-:Y:S01]  /*f790*/  VIADD R3, R6, 0x60 ;  /* 0x0000006006037836 */ /* 0x008fe20000000000 */
[----:B0-----:R0:W3:Y:S04]  /*f7a0*/  SHFL.IDX PT, R0, R5, 0x3, 0x181f ;  /* 0x00781f0005007f89 */ /* 0x0010e800000e0000 */
[----:B------:R-:W-:Y:S01]  /*f7b0*/  ISETP.GE.AND P0, PT, R3, R9, PT ;  /* 0x000000090300720c */ /* 0x000fe20003f06270 */
[----:B-1----:R0:W1:-:S12]  /*f7c0*/  SHFL.IDX PT, R2, R4, 0x3, 0x181f ;  /* 0x00781f0004027f89 */ /* 0x00205800000e0000 */
[----:B0-----:R-:W-:Y:S05]  /*f7d0*/  @P0 BRA `(.L_x_1125) ;  /* 0x0000000000240947 */ /* 0x001fea0003800000 */
[----:B------:R-:W-:Y:S02]  /*f7e0*/  ULDC UR5, c[0x0][0xac8] ;  /* 0x0002b20000057ab9 */ /* 0x000fe40000000800 */
[----:B------:R-:W-:Y:S02]  /*f7f0*/  ISETP.GE.AND P2, PT, R18, UR5, PT ;  /* 0x0000000512007c0c */ /* 0x000fe4000bf46270 */
[----:B------:R-:W-:-:S11]  /*f800*/  ISETP.GE.AND P3, PT, R19, UR5, PT ;  /* 0x0000000513007c0c */ /* 0x000fd6000bf66270 */
[CC--:B-12-4-:R-:W-:Y:S02]  /*f810*/  @!P2 LEA R4, P0, R18.reuse, R2.reuse, 0x1 ;  /* 0x000000021204a211 */ /* 0x0d6fe400078008ff */
[C---:B------:R-:W-:Y:S02]  /*f820*/  @!P3 LEA R2, P1, R19.reuse, R2, 0x1 ;  /* 0x000000021302b211 */ /* 0x040fe400078208ff */
[-C--:B---3--:R-:W-:Y:S02]  /*f830*/  @!P2 LEA.HI.X R5, R18, R0.reuse, R190, 0x1, P0 ;  /* 0x000000001205a211 */ /* 0x088fe400000f0cbe */
[----:B------:R-:W-:-:S03]  /*f840*/  @!P3 LEA.HI.X R3, R19, R0, R189, 0x1, P1 ;  /* 0x000000001303b211 */ /* 0x000fc600008f0cbd */
[----:B------:R0:W-:Y:S04]  /*f850*/  @!P2 ST.E.128 desc[UR52][R4.64], RZ ;  /* 0x000000ff0400a985 */ /* 0x0001e8000c101d34 */
[----:B------:R0:W-:Y:S02]  /*f860*/  @!P3 ST.E.128 desc[UR52][R2.64], RZ ;  /* 0x000000ff0200b985 */ /* 0x0001e4000c101d34 */
.L_x_1125:
[----:B------:R-:W-:Y:S05]  /*f870*/  BSYNC B0 ;  /* 0x0000000000007941 */ /* 0x000fea0003800000 */
.L_x_1117:
[----:B------:R-:W-:Y:S02]  /*f880*/  ULDC UR5, c[0x0][0xc38] ;  /* 0x00030e0000057ab9 */ /* 0x000fe40000000800 */
[----:B------:R-:W-:-:S06]  /*f890*/  UISETP.GE.AND UP0, UPT, UR4, UR5, UPT ;  /* 0x000000050400728c */ /* 0x000fcc000bf06270 */
[----:B------:R-:W-:-:S13]  /*f8a0*/  PLOP3.LUT P0, PT, PT, PT, UP0, 0x80, 0x0 ;  /* 0x000000000000781c */ /* 0x000fda0003f0f008 */
[----:B------:R-:W-:Y:S05]  /*f8b0*/  @!P0 BRA `(.L_x_1134) ;  /* 0xffffff1400008947 */ /* 0x000fea000383ffff */
[----:B------:R-:W-:Y:S05]  /*f8c0*/  EXIT ;  /* 0x000000000000794d */ /* 0x000fea0003800000 */
.L_x_1028:
[----:B------:R-:W-:-:S08]  /*f8d0*/  NOP ;  /* 0x0000000000007918 */ /* 0x000fd00000000000 */
[----:B------:R-:W0:-:S00]  /*f8e0*/  USETMAXREG.DEALLOC.CTAPOOL 0x28 ;  /* 0x00000028000079c8 */ /* 0x000e0000080e0500 */
[----:B0-----:R-:W-:-:S06]  /*f8f0*/  LOP3.LUT R0, R0, 0x3, RZ, 0xc0, !PT ;  /* 0x0000000300007812 */ /* 0x001fcc00078ec0ff */
[----:B------:R-:W0:Y:S01]  /*f900*/  S2UR UR10, SR_CTAID.X ;  /* 0x00000000000a79c3 */ /* 0x000e220000002500 */
[----:B------:R-:W-:Y:S01]  /*f910*/  LOP3.LUT R19, R19, 0xfffffeff, RZ, 0xc0, !PT ;  /* 0xfffffeff13137812 */ /* 0x000fe200078ec0ff */
[----:B------:R-:W-:Y:S01]  /*f920*/  IMAD.MOV.U32 R23, RZ, RZ, RZ ;  /* 0x000000ffff177224 */ /* 0x000fe200078e00ff */
[----:B------:R1:W2:Y:S01]  /*f930*/  SHFL.IDX PT, R2, R0, RZ, 0x1f ;  /* 0x00001fff00027589 */ /* 0x0002a200000e0000 */
[----:B------:R-:W-:Y:S02]  /*f940*/  IMAD.MOV.U32 R26, RZ, RZ, 0x1 ;  /* 0x00000001ff1a7424 */ /* 0x000fe400078e00ff */
[----:B------:R-:W-:Y:S02]  /*f950*/  IMAD.MOV.U32 R36, RZ, RZ, RZ ;  /* 0x000000ffff247224 */ /* 0x000fe400078e00ff */
[----:B-1----:R-:W0:Y:S01]  /*f960*/  LDC R0, c[0x0][0xc38] ;  /* 0x00030e00ff007b82 */ /* 0x002e220000000800 */
[----:B--2---:R-:W-:-:S13]  /*f970*/  ISETP.NE.AND P0, PT, R2, RZ, PT ;  /* 0x000000ff0200720c */ /* 0x004fda0003f05270 */
[----:B------:R-:W-:Y:S01]  /*f980*/  @P0 LOP3.LUT R19, R19, 0x100, RZ, 0xfc, !PT ;  /* 0x0000010013130812 */ /* 0x000fe200078efcff */
[----:B------:R-:W-:Y:S06]  /*f990*/  @P0 BAR.ARV 0x4, 0x180 ;  /* 0x0106000000000b1d */ /* 0x000fec0000002000 */
[----:B0-----:R-:W-:-:S13]  /*f9a0*/  ISETP.LE.AND P0, PT, R0, UR10, PT ;  /* 0x0000000a00007c0c */ /* 0x001fda000bf03270 */
[----:B------:R-:W-:Y:S05]  /*f9b0*/  @P0 BRA `(.L_x_1135) ;  /* 0x0000004000640947 */ /* 0x000fea0003800000 */
[----:B------:R-:W0:Y:S01]  /*f9c0*/  S2R R5, SR_TID.X ;  /* 0x0000000000057919 */ /* 0x000e220000002100 */
[----:B------:R-:W-:Y:S01]  /*f9d0*/  ULDC.64 UR6, c[0x0][0x2f0] ;  /* 0x0000bc0000067ab9 */ /* 0x000fe20000000a00 */
[----:B------:R-:W-:Y:S01]  /*f9e0*/  ULDC UR9, c[0x0][0x2b8] ;  /* 0x0000ae0000097ab9 */ /* 0x000fe20000000800 */
[----:B------:R-:W-:Y:S01]  /*f9f0*/  LOP3.LUT R19, R19, 0xfffffffe, RZ, 0xc0, !PT ;  /* 0xfffffffe13137812 */ /* 0x000fe200078ec0ff */
[----:B------:R-:W1:Y:S01]  /*fa00*/  S2UR UR8, SR_CgaCtaId ;  /* 0x00000000000879c3 */ /* 0x000e620000008800 */
[----:B------:R-:W-:Y:S01]  /*fa10*/  ULDC.64 UR4, c[0x0][0x418] ;  /* 0x0001060000047ab9 */ /* 0x000fe20000000a00 */
[----:B------:R-:W-:Y:S01]  /*fa20*/  ULDC UR39, c[0x0][0x288] ;  /* 0x0000a20000277ab9 */ /* 0x000fe20000000800 */
[----:B------:R-:W-:Y:S01]  /*fa30*/  UISETP.NE.U32.AND UP0, UPT, UR4, URZ, UPT ;  /* 0x0000003f0400728c */ /* 0x000fe2000bf05070 */
[----:B------:R-:W-:Y:S01]  /*fa40*/  IMAD.U32 R34, RZ, RZ, UR10 ;  /* 0x0000000aff227e24 */ /* 0x000fe2000f8e00ff */
[----:B------:R-:W-:Y:S01]  /*fa50*/  ULDC UR38, c[0x0][0x448] ;  /* 0x0001120000267ab9 */ /* 0x000fe20000000800 */
[----:B------:R-:W-:Y:S01]  /*fa60*/  ULDC UR4, c[0x0][0x424] ;  /* 0x0001090000047ab9 */ /* 0x000fe20000000800 */
[----:B------:R-:W-:Y:S01]  /*fa70*/  UISETP.NE.AND.EX UP0, UPT, UR5, URZ, UPT, UP0 ;  /* 0x0000003f0500728c */ /* 0x000fe2000bf05300 */
[----:B------:R-:W-:Y:S01]  /*fa80*/  IMAD.MOV.U32 R26, RZ, RZ, 0x1 ;  /* 0x00000001ff1a7424 */ /* 0x000fe200078e00ff */
[----:B------:R-:W-:Y:S01]  /*fa90*/  UIMAD UR38, UR38, UR39, URZ ;  /* 0x00000027262672a4 */ /* 0x000fe2000f8e023f */
[----:B------:R-:W-:Y:S01]  /*faa0*/  IMAD.MOV.U32 R36, RZ, RZ, RZ ;  /* 0x000000ffff247224 */ /* 0x000fe200078e00ff */
[----:B------:R-:W-:Y:S01]  /*fab0*/  USEL UR4, UR4, 0x1, UP0 ;  /* 0x0000000104047887 */ /* 0x000fe20008000000 */
[----:B------:R-:W-:Y:S01]  /*fac0*/  IMAD.MOV.U32 R23, RZ, RZ, RZ ;  /* 0x000000ffff177224 */ /* 0x000fe200078e00ff */
[----:B------:R-:W-:Y:S01]  /*fad0*/  UMOV UR5, 0x400 ;  /* 0x0000040000057882 */ /* 0x000fe20000000000 */
[----:B------:R-:W-:-:S02]  /*fae0*/  ULOP3.LUT UR46, UR36, 0x2, URZ, 0xfc, !UPT ;  /* 0x00000002242e7892 */ /* 0x000fc4000f8efc3f */
[----:B------:R-:W-:Y:S01]  /*faf0*/  UIMAD UR37, UR4, UR6, URZ ;  /* 0x00000006042572a4 */ /* 0x000fe2000f8e023f */
[----:B------:R-:W-:-:S03]  /*fb00*/  ULDC UR48, c[0x0][0xc] ;  /* 0x0000030000307ab9 */ /* 0x000fc60000000800 */
[----:B------:R-:W-:Y:S02]  /*fb10*/  UIADD3 UR4, UR37, 0x7f, URZ ;  /* 0x0000007f25047890 */ /* 0x000fe4000fffe03f */
[----:B------:R-:W-:Y:S02]  /*fb20*/  UIADD3 UR47, UR37, 0x1, -UR39 ;  /* 0x00000001252f7890 */ /* 0x000fe4000fffe827 */
[----:B-1----:R-:W-:Y:S02]  /*fb30*/  ULEA UR8, UR8, UR5, 0x18 ;  /* 0x0000000508087291 */ /* 0x002fe4000f8ec03f */
[----:B------:R-:W-:Y:S01]  /*fb40*/  USHF.R.S32.HI UR5, URZ, 0x1f, UR4 ;  /* 0x0000001f3f057899 */ /* 0x000fe20008011404 */
[C---:B0-----:R-:W-:Y:S01]  /*fb50*/  IMAD.SHL.U32 R30, R5.reuse, 0x8, RZ ;  /* 0x00000008051e7824 */ /* 0x041fe200078e00ff */
[----:B------:R-:W-:Y:S02]  /*fb60*/  LOP3.LUT R4, R5, 0x7f, RZ, 0xc0, !PT ;  /* 0x0000007f05047812 */ /* 0x000fe400078ec0ff */
[----:B------:R-:W-:Y:S01]  /*fb70*/  IMAD.U32 R16, RZ, RZ, UR8 ;  /* 0x00000008ff107e24 */ /* 0x000fe2000f8e00ff */
[----:B------:R-:W-:Y:S01]  /*fb80*/  ULEA.HI UR5, UR5, UR4, URZ, 0x7 ;  /* 0x0000000405057291 */ /* 0x000fe2000f8f383f */
[C---:B------:R-:W-:Y:S01]  /*fb90*/  LOP3.LUT R0, R30.reuse, 0x1f8, RZ, 0xc0, !PT ;  /* 0x000001f81e007812 */ /* 0x040fe200078ec0ff */
[----:B------:R-:W-:Y:S01]  /*fba0*/  UIADD3 UR39, UR37, -UR39, URZ ;  /* 0x8000002725277290 */ /* 0x000fe2000fffe03f */
[----:B------:R-:W-:Y:S01]  /*fbb0*/  LOP3.LUT R35, R30, 0x38, RZ, 0xc0, !PT ;  /* 0x000000381e237812 */ /* 0x000fe200078ec0ff */
[----:B------:R-:W-:Y:S01]  /*fbc0*/  USHF.R.S32.HI UR40, URZ, 0x7, UR5 ;  /* 0x000000073f287899 */ /* 0x000fe20008011405 */
[----:B------:R-:W-:-:S02]  /*fbd0*/  LOP3.LUT R3, R0, 0x38, R5, 0x78, !PT ;  /* 0x0000003800037812 */ /* 0x000fc400078e7805 */
[----:B------:R-:W-:Y:S02]  /*fbe0*/  LOP3.LUT R0, R35, 0x40, RZ, 0xfc, !PT ;  /* 0x0000004023007812 */ /* 0x000fe400078efcff */
[----:B------:R-:W-:Y:S02]  /*fbf0*/  LOP3.LUT R30, R3, 0x200, R30, 0xf8, !PT ;  /* 0x00000200031e7812 */ /* 0x000fe400078ef81e */
[C---:B------:R-:W-:Y:S02]  /*fc00*/  ISETP.GE.AND P2, PT, R0.reuse, UR7, PT ;  /* 0x0000000700007c0c */ /* 0x040fe4000bf46270 */
[----:B------:R-:W-:Y:S01]  /*fc10*/  ISETP.GE.AND P1, PT, R0, UR9, PT ;  /* 0x0000000900007c0c */ /* 0x000fe2000bf26270 */
[----:B------:R-:W-:Y:S01]  /*fc20*/  IMAD R33, R30, 0x2, R16 ;  /* 0x000000021e217824 */ /* 0x000fe200078e0210 */
[----:B------:R-:W-:Y:S01]  /*fc30*/  ISETP.GE.AND P0, PT, R0, UR7, PT ;  /* 0x0000000700007c0c */ /* 0x000fe2000bf06270 */
[----:B------:R-:W-:Y:S01]  /*fc40*/  IMAD.SHL.U32 R0, R5, 0x10, RZ ;  /* 0x0000001005007824 */ /* 0x000fe200078e00ff */
[----:B------:R-:W-:-:S04]  /*fc50*/  SHF.R.U32.HI R37, RZ, 0x3, R4 ;  /* 0x00000003ff257819 */ /* 0x000fc80000011604 */
[----:B------:R-:W-:-:S03]  /*fc60*/  LOP3.LUT R2, R0, 0x70, RZ, 0xc0, !PT ;  /* 0x0000007000027812 */ /* 0x000fc600078ec0ff */
[----:B------:R-:W-:Y:S02]  /*fc70*/  @P2 LOP3.LUT R19, R19, 0x1, RZ, 0xfc, !PT ;  /* 0x0000000113132812 */ /* 0x000fe400078efcff */
[----:B------:R-:W-:Y:S02]  /*fc80*/  LOP3.LUT R0, R37, R2, RZ, 0xfc, !PT ;  /* 0x0000000225007212 */ /* 0x000fe400078efcff */
[----:B------:R-:W-:-:S04]  /*fc90*/  LOP3.LUT R19, R19, 0xffffffbf, RZ, 0xc0, !PT ;  /* 0xffffffbf13137812 */ /* 0x000fc800078ec0ff */
[----:B------:R-:W-:Y:S02]  /*fca0*/  @P1 LOP3.LUT R19, R19, 0x40, RZ, 0xfc, !PT ;  /* 0x0000004013131812 */ /* 0x000fe400078efcff */
[----:B------:R-:W-:Y:S02]  /*fcb0*/  ISETP.GE.AND P1, PT, R35, UR7, PT ;  /* 0x0000000723007c0c */ /* 0x000fe4000bf26270 */
[----:B------:R-:W-:-:S04]  /*fcc0*/  LOP3.LUT R19, R19, 0xfffffffb, RZ, 0xc0, !PT ;  /* 0xfffffffb13137812 */ /* 0x000fc800078ec0ff */
[----:B------:R-:W-:Y:S02]  /*fcd0*/  @P0 LOP3.LUT R19, R19, 0x4, RZ, 0xfc, !PT ;  /* 0x0000000413130812 */ /* 0x000fe400078efcff */
[----:B------:R-:W-:Y:S02]  /*fce0*/  ISETP.GE.AND P0, PT, R35, UR7, PT ;  /* 0x0000000723007c0c */ /* 0x000fe4000bf06270 */
[----:B------:R-:W-:-:S04]  /*fcf0*/  LOP3.LUT R19, R19, 0xfffffffd, RZ, 0xc0, !PT ;  /* 0xfffffffd13137812 */ /* 0x000fc800078ec0ff */
[----:B------:R-:W-:-:S04]  /*fd00*/  @P1 LOP3.LUT R19, R19, 0x2, RZ, 0xfc, !PT ;  /* 0x0000000213131812 */ /* 0x000fc800078efcff */
[----:B------:R-:W-:-:S04]  /*fd10*/  LOP3.LUT R19, R19, 0xfffffff7, RZ, 0xc0, !PT ;  /* 0xfffffff713137812 */ /* 0x000fc800078ec0ff */
[----:B------:R-:W-:Y:S02]  /*fd20*/  @P0 LOP3.LUT R19, R19, 0x8, RZ, 0xfc, !PT ;  /* 0x0000000813130812 */ /* 0x000fe400078efcff */
[----:B------:R-:W-:Y:S02]  /*fd30*/  ISETP.GE.AND P0, PT, R35, UR9, PT ;  /* 0x0000000923007c0c */ /* 0x000fe4000bf06270 */
[----:B------:R-:W-:-:S11]  /*fd40*/  LOP3.LUT R19, R19, 0xffffff7f, RZ, 0xc0, !PT ;  /* 0xffffff7f13137812 */ /* 0x000fd600078ec0ff */
[----:B------:R-:W-:-:S07]  /*fd50*/  @P0 LOP3.LUT R19, R19, 0x80, RZ, 0xfc, !PT ;  /* 0x0000008013130812 */ /* 0x000fce00078efcff */
.L_x_1190:
[----:B------:R-:W-:Y:S01]  /*fd60*/  ULDC UR7, c[0x0][0xc60] ;  /* 0x0003180000077ab9 */ /* 0x000fe20000000800 */
[C---:B------:R-:W-:Y:S01]  /*fd70*/  R2UR UR41, R34.reuse ;  /* 0x00000000222972ca */ /* 0x040fe200000e0000 */
[----:B------:R-:W-:Y:S01]  /*fd80*/  UISETP.NE.AND UP0, UPT, UR7, 0x1, UPT ;  /* 0x000000010700788c */ /* 0x000fe2000bf05270 */
[----:B------:R-:W-:-:S10]  /*fd90*/  R2UR UR6, R34 ;  /* 0x00000000220672ca */ /* 0x000fd400000e0000 */
        /* <DEDUP_REMOVED lines=9> */
[----:B0----5:R-:W-:Y:S05]  /*fe30*/  @P0 BRA `(.L_x_1136) ;  /* 0x0000000000200947 */ /* 0x021fea0003800000 */
        /* <DEDUP_REMOVED lines=8> */
.L_x_1136:
[----:B------:R-:W-:Y:S01]  /*fec0*/  ULDC UR8, c[0x0][0xc54] ;  /* 0x0003150000087ab9 */ /* 0x000fe20000000800 */
[----:B------:R-:W-:Y:S01]  /*fed0*/  UMOV UR6, UR7 ;  /* 0x0000000700067c82 */ /* 0x000fe20008000000 */
[----:B------:R-:W-:-:S11]  /*fee0*/  UISETP.NE.AND UP0, UPT, UR8, 0x1, UPT ;  /* 0x000000010800788c */ /* 0x000fd6000bf05270 */
[----:B------:R-:W-:Y:S02]  /*fef0*/  @UP0 ULDC.64 UR10, c[0x0][0xc58] ;  /* 0x00031600000a0ab9 */ /* 0x000fe40000000a00 */
[----:B------:R-:W-:-:S04]  /*ff00*/  UIMAD.WIDE.U32 UR4, UR7, UR10, URZ ;  /* 0x0000000a070472a5 */ /* 0x000fc8000f8e003f */
[----:B------:R-:W-:-:S04]  /*ff10*/  @UP0 USHF.R.U32.HI UR6, URZ, UR11, UR5 ;  /* 0x0000000b3f060299 */ /* 0x000fc80008011605 */
[----:B------:R-:W-:-:S12]  /*ff20*/  UIMAD UR4, UR6, UR8, URZ ;  /* 0x00000008060472a4 */ /* 0x000fd8000f8e023f */
.L_x_1137:
[----:B------:R-:W-:Y:S01]  /*ff30*/  ULDC UR5, c[0x0][0xc48] ;  /* 0x0003120000057ab9 */ /* 0x000fe20000000800 */
[----:B------:R-:W-:Y:S01]  /*ff40*/  ULDC.64 UR8, c[0x0][0xa28] ;  /* 0x00028a0000087ab9 */ /* 0x000fe20000000a00 */
[----:B------:R-:W-:Y:S01]  /*ff50*/  UISETP.NE.AND UP1, UPT, UR5, 0x1, UPT ;  /* 0x000000010500788c */ /* 0x000fe2000bf25270 */
[----:B------:R-:W-:Y:S01]  /*ff60*/  IMAD.MOV.U32 R32, RZ, RZ, RZ ;  /* 0x000000ffff207224 */ /* 0x000fe200078e00ff */
[----:B------:R-:W-:Y:S02]  /*ff70*/  UIADD3 UR4, UR7, -UR4, URZ ;  /* 0x8000000407047290 */ /* 0x000fe4000fffe03f */
[----:B------:R-:W-:Y:S01]  /*ff80*/  UISETP.NE.U32.AND UP0, UPT, UR8, URZ, UPT ;  /* 0x0000003f0800728c */ /* 0x000fe2000bf05070 */
[----:B------:R-:W-:Y:S02]  /*ff90*/  ULDC UR5, c[0x0][0xc54] ;  /* 0x0003150000057ab9 */ /* 0x000fe40000000800 */
[----:B------:R-:W-:Y:S02]  /*ffa0*/  UIMAD UR41, UR41, UR5, UR4 ;  /* 0x00000005292972a4 */ /* 0x000fe4000f8e0204 */
[----:B------:R-:W-:-:S02]  /*ffb0*/  UISETP.NE.AND.EX UP0, UPT, UR9, URZ, UPT, UP0 ;  /* 0x0000003f0900728c */ /* 0x000fc4000bf05300 */
[----:B------:R-:W-:Y:S01]  /*ffc0*/  @UP1 ULDC UR4, c[0x0][0xc4c] ;  /* 0x0003130000041ab9 */ /* 0x000fe20000000800 */
[----:B------:R-:W-:Y:S01]  /*ffd0*/  @UP1 ULDC UR7, c[0x0][0xc50] ;  /* 0x0003140000071ab9 */ /* 0x000fe20000000800 */
[----:B------:R-:W-:Y:S02]  /*ffe0*/  UIMAD.WIDE.U32 UR4, UR41, UR4, URZ ;  /* 0x00000004290472a5 */ /* 0x000fe4000f8e003f */
[----:B------:R-:W-:Y:S01]  /*fff0*/  UMOV UR42, UR41 ;  /* 0x00000029002a7c82 */ /* 0x000fe20008000000 */
[----:B------:R-:W-:Y:S01]  /*10000*/  ULOP3.LUT UR6, UR6, 0x1ffffff, URZ, 0x3c, !UPT ;  /* 0x01ffffff06067892 */ /* 0x000fe2000f8e3c3f */
[----:B------:R-:W-:Y:S01]  /*10010*/  PLOP3.LUT P0, PT, PT, PT, UP0, 0x80, 0x0 ;  /* 0x000000000000781c */ /* 0x000fe20003f0f008 */
[----:B------:R-:W-:-:S03]  /*10020*/  @UP1 USHF.R.U32.HI UR42, URZ, UR7, UR5 ;  /* 0x000000073f2a1299 */ /* 0x000fc60008011605 */
[----:B------:R-:W-:Y:S02]  /*10030*/  @UP0 ULDC.64 UR4, c[0x0][0xa28] ;  /* 0x00028a0000040ab9 */ /* 0x000fe40000000a00 */
[----:B------:R-:W-:-:S06]  /*10040*/  @UP0 UIMAD.WIDE UR4, UR42, 0x4, UR4 ;  /* 0x000000042a0408a5 */ /* 0x000fcc000f8e0204 */
[----:B------:R-:W-:Y:S01]  /*10050*/  IMAD.U32 R3, RZ, RZ, UR5 ;  /* 0x00000005ff037e24 */ /* 0x000fe2000f8e00ff */
[----:B------:R-:W-:Y:S01]  /*10060*/  ULDC UR5, c[0x0][0x448] ;  /* 0x0001120000057ab9 */ /* 0x000fe20000000800 */
[----:B------:R-:W-:Y:S01]  /*10070*/  IMAD.U32 R2, RZ, RZ, UR4 ;  /* 0x00000004ff027e24 */ /* 0x000fe2000f8e00ff */
[----:B------:R-:W-:Y:S01]  /*10080*/  ULDC UR4, c[0x0][0xc3c] ;  /* 0x00030f0000047ab9 */ /* 0x000fe20000000800 */
[----:B------:R-:W-:Y:S02]  /*10090*/  UISETP.NE.AND UP2, UPT, UR5, 0x1, UPT ;  /* 0x000000010500788c */ /* 0x000fe4000bf45270 */
[----:B------:R-:W-:Y:S01]  /*100a0*/  UIADD3 UR6, UR6, UR4, URZ ;  /* 0x0000000406067290 */ /* 0x000fe2000fffe03f */
[----:B------:R0:W5:Y:S01]  /*100b0*/  @P0 LDG.E R32, desc[UR52][R2.64] ;  /* 0x0000003402200981 */ /* 0x000162000c1e1900 */
[----:B------:R-:W-:Y:S02]  /*100c0*/  UP2UR UR49, UPR, URZ, 0x4 ;  /* 0x000000043f317883 */ /* 0x000fe40008000000 */
[----:B------:R-:W-:-:S04]  /*100d0*/  USHF.L.U32 UR43, UR6, 0x7, URZ ;  /* 0x00000007062b7899 */ /* 0x000fc8000800063f */
[----:B------:R-:W-:Y:S01]  /*100e0*/  UIADD3 UR6, UR43, 0x7f, URZ ;  /* 0x0000007f2b067890 */ /* 0x000fe2000fffe03f */
[----:B------:R-:W-:Y:S01]  /*100f0*/  @UP2 ULDC UR4, c[0x0][0x44c] ;  /* 0x0001130000042ab9 */ /* 0x000fe20000000800 */
[----:B------:R-:W-:Y:S02]  /*10100*/  @UP2 ULDC UR7, c[0x0][0x450] ;  /* 0x0001140000072ab9 */ /* 0x000fe40000000800 */
[----:B------:R-:W-:-:S04]  /*10110*/  UIMAD.WIDE.U32 UR4, UR6, UR4, URZ ;  /* 0x00000004060472a5 */ /* 0x000fc8000f8e003f */
[----:B------:R-:W-:-:S03]  /*10120*/  @UP2 USHF.R.U32.HI UR6, URZ, UR7, UR5 ;  /* 0x000000073f062299 */ /* 0x000fc60008011605 */
[----:B------:R-:W-:Y:S01]  /*10130*/  ULDC.64 UR4, c[0x0][0x9e0] ;  /* 0x0002780000047ab9 */ /* 0x000fe20000000a00 */
[----:B------:R-:W-:Y:S02]  /*10140*/  UIADD3 UR6, UR47, UR6, URZ ;  /* 0x000000062f067290 */ /* 0x000fe4000fffe03f */
[----:B------:R-:W-:Y:S02]  /*10150*/  UISETP.GE.AND UP0, UPT, UR5, 0x1, UPT ;  /* 0x000000010500788c */ /* 0x000fe4000bf06270 */
[----:B------:R-:W-:-:S04]  /*10160*/  UIADD3 UR4, UR6, UR4, URZ ;  /* 0x0000000406047290 */ /* 0x000fc8000fffe03f */
[----:B------:R-:W-:-:S13]  /*10170*/  PLOP3.LUT P0, PT, PT, PT, UP0, 0x40, 0x0 ;  /* 0x000000000000781c */ /* 0x000fda0003f0e808 */
[----:B0-----:R-:W-:Y:S05]  /*10180*/  @P0 BRA `(.L_x_1138) ;  /* 0x0000000000440947 */ /* 0x001fea0003800000 */
        /* <DEDUP_REMOVED lines=10> */
.L_x_1139:
[----:B------:R-:W-:-:S11]  /*10230*/  UISETP.NE.AND UP1, UPT, UR5, 0x1, UPT ;  /* 0x000000010500788c */ /* 0x000fd6000bf25270 */
[----:B------:R-:W-:Y:S02]  /*10240*/  @UP1 ULDC.64 UR10, c[0x0][0x9e8] ;  /* 0x00027a00000a1ab9 */ /* 0x000fe40000000a00 */
[----:B------:R-:W-:-:S04]  /*10250*/  UIMAD.WIDE.U32 UR6, UR8, UR10, URZ ;  /* 0x0000000a080672a5 */ /* 0x000fc8000f8e003f */
[----:B------:R-:W-:-:S12]  /*10260*/  @UP1 USHF.R.U32.HI UR8, URZ, UR11, UR7 ;  /* 0x0000000b3f081299 */ /* 0x000fd80008011607 */
.L_x_1140:
[----:B------:R-:W-:-:S04]  /*10270*/  UIMAD UR8, UR8, UR5, UR5 ;  /* 0x00000005080872a4 */ /* 0x000fc8000f8e0205 */
[----:B------:R-:W-:-:S04]  /*10280*/  UISETP.LT.AND UP1, UPT, UR4, UR8, UPT ;  /* 0x000000080400728c */ /* 0x000fc8000bf21270 */
[----:B------:R-:W-:-:S12]  /*10290*/  USEL UR4, UR4, UR8, UP1 ;  /* 0x0000000804047287 */ /* 0x000fd80008800000 */
.L_x_1138:
[----:B------:R-:W-:Y:S01]  /*102a0*/  UISETP.NE.AND UP1, UPT, UR49, URZ, UPT ;  /* 0x0000003f3100728c */ /* 0x000fe2000bf25270 */
[----:B------:R-:W-:Y:S01]  /*102b0*/  PLOP3.LUT P0, PT, PT, PT, UP0, 0x40, 0x0 ;  /* 0x000000000000781c */ /* 0x000fe20003f0e808 */
[----:B------:R-:W-:-:S04]  /*102c0*/  UIADD3 UR4, UR4, 0x7f, URZ ;  /* 0x0000007f04047890 */ /* 0x000fc8000fffe03f */
[----:B------:R-:W-:-:S04]  /*102d0*/  USHF.R.S32.HI UR8, URZ, 0x1f, UR4 ;  /* 0x0000001f3f087899 */ /* 0x000fc80008011404 */
[----:B------:R-:W-:Y:S01]  /*102e0*/  ULEA.HI UR8, UR8, UR4, URZ, 0x7 ;  /* 0x0000000408087291 */ /* 0x000fe2000f8f383f */
[----:B------:R-:W-:Y:S01]  /*102f0*/  @UP1 ULDC UR6, c[0x0][0x44c] ;  /* 0x0001130000061ab9 */ /* 0x000fe20000000800 */
[----:B------:R-:W-:Y:S01]  /*10300*/  @UP1 ULDC UR9, c[0x0][0x450] ;  /* 0x0001140000091ab9 */ /* 0x000fe20000000800 */
[----:B------:R-:W-:Y:S02]  /*10310*/  UIMAD.WIDE.U32 UR6, UR43, UR6, URZ ;  /* 0x000000062b0672a5 */ /* 0x000fe4000f8e003f */
[----:B------:R-:W-:Y:S01]  /*10320*/  UMOV UR4, UR43 ;  /* 0x0000002b00047c82 */ /* 0x000fe20008000000 */
[----:B------:R-:W-:Y:S02]  /*10330*/  USHF.R.S32.HI UR8, URZ, 0x7, UR8 ;  /* 0x000000073f087899 */ /* 0x000fe40008011408 */
[----:B------:R-:W-:Y:S02]  /*10340*/  @UP1 USHF.R.U32.HI UR4, URZ, UR9, UR7 ;  /* 0x000000093f041299 */ /* 0x000fe40008011607 */
[----:B------:R-:W-:-:S02]  /*10350*/  UISETP.LT.AND UP1, UPT, UR40, UR8, UPT ;  /* 0x000000082800728c */ /* 0x000fc4000bf21270 */
[----:B------:R-:W-:Y:S01]  /*10360*/  UIADD3 UR4, UR39, UR4, URZ ;  /* 0x0000000427047290 */ /* 0x000fe2000fffe03f */
[----:B------:R-:W-:Y:S01]  /*10370*/  ULDC UR6, c[0x0][0x9dc] ;  /* 0x0002770000067ab9 */ /* 0x000fe20000000800 */
[----:B------:R-:W-:Y:S02]  /*10380*/  USEL UR44, UR40, UR8, UP1 ;  /* 0x00000008282c7287 */ /* 0x000fe40008800000 */
[----:B------:R-:W-:Y:S01]  /*10390*/  UIADD3 UR8, UR4, -UR6, URZ ;  /* 0x8000000604087290 */ /* 0x000fe2000fffe03f */
[----:B------:R-:W-:Y:S11]  /*103a0*/  @P0 BRA `(.L_x_1141) ;  /* 0x0000000000440947 */ /* 0x000ff60003800000 */
        /* <DEDUP_REMOVED lines=10> */
.L_x_1142:
[----:B------:R-:W-:-:S11]  /*10450*/  UISETP.NE.AND UP0, UPT, UR5, 0x1, UPT ;  /* 0x000000010500788c */ /* 0x000fd6000bf05270 */
[----:B------:R-:W-:Y:S02]  /*10460*/  @UP0 ULDC.64 UR10, c[0x0][0x9e8] ;  /* 0x00027a00000a0ab9 */ /* 0x000fe40000000a00 */
[----:B------:R-:W-:-:S04]  /*10470*/  UIMAD.WIDE.U32 UR6, UR4, UR10, URZ ;  /* 0x0000000a040672a5 */ /* 0x000fc8000f8e003f */
[----:B------:R-:W-:-:S12]  /*10480*/  @UP0 USHF.R.U32.HI UR4, URZ, UR11, UR7 ;  /* 0x0000000b3f040299 */ /* 0x000fd80008011607 */
.L_x_1143:
[----:B------:R-:W-:-:S04]  /*10490*/  UIMAD UR4, UR4, UR5, URZ ;  /* 0x00000005040472a4 */ /* 0x000fc8000f8e023f */
[----:B------:R-:W-:-:S04]  /*104a0*/  UISETP.LT.AND UP0, UPT, UR8, UR4, UPT ;  /* 0x000000040800728c */ /* 0x000fc8000bf01270 */
[----:B------:R-:W-:-:S12]  /*104b0*/  USEL UR8, UR8, UR4, !UP0 ;  /* 0x0000000408087287 */ /* 0x000fd8000c000000 */
.L_x_1141:
[----:B------:R-:W-:Y:S01]  /*104c0*/  USHF.R.S32.HI UR4, URZ, 0x1f, UR8 ;  /* 0x0000001f3f047899 */ /* 0x000fe20008011408 */
[----:B------:R-:W-:Y:S03]  /*104d0*/  BSSY B7, `(.L_x_1144) ;  /* 0x000034e000077945 */ /* 0x000fe60003800000 */
[----:B------:R-:W-:-:S04]  /*104e0*/  ULEA.HI UR4, UR4, UR8, URZ, 0x7 ;  /* 0x0000000804047291 */ /* 0x000fc8000f8f383f */
[----:B------:R-:W-:-:S04]  /*104f0*/  USHF.R.S32.HI UR4, URZ, 0x7, UR4 ;  /* 0x000000073f047899 */ /* 0x000fc80008011404 */
[----:B------:R-:W-:-:S04]  /*10500*/  UISETP.LT.AND UP0, UPT, URZ, UR4, UPT ;  /* 0x000000043f00728c */ /* 0x000fc8000bf01270 */
[----:B------:R-:W-:-:S04]  /*10510*/  USEL UR45, URZ, UR4, !UP0 ;  /* 0x000000043f2d7287 */ /* 0x000fc8000c000000 */
[----:B------:R-:W-:-:S06]  /*10520*/  UISETP.GT.AND UP0, UPT, UR44, UR45, UPT ;  /* 0x0000002d2c00728c */ /* 0x000fcc000bf04270 */
[----:B------:R-:W-:-:S13]  /*10530*/  PLOP3.LUT P0, PT, PT, PT, UP0, 0x80, 0x0 ;  /* 0x000000000000781c */ /* 0x000fda0003f0f008 */
[----:B------:R-:W-:Y:S05]  /*10540*/  @P0 BRA `(.L_x_1145) ;  /* 0x0000000000440947 */ /* 0x000fea0003800000 */
[----:B------:R-:W0:Y:S02]  /*10550*/  S2R R0, SR_TID.X ;  /* 0x0000000000007919 */ /* 0x000e240000002100 */
[----:B0-----:R-:W-:-:S04]  /*10560*/  LOP3.LUT R0, R0, 0x7f, RZ, 0xc0, !PT ;  /* 0x0000007f00007812 */ /* 0x001fc800078ec0ff */
[----:B------:R-:W-:-:S13]  /*10570*/  ISETP.NE.AND P2, PT, R0, RZ, PT ;  /* 0x000000ff0000720c */ /* 0x000fda0003f45270 */
[----:B------:R-:W-:Y:S05]  /*10580*/  @P2 BRA `(.L_x_1146) ;  /* 0x0000003400082947 */ /* 0x000fea0003800000 */
[----:B------:R-:W0:Y:S01]  /*10590*/  S2R R7, SR_LANEID ;  /* 0x0000000000077919 */ /* 0x000e220000000000 */
[----:B------:R-:W-:Y:S01]  /*105a0*/  VOTEU.ANY UR4, UPT, PT ;  /* 0x0000000000047886 */ /* 0x000fe200038e0100 */
[----:B------:R-:W1:Y:S01]  /*105b0*/  LDC.64 R2, c[0x0][0xc80] ;  /* 0x00032000ff027b82 */ /* 0x000e620000000a00 */
[----:B------:R-:W0:Y:S08]  /*105c0*/  FLO.U32 R0, UR4 ;  /* 0x0000000400007d00 */ /* 0x000e3000080e0000 */
[----:B------:R-:W1:Y:S01]  /*105d0*/  POPC R5, UR4 ;  /* 0x0000000400057d09 */ /* 0x000e620008000000 */
[----:B0-----:R-:W-:-:S13]  /*105e0*/  ISETP.EQ.U32.AND P0, PT, R0, R7, PT ;  /* 0x000000070000720c */ /* 0x001fda0003f02070 */
[----:B-1----:R-:W2:Y:S01]  /*105f0*/  @P0 ATOMG.E.ADD.STRONG.GPU PT, R3, desc[UR52][R2.64], R5 ;  /* 0x00000005020309a8 */ /* 0x002ea200081ee1f4 */
[----:B------:R-:W0:Y:S02]  /*10600*/  S2R R4, SR_LTMASK ;  /* 0x0000000000047919 */ /* 0x000e240000003900 */
[----:B0-----:R-:W-:-:S04]  /*10610*/  LOP3.LUT R4, R4, UR4, RZ, 0xc0, !PT ;  /* 0x0000000404047c12 */ /* 0x001fc8000f8ec0ff */
[----:B------:R-:W0:Y:S01]  /*10620*/  POPC R7, R4 ;  /* 0x0000000400077309 */ /* 0x000e220000000000 */
[----:B--2---:R-:W0:Y:S02]  /*10630*/  SHFL.IDX PT, R0, R3, R0, 0x1f ;  /* 0x00001f0003007589 */ /* 0x004e2400000e0000 */
[----:B0-----:R-:W-:Y:S01]  /*10640*/  IADD3 R34, R0, UR48, R7 ;  /* 0x0000003000227c10 */ /* 0x001fe2000fffe007 */
[----:B------:R-:W-:Y:S06]  /*10650*/  BRA `(.L_x_1146) ;  /* 0x0000003000d47947 */ /* 0x000fec0003800000 */
.L_x_1145:
[----:B------:R-:W-:Y:S01]  /*10660*/  VIADD R0, R16, 0x18400 ;  /* 0x0001840010007836 */ /* 0x000fe20000000000 */
[----:B------:R-:W-:Y:S04]  /*10670*/  BSSY B6, `(.L_x_1147) ;  /* 0x0000013000067945 */ /* 0x000fe80003800000 */
[----:B------:R-:W-:-:S13]  /*10680*/  LOP3.LUT P0, RZ, R0, 0x3ff, RZ, 0xc0, !PT ;  /* 0x000003ff00ff7812 */ /* 0x000fda000780c0ff */
[----:B------:R-:W-:Y:S05]  /*10690*/  @!P0 BRA `(.L_x_1148) ;  /* 0x0000000000408947 */ /* 0x000fea0003800000 */
[----:B------:R-:W-:Y:S01]  /*106a0*/  MOV R2, 0x0 ;  /* 0x0000000000027802 */ /* 0x000fe20000000f00 */
[----:B------:R-:W-:Y:S01]  /*106b0*/  ULDC.64 UR4, c[0x4][0x80] ;  /* 0x0100200000047ab9 */ /* 0x000fe20000000a00 */
[----:B------:R-:W-:Y:S01]  /*106c0*/  ULDC.64 UR6, c[0x4][0x88] ;  /* 0x0100220000067ab9 */ /* 0x000fe20000000a00 */
[----:B------:R-:W-:Y:S02]  /*106d0*/  IMAD.U32 R4, RZ, RZ, UR4 ;  /* 0x00000004ff047e24 */ /* 0x000fe4000f8e00ff */
[----:B------:R-:W-:Y:S01]  /*106e0*/  IMAD.U32 R5, RZ, RZ, UR5 ;  /* 0x00000005ff057e24 */ /* 0x000fe2000f8e00ff */
[----:B------:R-:W0:Y:S01]  /*106f0*/  LDC.64 R2, c[0x4][R2] ;  /* 0x0100000002027b82 */ /* 0x000e220000000a00 */
[----:B------:R-:W-:Y:S01]  /*10700*/  ULDC.64 UR4, c[0x4][0x8] ;  /* 0x0100020000047ab9 */ /* 0x000fe20000000a00 */
[----:B------:R-:W-:Y:S02]  /*10710*/  IMAD.U32 R6, RZ, RZ, UR6 ;  /* 0x00000006ff067e24 */ /* 0x000fe4000f8e00ff */
[----:B------:R-:W-:-:S02]  /*10720*/  IMAD.U32 R7, RZ, RZ, UR7 ;  /* 0x00000007ff077e24 */ /* 0x000fc4000f8e00ff */
[----:B------:R-:W-:Y:S02]  /*10730*/  IMAD.U32 R10, RZ, RZ, UR4 ;  /* 0x00000004ff0a7e24 */ /* 0x000fe4000f8e00ff */
[----:B------:R-:W-:Y:S02]  /*10740*/  IMAD.U32 R11, RZ, RZ, UR5 ;  /* 0x00000005ff0b7e24 */ /* 0x000fe4000f8e00ff */
[----:B------:R-:W-:Y:S02]  /*10750*/  IMAD.MOV.U32 R8, RZ, RZ, 0x70 ;  /* 0x00000070ff087424 */ /* 0x000fe400078e00ff */
[----:B------:R-:W-:Y:S02]  /*10760*/  IMAD.MOV.U32 R12, RZ, RZ, 0x1 ;  /* 0x00000001ff0c7424 */ /* 0x000fe400078e00ff */
[----:B------:R-:W-:-:S07]  /*10770*/  IMAD.MOV.U32 R13, RZ, RZ, RZ ;  /* 0x000000ffff0d7224 */ /* 0x000fce00078e00ff */
[----:B------:R-:W-:-:S07]  /*10780*/  LEPC R20, `(.L_x_1148) ;  /* 0x000000001014794e */ /* 0x000fce0000000000 */
[----:B0----5:R-:W-:Y:S05]  /*10790*/  CALL.ABS.NOINC R2 ;  /* 0x0000000002007343 */ /* 0x021fea0003c00000 */
.L_x_1148:
[----:B------:R-:W-:Y:S05]  /*107a0*/  BSYNC B6 ;  /* 0x0000000000067941 */ /* 0x000fea0003800000 */
.L_x_1147:
        /* <DEDUP_REMOVED lines=20> */
.L_x_1151:
[----:B------:R0:W1:Y:S01]  /*108f0*/  LDC.64 R2, c[0x4][R17] ;  /* 0x0100000011027b82 */ /* 0x0000620000000a00 */
[----:B------:R-:W-:Y:S01]  /*10900*/  ULDC.64 UR4, c[0x4][0x80] ;  /* 0x0100200000047ab9 */ /* 0x000fe20000000a00 */
[----:B------:R-:W-:Y:S01]  /*10910*/  ULDC.64 UR6, c[0x4][0x88] ;  /* 0x0100220000067ab9 */ /* 0x000fe20000000a00 */
[----:B------:R-:W-:Y:S02]  /*10920*/  IMAD.U32 R4, RZ, RZ, UR4 ;  /* 0x00000004ff047e24 */ /* 0x000fe4000f8e00ff */
        /* <DEDUP_REMOVED lines=11> */
.L_x_1150:
[----:B------:R-:W-:Y:S05]  /*109e0*/  BSYNC B6 ;  /* 0x0000000000067941 */ /* 0x000fea0003800000 */
.L_x_1149:
[----:B------:R-:W-:Y:S01]  /*109f0*/  ULDC.64 UR4, c[0x0][0x9f8] ;  /* 0x00027e0000047ab9 */ /* 0x000fe20000000a00 */
[----:B------:R-:W-:Y:S01]  /*10a00*/  IMAD.U32 R29, RZ, RZ, UR42 ;  /* 0x0000002aff1d7e24 */ /* 0x000fe2000f8e00ff */
[----:B------:R-:W-:Y:S01]  /*10a10*/  UISETP.NE.U32.AND UP0, UPT, UR4, URZ, UPT ;  /* 0x0000003f0400728c */ /* 0x000fe2000bf05070 */
[----:B------:R-:W0:Y:S03]  /*10a20*/  LDC R10, c[0x0][0x430] ;  /* 0x00010c00ff0a7b82 */ /* 0x000e260000000800 */
[----:B------:R-:W-:-:S06]  /*10a30*/  UISETP.NE.AND.EX UP0, UPT, UR5, URZ, UPT, UP0 ;  /* 0x0000003f0500728c */ /* 0x000fcc000bf05300 */
[----:B------:R-:W-:-:S05]  /*10a40*/  PLOP3.LUT P0, PT, PT, PT, UP0, 0x80, 0x0 ;  /* 0x000000000000781c */ /* 0x000fca0003f0f008 */
[----:B------:R-:W-:Y:S02]  /*10a50*/  @UP0 ULDC.64 UR4, c[0x0][0x9f8] ;  /* 0x00027e0000040ab9 */ /* 0x000fe40000000a00 */
[----:B------:R-:W-:-:S06]  /*10a60*/  @UP0 UIMAD.WIDE UR4, UR42, 0x4, UR4 ;  /* 0x000000042a0408a5 */ /* 0x000fcc000f8e0204 */
[----:B------:R-:W-:Y:S01]  /*10a70*/  IMAD.U32 R2, RZ, RZ, UR4 ;  /* 0x00000004ff027e24 */ /* 0x000fe2000f8e00ff */
[----:B------:R-:W-:Y:S01]  /*10a80*/  ULDC UR4, c[0x0][0xc48] ;  /* 0x0003120000047ab9 */ /* 0x000fe20000000800 */
[----:B------:R-:W-:-:S05]  /*10a90*/  IMAD.U32 R3, RZ, RZ, UR5 ;  /* 0x00000005ff037e24 */ /* 0x000fca000f8e00ff */
[----:B------:R1:W5:Y:S01]  /*10aa0*/  @P0 LDG.E R29, desc[UR52][R2.64] ;  /* 0x00000034021d0981 */ /* 0x000362000c1e1900 */
[----:B------:R-:W-:Y:S01]  /*10ab0*/  UMOV UR5, 0xffffffff ;  /* 0xffffffff00057882 */ /* 0x000fe20000000000 */
[----:B------:R-:W-:Y:S02]  /*10ac0*/  IMAD.U32 R22, RZ, RZ, UR4 ;  /* 0x00000004ff167e24 */ /* 0x000fe4000f8e00ff */
[----:B------:R-:W-:Y:S05]  /*10ad0*/  BRA.DIV UR5, `(.L_x_1152) ;  /* 0x0000003605d47947 */ /* 0x000fea000b800000 */
.L_x_1206:
[----:B------:R-:W2:Y:S01]  /*10ae0*/  S2R R0, SR_TID.X ;  /* 0x0000000000007919 */ /* 0x000ea20000002100 */
[----:B------:R-:W-:Y:S01]  /*10af0*/  UIADD3 UR4, UR44, -0x1, URZ ;  /* 0xffffffff2c047890 */ /* 0x000fe2000fffe03f */
[----:B0-----:R-:W-:Y:S02]  /*10b00*/  ISETP.NE.AND P1, PT, R10, 0x1, PT ;  /* 0x000000010a00780c */ /* 0x001fe40003f25270 */
[----:B-----5:R-:W-:Y:S02]  /*10b10*/  SHF.R.S32.HI R31, RZ, 0x1f, R29 ;  /* 0x0000001fff1f7819 */ /* 0x020fe4000001141d */
[----:B------:R-:W-:Y:S01]  /*10b20*/  LOP3.LUT R19, R19, 0xffffffdf, RZ, 0xc0, !PT ;  /* 0xffffffdf13137812 */ /* 0x000fe200078ec0ff */
[----:B------:R-:W-:-:S04]  /*10b30*/  IMAD.U32 R6, RZ, RZ, UR4 ;  /* 0x00000004ff067e24 */ /* 0x000fc8000f8e00ff */
[----:B------:R-:W-:-:S04]  /*10b40*/  IMAD.SHL.U32 R6, R6, 0x80, RZ ;  /* 0x0000008006067824 */ /* 0x000fc800078e00ff */
[----:B-1----:R-:W0:Y:S01]  /*10b50*/  @P1 LDC R3, c[0x0][0x438] ;  /* 0x00010e00ff031b82 */ /* 0x002e220000000800 */
[----:B------:R-:W-:Y:S01]  /*10b60*/  @P1 LOP3.LUT R19, R19, 0x20, RZ, 0xfc, !PT ;  /* 0x0000002013131812 */ /* 0x000fe200078efcff */
[----:B--2---:R-:W-:-:S05]  /*10b70*/  IMAD.SHL.U32 R0, R0, 0x10, RZ ;  /* 0x0000001000007824 */ /* 0x004fca00078e00ff */
[----:B------:R-:W-:-:S04]  /*10b80*/  LOP3.LUT R0, R0, 0x70, RZ, 0xc0, !PT ;  /* 0x0000007000007812 */ /* 0x000fc800078ec0ff */
[----:B------:R-:W-:Y:S02]  /*10b90*/  LOP3.LUT R5, R6, R37, R0, 0xfe, !PT ;  /* 0x0000002506057212 */ /* 0x000fe400078efe00 */
[----:B------:R-:W1:Y:S02]  /*10ba0*/  @P1 LDC R0, c[0x0][0x434] ;  /* 0x00010d00ff001b82 */ /* 0x000e640000000800 */
[C---:B------:R-:W-:Y:S01]  /*10bb0*/  ISETP.GE.AND P0, PT, R5.reuse, UR37, PT ;  /* 0x0000002505007c0c */ /* 0x040fe2000bf06270 */
[----:B------:R-:W-:-:S04]  /*10bc0*/  IMAD.IADD R7, R5, 0x1, R32 ;  /* 0x0000000105077824 */ /* 0x000fc800078e0220 */
[----:B------:R-:W-:-:S08]  /*10bd0*/  IMAD.MOV.U32 R11, RZ, RZ, R7 ;  /* 0x000000ffff0b7224 */ /* 0x000fd000078e0007 */
[----:B------:R-:W2:Y:S08]  /*10be0*/  @!P0 LDC.64 R8, c[0x0][0x428] ;  /* 0x00010a00ff088b82 */ /* 0x000eb00000000a00 */
[----:B------:R-:W3:Y:S01]  /*10bf0*/  @!P0 LDC.64 R4, c[0x0][0x418] ;  /* 0x00010600ff048b82 */ /* 0x000ee20000000a00 */
[----:B-1----:R-:W-:-:S05]  /*10c00*/  @P1 IMAD.HI.U32 R0, R7, R0, RZ ;  /* 0x0000000007001227 */ /* 0x002fca00078e00ff */
[----:B0-----:R-:W-:-:S04]  /*10c10*/  @P1 SHF.R.U32.HI R11, RZ, R3, R0 ;  /* 0x00000003ff0b1219 */ /* 0x001fc80000011600 */
[--C-:B------:R-:W-:Y:S01]  /*10c20*/  @!P0 SHF.R.S32.HI R3, RZ, 0x1f, R11.reuse ;  /* 0x0000001fff038819 */ /* 0x100fe2000001140b */
[----:B------:R-:W-:Y:S02]  /*10c30*/  @!P0 IMAD.MOV.U32 R2, RZ, RZ, R11 ;  /* 0x000000ffff028224 */ /* 0x000fe400078e000b */
[-C--:B--2---:R-:W-:Y:S02]  /*10c40*/  @!P0 IMAD R0, R31, R8.reuse, RZ ;  /* 0x000000081f008224 */ /* 0x084fe400078e02ff */
[----:B------:R-:W-:-:S04]  /*10c50*/  @!P0 IMAD.WIDE.U32 R2, R29, R8, R2 ;  /* 0x000000081d028225 */ /* 0x000fc800078e0002 */
[----:B------:R-:W-:Y:S01]  /*10c60*/  @!P0 IMAD R9, R29, R9, R0 ;  /* 0x000000091d098224 */ /* 0x000fe200078e0200 */
[----:B---3--:R-:W-:-:S03]  /*10c70*/  @!P0 LEA R4, P1, R2, R4, 0x2 ;  /* 0x0000000402048211 */ /* 0x008fc600078210ff */
[----:B------:R-:W-:-:S05]  /*10c80*/  @!P0 IMAD.IADD R0, R3, 0x1, R9 ;  /* 0x0000000103008824 */ /* 0x000fca00078e0209 */
[----:B------:R-:W-:Y:S01]  /*10c90*/  @!P0 LEA.HI.X R5, R2, R5, R0, 0x2, P1 ;  /* 0x0000000502058211 */ /* 0x000fe200008f1400 */
[----:B------:R-:W-:-:S06]  /*10ca0*/  IMAD.MOV.U32 R0, RZ, RZ, RZ ;  /* 0x000000ffff007224 */ /* 0x000fcc00078e00ff */
[----:B------:R0:W5:Y:S01]  /*10cb0*/  @!P0 LDG.E R0, desc[UR52][R4.64] ;  /* 0x0000003404008981 */ /* 0x000162000c1e1900 */
[----:B------:R-:W-:Y:S01]  /*10cc0*/  IMAD R3, RZ, RZ, -UR42 ;  /* 0x8000002aff037e24 */ /* 0x000fe2000f8e02ff */
[----:B------:R-:W-:Y:S01]  /*10cd0*/  LOP3.LUT R19, R19, 0xffffffef, RZ, 0xc0, !PT ;  /* 0xffffffef13137812 */ /* 0x000fe200078ec0ff */
[----:B------:R-:W-:Y:S02]  /*10ce0*/  IMAD.MOV R2, RZ, RZ, -R11 ;  /* 0x000000ffff027224 */ /* 0x000fe400078e0a0b */
[----:B------:R-:W-:Y:S02]  /*10cf0*/  IMAD R22, R22, R3, UR41 ;  /* 0x0000002916167e24 */ /* 0x000fe4000f8e0203 */
[----:B------:R-:W-:Y:S02]  /*10d00*/  IMAD.U32 R24, RZ, RZ, UR4 ;  /* 0x00000004ff187e24 */ /* 0x000fe4000f8e00ff */
[----:B0-----:R-:W-:Y:S01]  /*10d10*/  IMAD.U32 R4, RZ, RZ, UR46 ;  /* 0x0000002eff047e24 */ /* 0x001fe2000f8e00ff */
[----:B------:R-:W-:Y:S01]  /*10d20*/  SHF.R.S32.HI R28, RZ, 0x1f, R22 ;  /* 0x0000001fff1c7819 */ /* 0x000fe20000011416 */
[----:B------:R-:W-:-:S03]  /*10d30*/  IMAD R5, R10, R2, R7 ;  /* 0x000000020a057224 */ /* 0x000fc600078e0207 */
[----:B------:R-:W-:-:S13]  /*10d40*/  ISETP.NE.AND P2, PT, R4, 0x3, PT ;  /* 0x000000030400780c */ /* 0x000fda0003f45270 */
[----:B------:R-:W-:Y:S01]  /*10d50*/  @P2 LOP3.LUT R19, R19, 0x10, RZ, 0xfc, !PT ;  /* 0x0000001013132812 */ /* 0x000fe200078efcff */
[----:B------:R-:W-:Y:S06]  /*10d60*/  @!P2 BRA `(.L_x_1153) ;  /* 0x000000000004a947 */ /* 0x000fec0003800000 */
[----:B------:R-:W-:Y:S01]  /*10d70*/  BPT.TRAP 0x1 ;  /* 0x000000040000795c */ /* 0x000fe20000300000 */
.L_x_1153:
[----:B------:R-:W-:Y:S01]  /*10d80*/  SHF.R.S32.HI R8, RZ, 0x1f, R5 ;  /* 0x0000001fff087819 */ /* 0x000fe20000011405 */
[----:B------:R-:W-:Y:S01]  /*10d90*/  ULDC.64 UR4, c[0x0][0x328] ;  /* 0x0000ca0000047ab9 */ /* 0x000fe20000000a00 */
[----:B-----5:R-:W-:Y:S01]  /*10da0*/  SHF.R.S32.HI R4, RZ, 0x1f, R0 ;  /* 0x0000001fff047819 */ /* 0x020fe20000011400 */
[----:B------:R-:W-:Y:S02]  /*10db0*/  BSSY B0, `(.L_x_1154) ;  /* 0x0000016000007945 */ /* 0x000fe40003800000 */
[----:B------:R-:W-:-:S04]  /*10dc0*/  IMAD R2, R8, UR4, RZ ;  /* 0x0000000408027c24 */ /* 0x000fc8000f8e02ff */
[C---:B------:R-:W-:Y:S02]  /*10dd0*/  IMAD R7, R5.reuse, UR5, R2 ;  /* 0x0000000505077c24 */ /* 0x040fe4000f8e0202 */
[----:B------:R-:W-:Y:S01]  /*10de0*/  IMAD.WIDE.U32 R2, R5, UR4, RZ ;  /* 0x0000000405027c25 */ /* 0x000fe2000f8e00ff */
        /* <DEDUP_REMOVED lines=12> */
[----:B------:R-:W-:Y:S02]  /*10eb0*/  IMAD.IADD R3, R3, 0x1, R7 ;  /* 0x0000000103037824 */ /* 0x000fe400078e0207 */
[----:B------:R-:W-:-:S03]  /*10ec0*/  IMAD R7, R23, 0x8, R16 ;  /* 0x0000000817077824 */ /* 0x000fc600078e0210 */
[----:B------:R-:W-:Y:S02]  /*10ed0*/  LEA.HI.X R18, R2, UR5, R3, 0x1, P0 ;  /* 0x0000000502127c11 */ /* 0x000fe400080f0c03 */
[----:B------:R-:W-:-:S04]  /*10ee0*/  SHF.L.U32 R2, R26, 0x1f, RZ ;  /* 0x0000001f1a027819 */ /* 0x000fc800000006ff */
[----:B------:R-:W0:Y:S02]  /*10ef0*/  SYNCS.PHASECHK.TRANS64.TRYWAIT P0, [R7+URZ+0x28840], R2 ;  /* 0x02884002070075a7 */ /* 0x000e24000800017f */
[----:B0-----:R-:W-:Y:S05]  /*10f00*/  @!P0 BRA `(.L_x_1155) ;  /* 0x0000003000f48947 */ /* 0x001fea0003800000 */
.L_x_1207:
[----:B------:R-:W-:Y:S05]  /*10f10*/  BSYNC B0 ;  /* 0x0000000000007941 */ /* 0x000fea0003800000 */
.L_x_1154:
[----:B------:R-:W-:Y:S01]  /*10f20*/  ULDC.64 UR4, c[0x0][0x300] ;  /* 0x0000c00000047ab9 */ /* 0x000fe20000000a00 */
[----:B------:R-:W-:Y:S01]  /*10f30*/  IADD3 R6, -R37, UR37, -R6 ;  /* 0x0000002525067c10 */ /* 0x000fe2000fffe906 */
[----:B------:R-:W-:Y:S01]  /*10f40*/  IMAD R8, R8, UR4, RZ ;  /* 0x0000000408087c24 */ /* 0x000fe2000f8e02ff */
[----:B------:R-:W-:Y:S01]  /*10f50*/  LOP3.LUT P3, RZ, R19, 0x2, RZ, 0xc0, !PT ;  /* 0x0000000213ff7812 */ /* 0x000fe2000786c0ff */
[----:B0-----:R-:W-:Y:S01]  /*10f60*/  IMAD.WIDE.U32 R2, R5, UR4, RZ ;  /* 0x0000000405027c25 */ /* 0x001fe2000f8e00ff */
[----:B------:R-:W-:-:S03]  /*10f70*/  LOP3.LUT P2, RZ, R19, 0x1, RZ, 0xc0, !PT ;  /* 0x0000000113ff7812 */ /* 0x000fc6000784c0ff */
        /* <DEDUP_REMOVED lines=15> */
[----:B------:R-:W-:-:S03]  /*11070*/  IMAD R5, R23, 0x4000, R30 ;  /* 0x0000400017057824 */ /* 0x000fc600078e021e */
[----:B------:R-:W-:Y:S02]  /*11080*/  LEA.HI.X R0, R2, UR5, R3, 0x1, P0 ;  /* 0x0000000502007c11 */ /* 0x000fe400080f0c03 */
[----:B------:R-:W-:Y:S01]  /*11090*/  ISETP.GE.AND P0, PT, R6, 0x1, PT ;  /* 0x000000010600780c */ /* 0x000fe20003f06270 */
[----:B------:R-:W-:-:S12]  /*110a0*/  BRA.DIV UR4, `(.L_x_1156) ;  /* 0x0000003204a07947 */ /* 0x000fd8000b800000 */
[----:B------:R-:W0:Y:S01]  /*110b0*/  SHFL.IDX PT, R14, R4, RZ, 0x181f ;  /* 0x00181fff040e7589 */ /* 0x000e2200000e0000 */
[----:B------:R-:W-:-:S03]  /*110c0*/  @P0 IMAD R9, R5, 0x2, R16 ;  /* 0x0000000205090824 */ /* 0x000fc600078e0210 */
[----:B------:R-:W1:Y:S04]  /*110d0*/  SHFL.IDX PT, R2, R0, RZ, 0x181f ;  /* 0x00181fff00027589 */ /* 0x000e6800000e0000 */
[----:B------:R-:W-:Y:S01]  /*110e0*/  SHFL.IDX PT, R8, R0, 0x1, 0x181f ;  /* 0x00381f0000087f89 */ /* 0x000fe200000e0000 */
[----:B0-----:R-:W-:-:S05]  /*110f0*/  @P0 LEA R14, P1, R35, R14, 0x1 ;  /* 0x0000000e230e0211 */ /* 0x001fca00078208ff */
[----:B-1----:R-:W-:Y:S02]  /*11100*/  @P0 IMAD.X R3, RZ, RZ, R2, P1 ;  /* 0x000000ffff030224 */ /* 0x002fe400008e0602 */
[----:B------:R-:W-:Y:S02]  /*11110*/  @P0 IMAD.MOV.U32 R2, RZ, RZ, R14 ;  /* 0x000000ffff020224 */ /* 0x000fe400078e000e */
[----:B------:R-:W0:Y:S04]  /*11120*/  SHFL.IDX PT, R14, R4, 0x1, 0x181f ;  /* 0x00381f00040e7f89 */ /* 0x000e2800000e0000 */
[----:B------:R-:W-:Y:S04]  /*11130*/  @P0 LDGSTS.E.BYPASS.LTC128B.128 [R9+0x18400], desc[UR52][R2.64], !P3 ;  /* 0x1840000002090fae */ /* 0x000fe8000d901d74 */
[----:B------:R1:W-:Y:S01]  /*11140*/  @P0 LDGSTS.E.BYPASS.LTC128B.128 [R9+0x1c400], desc[UR52][R2.64+0x80], !P2 ;  /* 0x1c40008002090fae */ /* 0x0003e2000d101d74 */
[----:B------:R-:W-:-:S13]  /*11150*/  ISETP.GE.AND P0, PT, R6, 0x11, PT ;  /* 0x000000110600780c */ /* 0x000fda0003f06270 */
[----:B------:R-:W-:Y:S01]  /*11160*/  @P0 IMAD R25, R5, 0x2, R16 ;  /* 0x0000000205190824 */ /* 0x000fe200078e0210 */
[----:B0-----:R-:W-:-:S05]  /*11170*/  @P0 LEA R14, P1, R35, R14, 0x1 ;  /* 0x0000000e230e0211 */ /* 0x001fca00078208ff */
[----:B-1----:R-:W-:Y:S02]  /*11180*/  @P0 IMAD.MOV.U32 R2, RZ, RZ, R14 ;  /* 0x000000ffff020224 */ /* 0x002fe400078e000e */
[----:B------:R-:W-:Y:S01]  /*11190*/  @P0 IMAD.X R21, RZ, RZ, R8, P1 ;  /* 0x000000ffff150224 */ /* 0x000fe200008e0608 */
[----:B------:R-:W0:Y:S03]  /*111a0*/  SHFL.IDX PT, R14, R4, 0x2, 0x181f ;  /* 0x00581f00040e7f89 */ /* 0x000e2600000e0000 */
[----:B------:R-:W-:Y:S01]  /*111b0*/  @P0 IMAD.MOV.U32 R3, RZ, RZ, R21 ;  /* 0x000000ffff030224 */ /* 0x000fe200078e0015 */
[----:B------:R-:W1:Y:S04]  /*111c0*/  SHFL.IDX PT, R8, R0, 0x2, 0x181f ;  /* 0x00581f0000087f89 */ /* 0x000e6800000e0000 */
[----:B------:R-:W-:Y:S04]  /*111d0*/  @P0 LDGSTS.E.BYPASS.LTC128B.128 [R25+0x18c00], desc[UR52][R2.64], !P3 ;  /* 0x18c0000002190fae */ /* 0x000fe8000d901d74 */
[----:B------:R2:W-:Y:S01]  /*111e0*/  @P0 LDGSTS.E.BYPASS.LTC128B.128 [R25+0x1cc00], desc[UR52][R2.64+0x80], !P2 ;  /* 0x1cc0008002190fae */ /* 0x0005e2000d101d74 */
[----:B------:R-:W-:-:S13]  /*111f0*/  ISETP.GE.AND P0, PT, R6, 0x21, PT ;  /* 0x000000210600780c */ /* 0x000fda0003f06270 */
[----:B0-----:R-:W-:Y:S01]  /*11200*/  @P0 LEA R14, P1, R35, R14, 0x1 ;  /* 0x0000000e230e0211 */ /* 0x001fe200078208ff */
[----:B------:R-:W-:-:S04]  /*11210*/  @P0 IMAD R21, R5, 0x2, R16 ;  /* 0x0000000205150824 */ /* 0x000fc800078e0210 */
[----:B--2---:R-:W-:Y:S02]  /*11220*/  @P0 IMAD.MOV.U32 R2, RZ, RZ, R14 ;  /* 0x000000ffff020224 */ /* 0x004fe400078e000e */
[----:B-1----:R-:W-:Y:S01]  /*11230*/  @P0 IMAD.X R9, RZ, RZ, R8, P1 ;  /* 0x000000ffff090224 */ /* 0x002fe200008e0608 */
        /* <DEDUP_REMOVED lines=38> */
[----:B-1----:R-:W-:Y:S02]  /*114a0*/  @P0 IMAD.X R9, RZ, RZ, R8, P1 ;  /* 0x000000ffff090224 */ /* 0x002fe400008e0608 */
[----:B--2---:R-:W-:Y:S01]  /*114b0*/  @P0 IMAD.MOV.U32 R2, RZ, RZ, R14 ;  /* 0x000000ffff020224 */ /* 0x004fe200078e000e */
[----:B------:R0:W1:Y:S01]  /*114c0*/  SHFL.IDX PT, R8, R0, 0x7, 0x181f ;  /* 0x00f81f0000087f89 */ /* 0x00006200000e0000 */
[----:B------:R-:W-:-:S03]  /*114d0*/  @P0 IMAD.MOV.U32 R3, RZ, RZ, R9 ;  /* 0x000000ffff030224 */ /* 0x000fc600078e0009 */
[----:B------:R0:W2:Y:S04]  /*114e0*/  SHFL.IDX PT, R14, R4, 0x7, 0x181f ;  /* 0x00f81f00040e7f89 */ /* 0x0000a800000e0000 */
[----:B------:R0:W-:Y:S04]  /*114f0*/  @P0 LDGSTS.E.BYPASS.LTC128B.128 [R21+0x1b400], desc[UR52][R2.64], !P3 ;  /* 0x1b40000002150fae */ /* 0x0001e8000d901d74 */
[----:B------:R0:W-:Y:S02]  /*11500*/  @P0 LDGSTS.E.BYPASS.LTC128B.128 [R21+0x1f400], desc[UR52][R2.64+0x80], !P2 ;  /* 0x1f40008002150fae */ /* 0x0001e4000d101d74 */
.L_x_1225:
[----:B------:R-:W-:-:S13]  /*11510*/  ISETP.GE.AND P0, PT, R6, 0x71, PT ;  /* 0x000000710600780c */ /* 0x000fda0003f06270 */
[----:B0-2---:R-:W-:Y:S01]  /*11520*/  @P0 LEA R2, P1, R35, R14, 0x1 ;  /* 0x0000000e23020211 */ /* 0x005fe200078208ff */
[----:B------:R-:W-:-:S04]  /*11530*/  @P0 IMAD R5, R5, 0x2, R16 ;  /* 0x0000000205050824 */ /* 0x000fc800078e0210 */
[----:B-1----:R-:W-:-:S05]  /*11540*/  @P0 IMAD.X R3, RZ, RZ, R8, P1 ;  /* 0x000000ffff030224 */ /* 0x002fca00008e0608 */
[----:B------:R-:W-:Y:S01]  /*11550*/  @!PT LDS RZ, [RZ] ;  /* 0x00000000fffff984 */ /* 0x000fe20000000800 */
[----:B------:R-:W-:Y:S01]  /*11560*/  @!PT LDS RZ, [RZ] ;  /* 0x00000000fffff984 */ /* 0x000fe20000000800 */
[----:B------:R-:W-:Y:S01]  /*11570*/  @!PT LDS RZ, [RZ] ;  /* 0x00000000fffff984 */ /* 0x000fe20000000800 */
[----:B------:R0:W-:Y:S04]  /*11580*/  @P0 LDGSTS.E.BYPASS.LTC128B.128 [R5+0x1bc00], desc[UR52][R2.64], !P3 ;  /* 0x1bc0000002050fae */ /* 0x0001e8000d901d74 */
[----:B------:R0:W-:Y:S01]  /*11590*/  @P0 LDGSTS.E.BYPASS.LTC128B.128 [R5+0x1fc00], desc[UR52][R2.64+0x80], !P2 ;  /* 0x1fc0008002050fae */ /* 0x0001e2000d101d74 */
[----:B------:R-:W-:Y:S01]  /*115a0*/  PLOP3.LUT P0, PT, PT, PT, PT, 0x80, 0x0 ;  /* 0x000000000000781c */ /* 0x000fe20003f0f070 */
[----:B------:R-:W-:-:S12]  /*115b0*/  NOP ;  /* 0x0000000000007918 */ /* 0x000fd80000000000 */
.L_x_1157:
        /* <DEDUP_REMOVED lines=11> */
.L_x_1158:
[----:B------:R-:W-:Y:S01]  /*11670*/  VIADD R0, R16, 0x10400 ;  /* 0x0001040010007836 */ /* 0x000fe20000000000 */
[----:B------:R1:W-:Y:S06]  /*11680*/  SYNCS.ARRIVE.TRANS64.A1T0 RZ, [R7+URZ+0x28830], RZ ;  /* 0x028830ff07ff79a7 */ /* 0x0003ec000810003f */
[----:B------:R-:W-:Y:S05]  /*11690*/  WARPSYNC.ALL ;  /* 0x0000000000007948 */ /* 0x000fea0003800000 */
[----:B------:R-:W-:Y:S01]  /*116a0*/  BAR.SYNC.DEFER_BLOCKING 0x8, 0x180 ;  /* 0x0206000000007b1d */ /* 0x000fe20000010000 */
[----:B------:R-:W-:-:S05]  /*116b0*/  LOP3.LUT P0, RZ, R0, 0x3ff, RZ, 0xc0, !PT ;  /* 0x000003ff00ff7812 */ /* 0x000fca000780c0ff */
[----:B------:R-:W-:Y:S08]  /*116c0*/  BSSY B6, `(.L_x_1159) ;  /* 0x0000012000067945 */ /* 0x000ff00003800000 */
[----:B------:R-:W-:Y:S05]  /*116d0*/  @!P0 BRA `(.L_x_1160) ;  /* 0x0000000000408947 */ /* 0x000fea0003800000 */
[----:B0-----:R-:W-:Y:S01]  /*116e0*/  MOV R2, 0x0 ;  /* 0x0000000000027802 */ /* 0x001fe20000000f00 */
[----:B------:R-:W-:Y:S01]  /*116f0*/  ULDC.64 UR4, c[0x4][0x80] ;  /* 0x0100200000047ab9 */ /* 0x000fe20000000a00 */
[----:B------:R-:W-:Y:S01]  /*11700*/  ULDC.64 UR6, c[0x4][0x88] ;  /* 0x0100220000067ab9 */ /* 0x000fe20000000a00 */
[----:B------:R-:W-:Y:S01]  /*11710*/  ULDC.64 UR8, c[0x4][0x20] ;  /* 0x0100080000087ab9 */ /* 0x000fe20000000a00 */
[----:B------:R-:W-:Y:S02]  /*11720*/  IMAD.U32 R4, RZ, RZ, UR4 ;  /* 0x00000004ff047e24 */ /* 0x000fe4000f8e00ff */
[----:B------:R-:W0:Y:S01]  /*11730*/  LDC.64 R2, c[0x4][R2] ;  /* 0x0100000002027b82 */ /* 0x000e220000000a00 */
[----:B------:R-:W-:Y:S02]  /*11740*/  IMAD.U32 R5, RZ, RZ, UR5 ;  /* 0x00000005ff057e24 */ /* 0x000fe4000f8e00ff */
[----:B------:R-:W-:Y:S02]  /*11750*/  IMAD.U32 R6, RZ, RZ, UR6 ;  /* 0x00000006ff067e24 */ /* 0x000fe4000f8e00ff */
[----:B-1----:R-:W-:-:S02]  /*11760*/  IMAD.U32 R7, RZ, RZ, UR7 ;  /* 0x00000007ff077e24 */ /* 0x002fc4000f8e00ff */
[----:B------:R-:W-:Y:S02]  /*11770*/  IMAD.U32 R10, RZ, RZ, UR8 ;  /* 0x00000008ff0a7e24 */ /* 0x000fe4000f8e00ff */
[----:B------:R-:W-:Y:S02]  /*11780*/  IMAD.U32 R11, RZ, RZ, UR9 ;  /* 0x00000009ff0b7e24 */ /* 0x000fe4000f8e00ff */
[----:B------:R-:W-:Y:S02]  /*11790*/  IMAD.MOV.U32 R8, RZ, RZ, 0x70 ;  /* 0x00000070ff087424 */ /* 0x000fe400078e00ff */
[----:B------:R-:W-:Y:S02]  /*117a0*/  IMAD.MOV.U32 R12, RZ, RZ, 0x1 ;  /* 0x00000001ff0c7424 */ /* 0x000fe400078e00ff */
[----:B------:R-:W-:-:S07]  /*117b0*/  IMAD.MOV.U32 R13, RZ, RZ, RZ ;  /* 0x000000ffff0d7224 */ /* 0x000fce00078e00ff */
[----:B------:R-:W-:-:S07]  /*117c0*/  LEPC R20, `(.L_x_1160) ;  /* 0x000000001014794e */ /* 0x000fce0000000000 */
[----:B0-----:R-:W-:Y:S05]  /*117d0*/  CALL.ABS.NOINC R2 ;  /* 0x0000000002007343 */ /* 0x001fea0003c00000 */
.L_x_1160:
[----:B------:R-:W-:Y:S05]  /*117e0*/  BSYNC B6 ;  /* 0x0000000000067941 */ /* 0x000fea0003800000 */
.L_x_1159:
[----:B0-----:R-:W0:Y:S01]  /*117f0*/  S2R R2, SR_TID.X ;  /* 0x0000000000027919 */ /* 0x001e220000002100 */
[----:B------:R-:W-:Y:S01]  /*11800*/  UISETP.NE.AND UP0, UPT, UR49, URZ, UPT ;  /* 0x0000003f3100728c */ /* 0x000fe2000bf05270 */
[----:B------:R-:W-:Y:S01]  /*11810*/  R2UR UR6, R28 ;  /* 0x000000001c0672ca */ /* 0x000fe200000e0000 */
[----:B------:R-:W-:Y:S01]  /*11820*/  ULDC.64 UR8, c[0x0][0x2d8] ;  /* 0x0000b60000087ab9 */ /* 0x000fe20000000a00 */
[----:B------:R-:W-:Y:S02]  /*11830*/  R2UR UR7, R22 ;  /* 0x00000000160772ca */ /* 0x000fe400000e0000 */
[C---:B------:R-:W-:Y:S02]  /*11840*/  LOP3.LUT P4, RZ, R19.reuse, 0x80, RZ, 0xc0, !PT ;  /* 0x0000008013ff7812 */ /* 0x040fe4000788c0ff */
[----:B------:R-:W-:Y:S02]  /*11850*/  PLOP3.LUT P0, PT, PT, PT, UP0, 0x80, 0x0 ;  /* 0x000000000000781c */ /* 0x000fe40003f0f008 */
[----:B------:R-:W-:-:S02]  /*11860*/  LOP3.LUT P5, RZ, R19, 0x40, RZ, 0xc0, !PT ;  /* 0x0000004013ff7812 */ /* 0x000fc400078ac0ff */
[----:B------:R-:W-:-:S03]  /*11870*/  @UP0 ULDC UR4, c[0x0][0x44c] ;  /* 0x0001130000040ab9 */ /* 0x000fc60000000800 */
[----:B------:R-:W-:-:S04]  /*11880*/  UIMAD UR6, UR6, UR8, URZ ;  /* 0x00000008060672a4 */ /* 0x000fc8000f8e023f */
[----:B------:R-:W-:Y:S02]  /*11890*/  UIMAD UR7, UR7, UR9, UR6 ;  /* 0x00000009070772a4 */ /* 0x000fe4000f8e0206 */
[----:B------:R-:W-:Y:S01]  /*118a0*/  USHF.R.S32.HI UR6, URZ, 0x1f, UR42 ;  /* 0x0000001f3f067899 */ /* 0x000fe2000801142a */
[----:B0-----:R-:W-:-:S05]  /*118b0*/  IMAD.SHL.U32 R2, R2, 0x10, RZ ;  /* 0x0000001002027824 */ /* 0x001fca00078e00ff */
[----:B------:R-:W-:-:S04]  /*118c0*/  LOP3.LUT R2, R2, 0x70, RZ, 0xc0, !PT ;  /* 0x0000007002027812 */ /* 0x000fc800078ec0ff */
[----:B------:R-:W-:-:S05]  /*118d0*/  LOP3.LUT R2, R37, R2, RZ, 0xfc, !PT ;  /* 0x0000000225027212 */ /* 0x000fca00078efcff */
[----:B------:R-:W-:-:S04]  /*118e0*/  VIADD R0, R2, UR43 ;  /* 0x0000002b02007c36 */ /* 0x000fc80008000000 */
[----:B------:R-:W-:Y:S01]  /*118f0*/  @P0 IMAD.HI.U32 R3, R0, UR4, RZ ;  /* 0x0000000400030c27 */ /* 0x000fe2000f8e00ff */
[----:B------:R-:W-:Y:S01]  /*11900*/  PLOP3.LUT P0, PT, PT, PT, UP0, 0x80, 0x0 ;  /* 0x000000000000781c */ /* 0x000fe20003f0f008 */
[----:B------:R-:W-:Y:S02]  /*11910*/  @UP0 ULDC UR4, c[0x0][0x450] ;  /* 0x0001140000040ab9 */ /* 0x000fe40000000800 */
[----:B------:R-:W-:-:S10]  /*11920*/  IMAD.MOV.U32 R2, RZ, RZ, R0 ;  /* 0x000000ffff027224 */ /* 0x000fd400078e0000 */
[----:B------:R-:W-:Y:S02]  /*11930*/  @P0 SHF.R.U32.HI R2, RZ, UR4, R3 ;  /* 0x00000004ff020c19 */ /* 0x000fe40008011603 */
[----:B------:R-:W-:-:S03]  /*11940*/  R2UR UR4, R22 ;  /* 0x00000000160472ca */ /* 0x000fc600000e0000 */
[----:B------:R-:W-:-:S10]  /*11950*/  IMAD.MOV R5, RZ, RZ, -R2 ;  /* 0x000000ffff057224 */ /* 0x000fd400078e0a02 */
[----:B------:R-:W-:-:S03]  /*11960*/  UIMAD.WIDE.U32 UR4, UR4, UR8, URZ ;  /* 0x00000008040472a5 */ /* 0x000fc6000f8e003f */
[----:B------:R-:W-:Y:S01]  /*11970*/  ULDC.64 UR8, c[0x0][0x2e0] ;  /* 0x0000b80000087ab9 */ /* 0x000fe20000000a00 */
[----:B------:R-:W-:Y:S02]  /*11980*/  UIADD3 UR5, UR5, UR7, URZ ;  /* 0x0000000705057290 */ /* 0x000fe4000fffe03f */
[----:B------:R-:W-:Y:S01]  /*11990*/  UIMAD UR6, UR6, UR8, URZ ;  /* 0x00000008060672a4 */ /* 0x000fe2000f8e023f */
[----:B------:R-:W-:Y:S01]  /*119a0*/  ULDC UR7, c[0x0][0x448] ;  /* 0x0001120000077ab9 */ /* 0x000fe20000000800 */
[----:B------:R-:W-:Y:S01]  /*119b0*/  UIMAD.WIDE.U32 UR4, UR42, UR8, UR4 ;  /* 0x000000082a0472a5 */ /* 0x000fe2000f8e0004 */
[----:B------:R-:W-:Y:S01]  /*119c0*/  IMAD R5, R5, UR7, R0 ;  /* 0x0000000705057c24 */ /* 0x000fe2000f8e0200 */
[----:B------:R-:W-:Y:S01]  /*119d0*/  UIMAD UR6, UR42, UR9, UR6 ;  /* 0x000000092a0672a4 */ /* 0x000fe2000f8e0206 */
[----:B------:R-:W-:Y:S02]  /*119e0*/  SHF.R.S32.HI R0, RZ, 0x1f, R2 ;  /* 0x0000001fff007819 */ /* 0x000fe40000011402 */
[----:B------:R-:W-:Y:S01]  /*119f0*/  ULDC.64 UR8, c[0x0][0x2d0] ;  /* 0x0000b40000087ab9 */ /* 0x000fe20000000a00 */
[----:B------:R-:W-:Y:S01]  /*11a00*/  UIADD3 UR5, UR5, UR6, URZ ;  /* 0x0000000605057290 */ /* 0x000fe2000fffe03f */
[----:B------:R-:W-:-:S02]  /*11a10*/  IMAD.U32 R9, RZ, RZ, UR8 ;  /* 0x00000008ff097e24 */ /* 0x000fc4000f8e00ff */
[----:B------:R-:W-:Y:S01]  /*11a20*/  IMAD R3, R0, UR8, RZ ;  /* 0x0000000800037c24 */ /* 0x000fe2000f8e02ff */
[----:B------:R-:W-:-:S03]  /*11a30*/  SHF.R.S32.HI R0, RZ, 0x1f, R5 ;  /* 0x0000001fff007819 */ /* 0x000fc60000011405 */
[C---:B-1----:R-:W-:Y:S02]  /*11a40*/  IMAD R7, R2.reuse, UR9, R3 ;  /* 0x0000000902077c24 */ /* 0x042fe4000f8e0203 */
[----:B------:R-:W-:Y:S01]  /*11a50*/  IMAD.WIDE.U32 R2, R2, R9, UR4 ;  /* 0x0000000402027e25 */ /* 0x000fe2000f8e0009 */
        /* <DEDUP_REMOVED lines=12> */
[----:B------:R-:W-:-:S03]  /*11b20*/  VIADD R5, R37, UR43 ;  /* 0x0000002b25057c36 */ /* 0x000fc60008000000 */
[----:B------:R-:W1:Y:S01]  /*11b30*/  SHFL.IDX PT, R2, R4, RZ, 0x181f ;  /* 0x00181fff04027589 */ /* 0x000e6200000e0000 */
[C---:B------:R-:W-:Y:S01]  /*11b40*/  VIADD R7, R5.reuse, 0x10 ;  /* 0x0000001005077836 */ /* 0x040fe20000000000 */
[----:B------:R-:W-:Y:S02]  /*11b50*/  ISETP.GE.AND P0, PT, R5, UR38, PT ;  /* 0x0000002605007c0c */ /* 0x000fe4000bf06270 */
[----:B------:R-:W-:Y:S11]  /*11b60*/  SHFL.IDX PT, R6, R4, 0x1, 0x181f ;  /* 0x00381f0004067f89 */ /* 0x000ff600000e0000 */
[----:B0-----:R-:W-:-:S05]  /*11b70*/  @!P0 LEA R14, P1, R35, R14, 0x1 ;  /* 0x0000000e230e8211 */ /* 0x001fca00078208ff */
[----:B-1----:R-:W-:Y:S02]  /*11b80*/  @!P0 IMAD.X R3, RZ, RZ, R2, P1 ;  /* 0x000000ffff038224 */ /* 0x002fe400008e0602 */
        /* <DEDUP_REMOVED lines=56> */
[----:B-1----:R-:W-:Y:S02]  /*11f10*/  @!P0 IMAD.X R7, RZ, RZ, R6, P1 ;  /* 0x000000ffff078224 */ /* 0x002fe400008e0606 */
[----:B--2---:R-:W-:Y:S01]  /*11f20*/  @!P0 IMAD.MOV.U32 R2, RZ, RZ, R14 ;  /* 0x000000ffff028224 */ /* 0x004fe200078e000e */
[----:B------:R0:W1:Y:S01]  /*11f30*/  SHFL.IDX PT, R6, R4, 0x7, 0x181f ;  /* 0x00f81f0004067f89 */ /* 0x00006200000e0000 */
[----:B------:R-:W-:-:S03]  /*11f40*/  @!P0 IMAD.MOV.U32 R3, RZ, RZ, R7 ;  /* 0x000000ffff038224 */ /* 0x000fc600078e0007 */
[----:B------:R0:W2:Y:S04]  /*11f50*/  SHFL.IDX PT, R14, R0, 0x7, 0x181f ;  /* 0x00f81f00000e7f89 */ /* 0x0000a800000e0000 */
[----:B------:R0:W-:Y:S04]  /*11f60*/  @!P0 LDGSTS.E.BYPASS.LTC128B.128 [R33+0x13400], desc[UR52][R2.64], !P4 ;  /* 0x1340000002218fae */ /* 0x0001e8000e101d74 */
[----:B------:R0:W-:Y:S02]  /*11f70*/  @!P0 LDGSTS.E.BYPASS.LTC128B.128 [R33+0x17400], desc[UR52][R2.64+0x80], !P5 ;  /* 0x1740008002218fae */ /* 0x0001e4000e901d74 */
.L_x_1242:
[----:B------:R-:W-:-:S05]  /*11f80*/  VIADD R5, R5, 0x70 ;  /* 0x0000007005057836 */ /* 0x000fca0000000000 */
[----:B------:R-:W-:-:S13]  /*11f90*/  ISETP.GE.AND P0, PT, R5, UR38, PT ;  /* 0x0000002605007c0c */ /* 0x000fda000bf06270 */
[----:B0-2---:R-:W-:-:S05]  /*11fa0*/  @!P0 LEA R2, P1, R35, R14, 0x1 ;  /* 0x0000000e23028211 */ /* 0x005fca00078208ff */
[----:B-1----:R-:W-:-:S05]  /*11fb0*/  @!P0 IMAD.X R3, RZ, RZ, R6, P1 ;  /* 0x000000ffff038224 */ /* 0x002fca00008e0606 */
[----:B------:R-:W-:Y:S01]  /*11fc0*/  @!PT LDS RZ, [RZ] ;  /* 0x00000000fffff984 */ /* 0x000fe20000000800 */
[----:B------:R-:W-:Y:S01]  /*11fd0*/  @!PT LDS RZ, [RZ] ;  /* 0x00000000fffff984 */ /* 0x000fe20000000800 */
[----:B------:R-:W-:Y:S01]  /*11fe0*/  @!PT LDS RZ, [RZ] ;  /* 0x00000000fffff984 */ /* 0x000fe20000000800 */
[----:B------:R0:W-:Y:S04]  /*11ff0*/  @!P0 LDGSTS.E.BYPASS.LTC128B.128 [R33+0x13c00], desc[UR52][R2.64], !P4 ;  /* 0x13c0000002218fae */ /* 0x0001e8000e101d74 */
[----:B------:R0:W-:Y:S01]  /*12000*/  @!P0 LDGSTS.E.BYPASS.LTC128B.128 [R33+0x17c00], desc[UR52][R2.64+0x80], !P5 ;  /* 0x17c0008002218fae */ /* 0x0001e2000e901d74 */
[----:B------:R-:W-:Y:S01]  /*12010*/  PLOP3.LUT P0, PT, PT, PT, PT, 0x80, 0x0 ;  /* 0x000000000000781c */ /* 0x000fe20003f0f070 */
[----:B------:R-:W-:-:S12]  /*12020*/  NOP ;  /* 0x0000000000007918 */ /* 0x000fd80000000000 */
.L_x_1162:
[----:B------:R-:W-:Y:S02]  /*12030*/  PLOP3.LUT P1, PT, P1, P0, PT, 0xa2, 0x0 ;  /* 0x000000000000781c */ /* 0x000fe40000f21472 */
[----:B------:R-:W-:-:S08]  /*12040*/  @P0 R2UR P1, UR4, R16 ;  /* 0x00000000100402ca */ /* 0x000fd00000020000 */
[----:B------:R-:W-:-:S05]  /*12050*/  @P0 PLOP3.LUT P0, PT, P1, PT, PT, 0x80, 0x0 ;  /* 0x000000000000081c */ /* 0x000fca0000f0f070 */
[----:B------:R-:W-:Y:S01]  /*12060*/  @!P1 SYNCS.ARRIVE.TRANS64.RED.A0T1 RZ, [UR4+0x28800], RZ ;  /* 0x028800ffffff99a7 */ /* 0x000fe20008200404 */
[----:B------:R-:W-:Y:S07]  /*12070*/  @!P1 ARRIVES.LDGSTSBAR.64.TRANSCNT [UR4+0x28800] ;  /* 0x02880000ff0099b0 */ /* 0x000fee0008000a84 */
[----:B------:R-:W-:Y:S05]  /*12080*/  @P0 BRA.U.ANY `(.L_x_1162) ;  /* 0xfffffffd00e80947 */ /* 0x000fea000393ffff */
[----:B------:R-:W-:-:S05]  /*12090*/  VIADD R36, R36, 0x1 ;  /* 0x0000000124247836 */ /* 0x000fca0000000000 */
[----:B------:R-:W-:-:S04]  /*120a0*/  LEA.HI R0, R36, R36, RZ, 0x1 ;  /* 0x0000002424007211 */ /* 0x000fc800078f08ff */
[----:B0-----:R-:W-:-:S05]  /*120b0*/  LOP3.LUT R3, R0, 0xfffffffe, RZ, 0xc0, !PT ;  /* 0xfffffffe00037812 */ /* 0x001fca00078ec0ff */
[----:B------:R-:W-:-:S05]  /*120c0*/  IMAD.IADD R3, R36, 0x1, -R3 ;  /* 0x0000000124037824 */ /* 0x000fca00078e0a03 */
[----:B------:R-:W-:Y:S01]  /*120d0*/  SHF.L.U32 R3, R3, 0x1f, RZ ;  /* 0x0000001f03037819 */ /* 0x000fe200000006ff */
[----:B------:R-:W-:Y:S01]  /*120e0*/  NOP ;  /* 0x0000000000007918 */ /* 0x000fe20000000000 */
[----:B------:R0:W-:Y:S01]  /*120f0*/  SYNCS.ARRIVE.TRANS64.A1T0 RZ, [R16+URZ+0x28800], RZ ;  /* 0x028800ff10ff79a7 */ /* 0x0001e2000810003f */
[----:B------:R-:W-:Y:S01]  /*12100*/  BSSY B0, `(.L_x_1163) ;  /* 0x0000003000007945 */ /* 0x000fe20003800000 */
[----:B------:R-:W1:Y:S03]  /*12110*/  SYNCS.PHASECHK.TRANS64.TRYWAIT P0, [R16+URZ+0x28820], R3 ;  /* 0x02882003100075a7 */ /* 0x000e66000800017f */
[----:B01----:R-:W-:Y:S05]  /*12120*/  @!P0 BRA `(.L_x_1164) ;  /* 0x0000003400888947 */ /* 0x003fea0003800000 */
.L_x_1243:
[----:B------:R-:W-:Y:S05]  /*12130*/  BSYNC B0 ;  /* 0x0000000000007941 */ /* 0x000fea0003800000 */
.L_x_1163:
[----:B------:R-:W-:-:S04]  /*12140*/  UIADD3 UR4, UR44, -0x2, URZ ;  /* 0xfffffffe2c047890 */ /* 0x000fc8000fffe03f */
[----:B------:R-:W-:-:S06]  /*12150*/  UISETP.GE.AND UP0, UPT, UR4, UR45, UPT ;  /* 0x0000002d0400728c */ /* 0x000fcc000bf06270 */
[----:B------:R-:W-:-:S13]  /*12160*/  PLOP3.LUT P0, PT, PT, PT, UP0, 0x40, 0x0 ;  /* 0x000000000000781c */ /* 0x000fda0003f0e808 */
[----:B------:R-:W-:Y:S05]  /*12170*/  @P0 BRA `(.L_x_1165) ;  /* 0x00000010001c0947 */ /* 0x000fea0003800000 */
[----:B------:R-:W-:Y:S01]  /*12180*/  BSSY B0, `(.L_x_1165) ;  /* 0x0000106000007945 */ /* 0x000fe20003800000 */
[----:B------:R-:W-:Y:S02]  /*12190*/  IMAD.MOV.U32 R10, RZ, RZ, R23 ;  /* 0x000000ffff0a7224 */ /* 0x000fe400078e0017 */
[----:B------:R-:W-:Y:S02]  /*121a0*/  IMAD.MOV.U32 R20, RZ, RZ, R26 ;  /* 0x000000ffff147224 */ /* 0x000fe400078e001a */
[----:B------:R-:W-:Y:S02]  /*121b0*/  IMAD.MOV.U32 R27, RZ, RZ, R24 ;  /* 0x000000ffff1b7224 */ /* 0x000fe400078e0018 */
[----:B------:R-:W-:-:S07]  /*121c0*/  IMAD.U32 R6, RZ, RZ, UR4 ;  /* 0x00000004ff067e24 */ /* 0x000fce000f8e00ff */
.L_x_1178:
[----:B0-----:R-:W0:Y:S01]  /*121d0*/  LDC R3, c[0x0][0x430] ;  /* 0x00010c00ff037b82 */ /* 0x001e220000000800 */
[----:B------:R-:W1:Y:S01]  /*121e0*/  S2R R0, SR_TID.X ;  /* 0x0000000000007919 */ /* 0x000e620000002100 */
[----:B------:R-:W-:Y:S01]  /*121f0*/  IMAD R7, R6, 0x80, R37 ;  /* 0x0000008006077824 */ /* 0x000fe200078e0225 */
[----:B------:R-:W-:Y:S05]  /*12200*/  YIELD ;  /* 0x0000000000007946 */ /* 0x000fea0003800000 */
        /* <DEDUP_REMOVED lines=34> */
.L_x_1166:
[----:B------:R-:W-:Y:S01]  /*12430*/  IMAD R6, R23, 0x8, R16 ;  /* 0x0000000817067824 */ /* 0x000fe200078e0210 */
[----:B------:R-:W-:Y:S01]  /*12440*/  SHF.L.U32 R3, R26, 0x1f, RZ ;  /* 0x0000001f1a037819 */ /* 0x000fe200000006ff */
[----:B------:R-:W-:Y:S03]  /*12450*/  BSSY B1, `(.L_x_1167) ;  /* 0x0000003000017945 */ /* 0x000fe60003800000 */
[----:B------:R-:W0:Y:S02]  /*12460*/  SYNCS.PHASECHK.TRANS64.TRYWAIT P0, [R6+URZ+0x28840], R3 ;  /* 0x02884003060075a7 */ /* 0x000e24000800017f */
[----:B0-----:R-:W-:Y:S05]  /*12470*/  @!P0 BRA `(.L_x_1168) ;  /* 0x0000003000c88947 */ /* 0x001fea0003800000 */
.L_x_1244:
[----:B------:R-:W-:Y:S05]  /*12480*/  BSYNC B1 ;  /* 0x0000000000017941 */ /* 0x000fea0003800000 */
.L_x_1167:
[----:B------:R-:W-:Y:S01]  /*12490*/  SHF.R.S32.HI R21, RZ, 0x1f, R4 ;  /* 0x0000001fff157819 */ /* 0x000fe20000011404 */
[----:B------:R-:W-:Y:S01]  /*124a0*/  ULDC.64 UR4, c[0x0][0x300] ;  /* 0x0000c00000047ab9 */ /* 0x000fe20000000a00 */
[----:B------:R-:W-:Y:S01]  /*124b0*/  LOP3.LUT P2, RZ, R19, 0x2, RZ, 0xc0, !PT ;  /* 0x0000000213ff7812 */ /* 0x000fe2000784c0ff */
[----:B------:R-:W-:Y:S01]  /*124c0*/  IMAD R7, R23, 0x4000, R30 ;  /* 0x0000400017077824 */ /* 0x000fe200078e021e */
[----:B------:R-:W-:Y:S01]  /*124d0*/  LOP3.LUT P1, RZ, R19, 0x1, RZ, 0xc0, !PT ;  /* 0x0000000113ff7812 */ /* 0x000fe2000782c0ff */
[----:B0-----:R-:W-:-:S04]  /*124e0*/  IMAD R3, R21, UR4, RZ ;  /* 0x0000000415037c24 */ /* 0x001fc8000f8e02ff */
        /* <DEDUP_REMOVED lines=21> */
[----:B------:R-:W1:Y:S04]  /*12640*/  SHFL.IDX PT, R3, R9, RZ, 0x181f ;  /* 0x00181fff09037589 */ /* 0x000e6800000e0000 */
[----:B------:R-:W-:Y:S01]  /*12650*/  SHFL.IDX PT, R14, R8, 0x7, 0x181f ;  /* 0x00f81f00080e7f89 */ /* 0x000fe200000e0000 */
        /* <DEDUP_REMOVED lines=37> */
[----:B0-----:R-:W-:-:S05]  /*128b0*/  IADD3 R2, P0, R2, R5, RZ ;  /* 0x0000000502027210 */ /* 0x001fca0007f1e0ff */
[----:B-1----:R-:W-:-:S05]  /*128c0*/  IMAD.X R3, RZ, RZ, R3, P0 ;  /* 0x000000ffff037224 */ /* 0x002fca00000e0603 */
[----:B------:R0:W-:Y:S04]  /*128d0*/  LDGSTS.E.BYPASS.LTC128B.128 [R7+0x1b400], desc[UR52][R2.64], !P2 ;  /* 0x1b40000002077fae */ /* 0x0001e8000d101d74 */
[----:B--2---:R0:W-:Y:S02]  /*128e0*/  LDGSTS.E.BYPASS.LTC128B.128 [R7+0x1f400], desc[UR52][R2.64+0x80], !P1 ;  /* 0x1f40008002077fae */ /* 0x0041e4000c901d74 */
.L_x_1262:
[----:B0-----:R-:W-:-:S05]  /*128f0*/  IADD3 R2, P0, R14, R5, RZ ;  /* 0x000000050e027210 */ /* 0x001fca0007f1e0ff */
        /* <DEDUP_REMOVED lines=8> */
.L_x_1170:
        /* <DEDUP_REMOVED lines=11> */
.L_x_1171:
[----:B------:R0:W-:Y:S01]  /*12a30*/  SYNCS.ARRIVE.TRANS64.A1T0 RZ, [R6+URZ+0x28830], RZ ;  /* 0x028830ff06ff79a7 */ /* 0x0001e2000810003f */
[----:B------:R-:W-:Y:S05]  /*12a40*/  @!P2 BRA `(.L_x_1172) ;  /* 0x000000000004a947 */ /* 0x000fea0003800000 */
[----:B------:R-:W-:Y:S01]  /*12a50*/  BPT.TRAP 0x1 ;  /* 0x000000040000795c */ /* 0x000fe20000300000 */
.L_x_1172:
[----:B------:R-:W-:Y:S01]  /*12a60*/  SHF.L.U32 R3, R20, 0x1f, RZ ;  /* 0x0000001f14037819 */ /* 0x000fe200000006ff */
[----:B0-----:R-:W-:Y:S01]  /*12a70*/  IMAD R6, R10, 0x8, R16 ;  /* 0x000000080a067824 */ /* 0x001fe200078e0210 */
[----:B------:R-:W-:Y:S03]  /*12a80*/  BSSY B1, `(.L_x_1173) ;  /* 0x0000003000017945 */ /* 0x000fe60003800000 */
[----:B------:R-:W0:Y:S02]  /*12a90*/  SYNCS.PHASECHK.TRANS64.TRYWAIT P0, [R6+URZ+0x28860], R3 ;  /* 0x02886003060075a7 */ /* 0x000e24000800017f */
[----:B0-----:R-:W-:Y:S05]  /*12aa0*/  @!P0 BRA `(.L_x_1174) ;  /* 0x0000003400988947 */ /* 0x001fea0003800000 */
.L_x_1263:
[----:B------:R-:W-:Y:S05]  /*12ab0*/  BSYNC B1 ;  /* 0x0000000000017941 */ /* 0x000fea0003800000 */
.L_x_1173:
[----:B------:R-:W-:Y:S01]  /*12ac0*/  IMAD.MOV.U32 R8, RZ, RZ, -0x80 ;  /* 0xffffff80ff087424 */ /* 0x000fe200078e00ff */
[----:B------:R-:W-:Y:S01]  /*12ad0*/  UMOV UR4, 0xffffffff ;  /* 0xffffffff00047882 */ /* 0x000fe20000000000 */
[C---:B------:R-:W-:Y:S01]  /*12ae0*/  LOP3.LUT P2, RZ, R19.reuse, 0x8, RZ, 0xc0, !PT ;  /* 0x0000000813ff7812 */ /* 0x040fe2000784c0ff */
[----:B------:R-:W-:Y:S01]  /*12af0*/  IMAD R7, R10, 0x4000, R30 ;  /* 0x000040000a077824 */ /* 0x000fe200078e021e */
[----:B------:R-:W-:Y:S01]  /*12b00*/  LOP3.LUT P1, RZ, R19, 0x4, RZ, 0xc0, !PT ;  /* 0x0000000413ff7812 */ /* 0x000fe2000782c0ff */
[----:B------:R-:W-:-:S04]  /*12b10*/  IMAD R8, R27, R8, UR37 ;  /* 0x000000251b087e24 */ /* 0x000fc8000f8e0208 */
[----:B------:R-:W-:Y:S01]  /*12b20*/  IMAD.IADD R8, R8, 0x1, -R37 ;  /* 0x0000000108087824 */ /* 0x000fe200078e0a25 */
[----:B------:R-:W-:Y:S07]  /*12b30*/  BRA.DIV UR4, `(.L_x_1175) ;  /* 0x0000003604887947 */ /* 0x000fee000b800000 */
[----:B------:R-:W1:Y:S01]  /*12b40*/  SHFL.IDX PT, R14, R17, RZ, 0x181f ;  /* 0x00181fff110e7589 */ /* 0x000e6200000e0000 */
[----:B------:R-:W-:-:S03]  /*12b50*/  IMAD R7, R7, 0x2, R16 ;  /* 0x0000000207077824 */ /* 0x000fc600078e0210 */
        /* <DEDUP_REMOVED lines=57> */
.L_x_1281:
[----:B0-2---:R-:W-:Y:S01]  /*12ef0*/  IADD3 R2, P0, R14, R5, RZ ;  /* 0x000000050e027210 */ /* 0x005fe20007f1e0ff */
        /* <DEDUP_REMOVED lines=28> */
.L_x_1176:
        /* <DEDUP_REMOVED lines=11> */
.L_x_1177:
[C---:B------:R-:W-:Y:S01]  /*13170*/  ISETP.GT.AND P0, PT, R24.reuse, UR45, PT ;  /* 0x0000002d18007c0c */ /* 0x040fe2000bf04270 */
[----:B------:R0:W-:Y:S01]  /*13180*/  SYNCS.ARRIVE.TRANS64.A1T0 RZ, [R6+URZ+0x28850], RZ ;  /* 0x028850ff06ff79a7 */ /* 0x0001e2000810003f */
[----:B------:R-:W-:Y:S02]  /*13190*/  IMAD.MOV.U32 R10, RZ, RZ, R23 ;  /* 0x000000ffff0a7224 */ /* 0x000fe400078e0017 */
[----:B------:R-:W-:Y:S02]  /*131a0*/  IMAD.MOV.U32 R20, RZ, RZ, R26 ;  /* 0x000000ffff147224 */ /* 0x000fe400078e001a */
[----:B------:R-:W-:Y:S02]  /*131b0*/  IMAD.MOV.U32 R27, RZ, RZ, R24 ;  /* 0x000000ffff1b7224 */ /* 0x000fe400078e0018 */
[----:B0-----:R-:W-:-:S05]  /*131c0*/  VIADD R6, R24, 0xffffffff ;  /* 0xffffffff18067836 */ /* 0x001fca0000000000 */
[----:B------:R-:W-:Y:S05]  /*131d0*/  @P0 BRA `(.L_x_1178) ;  /* 0xffffffec00fc0947 */ /* 0x000fea000383ffff */
[----:B------:R-:W-:Y:S05]  /*131e0*/  BSYNC B0 ;  /* 0x0000000000007941 */ /* 0x000fea0003800000 */
.L_x_1165:
        /* <DEDUP_REMOVED lines=8> */
[----:B------:R-:W1:Y:S08]  /*13270*/  FLO.U32 R0, UR4 ;  /* 0x0000000400007d00 */ /* 0x000e7000080e0000 */
[----:B------:R-:W0:Y:S01]  /*13280*/  POPC R5, UR4 ;  /* 0x0000000400057d09 */ /* 0x000e220008000000 */
[----:B-1----:R-:W-:-:S13]  /*13290*/  ISETP.EQ.U32.AND P0, PT, R0, R7, PT ;  /* 0x000000070000720c */ /* 0x002fda0003f02070 */
[----:B0-----:R-:W2:Y:S01]  /*132a0*/  @P0 ATOMG.E.ADD.STRONG.GPU PT, R3, desc[UR52][R2.64], R5 ;  /* 0x00000005020309a8 */ /* 0x001ea200081ee1f4 */
[----:B------:R-:W0:Y:S02]  /*132b0*/  S2R R4, SR_LTMASK ;  /* 0x0000000000047919 */ /* 0x000e240000003900 */
[----:B0-----:R-:W-:-:S04]  /*132c0*/  LOP3.LUT R4, R4, UR4, RZ, 0xc0, !PT ;  /* 0x0000000404047c12 */ /* 0x001fc8000f8ec0ff */
[----:B------:R-:W0:Y:S01]  /*132d0*/  POPC R7, R4 ;  /* 0x0000000400077309 */ /* 0x000e220000000000 */
[----:B--2---:R-:W0:Y:S02]  /*132e0*/  SHFL.IDX PT, R0, R3, R0, 0x1f ;  /* 0x00001f0003007589 */ /* 0x004e2400000e0000 */
[----:B0-----:R-:W-:-:S07]  /*132f0*/  IADD3 R34, R0, UR48, R7 ;  /* 0x0000003000227c10 */ /* 0x001fce000fffe007 */
.L_x_1180:
[----:B------:R-:W-:Y:S05]  /*13300*/  BSYNC B0 ;  /* 0x0000000000007941 */ /* 0x000fea0003800000 */
.L_x_1179:
[----:B------:R-:W-:-:S05]  /*13310*/  IMAD.U32 R0, RZ, RZ, UR46 ;  /* 0x0000002eff007e24 */ /* 0x000fca000f8e00ff */
[----:B------:R-:W-:-:S13]  /*13320*/  ISETP.NE.AND P0, PT, R0, 0x3, PT ;  /* 0x000000030000780c */ /* 0x000fda0003f05270 */
[----:B------:R-:W-:Y:S05]  /*13330*/  @!P0 BRA `(.L_x_1181) ;  /* 0x0000000000048947 */ /* 0x000fea0003800000 */
[----:B------:R-:W-:Y:S01]  /*13340*/  BPT.TRAP 0x1 ;  /* 0x000000040000795c */ /* 0x000fe20000300000 */
.L_x_1181:
[----:B------:R-:W-:Y:S01]  /*13350*/  IMAD R4, R23, 0x8, R16 ;  /* 0x0000000817047824 */ /* 0x000fe200078e0210 */
[----:B0-----:R-:W-:Y:S01]  /*13360*/  SHF.L.U32 R3, R26, 0x1f, RZ ;  /* 0x0000001f1a037819 */ /* 0x001fe200000006ff */
[----:B------:R-:W-:Y:S01]  /*13370*/  IMAD.MOV.U32 R5, RZ, RZ, -0x80 ;  /* 0xffffff80ff057424 */ /* 0x000fe200078e00ff */
[----:B------:R-:W-:Y:S02]  /*13380*/  BSSY B0, `(.L_x_1182) ;  /* 0x0000004000007945 */ /* 0x000fe40003800000 */
[----:B------:R-:W0:Y:S01]  /*13390*/  SYNCS.PHASECHK.TRANS64.TRYWAIT P0, [R4+URZ+0x28860], R3 ;  /* 0x02886003040075a7 */ /* 0x000e22000800017f */
[----:B------:R-:W-:Y:S01]  /*133a0*/  IMAD R24, R24, R5, UR37 ;  /* 0x0000002518187e24 */ /* 0x000fe2000f8e0205 */
[----:B0-----:R-:W-:Y:S06]  /*133b0*/  @!P0 BRA `(.L_x_1183) ;  /* 0x0000003400d48947 */ /* 0x001fec0003800000 */
.L_x_1282:
[----:B------:R-:W-:Y:S05]  /*133c0*/  BSYNC B0 ;  /* 0x0000000000007941 */ /* 0x000fea0003800000 */
.L_x_1182:
[----:B------:R-:W-:Y:S01]  /*133d0*/  UMOV UR4, 0xffffffff ;  /* 0xffffffff00047882 */ /* 0x000fe20000000000 */
[----:B------:R-:W-:Y:S01]  /*133e0*/  LOP3.LUT P3, RZ, R19, 0x8, RZ, 0xc0, !PT ;  /* 0x0000000813ff7812 */ /* 0x000fe2000786c0ff */
[----:B------:R-:W-:Y:S01]  /*133f0*/  IMAD R7, R23, 0x4000, R30 ;  /* 0x0000400017077824 */ /* 0x000fe200078e021e */
[----:B------:R-:W-:Y:S01]  /*13400*/  LOP3.LUT P1, RZ, R19, 0x4, RZ, 0xc0, !PT ;  /* 0x0000000413ff7812 */ /* 0x000fe2000782c0ff */
[----:B------:R-:W-:Y:S01]  /*13410*/  IMAD.IADD R5, R24, 0x1, -R37 ;  /* 0x0000000118057824 */ /* 0x000fe200078e0a25 */
[----:B------:R-:W-:Y:S11]  /*13420*/  BRA.DIV UR4, `(.L_x_1184) ;  /* 0x0000003604cc7947 */ /* 0x000ff6000b800000 */
[----:B------:R-:W1:Y:S01]  /*13430*/  SHFL.IDX PT, R14, R17, RZ, 0x181f ;  /* 0x00181fff110e7589 */ /* 0x000e6200000e0000 */
[----:B------:R-:W-:-:S03]  /*13440*/  IMAD.SHL.U32 R6, R35, 0x2, RZ ;  /* 0x0000000223067824 */ /* 0x000fc600078e00ff */
[----:B------:R-:W0:Y:S02]  /*13450*/  SHFL.IDX PT, R0, R18, RZ, 0x181f ;  /* 0x00181fff12007589 */ /* 0x000e2400000e0000 */
[----:B-1----:R-:W-:Y:S02]  /*13460*/  IADD3 R2, P0, R14, R6, RZ ;  /* 0x000000060e027210 */ /* 0x002fe40007f1e0ff */
[----:B------:R-:W1:Y:S03]  /*13470*/  SHFL.IDX PT, R14, R17, 0x1, 0x181f ;  /* 0x00381f00110e7f89 */ /* 0x000e6600000e0000 */
[----:B0-----:R-:W-:Y:S01]  /*13480*/  IMAD.X R3, RZ, RZ, R0, P0 ;  /* 0x000000ffff037224 */ /* 0x001fe200000e0600 */
[----:B------:R-:W-:Y:S01]  /*13490*/  ISETP.LT.OR P0, PT, R5, 0x1, P3 ;  /* 0x000000010500780c */ /* 0x000fe20001f01670 */
[----:B------:R-:W-:Y:S02]  /*134a0*/  IMAD R0, R7, 0x2, R16 ;  /* 0x0000000207007824 */ /* 0x000fe400078e0210 */
[----:B------:R-:W0:Y:S10]  /*134b0*/  SHFL.IDX PT, R7, R18, 0x1, 0x181f ;  /* 0x00381f0012077f89 */ /* 0x000e3400000e0000 */
        /* <DEDUP_REMOVED lines=51> */
.L_x_1300:
        /* <DEDUP_REMOVED lines=11> */
.L_x_1185:
        /* <DEDUP_REMOVED lines=11> */
.L_x_1186:
[----:B------:R0:W-:Y:S01]  /*13950*/  SYNCS.ARRIVE.TRANS64.A1T0 RZ, [R4+URZ+0x28850], RZ ;  /* 0x028850ff04ff79a7 */ /* 0x0001e2000810003f */
[----:B------:R-:W-:-:S05]  /*13960*/  VIADD R23, R23, 0x1 ;  /* 0x0000000117177836 */ /* 0x000fca0000000000 */
[----:B------:R-:W-:-:S04]  /*13970*/  ISETP.NE.AND P0, PT, R23, 0x2, PT ;  /* 0x000000021700780c */ /* 0x000fc80003f05270 */
[----:B------:R-:W-:Y:S02]  /*13980*/  SEL R3, RZ, 0x1, P0 ;  /* 0x00000001ff037807 */ /* 0x000fe40000000000 */
[----:B------:R-:W-:Y:S02]  /*13990*/  SEL R23, R23, RZ, P0 ;  /* 0x000000ff17177207 */ /* 0x000fe40000000000 */
[----:B0-----:R-:W-:-:S07]  /*139a0*/  LOP3.LUT R26, R26, R3, RZ, 0x3c, !PT ;  /* 0x000000031a1a7212 */ /* 0x001fce00078e3cff */
.L_x_1146:
[----:B------:R-:W-:Y:S05]  /*139b0*/  BSYNC B7 ;  /* 0x0000000000077941 */ /* 0x000fea0003800000 */
.L_x_1144:
[----:B------:R-:W-:-:S13]  /*139c0*/  LOP3.LUT P0, RZ, R19, 0x100, RZ, 0xc0, !PT ;  /* 0x0000010013ff7812 */ /* 0x000fda000780c0ff */
[----:B------:R-:W-:Y:S05]  /*139d0*/  @!P0 BRA `(.L_x_1187) ;  /* 0x0000000000248947 */ /* 0x000fea0003800000 */
[----:B------:R-:W-:Y:S05]  /*139e0*/  WARPSYNC.ALL ;  /* 0x0000000000007948 */ /* 0x000fea0003800000 */
[----:B------:R-:W0:Y:S08]  /*139f0*/  S2UR UR5, SR_CgaCtaId ;  /* 0x00000000000579c3 */ /* 0x000e300000008800 */
[----:B------:R-:W-:Y:S06]  /*13a00*/  BAR.SYNC.DEFER_BLOCKING 0x5, 0x180 ;  /* 0x0146000000007b1d */ /* 0x000fec0000010000 */
[----:B------:R-:W-:-:S02]  /*13a10*/  UMOV UR4, 0x400 ;  /* 0x0000040000047882 */ /* 0x000fc40000000000 */
[----:B0-----:R-:W-:-:S06]  /*13a20*/  ULEA UR4, UR5, UR4, 0x18 ;  /* 0x0000000405047291 */ /* 0x001fcc000f8ec03f */
[----:B------:R-:W-:-:S05]  /*13a30*/  IMAD.U32 R16, RZ, RZ, UR4 ;  /* 0x00000004ff107e24 */ /* 0x000fca000f8e00ff */
[----:B------:R0:W1:Y:S01]  /*13a40*/  LDS R34, [R16+0x288d0] ;  /* 0x0288d00010227984 */ /* 0x0000620000000800 */
[----:B------:R-:W-:Y:S06]  /*13a50*/  BAR.ARV 0x4, 0x180 ;  /* 0x0106000000007b1d */ /* 0x000fec0000002000 */
[----:B------:R-:W-:Y:S05]  /*13a60*/  BRA `(.L_x_1188) ;  /* 0x00000000002c7947 */ /* 0x000fea0003800000 */
.L_x_1187:
[----:B------:R-:W-:-:S03]  /*13a70*/  UMOV UR4, 0xffffffff ;  /* 0xffffffff00047882 */ /* 0x000fc60000000000 */
[----:B------:R-:W-:Y:S05]  /*13a80*/  BRA.DIV UR4, `(.L_x_1189) ;  /* 0x0000003a04ec7947 */ /* 0x000fea000b800000 */
[----:B------:R0:W1:Y:S02]  /*13a90*/  SHFL.IDX PT, R14, R34, RZ, 0x1f ;  /* 0x00001fff220e7589 */ /* 0x00006400000e0000 */
.L_x_1303:
[----:B------:R-:W2:Y:S01]  /*13aa0*/  @!P2 S2R R3, SR_CgaCtaId ;  /* 0x000000000003a919 */ /* 0x000ea20000008800 */
[----:B------:R-:W-:Y:S05]  /*13ab0*/  WARPSYNC.ALL ;  /* 0x0000000000007948 */ /* 0x000fea0003800000 */
[----:B------:R-:W-:Y:S01]  /*13ac0*/  BAR.SYNC.DEFER_BLOCKING 0x4, 0x180 ;  /* 0x0106000000007b1d */ /* 0x000fe20000010000 */
[----:B------:R-:W-:-:S04]  /*13ad0*/  @!P2 MOV R0, 0x400 ;  /* 0x000004000000a802 */ /* 0x000fc80000000f00 */
[----:B--2---:R-:W-:-:S05]  /*13ae0*/  @!P2 LEA R16, R3, R0, 0x18 ;  /* 0x000000000310a211 */ /* 0x004fca00078ec0ff */
[----:B------:R0:W-:Y:S02]  /*13af0*/  @!P2 STS [R16+0x288d0], R34 ;  /* 0x0288d0221000a388 */ /* 0x0001e40000000800 */
[----:B01----:R-:W-:Y:S01]  /*13b00*/  IMAD.MOV.U32 R34, RZ, RZ, R14 ;  /* 0x000000ffff227224 */ /* 0x003fe200078e000e */
[----:B------:R-:W-:Y:S06]  /*13b10*/  BAR.ARV 0x5, 0x180 ;  /* 0x0146000000007b1d */ /* 0x000fec0000002000 */
.L_x_1188:
[----:B------:R-:W-:Y:S02]  /*13b20*/  ULDC UR4, c[0x0][0xc38] ;  /* 0x00030e0000047ab9 */ /* 0x000fe40000000800 */
[----:B-1----:R-:W-:-:S13]  /*13b30*/  ISETP.GE.AND P0, PT, R34, UR4, PT ;  /* 0x0000000422007c0c */ /* 0x002fda000bf06270 */
[----:B------:R-:W-:Y:S05]  /*13b40*/  @!P0 BRA `(.L_x_1190) ;  /* 0xffffffc000848947 */ /* 0x000fea000383ffff */
.L_x_1135:
[----:B------:R-:W1:Y:S01]  /*13b50*/  S2R R5, SR_CgaCtaId ;  /* 0x0000000000057919 */ /* 0x000e620000008800 */
[----:B------:R-:W-:Y:S01]  /*13b60*/  VIADD R36, R36, 0x1 ;  /* 0x0000000124247836 */ /* 0x000fe20000000000 */
[----:B------:R-:W-:Y:S01]  /*13b70*/  MOV R2, 0x400 ;  /* 0x0000040000027802 */ /* 0x000fe20000000f00 */
[----:B------:R-:W-:Y:S03]  /*13b80*/  BSSY B0, `(.L_x_1191) ;  /* 0x0000008000007945 */ /* 0x000fe60003800000 */
[----:B------:R-:W-:-:S04]  /*13b90*/  LEA.HI R0, R36, R36, RZ, 0x1 ;  /* 0x0000002424007211 */ /* 0x000fc800078f08ff */
[----:B------:R-:W-:-:S05]  /*13ba0*/  LOP3.LUT R3, R0, 0xfffffffe, RZ, 0xc0, !PT ;  /* 0xfffffffe00037812 */ /* 0x000fca00078ec0ff */
[----:B------:R-:W-:-:S05]  /*13bb0*/  IMAD.IADD R0, R36, 0x1, -R3 ;  /* 0x0000000124007824 */ /* 0x000fca00078e0a03 */
[----:B------:R-:W-:Y:S02]  /*13bc0*/  SHF.L.U32 R0, R0, 0x1f, RZ ;  /* 0x0000001f00007819 */ /* 0x000fe400000006ff */
[----:B-1----:R-:W-:-:S04]  /*13bd0*/  LEA R4, R5, R2, 0x18 ;  /* 0x0000000205047211 */ /* 0x002fc800078ec0ff */
[----:B------:R-:W1:Y:S02]  /*13be0*/  SYNCS.PHASECHK.TRANS64.TRYWAIT P0, [R4+URZ+0x28820], R0 ;  /* 0x02882000040075a7 */ /* 0x000e64000800017f */
[----:B-1----:R-:W-:Y:S05]  /*13bf0*/  @!P0 BRA `(.L_x_1192) ;  /* 0x0000003800b88947 */ /* 0x002fea0003800000 */
.L_x_1304:
[----:B------:R-:W-:Y:S05]  /*13c00*/  BSYNC B0 ;  /* 0x0000000000007941 */ /* 0x000fea0003800000 */
.L_x_1191:
[----:B------:R-:W-:-:S03]  /*13c10*/  UMOV UR4, 0xffffffff ;  /* 0xffffffff00047882 */ /* 0x000fc60000000000 */
[----:B------:R-:W-:Y:S05]  /*13c20*/  BRA.DIV UR4, `(.L_x_1193) ;  /* 0x0000003a04c07947 */ /* 0x000fea000b800000 */
[----:B-1----:R-:W1:Y:S02]  /*13c30*/  S2R R0, SR_TID.X ;  /* 0x0000000000007919 */ /* 0x002e640000002100 */
[----:B-1----:R-:W-:-:S04]  /*13c40*/  SHF.R.U32.HI R0, RZ, 0x5, R0 ;  /* 0x00000005ff007819 */ /* 0x002fc80000011600 */
[----:B------:R-:W-:-:S05]  /*13c50*/  LOP3.LUT R0, R0, 0x3, RZ, 0xc0, !PT ;  /* 0x0000000300007812 */ /* 0x000fca00078ec0ff */
[----:B------:R1:W2:Y:S02]  /*13c60*/  SHFL.IDX PT, R14, R0, RZ, 0x1f ;  /* 0x00001fff000e7589 */ /* 0x0002a400000e0000 */
.L_x_1307:
[----:B--2---:R-:W-:Y:S01]  /*13c70*/  ISETP.NE.AND P0, PT, R14, RZ, PT ;  /* 0x000000ff0e00720c */ /* 0x004fe20003f05270 */
[----:B------:R-:W-:-:S12]  /*13c80*/  BSSY B0, `(.L_x_1194) ;  /* 0x0000024000007945 */ /* 0x000fd80003800000 */
[----:B------:R-:W-:Y:S05]  /*13c90*/  @P0 BRA `(.L_x_1195) ;  /* 0x0000000000880947 */ /* 0x000fea0003800000 */
[----:B------:R-:W-:-:S03]  /*13ca0*/  UMOV UR4, 0xffffffff ;  /* 0xffffffff00047882 */ /* 0x000fc60000000000 */
[----:B------:R-:W-:Y:S05]  /*13cb0*/  BRA.DIV UR4, `(.L_x_1196) ;  /* 0x0000003a04d07947 */ /* 0x000fea000b800000 */
[----:B------:R-:W-:-:S13]  /*13cc0*/  ELECT P6, URZ, PT ;  /* 0x00000000003f782f */ /* 0x000fda00038c0000 */
.L_x_1310:
[----:B------:R-:W-:Y:S05]  /*13cd0*/  @!P6 BRA `(.L_x_1195) ;  /* 0x000000000078e947 */ /* 0x000fea0003800000 */
[----:B------:R-:W-:-:S06]  /*13ce0*/  ULOP3.LUT UR4, UR36, 0x2, URZ, 0xfc, !UPT ;  /* 0x0000000224047892 */ /* 0x000fcc000f8efc3f */
[----:B-1----:R-:W-:-:S05]  /*13cf0*/  IMAD.U32 R0, RZ, RZ, UR4 ;  /* 0x00000004ff007e24 */ /* 0x002fca000f8e00ff */
[----:B------:R-:W-:-:S13]  /*13d00*/  ISETP.NE.AND P0, PT, R0, 0x3, PT ;  /* 0x000000030000780c */ /* 0x000fda0003f05270 */
[----:B------:R-:W-:Y:S05]  /*13d10*/  @!P0 BRA `(.L_x_1197) ;  /* 0x0000000000048947 */ /* 0x000fea0003800000 */
[----:B------:R-:W-:Y:S01]  /*13d20*/  BPT.TRAP 0x1 ;  /* 0x000000040000795c */ /* 0x000fe20000300000 */
.L_x_1197:
[C---:B------:R-:W-:Y:S01]  /*13d30*/  IMAD R5, R23.reuse, 0x8, R4 ;  /* 0x0000000817057824 */ /* 0x040fe200078e0204 */
[----:B------:R-:W-:Y:S01]  /*13d40*/  SHF.L.U32 R0, R26, 0x1f, RZ ;  /* 0x0000001f1a007819 */ /* 0x000fe200000006ff */
[----:B------:R-:W-:-:S03]  /*13d50*/  VIADD R23, R23, 0x1 ;  /* 0x0000000117177836 */ /* 0x000fc60000000000 */
[----:B------:R-:W1:Y:S02]  /*13d60*/  SYNCS.PHASECHK.TRANS64.TRYWAIT P1, [R5+URZ+0x28840], R0 ;  /* 0x02884000050075a7 */ /* 0x000e64000802017f */
[----:B------:R-:W-:-:S04]  /*13d70*/  ISETP.NE.AND P2, PT, R23, 0x2, PT ;  /* 0x000000021700780c */ /* 0x000fc80003f45270 */
[----:B------:R-:W-:Y:S01]  /*13d80*/  SEL R3, RZ, 0x1, P2 ;  /* 0x00000001ff037807 */ /* 0x000fe20001000000 */
[----:B-1----:R-:W-:Y:S08]  /*13d90*/  @!P1 BRA `(.L_x_1198) ;  /* 0x0000003800b89947 */ /* 0x002ff00003800000 */
.L_x_1311:
[----:B------:R-:W-:Y:S02]  /*13da0*/  SEL R23, R23, RZ, P2 ;  /* 0x000000ff17177207 */ /* 0x000fe40001000000 */
[----:B------:R-:W-:Y:S01]  /*13db0*/  LOP3.LUT R2, R26, R3, RZ, 0x3c, !PT ;  /* 0x000000031a027212 */ /* 0x000fe200078e3cff */
[----:B------:R-:W-:Y:S06]  /*13dc0*/  @!P0 BRA `(.L_x_1199) ;  /* 0x0000000000048947 */ /* 0x000fec0003800000 */
[----:B------:R-:W-:Y:S01]  /*13dd0*/  BPT.TRAP 0x1 ;  /* 0x000000040000795c */ /* 0x000fe20000300000 */
.L_x_1199:
[----:B------:R-:W-:Y:S01]  /*13de0*/  IMAD R23, R23, 0x8, R4 ;  /* 0x0000000817177824 */ /* 0x000fe200078e0204 */
[----:B------:R-:W-:-:S04]  /*13df0*/  SHF.L.U32 R2, R2, 0x1f, RZ ;  /* 0x0000001f02027819 */ /* 0x000fc800000006ff */
[----:B------:R-:W2:Y:S02]  /*13e00*/  SYNCS.PHASECHK.TRANS64.TRYWAIT P1, [R23+URZ+0x28840], R2 ;  /* 0x02884002170075a7 */ /* 0x000ea4000802017f */
[----:B--2---:R-:W-:Y:S05]  /*13e10*/  @!P1 BRA `(.L_x_1200) ;  /* 0x0000003800ac9947 */ /* 0x004fea0003800000 */
.L_x_1312:
[----:B------:R-:W-:Y:S05]  /*13e20*/  @!P0 BRA `(.L_x_1201) ;  /* 0x0000000000048947 */ /* 0x000fea0003800000 */
[----:B------:R-:W-:Y:S01]  /*13e30*/  BPT.TRAP 0x1 ;  /* 0x000000040000795c */ /* 0x000fe20000300000 */
.L_x_1201:
[----:B------:R-:W3:Y:S02]  /*13e40*/  SYNCS.PHASECHK.TRANS64.TRYWAIT P1, [R5+URZ+0x28860], R0 ;  /* 0x02886000050075a7 */ /* 0x000ee4000802017f */
[----:B---3--:R-:W-:Y:S05]  /*13e50*/  @!P1 BRA `(.L_x_1202) ;  /* 0x0000003800b09947 */ /* 0x008fea0003800000 */
.L_x_1313:
[----:B------:R-:W-:Y:S05]  /*13e60*/  @!P0 BRA `(.L_x_1203) ;  /* 0x0000000000048947 */ /* 0x000fea0003800000 */
[----:B------:R-:W-:Y:S01]  /*13e70*/  BPT.TRAP 0x1 ;  /* 0x000000040000795c */ /* 0x000fe20000300000 */
.L_x_1203:
[----:B----4-:R4:W0:Y:S02]  /*13e80*/  SYNCS.PHASECHK.TRANS64.TRYWAIT P0, [R23+URZ+0x28860], R2 ;  /* 0x02886002170075a7 */ /* 0x010824000800017f */
[----:B0-----:R-:W-:Y:S05]  /*13e90*/  @!P0 NANOSLEEP.SYNCS 0x989680 ;  /* 0x009896800000895d */ /* 0x001fea0003900000 */
[----:B------:R-:W0:Y:S02]  /*13ea0*/  @!P0 SYNCS.PHASECHK.TRANS64 P0, [R23+URZ+0x28860], R2 ;  /* 0x02886002170085a7 */ /* 0x000e24000800007f */
[----:B0-----:R-:W-:Y:S05]  /*13eb0*/  @!P0 BRA `(.L_x_1203) ;  /* 0xfffffffc00f08947 */ /* 0x001fea000383ffff */
.L_x_1195:
[----:B------:R-:W-:Y:S05]  /*13ec0*/  BSYNC B0 ;  /* 0x0000000000007941 */ /* 0x000fea0003800000 */
.L_x_1194:
[----:B------:R-:W-:Y:S05]  /*13ed0*/  EXIT ;  /* 0x000000000000794d */ /* 0x000fea0003800000 */
.L_x_1040:
[----:B0-----:R-:W-:-:S04]  /*13ee0*/  IMAD.U32 R3, RZ, RZ, UR41 ;  /* 0x00000029ff037e24 */ /* 0x001fc8000f8e00ff */
[----:B------:R0:W1:Y:S03]  /*13ef0*/  SYNCS.PHASECHK.TRANS64.TRYWAIT P1, [R3+URZ+0x28800], R0 ;  /* 0x02880000030075a7 */ /* 0x000066000802017f */
[----:B-1----:R-:W-:Y:S05]  /*13f00*/  @!P1 NANOSLEEP.SYNCS 0x989680 ;  /* 0x009896800000995d */ /* 0x002fea0003900000 */
[----:B------:R-:W1:Y:S02]  /*13f10*/  @!P1 SYNCS.PHASECHK.TRANS64 P1, [R3+URZ+0x28800], R0 ;  /* 0x02880000030095a7 */ /* 0x000e64000802007f */
[----:B-1----:R-:W-:Y:S05]  /*13f20*/  @!P1 BRA `(.L_x_1040) ;  /* 0xfffffffc00ec9947 */ /* 0x002fea000383ffff */
[----:B------:R-:W-:Y:S05]  /*13f30*/  BRA `(.L_x_1204) ;  /* 0xfffffed800987947 */ /* 0x000fea000383ffff */
.L_x_1044:
[----:B-1----:R1:W2:Y:S02]  /*13f40*/  SYNCS.PHASECHK.TRANS64.TRYWAIT P1, [R3+URZ+0x28830], R0 ;  /* 0x02883000030075a7 */ /* 0x0022a4000802017f */
[----:B--2---:R-:W-:Y:S05]  /*13f50*/  @!P1 NANOSLEEP.SYNCS 0x989680 ;  /* 0x009896800000995d */ /* 0x004fea0003900000 */
[----:B------:R-:W2:Y:S02]  /*13f60*/  @!P1 SYNCS.PHASECHK.TRANS64 P1, [R3+URZ+0x28830], R0 ;  /* 0x02883000030095a7 */ /* 0x000ea4000802007f */
[----:B--2---:R-:W-:Y:S05]  /*13f70*/  @!P1 BRA `(.L_x_1044) ;  /* 0xfffffffc00f09947 */ /* 0x004fea000383ffff */
[----:B------:R-:W-:Y:S05]  /*13f80*/  BRA `(.L_x_1043) ;  /* 0xfffffed800b47947 */ /* 0x000fea000383ffff */
.L_x_1061:
[----:B-1----:R-:W-:-:S04]  /*13f90*/  IMAD.U32 R5, RZ, RZ, UR6 ;  /* 0x00000006ff057e24 */ /* 0x002fc8000f8e00ff */
[----:B------:R1:W2:Y:S03]  /*13fa0*/  SYNCS.PHASECHK.TRANS64.TRYWAIT P1, [R5+URZ+0x28830], R0 ;  /* 0x02883000050075a7 */ /* 0x0002a6000802017f */
[----:B--2---:R-:W-:Y:S05]  /*13fb0*/  @!P1 NANOSLEEP.SYNCS 0x989680 ;  /* 0x009896800000995d */ /* 0x004fea0003900000 */
[----:B------:R-:W2:Y:S02]  /*13fc0*/  @!P1 SYNCS.PHASECHK.TRANS64 P1, [R5+URZ+0x28830], R0 ;  /* 0x02883000050095a7 */ /* 0x000ea4000802007f */
[----:B--2---:R-:W-:Y:S05]  /*13fd0*/  @!P1 BRA `(.L_x_1061) ;  /* 0xfffffffc00ec9947 */ /* 0x004fea000383ffff */
[----:B------:R-:W-:Y:S05]  /*13fe0*/  BRA `(.L_x_1058) ;  /* 0xffffff0c008c7947 */ /* 0x000fea000383ffff */
.L_x_1065:
[----:B-1----:R-:W-:-:S04]  /*13ff0*/  IMAD.U32 R5, RZ, RZ, UR6 ;  /* 0x00000006ff057e24 */ /* 0x002fc8000f8e00ff */
[----:B------:R1:W2:Y:S03]  /*14000*/  SYNCS.PHASECHK.TRANS64.TRYWAIT P1, [R5+URZ+0x28850], R0 ;  /* 0x02885000050075a7 */ /* 0x0002a6000802017f */
[----:B--2---:R-:W-:Y:S05]  /*14010*/  @!P1 NANOSLEEP.SYNCS 0x989680 ;  /* 0x009896800000995d */ /* 0x004fea0003900000 */
[----:B------:R-:W2:Y:S02]  /*14020*/  @!P1 SYNCS.PHASECHK.TRANS64 P1, [R5+URZ+0x28850], R0 ;  /* 0x02885000050095a7 */ /* 0x000ea4000802007f */
[----:B--2---:R-:W-:Y:S05]  /*14030*/  @!P1 BRA `(.L_x_1065) ;  /* 0xfffffffc00ec9947 */ /* 0x004fea000383ffff */
[----:B------:R-:W-:Y:S05]  /*14040*/  BRA `(.L_x_1062) ;  /* 0xffffff1000587947 */ /* 0x000fea000383ffff */
.L_x_1084:
[----:B-1----:R-:W-:-:S04]  /*14050*/  IMAD.U32 R7, RZ, RZ, UR6 ;  /* 0x00000006ff077e24 */ /* 0x002fc8000f8e00ff */
[----:B------:R1:W2:Y:S03]  /*14060*/  SYNCS.PHASECHK.TRANS64.TRYWAIT P1, [R7+URZ+0x28830], R0 ;  /* 0x02883000070075a7 */ /* 0x0002a6000802017f */
[----:B--2---:R-:W-:Y:S05]  /*14070*/  @!P1 NANOSLEEP.SYNCS 0x989680 ;  /* 0x009896800000995d */ /* 0x004fea0003900000 */
[----:B------:R-:W2:Y:S02]  /*14080*/  @!P1 SYNCS.PHASECHK.TRANS64 P1, [R7+URZ+0x28830], R0 ;  /* 0x02883000070095a7 */ /* 0x000ea4000802007f */
[----:B--2---:R-:W-:Y:S05]  /*14090*/  @!P1 BRA `(.L_x_1084) ;  /* 0xfffffffc00ec9947 */ /* 0x004fea000383ffff */
[----:B------:R-:W-:Y:S05]  /*140a0*/  BRA `(.L_x_1081) ;  /* 0xffffff40004c7947 */ /* 0x000fea000383ffff */
.L_x_1088:
[----:B-1----:R-:W-:-:S04]  /*140b0*/  IMAD.U32 R7, RZ, RZ, UR6 ;  /* 0x00000006ff077e24 */ /* 0x002fc8000f8e00ff */
[----:B------:R1:W2:Y:S03]  /*140c0*/  SYNCS.PHASECHK.TRANS64.TRYWAIT P1, [R7+URZ+0x28850], R0 ;  /* 0x02885000070075a7 */ /* 0x0002a6000802017f */
[----:B--2---:R-:W-:Y:S05]  /*140d0*/  @!P1 NANOSLEEP.SYNCS 0x989680 ;  /* 0x009896800000995d */ /* 0x004fea0003900000 */
[----:B------:R-:W2:Y:S02]  /*140e0*/  @!P1 SYNCS.PHASECHK.TRANS64 P1, [R7+URZ+0x28850], R0 ;  /* 0x02885000070095a7 */ /* 0x000ea4000802007f */
[----:B--2---:R-:W-:Y:S05]  /*140f0*/  @!P1 BRA `(.L_x_1088) ;  /* 0xfffffffc00ec9947 */ /* 0x004fea000383ffff */
[----:B------:R-:W-:Y:S05]  /*14100*/  BRA `(.L_x_1085) ;  /* 0xffffff4400187947 */ /* 0x000fea000383ffff */
.L_x_1096:
[----:B-1----:R-:W-:-:S04]  /*14110*/  IMAD.U32 R7, RZ, RZ, UR6 ;  /* 0x00000006ff077e24 */ /* 0x002fc8000f8e00ff */
[----:B------:R1:W2:Y:S03]  /*14120*/  SYNCS.PHASECHK.TRANS64.TRYWAIT P1, [R7+URZ+0x28830], R0 ;  /* 0x02883000070075a7 */ /* 0x0002a6000802017f */
[----:B--2---:R-:W-:Y:S05]  /*14130*/  @!P1 NANOSLEEP.SYNCS 0x989680 ;  /* 0x009896800000995d */ /* 0x004fea0003900000 */
[----:B------:R-:W2:Y:S02]  /*14140*/  @!P1 SYNCS.PHASECHK.TRANS64 P1, [R7+URZ+0x28830], R0 ;  /* 0x02883000070095a7 */ /* 0x000ea4000802007f */
[----:B--2---:R-:W-:Y:S05]  /*14150*/  @!P1 BRA `(.L_x_1096) ;  /* 0xfffffffc00ec9947 */ /* 0x004fea000383ffff */
[----:B------:R-:W-:Y:S05]  /*14160*/  BRA `(.L_x_1093) ;  /* 0xffffff6000407947 */ /* 0x000fea000383ffff */
.L_x_1100:
[----:B-1----:R-:W-:-:S04]  /*14170*/  IMAD.U32 R7, RZ, RZ, UR6 ;  /* 0x00000006ff077e24 */ /* 0x002fc8000f8e00ff */
[----:B------:R1:W2:Y:S03]  /*14180*/  SYNCS.PHASECHK.TRANS64.TRYWAIT P1, [R7+URZ+0x28850], R0 ;  /* 0x02885000070075a7 */ /* 0x0002a6000802017f */
[----:B--2---:R-:W-:Y:S05]  /*14190*/  @!P1 NANOSLEEP.SYNCS 0x989680 ;  /* 0x009896800000995d */ /* 0x004fea0003900000 */
[----:B------:R-:W2:Y:S02]  /*141a0*/  @!P1 SYNCS.PHASECHK.TRANS64 P1, [R7+URZ+0x28850], R0 ;  /* 0x02885000070095a7 */ /* 0x000ea4000802007f */
[----:B--2---:R-:W-:Y:S05]  /*141b0*/  @!P1 BRA `(.L_x_1100) ;  /* 0xfffffffc00ec9947 */ /* 0x004fea000383ffff */
[----:B------:R-:W-:Y:S05]  /*141c0*/  BRA `(.L_x_1097) ;  /* 0xffffff6400007947 */ /* 0x000fea000383ffff */
.L_x_1115:
[----:B-1----:R-:W-:-:S04]  /*141d0*/  IMAD.U32 R6, RZ, RZ, UR5 ;  /* 0x00000005ff067e24 */ /* 0x002fc8000f8e00ff */
[----:B------:R1:W2:Y:S03]  /*141e0*/  SYNCS.PHASECHK.TRANS64.TRYWAIT P1, [R6+URZ+0x28850], R5 ;  /* 0x02885005060075a7 */ /* 0x0002a6000802017f */
[----:B--2---:R-:W-:Y:S05]  /*141f0*/  @!P1 NANOSLEEP.SYNCS 0x989680 ;  /* 0x009896800000995d */ /* 0x004fea0003900000 */
[----:B------:R-:W2:Y:S02]  /*14200*/  @!P1 SYNCS.PHASECHK.TRANS64 P1, [R6+URZ+0x28850], R5 ;  /* 0x02885005060095a7 */ /* 0x000ea4000802007f */
[----:B--2---:R-:W-:Y:S05]  /*14210*/  @!P1 BRA `(.L_x_1115) ;  /* 0xfffffffc00ec9947 */ /* 0x004fea000383ffff */
[----:B------:R-:W-:Y:S05]  /*14220*/  BRA `(.L_x_1114) ;  /* 0xffffff90002c7947 */ /* 0x000fea000383ffff */
.L_x_1152:
[----:B------:R-:W2:Y:S01]  /*14230*/  S2R R17, SR_TID.X ;  /* 0x0000000000117919 */ /* 0x000ea20000002100 */
[----:B------:R-:W-:Y:S02]  /*14240*/  IMAD.MOV.U32 R12, RZ, RZ, RZ ;  /* 0x000000ffff0c7224 */ /* 0x000fe400078e00ff */
[----:B------:R-:W-:Y:S02]  /*14250*/  IMAD.MOV.U32 R11, RZ, RZ, 0x1f ;  /* 0x0000001fff0b7424 */ /* 0x000fe400078e00ff */
[----:B------:R-:W-:Y:S01]  /*14260*/  IMAD.MOV.U32 R15, RZ, RZ, -0x1 ;  /* 0xffffffffff0f7424 */ /* 0x000fe200078e00ff */
[----:B--2---:R-:W-:-:S04]  /*14270*/  SHF.R.U32.HI R17, RZ, 0x5, R17 ;  /* 0x00000005ff117819 */ /* 0x004fc80000011611 */
[----:B------:R-:W-:-:S05]  /*14280*/  LOP3.LUT R17, R17, 0x3, RZ, 0xc0, !PT ;  /* 0x0000000311117812 */ /* 0x000fca00078ec0ff */
[----:B------:R-:W-:-:S07]  /*14290*/  IMAD.MOV.U32 R13, RZ, RZ, R17 ;  /* 0x000000ffff0d7224 */ /* 0x000fce00078e0011 */
[----:B01---5:R-:W-:Y:S05]  /*142a0*/  WARPSYNC.COLLECTIVE R15, `(.L_x_1205) ;  /* 0x000000000f087348 */ /* 0x023fea0003c00000 */
[----:B------:R2:W3:Y:S02]  /*142b0*/  SHFL.IDX P6, R14, R13, R12, R11 ;  /* 0x0000000c0d0e7389 */ /* 0x0004e400000c000b */
[----:B0123-5:R-:W-:Y:S01]  /*142c0*/  ENDCOLLECTIVE ;  /* 0x000000000000791b */ /* 0x02ffe20003800000 */
.L_x_1205:
[----:B------:R-:W-:Y:S05]  /*142d0*/  BRA `(.L_x_1206) ;  /* 0xffffffc800007947 */ /* 0x000fea000383ffff */
.L_x_1155:
[----:B0-----:R0:W1:Y:S02]  /*142e0*/  SYNCS.PHASECHK.TRANS64.TRYWAIT P0, [R7+URZ+0x28840], R2 ;  /* 0x02884002070075a7 */ /* 0x001064000800017f */
[----:B-1----:R-:W-:Y:S05]  /*142f0*/  @!P0 NANOSLEEP.SYNCS 0x989680 ;  /* 0x009896800000895d */ /* 0x002fea0003900000 */
[----:B------:R-:W1:Y:S02]  /*14300*/  @!P0 SYNCS.PHASECHK.TRANS64 P0, [R7+URZ+0x28840], R2 ;  /* 0x02884002070085a7 */ /* 0x000e64000800007f */
[----:B-1----:R-:W-:Y:S05]  /*14310*/  @!P0 BRA `(.L_x_1155) ;  /* 0xfffffffc00f08947 */ /* 0x002fea000383ffff */
[----:B------:R-:W-:Y:S05]  /*14320*/  BRA `(.L_x_1207) ;  /* 0xffffffc800f87947 */ /* 0x000fea000383ffff */
.L_x_1156:
        /* <DEDUP_REMOVED lines=8> */
.L_x_1209:
[----:B------:R-:W-:Y:S05]  /*143b0*/  BSYNC B0 ;  /* 0x0000000000007941 */ /* 0x000fea0003800000 */
.L_x_1208:
[----:B------:R-:W-:Y:S02]  /*143c0*/  IMAD.MOV.U32 R13, RZ, RZ, R4 ;  /* 0x000000ffff0d7224 */ /* 0x000fe400078e0004 */
[----:B------:R-:W-:Y:S02]  /*143d0*/  IMAD.MOV.U32 R12, RZ, RZ, RZ ;  /* 0x000000ffff0c7224 */ /* 0x000fe400078e00ff */
[----:B------:R-:W-:Y:S02]  /*143e0*/  IMAD.MOV.U32 R11, RZ, RZ, 0x181f ;  /* 0x0000181fff0b7424 */ /* 0x000fe400078e00ff */
[----:B------:R-:W-:Y:S02]  /*143f0*/  IMAD.MOV.U32 R15, RZ, RZ, -0x1 ;  /* 0xffffffffff0f7424 */ /* 0x000fe400078e00ff */
[----:B------:R-:W-:Y:S02]  /*14400*/  IMAD.MOV.U32 R2, RZ, RZ, R14 ;  /* 0x000000ffff027224 */ /* 0x000fe400078e000e */
[----:B------:R-:W-:-:S07]  /*14410*/  @P0 IMAD R9, R5, 0x2, R16 ;  /* 0x0000000205090824 */ /* 0x000fce00078e0210 */
[----:B------:R-:W-:Y:S05]  /*14420*/  WARPSYNC.COLLECTIVE R15, `(.L_x_1210) ;  /* 0x000000000f087348 */ /* 0x000fea0003c00000 */
[----:B------:R0:W1:Y:S02]  /*14430*/  SHFL.IDX P6, R14, R13, R12, R11 ;  /* 0x0000000c0d0e7389 */ /* 0x00006400000c000b */
[----:B01----:R-:W-:Y:S01]  /*14440*/  ENDCOLLECTIVE ;  /* 0x000000000000791b */ /* 0x003fe20003800000 */
.L_x_1210:
[----:B------:R-:W-:Y:S02]  /*14450*/  IMAD.MOV.U32 R13, RZ, RZ, R0 ;  /* 0x000000ffff0d7224 */ /* 0x000fe400078e0000 */
[----:B------:R-:W-:Y:S01]  /*14460*/  IMAD.MOV.U32 R12, RZ, RZ, 0x1 ;  /* 0x00000001ff0c7424 */ /* 0x000fe200078e00ff */
[----:B------:R-:W-:-:S05]  /*14470*/  @P0 LEA R14, P1, R35, R14, 0x1 ;  /* 0x0000000e230e0211 */ /* 0x000fca00078208ff */
[----:B------:R-:W-:Y:S02]  /*14480*/  @P0 IMAD.X R3, RZ, RZ, R2, P1 ;  /* 0x000000ffff030224 */ /* 0x000fe400008e0602 */
[----:B------:R-:W-:-:S07]  /*14490*/  @P0 IMAD.MOV.U32 R2, RZ, RZ, R14 ;  /* 0x000000ffff020224 */ /* 0x000fce00078e000e */
[----:B------:R-:W-:Y:S05]  /*144a0*/  WARPSYNC.COLLECTIVE R15, `(.L_x_1211) ;  /* 0x000000000f087348 */ /* 0x000fea0003c00000 */
[----:B------:R0:W1:Y:S02]  /*144b0*/  SHFL.IDX P6, R14, R13, R12, R11 ;  /* 0x0000000c0d0e7389 */ /* 0x00006400000c000b */
[----:B01----:R-:W-:Y:S01]  /*144c0*/  ENDCOLLECTIVE ;  /* 0x000000000000791b */ /* 0x003fe20003800000 */
.L_x_1211:
[----:B------:R-:W-:Y:S01]  /*144d0*/  @!PT LDS RZ, [RZ] ;  /* 0x00000000fffff984 */ /* 0x000fe20000000800 */
[----:B------:R-:W-:Y:S01]  /*144e0*/  @!PT LDS RZ, [RZ] ;  /* 0x00000000fffff984 */ /* 0x000fe20000000800 */
[----:B------:R-:W-:Y:S01]  /*144f0*/  @!PT LDS RZ, [RZ] ;  /* 0x00000000fffff984 */ /* 0x000fe20000000800 */
[----:B------:R0:W-:Y:S04]  /*14500*/  @P0 LDGSTS.E.BYPASS.LTC128B.128 [R9+0x18400], desc[UR52][R2.64], !P3 ;  /* 0x1840000002090fae */ /* 0x0001e8000d901d74 */
[----:B------:R0:W-:Y:S01]  /*14510*/  @P0 LDGSTS.E.BYPASS.LTC128B.128 [R9+0x1c400], desc[UR52][R2.64+0x80], !P2 ;  /* 0x1c40008002090fae */ /* 0x0001e2000d101d74 */
[----:B------:R-:W-:Y:S01]  /*14520*/  ISETP.GE.AND P0, PT, R6, 0x11, PT ;  /* 0x000000110600780c */ /* 0x000fe20003f06270 */
[----:B------:R-:W-:-:S12]  /*14530*/  IMAD.MOV.U32 R13, RZ, RZ, R4 ;  /* 0x000000ffff0d7224 */ /* 0x000fd800078e0004 */
[----:B------:R-:W-:Y:S02]  /*14540*/  @P0 IMAD R25, R5, 0x2, R16 ;  /* 0x0000000205190824 */ /* 0x000fe400078e0210 */
[----:B0-----:R-:W-:-:S07]  /*14550*/  IMAD.MOV.U32 R8, RZ, RZ, R14 ;  /* 0x000000ffff087224 */ /* 0x001fce00078e000e */
[----:B------:R-:W-:Y:S05]  /*14560*/  WARPSYNC.COLLECTIVE R15, `(.L_x_1212) ;  /* 0x000000000f087348 */ /* 0x000fea0003c00000 */
[----:B------:R0:W1:Y:S02]  /*14570*/  SHFL.IDX P6, R14, R13, R12, R11 ;  /* 0x0000000c0d0e7389 */ /* 0x00006400000c000b */
[----:B01----:R-:W-:Y:S01]  /*14580*/  ENDCOLLECTIVE ;  /* 0x000000000000791b */ /* 0x003fe20003800000 */
.L_x_1212:
[----:B------:R-:W-:Y:S02]  /*14590*/  IMAD.MOV.U32 R13, RZ, RZ, R0 ;  /* 0x000000ffff0d7224 */ /* 0x000fe400078e0000 */
[----:B------:R-:W-:Y:S01]  /*145a0*/  IMAD.MOV.U32 R12, RZ, RZ, 0x2 ;  /* 0x00000002ff0c7424 */ /* 0x000fe200078e00ff */
[----:B------:R-:W-:-:S05]  /*145b0*/  @P0 LEA R14, P1, R35, R14, 0x1 ;  /* 0x0000000e230e0211 */ /* 0x000fca00078208ff */
[----:B------:R-:W-:-:S08]  /*145c0*/  @P0 IMAD.MOV.U32 R2, RZ, RZ, R14 ;  /* 0x000000ffff020224 */ /* 0x000fd000078e000e */
[----:B------:R-:W-:Y:S05]  /*145d0*/  WARPSYNC.COLLECTIVE R15, `(.L_x_1213) ;  /* 0x000000000f087348 */ /* 0x000fea0003c00000 */
[----:B------:R0:W1:Y:S02]  /*145e0*/  SHFL.IDX P6, R14, R13, R12, R11 ;  /* 0x0000000c0d0e7389 */ /* 0x00006400000c000b */
[----:B01----:R-:W-:Y:S01]  /*145f0*/  ENDCOLLECTIVE ;  /* 0x000000000000791b */ /* 0x003fe20003800000 */
.L_x_1213:
        /* <DEDUP_REMOVED lines=13> */
.L_x_1214:
[----:B------:R-:W-:Y:S02]  /*146d0*/  @P0 IMAD R21, R5, 0x2, R16 ;  /* 0x0000000205150824 */ /* 0x000fe400078e0210 */
[----:B------:R-:W-:Y:S02]  /*146e0*/  IMAD.MOV.U32 R13, RZ, RZ, R0 ;  /* 0x000000ffff0d7224 */ /* 0x000fe400078e0000 */
[----:B------:R-:W-:Y:S01]  /*146f0*/  IMAD.MOV.U32 R12, RZ, RZ, 0x3 ;  /* 0x00000003ff0c7424 */ /* 0x000fe200078e00ff */
[----:B------:R-:W-:-:S05]  /*14700*/  @P0 LEA R14, P1, R35, R14, 0x1 ;  /* 0x0000000e230e0211 */ /* 0x000fca00078208ff */
[----:B------:R-:W-:-:S08]  /*14710*/  @P0 IMAD.MOV.U32 R2, RZ, RZ, R14 ;  /* 0x000000ffff020224 */ /* 0x000fd000078e000e */
[----:B------:R-:W-:Y:S05]  /*14720*/  WARPSYNC.COLLECTIVE R15, `(.L_x_1215) ;  /* 0x000000000f087348 */ /* 0x000fea0003c00000 */
[----:B------:R0:W1:Y:S02]  /*14730*/  SHFL.IDX P6, R14, R13, R12, R11 ;  /* 0x0000000c0d0e7389 */ /* 0x00006400000c000b */
[----:B01----:R-:W-:Y:S01]  /*14740*/  ENDCOLLECTIVE ;  /* 0x000000000000791b */ /* 0x003fe20003800000 */
.L_x_1215:
        /* <DEDUP_REMOVED lines=13> */
.L_x_1216:
        /* <DEDUP_REMOVED lines=8> */
.L_x_1217:
        /* <DEDUP_REMOVED lines=13> */
.L_x_1218:
        /* <DEDUP_REMOVED lines=8> */
.L_x_1219:
        /* <DEDUP_REMOVED lines=13> */
.L_x_1220:
        /* <DEDUP_REMOVED lines=8> */
.L_x_1221:
        /* <DEDUP_REMOVED lines=13> */
.L_x_1222:
        /* <DEDUP_REMOVED lines=8> */
.L_x_1223:
        /* <DEDUP_REMOVED lines=12> */
.L_x_1224:
[----:B------:R-:W-:Y:S05]  /*14d50*/  BRA `(.L_x_1225) ;  /* 0xffffffc400ec7947 */ /* 0x000fea000383ffff */
.L_x_1161:
[----:B------:R-:W-:Y:S02]  /*14d60*/  IMAD.MOV.U32 R13, RZ, RZ, R4 ;  /* 0x000000ffff0d7224 */ /* 0x000fe400078e0004 */
[----:B------:R-:W-:Y:S02]  /*14d70*/  IMAD.MOV.U32 R12, RZ, RZ, RZ ;  /* 0x000000ffff0c7224 */ /* 0x000fe400078e00ff */
[----:B------:R-:W-:Y:S02]  /*14d80*/  IMAD.MOV.U32 R11, RZ, RZ, 0x181f ;  /* 0x0000181fff0b7424 */ /* 0x000fe400078e00ff */
[----:B------:R-:W-:Y:S02]  /*14d90*/  IMAD.MOV.U32 R15, RZ, RZ, -0x1 ;  /* 0xffffffffff0f7424 */ /* 0x000fe400078e00ff */
[----:B------:R-:W-:-:S07]  /*14da0*/  VIADD R5, R37, UR43 ;  /* 0x0000002b25057c36 */ /* 0x000fce0008000000 */
[----:B------:R-:W-:Y:S05]  /*14db0*/  WARPSYNC.COLLECTIVE R15, `(.L_x_1226) ;  /* 0x000000000f087348 */ /* 0x000fea0003c00000 */
[----:B------:R0:W1:Y:S02]  /*14dc0*/  SHFL.IDX P6, R14, R13, R12, R11 ;  /* 0x0000000c0d0e7389 */ /* 0x00006400000c000b */
[----:B01----:R-:W-:Y:S01]  /*14dd0*/  ENDCOLLECTIVE ;  /* 0x000000000000791b */ /* 0x003fe20003800000 */
.L_x_1226:
[C---:B------:R-:W-:Y:S01]  /*14de0*/  VIADD R6, R5.reuse, 0x10 ;  /* 0x0000001005067836 */ /* 0x040fe20000000000 */
[----:B------:R-:W-:Y:S01]  /*14df0*/  ISETP.GE.AND P0, PT, R5, UR38, PT ;  /* 0x0000002605007c0c */ /* 0x000fe2000bf06270 */
[----:B------:R-:W-:Y:S02]  /*14e00*/  IMAD.MOV.U32 R13, RZ, RZ, R0 ;  /* 0x000000ffff0d7224 */ /* 0x000fe400078e0000 */
[----:B------:R-:W-:-:S10]  /*14e10*/  IMAD.MOV.U32 R2, RZ, RZ, R14 ;  /* 0x000000ffff027224 */ /* 0x000fd400078e000e */
[----:B------:R-:W-:Y:S05]  /*14e20*/  WARPSYNC.COLLECTIVE R15, `(.L_x_1227) ;  /* 0x000000000f087348 */ /* 0x000fea0003c00000 */
[----:B------:R0:W1:Y:S02]  /*14e30*/  SHFL.IDX P6, R14, R13, R12, R11 ;  /* 0x0000000c0d0e7389 */ /* 0x00006400000c000b */
[----:B01----:R-:W-:Y:S01]  /*14e40*/  ENDCOLLECTIVE ;  /* 0x000000000000791b */ /* 0x003fe20003800000 */
.L_x_1227:
        /* <DEDUP_REMOVED lines=8> */
.L_x_1228:
[----:B------:R-:W-:Y:S01]  /*14ed0*/  @!PT LDS RZ, [RZ] ;  /* 0x00000000fffff984 */ /* 0x000fe20000000800 */
[----:B------:R-:W-:Y:S01]  /*14ee0*/  @!PT LDS RZ, [RZ] ;  /* 0x00000000fffff984 */ /* 0x000fe20000000800 */
[----:B------:R-:W-:Y:S01]  /*14ef0*/  @!PT LDS RZ, [RZ] ;  /* 0x00000000fffff984 */ /* 0x000fe20000000800 */
[----:B------:R0:W-:Y:S04]  /*14f00*/  @!P0 LDGSTS.E.BYPASS.LTC128B.128 [R33+0x10400], desc[UR52][R2.64], !P4 ;  /* 0x1040000002218fae */ /* 0x0001e8000e101d74 */
[----:B------:R0:W-:Y:S01]  /*14f10*/  @!P0 LDGSTS.E.BYPASS.LTC128B.128 [R33+0x14400], desc[UR52][R2.64+0x80], !P5 ;  /* 0x1440008002218fae */ /* 0x0001e2000e901d74 */
[----:B------:R-:W-:Y:S01]  /*14f20*/  ISETP.GE.AND P0, PT, R6, UR38, PT ;  /* 0x0000002606007c0c */ /* 0x000fe2000bf06270 */
[----:B------:R-:W-:Y:S02]  /*14f30*/  IMAD.MOV.U32 R13, RZ, RZ, R0 ;  /* 0x000000ffff0d7224 */ /* 0x000fe400078e0000 */
[----:B------:R-:W-:-:S10]  /*14f40*/  IMAD.MOV.U32 R6, RZ, RZ, R14 ;  /* 0x000000ffff067224 */ /* 0x000fd400078e000e */
[----:B0-----:R-:W-:Y:S05]  /*14f50*/  WARPSYNC.COLLECTIVE R15, `(.L_x_1229) ;  /* 0x000000000f087348 */ /* 0x001fea0003c00000 */
[----:B------:R1:W2:Y:S02]  /*14f60*/  SHFL.IDX P6, R14, R13, R12, R11 ;  /* 0x0000000c0d0e7389 */ /* 0x0002a400000c000b */
[----:B012---:R-:W-:Y:S01]  /*14f70*/  ENDCOLLECTIVE ;  /* 0x000000000000791b */ /* 0x007fe20003800000 */
.L_x_1229:
[----:B------:R-:W-:Y:S02]  /*14f80*/  IMAD.MOV.U32 R13, RZ, RZ, R4 ;  /* 0x000000ffff0d7224 */ /* 0x000fe400078e0004 */
[----:B------:R-:W-:Y:S01]  /*14f90*/  IMAD.MOV.U32 R12, RZ, RZ, 0x2 ;  /* 0x00000002ff0c7424 */ /* 0x000fe200078e00ff */
[----:B------:R-:W-:-:S05]  /*14fa0*/  @!P0 LEA R14, P1, R35, R14, 0x1 ;  /* 0x0000000e230e8211 */ /* 0x000fca00078208ff */
[----:B------:R-:W-:-:S08]  /*14fb0*/  @!P0 IMAD.MOV.U32 R2, RZ, RZ, R14 ;  /* 0x000000ffff028224 */ /* 0x000fd000078e000e */
[----:B------:R-:W-:Y:S05]  /*14fc0*/  WARPSYNC.COLLECTIVE R15, `(.L_x_1230) ;  /* 0x000000000f087348 */ /* 0x000fea0003c00000 */
[----:B------:R0:W1:Y:S02]  /*14fd0*/  SHFL.IDX P6, R14, R13, R12, R11 ;  /* 0x0000000c0d0e7389 */ /* 0x00006400000c000b */
[----:B01----:R-:W-:Y:S01]  /*14fe0*/  ENDCOLLECTIVE ;  /* 0x000000000000791b */ /* 0x003fe20003800000 */
.L_x_1230:
        /* <DEDUP_REMOVED lines=14> */
.L_x_1231:
[----:B------:R-:W-:Y:S02]  /*150d0*/  IMAD.MOV.U32 R13, RZ, RZ, R4 ;  /* 0x000000ffff0d7224 */ /* 0x000fe400078e0004 */
[----:B------:R-:W-:Y:S01]  /*150e0*/  IMAD.MOV.U32 R12, RZ, RZ, 0x3 ;  /* 0x00000003ff0c7424 */ /* 0x000fe200078e00ff */
[----:B------:R-:W-:-:S05]  /*150f0*/  @!P0 LEA R14, P1, R35, R14, 0x1 ;  /* 0x0000000e230e8211 */ /* 0x000fca00078208ff */
[----:B------:R-:W-:-:S08]  /*15100*/  @!P0 IMAD.MOV.U32 R2, RZ, RZ, R14 ;  /* 0x000000ffff028224 */ /* 0x000fd000078e000e */
[----:B------:R-:W-:Y:S05]  /*15110*/  WARPSYNC.COLLECTIVE R15, `(.L_x_1232) ;  /* 0x000000000f087348 */ /* 0x000fea0003c00000 */
[----:B------:R0:W1:Y:S02]  /*15120*/  SHFL.IDX P6, R14, R13, R12, R11 ;  /* 0x0000000c0d0e7389 */ /* 0x00006400000c000b */
[----:B01----:R-:W-:Y:S01]  /*15130*/  ENDCOLLECTIVE ;  /* 0x000000000000791b */ /* 0x003fe20003800000 */
.L_x_1232:
        /* <DEDUP_REMOVED lines=14> */
.L_x_1233:
[----:B------:R-:W-:Y:S02]  /*15220*/  IMAD.MOV.U32 R13, RZ, RZ, R4 ;  /* 0x000000ffff0d7224 */ /* 0x000fe400078e0004 */
[----:B------:R-:W-:Y:S01]  /*15230*/  IMAD.MOV.U32 R12, RZ, RZ, 0x4 ;  /* 0x00000004ff0c7424 */ /* 0x000fe200078e00ff */
[----:B------:R-:W-:-:S05]  /*15240*/  @!P0 LEA R14, P1, R35, R14, 0x1 ;  /* 0x0000000e230e8211 */ /* 0x000fca00078208ff */
[----:B------:R-:W-:-:S08]  /*15250*/  @!P0 IMAD.MOV.U32 R2, RZ, RZ, R14 ;  /* 0x000000ffff028224 */ /* 0x000fd000078e000e */
[----:B------:R-:W-:Y:S05]  /*15260*/  WARPSYNC.COLLECTIVE R15, `(.L_x_1234) ;  /* 0x000000000f087348 */ /* 0x000fea0003c00000 */
[----:B------:R0:W1:Y:S02]  /*15270*/  SHFL.IDX P6, R14, R13, R12, R11 ;  /* 0x0000000c0d0e7389 */ /* 0x00006400000c000b */
[----:B01----:R-:W-:Y:S01]  /*15280*/  ENDCOLLECTIVE ;  /* 0x000000000000791b */ /* 0x003fe20003800000 */
.L_x_1234:
        /* <DEDUP_REMOVED lines=14> */
.L_x_1235:
[----:B------:R-:W-:Y:S02]  /*15370*/  IMAD.MOV.U32 R13, RZ, RZ, R4 ;  /* 0x000000ffff0d7224 */ /* 0x000fe400078e0004 */
[----:B------:R-:W-:Y:S01]  /*15380*/  IMAD.MOV.U32 R12, RZ, RZ, 0x5 ;  /* 0x00000005ff0c7424 */ /* 0x000fe200078e00ff */
[----:B------:R-:W-:-:S05]  /*15390*/  @!P0 LEA R14, P1, R35, R14, 0x1 ;  /* 0x0000000e230e8211 */ /* 0x000fca00078208ff */
[----:B------:R-:W-:-:S08]  /*153a0*/  @!P0 IMAD.MOV.U32 R2, RZ, RZ, R14 ;  /* 0x000000ffff028224 */ /* 0x000fd000078e000e */
[----:B------:R-:W-:Y:S05]  /*153b0*/  WARPSYNC.COLLECTIVE R15, `(.L_x_1236) ;  /* 0x000000000f087348 */ /* 0x000fea0003c00000 */
[----:B------:R0:W1:Y:S02]  /*153c0*/  SHFL.IDX P6, R14, R13, R12, R11 ;  /* 0x0000000c0d0e7389 */ /* 0x00006400000c000b */
[----:B01----:R-:W-:Y:S01]  /*153d0*/  ENDCOLLECTIVE ;  /* 0x000000000000791b */ /* 0x003fe20003800000 */
.L_x_1236:
        /* <DEDUP_REMOVED lines=14> */
.L_x_1237:
[----:B------:R-:W-:Y:S02]  /*154c0*/  IMAD.MOV.U32 R13, RZ, RZ, R4 ;  /* 0x000000ffff0d7224 */ /* 0x000fe400078e0004 */
[----:B------:R-:W-:Y:S01]  /*154d0*/  IMAD.MOV.U32 R12, RZ, RZ, 0x6 ;  /* 0x00000006ff0c7424 */ /* 0x000fe200078e00ff */
[----:B------:R-:W-:-:S05]  /*154e0*/  @!P0 LEA R14, P1, R35, R14, 0x1 ;  /* 0x0000000e230e8211 */ /* 0x000fca00078208ff */
[----:B------:R-:W-:-:S08]  /*154f0*/  @!P0 IMAD.MOV.U32 R2, RZ, RZ, R14 ;  /* 0x000000ffff028224 */ /* 0x000fd000078e000e */
[----:B------:R-:W-:Y:S05]  /*15500*/  WARPSYNC.COLLECTIVE R15, `(.L_x_1238) ;  /* 0x000000000f087348 */ /* 0x000fea0003c00000 */
[----:B------:R0:W1:Y:S02]  /*15510*/  SHFL.IDX P6, R14, R13, R12, R11 ;  /* 0x0000000c0d0e7389 */ /* 0x00006400000c000b */
[----:B01----:R-:W-:Y:S01]  /*15520*/  ENDCOLLECTIVE ;  /* 0x000000000000791b */ /* 0x003fe20003800000 */
.L_x_1238:
        /* <DEDUP_REMOVED lines=14> */
.L_x_1239:
[----:B------:R-:W-:Y:S02]  /*15610*/  IMAD.MOV.U32 R13, RZ, RZ, R4 ;  /* 0x000000ffff0d7224 */ /* 0x000fe400078e0004 */
[----:B------:R-:W-:Y:S01]  /*15620*/  IMAD.MOV.U32 R12, RZ, RZ, 0x7 ;  /* 0x00000007ff0c7424 */ /* 0x000fe200078e00ff */
[----:B------:R-:W-:-:S05]  /*15630*/  @!P0 LEA R14, P1, R35, R14, 0x1 ;  /* 0x0000000e230e8211 */ /* 0x000fca00078208ff */
[----:B------:R-:W-:-:S08]  /*15640*/  @!P0 IMAD.MOV.U32 R2, RZ, RZ, R14 ;  /* 0x000000ffff028224 */ /* 0x000fd000078e000e */
[----:B------:R-:W-:Y:S05]  /*15650*/  WARPSYNC.COLLECTIVE R15, `(.L_x_1240) ;  /* 0x000000000f087348 */ /* 0x000fea0003c00000 */
[----:B------:R0:W1:Y:S02]  /*15660*/  SHFL.IDX P6, R14, R13, R12, R11 ;  /* 0x0000000c0d0e7389 */ /* 0x00006400000c000b */
[----:B01----:R-:W-:Y:S01]  /*15670*/  ENDCOLLECTIVE ;  /* 0x000000000000791b */ /* 0x003fe20003800000 */
.L_x_1240:
[----:B------:R-:W-:-:S04]  /*15680*/  @!P0 IMAD.X R7, RZ, RZ, R6, P1 ;  /* 0x000000ffff078224 */ /* 0x000fc800008e0606 */
[----:B------:R-:W-:-:S05]  /*15690*/  @!P0 IMAD.MOV.U32 R3, RZ, RZ, R7 ;  /* 0x000000ffff038224 */ /* 0x000fca00078e0007 */
[----:B------:R-:W-:Y:S01]  /*156a0*/  @!PT LDS RZ, [RZ] ;  /* 0x00000000fffff984 */ /* 0x000fe20000000800 */
[----:B------:R-:W-:Y:S01]  /*156b0*/  @!PT LDS RZ, [RZ] ;  /* 0x00000000fffff984 */ /* 0x000fe20000000800 */
[----:B------:R-:W-:Y:S01]  /*156c0*/  @!PT LDS RZ, [RZ] ;  /* 0x00000000fffff984 */ /* 0x000fe20000000800 */
[----:B------:R0:W-:Y:S01]  /*156d0*/  @!P0 LDGSTS.E.BYPASS.LTC128B.128 [R33+0x13400], desc[UR52][R2.64], !P4 ;  /* 0x1340000002218fae */ /* 0x0001e2000e101d74 */
[----:B------:R-:W-:-:S03]  /*156e0*/  IMAD.MOV.U32 R13, RZ, RZ, R0 ;  /* 0x000000ffff0d7224 */ /* 0x000fc600078e0000 */
[----:B------:R0:W-:Y:S01]  /*156f0*/  @!P0 LDGSTS.E.BYPASS.LTC128B.128 [R33+0x17400], desc[UR52][R2.64+0x80], !P5 ;  /* 0x1740008002218fae */ /* 0x0001e2000e901d74 */
[----:B------:R-:W-:-:S07]  /*15700*/  IMAD.MOV.U32 R6, RZ, RZ, R14 ;  /* 0x000000ffff067224 */ /* 0x000fce00078e000e */
[----:B0-----:R-:W-:Y:S05]  /*15710*/  WARPSYNC.COLLECTIVE R15, `(.L_x_1241) ;  /* 0x000000000f087348 */ /* 0x001fea0003c00000 */
[----:B------:R1:W2:Y:S02]  /*15720*/  SHFL.IDX P6, R14, R13, R12, R11 ;  /* 0x0000000c0d0e7389 */ /* 0x0002a400000c000b */
[----:B012---:R-:W-:Y:S01]  /*15730*/  ENDCOLLECTIVE ;  /* 0x000000000000791b */ /* 0x007fe20003800000 */
.L_x_1241:
[----:B------:R-:W-:Y:S05]  /*15740*/  BRA `(.L_x_1242) ;  /* 0xffffffc8000c7947 */ /* 0x000fea000383ffff */
.L_x_1164:
[----:B0-----:R0:W1:Y:S02]  /*15750*/  SYNCS.PHASECHK.TRANS64.TRYWAIT P0, [R16+URZ+0x28820], R3 ;  /* 0x02882003100075a7 */ /* 0x001064000800017f */
[----:B-1----:R-:W-:Y:S05]  /*15760*/  @!P0 NANOSLEEP.SYNCS 0x989680 ;  /* 0x009896800000895d */ /* 0x002fea0003900000 */
[----:B------:R-:W1:Y:S02]  /*15770*/  @!P0 SYNCS.PHASECHK.TRANS64 P0, [R16+URZ+0x28820], R3 ;  /* 0x02882003100085a7 */ /* 0x000e64000800007f */
[----:B-1----:R-:W-:Y:S05]  /*15780*/  @!P0 BRA `(.L_x_1164) ;  /* 0xfffffffc00f08947 */ /* 0x002fea000383ffff */
[----:B------:R-:W-:Y:S05]  /*15790*/  BRA `(.L_x_1243) ;  /* 0xffffffc800647947 */ /* 0x000fea000383ffff */
.L_x_1168:
[----:B0-----:R0:W1:Y:S02]  /*157a0*/  SYNCS.PHASECHK.TRANS64.TRYWAIT P0, [R6+URZ+0x28840], R3 ;  /* 0x02884003060075a7 */ /* 0x001064000800017f */
[----:B-1----:R-:W-:Y:S05]  /*157b0*/  @!P0 NANOSLEEP.SYNCS 0x989680 ;  /* 0x009896800000895d */ /* 0x002fea0003900000 */
[----:B------:R-:W1:Y:S02]  /*157c0*/  @!P0 SYNCS.PHASECHK.TRANS64 P0, [R6+URZ+0x28840], R3 ;  /* 0x02884003060085a7 */ /* 0x000e64000800007f */
[----:B-1----:R-:W-:Y:S05]  /*157d0*/  @!P0 BRA `(.L_x_1168) ;  /* 0xfffffffc00f08947 */ /* 0x002fea000383ffff */
[----:B------:R-:W-:Y:S05]  /*157e0*/  BRA `(.L_x_1244) ;  /* 0xffffffcc00247947 */ /* 0x000fea000383ffff */
.L_x_1169:
        /* <DEDUP_REMOVED lines=8> */
.L_x_1246:
[----:B------:R-:W-:Y:S05]  /*15870*/  BSYNC B1 ;  /* 0x0000000000017941 */ /* 0x000fea0003800000 */
.L_x_1245:
[----:B------:R-:W-:Y:S02]  /*15880*/  IMAD.MOV.U32 R13, RZ, RZ, R8 ;  /* 0x000000ffff0d7224 */ /* 0x000fe400078e0008 */
        /* <DEDUP_REMOVED lines=8> */
.L_x_1247:
[----:B------:R-:W-:Y:S02]  /*15910*/  IMAD R7, R7, 0x2, R16 ;  /* 0x0000000207077824 */ /* 0x000fe400078e0210 */
[----:B------:R-:W-:Y:S02]  /*15920*/  IMAD.MOV.U32 R13, RZ, RZ, R9 ;  /* 0x000000ffff0d7224 */ /* 0x000fe400078e0009 */
[----:B------:R-:W-:Y:S02]  /*15930*/  IMAD.MOV.U32 R12, RZ, RZ, 0x1 ;  /* 0x00000001ff0c7424 */ /* 0x000fe400078e00ff */
[----:B------:R-:W-:-:S07]  /*15940*/  IMAD.MOV.U32 R2, RZ, RZ, R14 ;  /* 0x000000ffff027224 */ /* 0x000fce00078e000e */
[----:B------:R-:W-:Y:S05]  /*15950*/  WARPSYNC.COLLECTIVE R15, `(.L_x_1248) ;  /* 0x000000000f087348 */ /* 0x000fea0003c00000 */
[----:B------:R0:W1:Y:S02]  /*15960*/  SHFL.IDX P6, R14, R13, R12, R11 ;  /* 0x0000000c0d0e7389 */ /* 0x00006400000c000b */
[----:B01----:R-:W-:Y:S01]  /*15970*/  ENDCOLLECTIVE ;  /* 0x000000000000791b */ /* 0x003fe20003800000 */
.L_x_1248:
        /* <DEDUP_REMOVED lines=12> */
.L_x_1249:
[----:B------:R-:W-:Y:S02]  /*15a40*/  IMAD.MOV.U32 R13, RZ, RZ, R9 ;  /* 0x000000ffff0d7224 */ /* 0x000fe400078e0009 */
[----:B------:R-:W-:Y:S02]  /*15a50*/  IMAD.MOV.U32 R12, RZ, RZ, 0x2 ;  /* 0x00000002ff0c7424 */ /* 0x000fe400078e00ff */
[----:B------:R-:W-:-:S07]  /*15a60*/  IMAD.MOV.U32 R2, RZ, RZ, R14 ;  /* 0x000000ffff027224 */ /* 0x000fce00078e000e */
[----:B------:R-:W-:Y:S05]  /*15a70*/  WARPSYNC.COLLECTIVE R15, `(.L_x_1250) ;  /* 0x000000000f087348 */ /* 0x000fea0003c00000 */
[----:B------:R0:W1:Y:S02]  /*15a80*/  SHFL.IDX P6, R14, R13, R12, R11 ;  /* 0x0000000c0d0e7389 */ /* 0x00006400000c000b */
[----:B01----:R-:W-:Y:S01]  /*15a90*/  ENDCOLLECTIVE ;  /* 0x000000000000791b */ /* 0x003fe20003800000 */
.L_x_1250:
        /* <DEDUP_REMOVED lines=12> */
.L_x_1251:
[----:B------:R-:W-:Y:S02]  /*15b60*/  IMAD.MOV.U32 R13, RZ, RZ, R9 ;  /* 0x000000ffff0d7224 */ /* 0x000fe400078e0009 */
[----:B------:R-:W-:Y:S02]  /*15b70*/  IMAD.MOV.U32 R12, RZ, RZ, 0x3 ;  /* 0x00000003ff0c7424 */ /* 0x000fe400078e00ff */
[----:B------:R-:W-:-:S07]  /*15b80*/  IMAD.MOV.U32 R2, RZ, RZ, R14 ;  /* 0x000000ffff027224 */ /* 0x000fce00078e000e */
[----:B------:R-:W-:Y:S05]  /*15b90*/  WARPSYNC.COLLECTIVE R15, `(.L_x_1252) ;  /* 0x000000000f087348 */ /* 0x000fea0003c00000 */
[----:B------:R0:W1:Y:S02]  /*15ba0*/  SHFL.IDX P6, R14, R13, R12, R11 ;  /* 0x0000000c0d0e7389 */ /* 0x00006400000c000b */
[----:B01----:R-:W-:Y:S01]  /*15bb0*/  ENDCOLLECTIVE ;  /* 0x000000000000791b */ /* 0x003fe20003800000 */
.L_x_1252:
        /* <DEDUP_REMOVED lines=12> */
.L_x_1253:
[----:B------:R-:W-:Y:S02]  /*15c80*/  IMAD.MOV.U32 R13, RZ, RZ, R9 ;  /* 0x000000ffff0d7224 */ /* 0x000fe400078e0009 */
[----:B------:R-:W-:Y:S02]  /*15c90*/  IMAD.MOV.U32 R12, RZ, RZ, 0x4 ;  /* 0x00000004ff0c7424 */ /* 0x000fe400078e00ff */
[----:B------:R-:W-:-:S07]  /*15ca0*/  IMAD.MOV.U32 R2, RZ, RZ, R14 ;  /* 0x000000ffff027224 */ /* 0x000fce00078e000e */
[----:B------:R-:W-:Y:S05]  /*15cb0*/  WARPSYNC.COLLECTIVE R15, `(.L_x_1254) ;  /* 0x000000000f087348 */ /* 0x000fea0003c00000 */
[----:B------:R0:W1:Y:S02]  /*15cc0*/  SHFL.IDX P6, R14, R13, R12, R11 ;  /* 0x0000000c0d0e7389 */ /* 0x00006400000c000b */
[----:B01----:R-:W-:Y:S01]  /*15cd0*/  ENDCOLLECTIVE ;  /* 0x000000000000791b */ /* 0x003fe20003800000 */
.L_x_1254:
        /* <DEDUP_REMOVED lines=12> */
.L_x_1255:
[----:B------:R-:W-:Y:S02]  /*15da0*/  IMAD.MOV.U32 R13, RZ, RZ, R9 ;  /* 0x000000ffff0d7224 */ /* 0x000fe400078e0009 */
[----:B------:R-:W-:Y:S02]  /*15db0*/  IMAD.MOV.U32 R12, RZ, RZ, 0x5 ;  /* 0x00000005ff0c7424 */ /* 0x000fe400078e00ff */
[----:B------:R-:W-:-:S07]  /*15dc0*/  IMAD.MOV.U32 R2, RZ, RZ, R14 ;  /* 0x000000ffff027224 */ /* 0x000fce00078e000e */
[----:B------:R-:W-:Y:S05]  /*15dd0*/  WARPSYNC.COLLECTIVE R15, `(.L_x_1256) ;  /* 0x000000000f087348 */ /* 0x000fea0003c00000 */
[----:B------:R0:W1:Y:S02]  /*15de0*/  SHFL.IDX P6, R14, R13, R12, R11 ;  /* 0x0000000c0d0e7389 */ /* 0x00006400000c000b */
[----:B01----:R-:W-:Y:S01]  /*15df0*/  ENDCOLLECTIVE ;  /* 0x000000000000791b */ /* 0x003fe20003800000 */
.L_x_1256:
        /* <DEDUP_REMOVED lines=12> */
.L_x_1257:
[----:B------:R-:W-:Y:S02]  /*15ec0*/  IMAD.MOV.U32 R13, RZ, RZ, R9 ;  /* 0x000000ffff0d7224 */ /* 0x000fe400078e0009 */
[----:B------:R-:W-:Y:S02]  /*15ed0*/  IMAD.MOV.U32 R12, RZ, RZ, 0x6 ;  /* 0x00000006ff0c7424 */ /* 0x000fe400078e00ff */
[----:B------:R-:W-:-:S07]  /*15ee0*/  IMAD.MOV.U32 R2, RZ, RZ, R14 ;  /* 0x000000ffff027224 */ /* 0x000fce00078e000e */
[----:B------:R-:W-:Y:S05]  /*15ef0*/  WARPSYNC.COLLECTIVE R15, `(.L_x_1258) ;  /* 0x000000000f087348 */ /* 0x000fea0003c00000 */
[----:B------:R0:W1:Y:S02]  /*15f00*/  SHFL.IDX P6, R14, R13, R12, R11 ;  /* 0x0000000c0d0e7389 */ /* 0x00006400000c000b */
[----:B01----:R-:W-:Y:S01]  /*15f10*/  ENDCOLLECTIVE ;  /* 0x000000000000791b */ /* 0x003fe20003800000 */
.L_x_1258:
        /* <DEDUP_REMOVED lines=12> */
.L_x_1259:
[----:B------:R-:W-:Y:S02]  /*15fe0*/  IMAD.MOV.U32 R13, RZ, RZ, R9 ;  /* 0x000000ffff0d7224 */ /* 0x000fe400078e0009 */
[----:B------:R-:W-:Y:S02]  /*15ff0*/  IMAD.MOV.U32 R12, RZ, RZ, 0x7 ;  /* 0x00000007ff0c7424 */ /* 0x000fe400078e00ff */
[----:B------:R-:W-:-:S07]  /*16000*/  IMAD.MOV.U32 R2, RZ, RZ, R14 ;  /* 0x000000ffff027224 */ /* 0x000fce00078e000e */
[----:B------:R-:W-:Y:S05]  /*16010*/  WARPSYNC.COLLECTIVE R15, `(.L_x_1260) ;  /* 0x000000000f087348 */ /* 0x000fea0003c00000 */
[----:B------:R0:W1:Y:S02]  /*16020*/  SHFL.IDX P6, R14, R13, R12, R11 ;  /* 0x0000000c0d0e7389 */ /* 0x00006400000c000b */
[----:B01----:R-:W-:Y:S01]  /*16030*/  ENDCOLLECTIVE ;  /* 0x000000000000791b */ /* 0x003fe20003800000 */
.L_x_1260:
        /* <DEDUP_REMOVED lines=12> */
.L_x_1261:
[----:B------:R-:W-:Y:S05]  /*16100*/  BRA `(.L_x_1262) ;  /* 0xffffffc400f87947 */ /* 0x000fea000383ffff */
.L_x_1174:
[----:B0-----:R0:W1:Y:S02]  /*16110*/  SYNCS.PHASECHK.TRANS64.TRYWAIT P0, [R6+URZ+0x28860], R3 ;  /* 0x02886003060075a7 */ /* 0x001064000800017f */
[----:B-1----:R-:W-:Y:S05]  /*16120*/  @!P0 NANOSLEEP.SYNCS 0x989680 ;  /* 0x009896800000895d */ /* 0x002fea0003900000 */
[----:B------:R-:W1:Y:S02]  /*16130*/  @!P0 SYNCS.PHASECHK.TRANS64 P0, [R6+URZ+0x28860], R3 ;  /* 0x02886003060085a7 */ /* 0x000e64000800007f */
[----:B-1----:R-:W-:Y:S05]  /*16140*/  @!P0 BRA `(.L_x_1174) ;  /* 0xfffffffc00f08947 */ /* 0x002fea000383ffff */
[----:B------:R-:W-:Y:S05]  /*16150*/  BRA `(.L_x_1263) ;  /* 0xffffffc800547947 */ /* 0x000fea000383ffff */
.L_x_1175:
        /* <DEDUP_REMOVED lines=8> */
.L_x_1265:
[----:B------:R-:W-:Y:S05]  /*161e0*/  BSYNC B1 ;  /* 0x0000000000017941 */ /* 0x000fea0003800000 */
.L_x_1264:
        /* <DEDUP_REMOVED lines=9> */
.L_x_1266:
[----:B------:R-:W-:Y:S02]  /*16280*/  IMAD.MOV.U32 R13, RZ, RZ, R18 ;  /* 0x000000ffff0d7224 */ /* 0x000fe400078e0012 */
[----:B------:R-:W-:Y:S01]  /*16290*/  IMAD.MOV.U32 R12, RZ, RZ, 0x1 ;  /* 0x00000001ff0c7424 */ /* 0x000fe200078e00ff */
[----:B------:R-:W-:-:S13]  /*162a0*/  IADD3 R2, P0, R14, R5, RZ ;  /* 0x000000050e027210 */ /* 0x000fda0007f1e0ff */
[----:B------:R-:W-:Y:S05]  /*162b0*/  WARPSYNC.COLLECTIVE R15, `(.L_x_1267) ;  /* 0x000000000f087348 */ /* 0x000fea0003c00000 */
[----:B------:R0:W1:Y:S02]  /*162c0*/  SHFL.IDX P6, R14, R13, R12, R11 ;  /* 0x0000000c0d0e7389 */ /* 0x00006400000c000b */
[----:B01----:R-:W-:Y:S01]  /*162d0*/  ENDCOLLECTIVE ;  /* 0x000000000000791b */ /* 0x003fe20003800000 */
.L_x_1267:
        /* <DEDUP_REMOVED lines=13> */
.L_x_1268:
[----:B------:R-:W-:Y:S02]  /*163b0*/  IMAD.MOV.U32 R13, RZ, RZ, R18 ;  /* 0x000000ffff0d7224 */ /* 0x000fe400078e0012 */
[----:B------:R-:W-:Y:S01]  /*163c0*/  IMAD.MOV.U32 R12, RZ, RZ, 0x2 ;  /* 0x00000002ff0c7424 */ /* 0x000fe200078e00ff */
[----:B------:R-:W-:-:S13]  /*163d0*/  IADD3 R2, P0, R14, R5, RZ ;  /* 0x000000050e027210 */ /* 0x000fda0007f1e0ff */
[----:B------:R-:W-:Y:S05]  /*163e0*/  WARPSYNC.COLLECTIVE R15, `(.L_x_1269) ;  /* 0x000000000f087348 */ /* 0x000fea0003c00000 */
[----:B------:R0:W1:Y:S02]  /*163f0*/  SHFL.IDX P6, R14, R13, R12, R11 ;  /* 0x0000000c0d0e7389 */ /* 0x00006400000c000b */
[----:B01----:R-:W-:Y:S01]  /*16400*/  ENDCOLLECTIVE ;  /* 0x000000000000791b */ /* 0x003fe20003800000 */
.L_x_1269:
        /* <DEDUP_REMOVED lines=13> */
.L_x_1270:
[----:B------:R-:W-:Y:S02]  /*164e0*/  IMAD.MOV.U32 R13, RZ, RZ, R18 ;  /* 0x000000ffff0d7224 */ /* 0x000fe400078e0012 */
[----:B------:R-:W-:Y:S01]  /*164f0*/  IMAD.MOV.U32 R12, RZ, RZ, 0x3 ;  /* 0x00000003ff0c7424 */ /* 0x000fe200078e00ff */
[----:B------:R-:W-:-:S13]  /*16500*/  IADD3 R2, P0, R14, R5, RZ ;  /* 0x000000050e027210 */ /* 0x000fda0007f1e0ff */
[----:B------:R-:W-:Y:S05]  /*16510*/  WARPSYNC.COLLECTIVE R15, `(.L_x_1271) ;  /* 0x000000000f087348 */ /* 0x000fea0003c00000 */
[----:B------:R0:W1:Y:S02]  /*16520*/  SHFL.IDX P6, R14, R13, R12, R11 ;  /* 0x0000000c0d0e7389 */ /* 0x00006400000c000b */
[----:B01----:R-:W-:Y:S01]  /*16530*/  ENDCOLLECTIVE ;  /* 0x000000000000791b */ /* 0x003fe20003800000 */
.L_x_1271:
        /* <DEDUP_REMOVED lines=13> */
.L_x_1272:
[----:B------:R-:W-:Y:S02]  /*16610*/  IMAD.MOV.U32 R13, RZ, RZ, R18 ;  /* 0x000000ffff0d7224 */ /* 0x000fe400078e0012 */
[----:B------:R-:W-:Y:S01]  /*16620*/  IMAD.MOV.U32 R12, RZ, RZ, 0x4 ;  /* 0x00000004ff0c7424 */ /* 0x000fe200078e00ff */
[----:B------:R-:W-:-:S13]  /*16630*/  IADD3 R2, P0, R14, R5, RZ ;  /* 0x000000050e027210 */ /* 0x000fda0007f1e0ff */
[----:B------:R-:W-:Y:S05]  /*16640*/  WARPSYNC.COLLECTIVE R15, `(.L_x_1273) ;  /* 0x000000000f087348 */ /* 0x000fea0003c00000 */
[----:B------:R0:W1:Y:S02]  /*16650*/  SHFL.IDX P6, R14, R13, R12, R11 ;  /* 0x0000000c0d0e7389 */ /* 0x00006400000c000b */
[----:B01----:R-:W-:Y:S01]  /*16660*/  ENDCOLLECTIVE ;  /* 0x000000000000791b */ /* 0x003fe20003800000 */
.L_x_1273:
        /* <DEDUP_REMOVED lines=13> */
.L_x_1274:
[----:B------:R-:W-:Y:S02]  /*16740*/  IMAD.MOV.U32 R13, RZ, RZ, R18 ;  /* 0x000000ffff0d7224 */ /* 0x000fe400078e0012 */
[----:B------:R-:W-:Y:S01]  /*16750*/  IMAD.MOV.U32 R12, RZ, RZ, 0x5 ;  /* 0x00000005ff0c7424 */ /* 0x000fe200078e00ff */
[----:B------:R-:W-:-:S13]  /*16760*/  IADD3 R2, P0, R14, R5, RZ ;  /* 0x000000050e027210 */ /* 0x000fda0007f1e0ff */
[----:B------:R-:W-:Y:S05]  /*16770*/  WARPSYNC.COLLECTIVE R15, `(.L_x_1275) ;  /* 0x000000000f087348 */ /* 0x000fea0003c00000 */
[----:B------:R0:W1:Y:S02]  /*16780*/  SHFL.IDX P6, R14, R13, R12, R11 ;  /* 0x0000000c0d0e7389 */ /* 0x00006400000c000b */
[----:B01----:R-:W-:Y:S01]  /*16790*/  ENDCOLLECTIVE ;  /* 0x000000000000791b */ /* 0x003fe20003800000 */
.L_x_1275:
        /* <DEDUP_REMOVED lines=13> */
.L_x_1276:
[----:B------:R-:W-:Y:S02]  /*16870*/  IMAD.MOV.U32 R13, RZ, RZ, R18 ;  /* 0x000000ffff0d7224 */ /* 0x000fe400078e0012 */
[----:B------:R-:W-:Y:S01]  /*16880*/  IMAD.MOV.U32 R12, RZ, RZ, 0x6 ;  /* 0x00000006ff0c7424 */ /* 0x000fe200078e00ff */
[----:B------:R-:W-:-:S13]  /*16890*/  IADD3 R2, P0, R14, R5, RZ ;  /* 0x000000050e027210 */ /* 0x000fda0007f1e0ff */
[----:B------:R-:W-:Y:S05]  /*168a0*/  WARPSYNC.COLLECTIVE R15, `(.L_x_1277) ;  /* 0x000000000f087348 */ /* 0x000fea0003c00000 */
[----:B------:R0:W1:Y:S02]  /*168b0*/  SHFL.IDX P6, R14, R13, R12, R11 ;  /* 0x0000000c0d0e7389 */ /* 0x00006400000c000b */
[----:B01----:R-:W-:Y:S01]  /*168c0*/  ENDCOLLECTIVE ;  /* 0x000000000000791b */ /* 0x003fe20003800000 */
.L_x_1277:
        /* <DEDUP_REMOVED lines=13> */
.L_x_1278:
[----:B------:R-:W-:Y:S02]  /*169a0*/  IMAD.MOV.U32 R13, RZ, RZ, R18 ;  /* 0x000000ffff0d7224 */ /* 0x000fe400078e0012 */
[----:B------:R-:W-:Y:S01]  /*169b0*/  IMAD.MOV.U32 R12, RZ, RZ, 0x7 ;  /* 0x00000007ff0c7424 */ /* 0x000fe200078e00ff */
[----:B------:R-:W-:-:S13]  /*169c0*/  IADD3 R2, P0, R14, R5, RZ ;  /* 0x000000050e027210 */ /* 0x000fda0007f1e0ff */
[----:B------:R-:W-:Y:S05]  /*169d0*/  WARPSYNC.COLLECTIVE R15, `(.L_x_1279) ;  /* 0x000000000f087348 */ /* 0x000fea0003c00000 */
[----:B------:R0:W1:Y:S02]  /*169e0*/  SHFL.IDX P6, R14, R13, R12, R11 ;  /* 0x0000000c0d0e7389 */ /* 0x00006400000c000b */
[----:B01----:R-:W-:Y:S01]  /*169f0*/  ENDCOLLECTIVE ;  /* 0x000000000000791b */ /* 0x003fe20003800000 */
.L_x_1279:
        /* <DEDUP_REMOVED lines=12> */
.L_x_1280:
[----:B------:R-:W-:Y:S01]  /*16ac0*/  @!PT LDS RZ, [RZ] ;  /* 0x00000000fffff984 */ /* 0x000fe20000000800 */
[----:B------:R-:W-:Y:S01]  /*16ad0*/  @!PT LDS RZ, [RZ] ;  /* 0x00000000fffff984 */ /* 0x000fe20000000800 */
[----:B------:R-:W-:Y:S01]  /*16ae0*/  @!PT LDS RZ, [RZ] ;  /* 0x00000000fffff984 */ /* 0x000fe20000000800 */
[----:B------:R0:W-:Y:S01]  /*16af0*/  LDGSTS.E.BYPASS.LTC128B.128 [R7+0x7400], desc[UR52][R2.64+0x80], !P0 ;  /* 0x0740008002077fae */ /* 0x0001e2000c101d74 */
[----:B------:R-:W-:Y:S05]  /*16b00*/  BRA `(.L_x_1281) ;  /* 0xffffffc000f87947 */ /* 0x000fea000383ffff */
.L_x_1183:
[----:B0-----:R0:W1:Y:S02]  /*16b10*/  SYNCS.PHASECHK.TRANS64.TRYWAIT P0, [R4+URZ+0x28860], R3 ;  /* 0x02886003040075a7 */ /* 0x001064000800017f */
[----:B-1----:R-:W-:Y:S05]  /*16b20*/  @!P0 NANOSLEEP.SYNCS 0x989680 ;  /* 0x009896800000895d */ /* 0x002fea0003900000 */
[----:B------:R-:W1:Y:S02]  /*16b30*/  @!P0 SYNCS.PHASECHK.TRANS64 P0, [R4+URZ+0x28860], R3 ;  /* 0x02886003040085a7 */ /* 0x000e64000800007f */
[----:B-1----:R-:W-:Y:S05]  /*16b40*/  @!P0 BRA `(.L_x_1183) ;  /* 0xfffffffc00f08947 */ /* 0x002fea000383ffff */
[----:B------:R-:W-:Y:S05]  /*16b50*/  BRA `(.L_x_1282) ;  /* 0xffffffc800187947 */ /* 0x000fea000383ffff */
.L_x_1184:
        /* <DEDUP_REMOVED lines=8> */
.L_x_1284:
[----:B------:R-:W-:Y:S05]  /*16be0*/  BSYNC B0 ;  /* 0x0000000000007941 */ /* 0x000fea0003800000 */
.L_x_1283:
        /* <DEDUP_REMOVED lines=9> */
.L_x_1285:
[----:B------:R-:W-:Y:S02]  /*16c80*/  IMAD.MOV.U32 R13, RZ, RZ, R18 ;  /* 0x000000ffff0d7224 */ /* 0x000fe400078e0012 */
[----:B------:R-:W-:Y:S01]  /*16c90*/  IMAD.MOV.U32 R12, RZ, RZ, 0x1 ;  /* 0x00000001ff0c7424 */ /* 0x000fe200078e00ff */
[----:B------:R-:W-:-:S13]  /*16ca0*/  IADD3 R2, P0, R14, R6, RZ ;  /* 0x000000060e027210 */ /* 0x000fda0007f1e0ff */
[----:B------:R-:W-:Y:S05]  /*16cb0*/  WARPSYNC.COLLECTIVE R15, `(.L_x_1286) ;  /* 0x000000000f087348 */ /* 0x000fea0003c00000 */
[----:B------:R0:W1:Y:S02]  /*16cc0*/  SHFL.IDX P6, R14, R13, R12, R11 ;  /* 0x0000000c0d0e7389 */ /* 0x00006400000c000b */
[----:B01----:R-:W-:Y:S01]  /*16cd0*/  ENDCOLLECTIVE ;  /* 0x000000000000791b */ /* 0x003fe20003800000 */
.L_x_1286:
[----:B------:R-:W-:Y:S01]  /*16ce0*/  IMAD.X R3, RZ, RZ, R0, P0 ;  /* 0x000000ffff037224 */ /* 0x000fe200000e0600 */
[----:B------:R-:W-:Y:S01]  /*16cf0*/  ISETP.LT.OR P0, PT, R5, 0x1, P3 ;  /* 0x000000010500780c */ /* 0x000fe20001f01670 */
[----:B------:R-:W-:Y:S02]  /*16d00*/  IMAD R0, R7, 0x2, R16 ;  /* 0x0000000207007824 */ /* 0x000fe400078e0210 */
        /* <DEDUP_REMOVED lines=10> */
.L_x_1287:
[----:B------:R-:W-:Y:S01]  /*16db0*/  @!PT LDS RZ, [RZ] ;  /* 0x00000000fffff984 */ /* 0x000fe20000000800 */
[----:B------:R-:W-:Y:S01]  /*16dc0*/  @!PT LDS RZ, [RZ] ;  /* 0x00000000fffff984 */ /* 0x000fe20000000800 */
[----:B------:R-:W-:Y:S01]  /*16dd0*/  @!PT LDS RZ, [RZ] ;  /* 0x00000000fffff984 */ /* 0x000fe20000000800 */
[----:B------:R0:W-:Y:S01]  /*16de0*/  LDGSTS.E.BYPASS.LTC128B.128 [R0+0x4400], desc[UR52][R2.64+0x80], !P0 ;  /* 0x0440008002007fae */ /* 0x0001e2000c101d74 */
[----:B------:R-:W-:Y:S02]  /*16df0*/  IMAD.MOV.U32 R13, RZ, RZ, R18 ;  /* 0x000000ffff0d7224 */ /* 0x000fe400078e0012 */
[----:B------:R-:W-:Y:S01]  /*16e00*/  IMAD.MOV.U32 R12, RZ, RZ, 0x2 ;  /* 0x00000002ff0c7424 */ /* 0x000fe200078e00ff */
[----:B0-----:R-:W-:-:S13]  /*16e10*/  IADD3 R2, P0, R14, R6, RZ ;  /* 0x000000060e027210 */ /* 0x001fda0007f1e0ff */
[----:B------:R-:W-:Y:S05]  /*16e20*/  WARPSYNC.COLLECTIVE R15, `(.L_x_1288) ;  /* 0x000000000f087348 */ /* 0x000fea0003c00000 */
[----:B------:R0:W1:Y:S02]  /*16e30*/  SHFL.IDX P6, R14, R13, R12, R11 ;  /* 0x0000000c0d0e7389 */ /* 0x00006400000c000b */
[----:B01----:R-:W-:Y:S01]  /*16e40*/  ENDCOLLECTIVE ;  /* 0x000000000000791b */ /* 0x003fe20003800000 */
.L_x_1288:
        /* <DEDUP_REMOVED lines=12> */
.L_x_1289:
        /* <DEDUP_REMOVED lines=10> */
.L_x_1290:
        /* <DEDUP_REMOVED lines=12> */
.L_x_1291:
        /* <DEDUP_REMOVED lines=10> */
.L_x_1292:
        /* <DEDUP_REMOVED lines=12> */
.L_x_1293:
        /* <DEDUP_REMOVED lines=10> */
.L_x_1294:
        /* <DEDUP_REMOVED lines=12> */
.L_x_1295:
        /* <DEDUP_REMOVED lines=10> */
.L_x_1296:
        /* <DEDUP_REMOVED lines=12> */
.L_x_1297:
        /* <DEDUP_REMOVED lines=10> */
.L_x_1298:
        /* <DEDUP_REMOVED lines=12> */
.L_x_1299:
[----:B------:R-:W-:Y:S01]  /*175f0*/  @!PT LDS RZ, [RZ] ;  /* 0x00000000fffff984 */ /* 0x000fe20000000800 */
[----:B------:R-:W-:Y:S01]  /*17600*/  @!PT LDS RZ, [RZ] ;  /* 0x00000000fffff984 */ /* 0x000fe20000000800 */
[----:B------:R-:W-:Y:S01]  /*17610*/  @!PT LDS RZ, [RZ] ;  /* 0x00000000fffff984 */ /* 0x000fe20000000800 */
[----:B------:R0:W-:Y:S01]  /*17620*/  LDGSTS.E.BYPASS.LTC128B.128 [R0+0x7400], desc[UR52][R2.64+0x80], !P0 ;  /* 0x0740008002007fae */ /* 0x0001e2000c101d74 */
[----:B------:R-:W-:Y:S05]  /*17630*/  BRA `(.L_x_1300) ;  /* 0xffffffc0006c7947 */ /* 0x000fea000383ffff */
.L_x_1189:
[----:B------:R-:W-:Y:S01]  /*17640*/  BSSY B0, `(.L_x_1301) ;  /* 0x0000008000007945 */ /* 0x000fe20003800000 */
[----:B------:R-:W-:Y:S02]  /*17650*/  IMAD.MOV.U32 R13, RZ, RZ, R34 ;  /* 0x000000ffff0d7224 */ /* 0x000fe400078e0022 */
[----:B------:R-:W-:Y:S02]  /*17660*/  IMAD.MOV.U32 R12, RZ, RZ, RZ ;  /* 0x000000ffff0c7224 */ /* 0x000fe400078e00ff */
[----:B------:R-:W-:Y:S02]  /*17670*/  IMAD.MOV.U32 R11, RZ, RZ, 0x1f ;  /* 0x0000001fff0b7424 */ /* 0x000fe400078e00ff */
[----:B------:R-:W-:-:S07]  /*17680*/  IMAD.MOV.U32 R15, RZ, RZ, -0x1 ;  /* 0xffffffffff0f7424 */ /* 0x000fce00078e00ff */
[----:B-----5:R-:W-:Y:S05]  /*17690*/  WARPSYNC.COLLECTIVE R15, `(.L_x_1302) ;  /* 0x000000000f087348 */ /* 0x020fea0003c00000 */
[----:B------:R0:W1:Y:S02]  /*176a0*/  SHFL.IDX P6, R14, R13, R12, R11 ;  /* 0x0000000c0d0e7389 */ /* 0x00006400000c000b */
[----:B01---5:R-:W-:Y:S01]  /*176b0*/  ENDCOLLECTIVE ;  /* 0x000000000000791b */ /* 0x023fe20003800000 */
.L_x_1302:
[----:B------:R-:W-:Y:S05]  /*176c0*/  BSYNC B0 ;  /* 0x0000000000007941 */ /* 0x000fea0003800000 */
.L_x_1301:
[----:B------:R-:W-:Y:S05]  /*176d0*/  BRA `(.L_x_1303) ;  /* 0xffffffc000f07947 */ /* 0x000fea000383ffff */
.L_x_1192:
[----:B-1----:R1:W2:Y:S02]  /*176e0*/  SYNCS.PHASECHK.TRANS64.TRYWAIT P0, [R4+URZ+0x28820], R0 ;  /* 0x02882000040075a7 */ /* 0x0022a4000800017f */
[----:B--2---:R-:W-:Y:S05]  /*176f0*/  @!P0 NANOSLEEP.SYNCS 0x989680 ;  /* 0x009896800000895d */ /* 0x004fea0003900000 */
[----:B------:R-:W2:Y:S02]  /*17700*/  @!P0 SYNCS.PHASECHK.TRANS64 P0, [R4+URZ+0x28820], R0 ;  /* 0x02882000040085a7 */ /* 0x000ea4000800007f */
[----:B--2---:R-:W-:Y:S05]  /*17710*/  @!P0 BRA `(.L_x_1192) ;  /* 0xfffffffc00f08947 */ /* 0x004fea000383ffff */
[----:B------:R-:W-:Y:S05]  /*17720*/  BRA `(.L_x_1304) ;  /* 0xffffffc400347947 */ /* 0x000fea000383ffff */
.L_x_1193:
        /* <DEDUP_REMOVED lines=11> */
.L_x_1306:
[----:B------:R-:W-:Y:S05]  /*177e0*/  BSYNC B0 ;  /* 0x0000000000007941 */ /* 0x000fea0003800000 */
.L_x_1305:
[----:B------:R-:W-:Y:S05]  /*177f0*/  BRA `(.L_x_1307) ;  /* 0xffffffc4001c7947 */ /* 0x000fea000383ffff */
.L_x_1196:
[----:B------:R-:W-:Y:S01]  /*17800*/  BSSY B1, `(.L_x_1308) ;  /* 0x0000006000017945 */ /* 0x000fe20003800000 */
[----:B------:R-:W-:-:S07]  /*17810*/  IMAD.MOV.U32 R15, RZ, RZ, -0x1 ;  /* 0xffffffffff0f7424 */ /* 0x000fce00078e00ff */
[----:B01---5:R-:W-:Y:S05]  /*17820*/  WARPSYNC.COLLECTIVE R15, `(.L_x_1309) ;  /* 0x000000000f0c7348 */ /* 0x023fea0003c00000 */
[----:B------:R-:W-:Y:S02]  /*17830*/  ELECT P6, UR62, PT ;  /* 0x00000000003e782f */ /* 0x000fe400038c0000 */
[----:B------:R-:W-:Y:S01]  /*17840*/  MOV R14, UR62 ;  /* 0x0000003e000e7c02 */ /* 0x000fe20008000f00 */
[----:B01---5:R-:W-:Y:S10]  /*17850*/  ENDCOLLECTIVE ;  /* 0x000000000000791b */ /* 0x023ff40003800000 */
.L_x_1309:
[----:B------:R-:W-:Y:S05]  /*17860*/  BSYNC B1 ;  /* 0x0000000000017941 */ /* 0x000fea0003800000 */
.L_x_1308:
[----:B------:R-:W-:Y:S05]  /*17870*/  BRA `(.L_x_1310) ;  /* 0xffffffc400147947 */ /* 0x000fea000383ffff */
.L_x_1198:
[----:B-1----:R1:W2:Y:S02]  /*17880*/  SYNCS.PHASECHK.TRANS64.TRYWAIT P1, [R5+URZ+0x28840], R0 ;  /* 0x02884000050075a7 */ /* 0x0022a4000802017f */
[----:B--2---:R-:W-:Y:S05]  /*17890*/  @!P1 NANOSLEEP.SYNCS 0x989680 ;  /* 0x009896800000995d */ /* 0x004fea0003900000 */
[----:B------:R-:W2:Y:S02]  /*178a0*/  @!P1 SYNCS.PHASECHK.TRANS64 P1, [R5+URZ+0x28840], R0 ;  /* 0x02884000050095a7 */ /* 0x000ea4000802007f */
[----:B--2---:R-:W-:Y:S05]  /*178b0*/  @!P1 BRA `(.L_x_1198) ;  /* 0xfffffffc00f09947 */ /* 0x004fea000383ffff */
[----:B------:R-:W-:Y:S05]  /*178c0*/  BRA `(.L_x_1311) ;  /* 0xffffffc400347947 */ /* 0x000fea000383ffff */
.L_x_1200:
[----:B--2---:R2:W3:Y:S02]  /*178d0*/  SYNCS.PHASECHK.TRANS64.TRYWAIT P1, [R23+URZ+0x28840], R2 ;  /* 0x02884002170075a7 */ /* 0x0044e4000802017f */
[----:B---3--:R-:W-:Y:S05]  /*178e0*/  @!P1 NANOSLEEP.SYNCS 0x989680 ;  /* 0x009896800000995d */ /* 0x008fea0003900000 */
[----:B------:R-:W3:Y:S02]  /*178f0*/  @!P1 SYNCS.PHASECHK.TRANS64 P1, [R23+URZ+0x28840], R2 ;  /* 0x02884002170095a7 */ /* 0x000ee4000802007f */
[----:B---3--:R-:W-:Y:S05]  /*17900*/  @!P1 BRA `(.L_x_1200) ;  /* 0xfffffffc00f09947 */ /* 0x008fea000383ffff */
[----:B------:R-:W-:Y:S05]  /*17910*/  BRA `(.L_x_1312) ;  /* 0xffffffc400407947 */ /* 0x000fea000383ffff */
.L_x_1202:
[----:B---3--:R3:W4:Y:S02]  /*17920*/  SYNCS.PHASECHK.TRANS64.TRYWAIT P1, [R5+URZ+0x28860], R0 ;  /* 0x02886000050075a7 */ /* 0x008724000802017f */
[----:B----4-:R-:W-:Y:S05]  /*17930*/  @!P1 NANOSLEEP.SYNCS 0x989680 ;  /* 0x009896800000995d */ /* 0x010fea0003900000 */
[----:B------:R-:W4:Y:S02]  /*17940*/  @!P1 SYNCS.PHASECHK.TRANS64 P1, [R5+URZ+0x28860], R0 ;  /* 0x02886000050095a7 */ /* 0x000f24000802007f */
[----:B----4-:R-:W-:Y:S05]  /*17950*/  @!P1 BRA `(.L_x_1202) ;  /* 0xfffffffc00f09947 */ /* 0x010fea000383ffff */
[----:B------:R-:W-:Y:S05]  /*17960*/  BRA `(.L_x_1313) ;  /* 0xffffffc4003c7947 */ /* 0x000fea000383ffff */
.L_x_1314:
        /* <DEDUP_REMOVED lines=9> */
.L_x_3481:


//--------------------- .text._ZN7cutlass13device_kernelIN5flash11enable_sm90INS1_16FlashAttnFwdSm90INS1_25CollectiveMainloopFwdSm90ILi2EN4cute5tupleIJNS5_1CILi1EEES8_S8_EEENS6_IJNS7_ILi128EEESA_SA_EEELi128ENS_10bfloat16_tEfNS_4arch4Sm90ELb0ELb1ELb0ELb1ELb1ELb0ELb0ELb1ELb1ELb1ELb0ELb0EEENS1_21CollectiveEpilogueFwdISB_S9_SC_SE_Li256ELb1ELb1ELb0ELb0EEENS1_36VarlenDynamicPersistentTileSchedulerILi128ELi128ELi256ELi128ELb0ELb1ELb1ELb1ELb0ELb1EEEEEEEEEvNT_6ParamsE --------------------------
	.section	.text._ZN7cutlass13device_kernelIN5flash11enable_sm90INS1_16FlashAttnFwdSm90INS1_25CollectiveMainloopFwdSm90ILi2EN4cute5tupleIJNS5_1CILi1EEES8_S8_EEENS6_IJNS7_ILi128EEESA_SA_EEELi128ENS_10bfloat16_tEfNS_4arch4Sm90ELb0ELb1ELb0ELb1ELb1ELb0ELb0ELb1ELb1ELb1ELb0ELb0EEENS1_21CollectiveEpilogueFwdISB_S9_SC_SE_Li256ELb1ELb1ELb0ELb0EEENS1_36VarlenDynamicPersistentTileSchedulerILi128ELi128ELi256ELi128ELb0ELb1ELb1ELb1ELb0ELb1EEEEEEEEEvNT_6ParamsE,"ax",@progbits
	.align	128
.text._ZN7cutlass13device_kernelIN5flash11enable_sm90INS1_16FlashAttnFwdSm90INS1_25CollectiveMainloopFwdSm90ILi2EN4cute5tupleIJNS5_1CILi1EEES8_S8_EEENS6_IJNS7_ILi128EEESA_SA_EEELi128ENS_10bfloat16_tEfNS_4arch4Sm90ELb0ELb1ELb0ELb1ELb1ELb0ELb0ELb1ELb1ELb1ELb0ELb0EEENS1_21CollectiveEpilogueFwdISB_S9_SC_SE_Li256ELb1ELb1ELb0ELb0EEENS1_36VarlenDynamicPersistentTileSchedulerILi128ELi128ELi256ELi128ELb0ELb1ELb1ELb1ELb0ELb1EEEEEEEEEvNT_6ParamsE:
        .type           _ZN7cutlass13device_kernelIN5flash11enable_sm90INS1_16FlashAttnFwdSm90INS1_25CollectiveMainloopFwdSm90ILi2EN4cute5tupleIJNS5_1CILi1EEES8_S8_EEENS6_IJNS7_ILi128EEESA_SA_EEELi128ENS_10bfloat16_tEfNS_4arch4Sm90ELb0ELb1ELb0ELb1ELb1ELb0ELb0ELb1ELb1ELb1ELb0ELb0EEENS1_21CollectiveEpilogueFwdISB_S9_SC_SE_Li256ELb1ELb1ELb0ELb0EEENS1_36VarlenDynamicPersistentTileSchedulerILi128ELi128ELi256ELi128ELb0ELb1ELb1ELb1ELb0ELb1EEEEEEEEEvNT_6ParamsE,@function
        .size           _ZN7cutlass13device_kernelIN5flash11enable_sm90INS1_16FlashAttnFwdSm90INS1_25CollectiveMainloopFwdSm90ILi2EN4cute5tupleIJNS5_1CILi1EEES8_S8_EEENS6_IJNS7_ILi128EEESA_SA_EEELi128ENS_10bfloat16_tEfNS_4arch4Sm90ELb0ELb1ELb0ELb1ELb1ELb0ELb0ELb1ELb1ELb1ELb0ELb0EEENS1_21CollectiveEpilogueFwdISB_S9_SC_SE_Li256ELb1ELb1ELb0ELb0EEENS1_36VarlenDynamicPersistentTileSchedulerILi128ELi128ELi256ELi128ELb0ELb1ELb1ELb1ELb0ELb1EEEEEEEEEvNT_6ParamsE,(.L_x_3482 - _ZN7cutlass13device_kernelIN5flash11enable_sm90INS1_16FlashAttnFwdSm90INS1_25CollectiveMainloopFwdSm90ILi2EN4cute5tupleIJNS5_1CILi1EEES8_S8_EEENS6_IJNS7_ILi128EEESA_SA_EEELi128ENS_10bfloat16_tEfNS_4arch4Sm90ELb0ELb1ELb0ELb1ELb1ELb0ELb0ELb1ELb1ELb1ELb0ELb0EEENS1_21CollectiveEpilogueFwdISB_S9_SC_SE_Li256ELb1ELb1ELb0ELb0EEENS1_36VarlenDynamicPersistentTileSchedulerILi128ELi128ELi256ELi128ELb0ELb1ELb1ELb1ELb0ELb1EEEEEEEEEvNT_6ParamsE)
        .other          _ZN7cutlass13device_kernelIN5flash11enable_sm90INS1_16FlashAttnFwdSm90INS1_25CollectiveMainloopFwdSm90ILi2EN4cute5tupleIJNS5_1CILi1EEES8_S8_EEENS6_IJNS7_ILi128EEESA_SA_EEELi128ENS_10bfloat16_tEfNS_4arch4Sm90ELb0ELb1ELb0ELb1ELb1ELb0ELb0ELb1ELb1ELb1ELb0ELb0EEENS1_21CollectiveEpilogueFwdISB_S9_SC_SE_Li256ELb1ELb1ELb0ELb0EEENS1_36VarlenDynamicPersistentTileSchedulerILi128ELi128ELi256ELi128ELb0ELb1ELb1ELb1ELb0ELb1EEEEEEEEEvNT_6ParamsE,@"STO_CUDA_ENTRY STV_DEFAULT"
_ZN7cutlass13device_kernelIN5flash11enable_sm90INS1_16FlashAttnFwdSm90INS1_25CollectiveMainloopFwdSm90ILi2EN4cute5tupleIJNS5_1CILi1EEES8_S8_EEENS6_IJNS7_ILi128EEESA_SA_EEELi128ENS_10bfloat16_tEfNS_4arch4Sm90ELb0ELb1ELb0ELb1ELb1ELb0ELb0ELb1ELb1ELb1ELb0ELb0EEENS1_21CollectiveEpilogueFwdISB_S9_SC_SE_Li256ELb1ELb1ELb0ELb0EEENS1_36VarlenDynamicPersistentTileSchedulerILi128ELi128ELi256ELi128ELb0ELb1ELb1ELb1ELb0ELb1EEEEEEEEEvNT_6ParamsE:
[----:B------:R-:W0:Y:S02]  /*0000*/  LDC R1, c[0x0][0x28] ;  /* 0x00000a00ff017b82 */ /* 0x000e240000000800 */
[----:B0-----:R-:W-:Y:S01]  /*0010*/  VIADD R1, R1, 0xffffffe0 ;  /* 0xffffffe001017836 */ /* 0x001fe20000000000 */
[----:B------:R-:W0:Y:S01]  /*0020*/  S2R R3, SR_TID.X ;  /* 0x0000000000037919 */ /* 0x000e220000002100 */
[----:B------:R-:W-:Y:S01]  /*0030*/  ELECT P0, URZ, PT ;  /* 0x00000000003f782f */ /* 0x000fe20003800000 */
[----:B------:R-:W-:Y:S01]  /*0040*/  UMOV UR4, 0x80 ;  /* 0x0000008000047882 */ /* 0x000fe20000000000 */
[----:B------:R-:W-:Y:S01]  /*0050*/  UMOV UR7, 0x100 ;  /* 0x0000010000077882 */ /* 0x000fe20000000000 */
[--C-:B0-----:R-:W-:Y:S02]  /*0060*/  SHF.R.U32.HI R0, RZ, 0x5, R3.reuse ;  /* 0x00000005ff007819 */ /* 0x101fe40000011603 */
[----:B------:R-:W-:-:S03]  /*0070*/  SHF.R.U32.HI R23, RZ, 0x7, R3 ;  /* 0x00000007ff177819 */ /* 0x000fc60000011603 */
[----:B------:R-:W0:Y:S04]  /*0080*/  SHFL.IDX PT, R2, R0, RZ, 0x1f ;  /* 0x00001fff00027589 */ /* 0x000e2800000e0000 */
[----:B------:R1:W2:Y:S01]  /*0090*/  SHFL.IDX PT, R3, R23, RZ, 0x1f ;  /* 0x00001fff17037589 */ /* 0x0002a200000e0000 */
[C---:B0-----:R-:W-:Y:S02]  /*00a0*/  ISETP.NE.OR P0, PT, R2.reuse, RZ, !P0 ;  /* 0x000000ff0200720c */ /* 0x041fe40004705670 */
[----:B------:R-:W-:-:S11]  /*00b0*/  ISETP.NE.AND P1, PT, R2, RZ, PT ;  /* 0x000000ff0200720c */ /* 0x000fd60003f25270 */
[----:B------:R-:W-:Y:S01]  /*00c0*/  VOTEU.ALL UP0, P0 ;  /* 0x00000000003f7886 */ /* 0x000fe20000000000 */
[----:B------:R-:W-:-:S04]  /*00d0*/  VOTEU.ALL UP1, P0 ;  /* 0x00000000003f7886 */ /* 0x000fc80000020000 */
[----:B------:R-:W0:Y:S01]  /*00e0*/  @!UP0 S2UR UR8, SR_CgaCtaId ;  /* 0x00000000000889c3 */ /* 0x000e220000008800 */
[----:B------:R-:W-:Y:S01]  /*00f0*/  @!UP0 UMOV UR6, 0x400 ;  /* 0x0000040000068882 */ /* 0x000fe20000000000 */
[----:B------:R-:W-:-:S04]  /*0100*/  @!UP0 UIADD3 UR4, -UR4, 0x100000, URZ ;  /* 0x0010000004048890 */ /* 0x000fc8000fffe13f */
[----:B------:R-:W-:Y:S02]  /*0110*/  @!UP0 USHF.L.U32 UR5, UR4, 0xb, URZ ;  /* 0x0000000b04058899 */ /* 0x000fe4000800063f */
[----:B------:R-:W-:Y:S02]  /*0120*/  @!UP0 USHF.L.U32 UR4, UR4, 0x1, URZ ;  /* 0x0000000104048899 */ /* 0x000fe4000800063f */
[----:B0-----:R-:W-:Y:S02]  /*0130*/  @!UP0 ULEA UR8, UR8, UR6, 0x18 ;  /* 0x0000000608088291 */ /* 0x001fe4000f8ec03f */
[----:B------:R-:W-:-:S04]  /*0140*/  @!UP0 UIADD3 UR6, -UR7, 0x100000, URZ ;  /* 0x0010000007068890 */ /* 0x000fc8000fffe13f */
[----:B------:R-:W-:Y:S02]  /*0150*/  @!UP0 USHF.L.U32 UR7, UR6, 0xb, URZ ;  /* 0x0000000b06078899 */ /* 0x000fe4000800063f */
[----:B------:R-:W-:Y:S01]  /*0160*/  @!UP0 USHF.L.U32 UR6, UR6, 0x1, URZ ;  /* 0x0000000106068899 */ /* 0x000fe2000800063f */
[----:B------:R-:W-:-:S05]  /*0170*/  VOTEU.ALL UP0, P0 ;  /* 0x00000000003f7886 */ /* 0x000fca0000000000 */
[----:B------:R1:W0:Y:S06]  /*0180*/  @!UP0 SYNCS.EXCH.64 URZ, [UR8+0x28800], UR4 ;  /* 0x02880004083f85b2 */ /* 0x00022c0008000100 */
[----:B------:R1:W3:Y:S02]  /*0190*/  @!UP1 SYNCS.EXCH.64 URZ, [UR8+0x28820], UR6 ;  /* 0x02882006083f95b2 */ /* 0x0002e40008000100 */
[----:B-12---:R-:W-:Y:S05]  /*01a0*/  @P1 BRA `(.L_x_1315) ;  /* 0x0000000000481947 */ /* 0x006fea0003800000 */
[----:B------:R-:W1:Y:S01]  /*01b0*/  S2UR UR5, SR_CgaCtaId ;  /* 0x00000000000579c3 */ /* 0x000e620000008800 */
[----:B------:R-:W-:Y:S01]  /*01c0*/  UMOV UR4, 0x400 ;  /* 0x0000040000047882 */ /* 0x000fe20000000000 */
[----:B------:R-:W-:Y:S01]  /*01d0*/  UMOV UR6, 0x80 ;  /* 0x0000008000067882 */ /* 0x000fe20000000000 */
[----:B------:R-:W-:Y:S01]  /*01e0*/  UMOV UR7, 0x100 ;  /* 0x0000010000077882 */ /* 0x000fe20000000000 */
[----:B------:R-:W-:Y:S01]  /*01f0*/  ELECT P0, URZ, PT ;  /* 0x00000000003f782f */ /* 0x000fe20003800000 */
[----:B-1----:R-:W-:Y:S02]  /*0200*/  ULEA UR8, UR5, UR4, 0x18 ;  /* 0x0000000405087291 */ /* 0x002fe4000f8ec03f */
[----:B------:R-:W-:-:S04]  /*0210*/  UIADD3 UR4, -UR6, 0x100000, URZ ;  /* 0x0010000006047890 */ /* 0x000fc8000fffe13f */
[----:B------:R-:W-:Y:S02]  /*0220*/  USHF.L.U32 UR5, UR4, 0xb, URZ ;  /* 0x0000000b04057899 */ /* 0x000fe4000800063f */
[----:B------:R-:W-:Y:S02]  /*0230*/  USHF.L.U32 UR4, UR4, 0x1, URZ ;  /* 0x0000000104047899 */ /* 0x000fe4000800063f */
[----:B------:R-:W-:-:S04]  /*0240*/  UIADD3 UR6, -UR7, 0x100000, URZ ;  /* 0x0010000007067890 */ /* 0x000fc8000fffe13f */
[----:B------:R-:W-:Y:S02]  /*0250*/  USHF.L.U32 UR7, UR6, 0xb, URZ ;  /* 0x0000000b06077899 */ /* 0x000fe4000800063f */
[----:B------:R-:W-:Y:S01]  /*0260*/  USHF.L.U32 UR6, UR6, 0x1, URZ ;  /* 0x0000000106067899 */ /* 0x000fe2000800063f */
[----:B------:R-:W1:Y:S03]  /*0270*/  FENCE.VIEW.ASYNC.S ;  /* 0x00000000000073c6 */ /* 0x000e660000000000 */
[----:B-1----:R1:W2:Y:S08]  /*0280*/  SYNCS.EXCH.64 URZ, [UR8+0x28830], UR4 ;  /* 0x02883004083f75b2 */ /* 0x0022b00008000100 */
[----:B------:R1:W4:Y:S01]  /*0290*/  SYNCS.EXCH.64 URZ, [UR8+0x28840], UR6 ;  /* 0x02884006083f75b2 */ /* 0x0003220008000100 */
[----:B------:R1:W0:Y:S01]  /*02a0*/  SYNCS.EXCH.64 URZ, [UR8+0x28838], UR4 ;  /* 0x02883804083f75b2 */ /* 0x0002220008000100 */
[----:B------:R1:W0:Y:S01]  /*02b0*/  SYNCS.EXCH.64 URZ, [UR8+0x28848], UR6 ;  /* 0x02884806083f75b2 */ /* 0x0002220008000100 */
[----:B------:R-:W-:Y:S01]  /*02c0*/  NOP ;  /* 0x0000000000007918 */ /* 0x000fe20000000000 */
.L_x_1315:
[----:B------:R-:W5:Y:S01]  /*02d0*/  SHFL.IDX PT, R2, R0, RZ, 0x1f ;  /* 0x00001fff00027589 */ /* 0x000f6200000e0000 */
[----:B------:R-:W-:Y:S01]  /*02e0*/  NOP ;  /* 0x0000000000007918 */ /* 0x000fe20000000000 */
[----:B-----5:R-:W-:-:S13]  /*02f0*/  ISETP.NE.AND P0, PT, R2, RZ, PT ;  /* 0x000000ff0200720c */ /* 0x020fda0003f05270 */
[----:B------:R-:W-:Y:S05]  /*0300*/  @P0 BRA `(.L_x_1316) ;  /* 0x0000000000480947 */ /* 0x000fea0003800000 */
[----:B-1----:R-:W1:Y:S01]  /*0310*/  S2UR UR5, SR_CgaCtaId ;  /* 0x00000000000579c3 */ /* 0x002e620000008800 */
        /* <DEDUP_REMOVED lines=12> */
[----:B-1----:R1:W0:Y:S08]  /*03e0*/  SYNCS.EXCH.64 URZ, [UR8+0x28850], UR4 ;  /* 0x02885004083f75b2 */ /* 0x0022300008000100 */
[----:B------:R1:W0:Y:S01]  /*03f0*/  SYNCS.EXCH.64 URZ, [UR8+0x28860], UR6 ;  /* 0x02886006083f75b2 */ /* 0x0002220008000100 */
[----:B------:R1:W0:Y:S01]  /*0400*/  SYNCS.EXCH.64 URZ, [UR8+0x28858], UR4 ;  /* 0x02885804083f75b2 */ /* 0x0002220008000100 */
[----:B------:R1:W0:Y:S01]  /*0410*/  SYNCS.EXCH.64 URZ, [UR8+0x28868], UR6 ;  /* 0x02886806083f75b2 */ /* 0x0002220008000100 */
[----:B------:R-:W-:Y:S01]  /*0420*/  NOP ;  /* 0x0000000000007918 */ /* 0x000fe20000000000 */
.L_x_1316:
[----:B------:R-:W5:Y:S01]  /*0430*/  SHFL.IDX PT, R2, R0, RZ, 0x1f ;  /* 0x00001fff00027589 */ /* 0x000f6200000e0000 */
[----:B------:R-:W-:Y:S01]  /*0440*/  NOP ;  /* 0x0000000000007918 */ /* 0x000fe20000000000 */
[----:B-----5:R-:W-:-:S13]  /*0450*/  ISETP.NE.AND P0, PT, R2, RZ, PT ;  /* 0x000000ff0200720c */ /* 0x020fda0003f05270 */
[----:B------:R-:W-:Y:S05]  /*0460*/  @P0 BRA `(.L_x_1317) ;  /* 0x0000000000380947 */ /* 0x000fea0003800000 */
[----:B-1----:R-:W1:Y:S01]  /*0470*/  S2UR UR5, SR_CgaCtaId ;  /* 0x00000000000579c3 */ /* 0x002e620000008800 */
[----:B------:R-:W-:Y:S01]  /*0480*/  UMOV UR4, 0x400 ;  /* 0x0000040000047882 */ /* 0x000fe20000000000 */
[----:B------:R-:W-:Y:S01]  /*0490*/  UMOV UR7, 0x80 ;  /* 0x0000008000077882 */ /* 0x000fe20000000000 */
[----:B------:R-:W-:Y:S01]  /*04a0*/  ELECT P0, URZ, PT ;  /* 0x00000000003f782f */ /* 0x000fe20003800000 */
[----:B-1----:R-:W-:Y:S02]  /*04b0*/  ULEA UR6, UR5, UR4, 0x18 ;  /* 0x0000000405067291 */ /* 0x002fe4000f8ec03f */
[----:B------:R-:W-:-:S04]  /*04c0*/  UIADD3 UR4, -UR7, 0x100000, URZ ;  /* 0x0010000007047890 */ /* 0x000fc8000fffe13f */
[----:B------:R-:W-:Y:S02]  /*04d0*/  USHF.L.U32 UR5, UR4, 0xb, URZ ;  /* 0x0000000b04057899 */ /* 0x000fe4000800063f */
[----:B------:R-:W-:Y:S01]  /*04e0*/  USHF.L.U32 UR4, UR4, 0x1, URZ ;  /* 0x0000000104047899 */ /* 0x000fe2000800063f */
[----:B------:R-:W1:Y:S11]  /*04f0*/  FENCE.VIEW.ASYNC.S ;  /* 0x00000000000073c6 */ /* 0x000e760000000000 */
[----:B-1----:R1:W0:Y:S01]  /*0500*/  SYNCS.EXCH.64 URZ, [UR6+0x28870], UR4 ;  /* 0x02887004063f75b2 */ /* 0x0022220008000100 */
[----:B------:R1:W0:Y:S01]  /*0510*/  SYNCS.EXCH.64 URZ, [UR6+0x28880], UR4 ;  /* 0x02888004063f75b2 */ /* 0x0002220008000100 */
[----:B------:R1:W0:Y:S01]  /*0520*/  SYNCS.EXCH.64 URZ, [UR6+0x28878], UR4 ;  /* 0x02887804063f75b2 */ /* 0x0002220008000100 */
[----:B------:R1:W0:Y:S01]  /*0530*/  SYNCS.EXCH.64 URZ, [UR6+0x28888], UR4 ;  /* 0x02888804063f75b2 */ /* 0x0002220008000100 */
[----:B------:R-:W-:Y:S01]  /*0540*/  NOP ;  /* 0x0000000000007918 */ /* 0x000fe20000000000 */
.L_x_1317:
        /* <DEDUP_REMOVED lines=22> */
.L_x_1318:
[----:B------:R-:W5:Y:S01]  /*06b0*/  SHFL.IDX PT, R2, R0, RZ, 0x1f ;  /* 0x00001fff00027589 */ /* 0x000f6200000e0000 */
[----:B------:R-:W-:Y:S01]  /*06c0*/  R2UR UR9, R3 ;  /* 0x00000000030972ca */ /* 0x000fe200000e0000 */
        /* <DEDUP_REMOVED lines=21> */
.L_x_1319:
[----:B------:R-:W-:Y:S01]  /*0820*/  UISETP.NE.AND UP0, UPT, UR9, URZ, UPT ;  /* 0x0000003f0900728c */ /* 0x000fe2000bf05270 */
[----:B------:R-:W-:Y:S01]  /*0830*/  NOP ;  /* 0x0000000000007918 */ /* 0x000fe20000000000 */
[----:B------:R-:W-:Y:S01]  /*0840*/  UMOV UR43, 0x1 ;  /* 0x00000001002b7882 */ /* 0x000fe20000000000 */
[----:B------:R-:W-:Y:S01]  /*0850*/  ULDC.64 UR54, c[0x0][0x208] ;  /* 0x0000820000367ab9 */ /* 0x000fe20000000a00 */
[----:B------:R-:W-:Y:S01]  /*0860*/  USEL UR43, UR43, 0x2, !UP0 ;  /* 0x000000022b2b7887 */ /* 0x000fe2000c000000 */
[----:B0-234-:R-:W-:Y:S01]  /*0870*/  BAR.SYNC.DEFER_BLOCKING 0x0 ;  /* 0x0000000000007b1d */ /* 0x01dfe20000010000 */
[----:B------:R-:W-:-:S13]  /*0880*/  PLOP3.LUT P0, PT, PT, PT, UP0, 0x80, 0x0 ;  /* 0x000000000000781c */ /* 0x000fda0003f0f008 */
[----:B------:R-:W-:Y:S05]  /*0890*/  @!P0 BRA `(.L_x_1320) ;  /* 0x000000f4008c8947 */ /* 0x000fea0003800000 */
.L_x_1321:
[----:B------:R-:W-:-:S08]  /*08a0*/  NOP ;  /* 0x0000000000007918 */ /* 0x000fd00000000000 */
[----:B------:R-:W0:Y:S02]  /*08b0*/  USETMAXREG.TRY_ALLOC.CTAPOOL UP0, 0xe8 ;  /* 0x000000e8000079c8 */ /* 0x000e240008000600 */
[----:B0-----:R-:W-:-:S13]  /*08c0*/  PLOP3.LUT P0, PT, PT, PT, UP0, 0x80, 0x0 ;  /* 0x000000000000781c */ /* 0x001fda0003f0f008 */
[----:B------:R-:W-:Y:S05]  /*08d0*/  @!P0 BRA `(.L_x_1321) ;  /* 0xfffffffc00f08947 */ /* 0x000fea000383ffff */
[----:B------:R-:W0:Y:S01]  /*08e0*/  S2R R2, SR_TID.X ;  /* 0x0000000000027919 */ /* 0x000e220000002100 */
[----:B-1----:R-:W1:Y:S01]  /*08f0*/  S2UR UR5, SR_CgaCtaId ;  /* 0x00000000000579c3 */ /* 0x002e620000008800 */
        /* <DEDUP_REMOVED lines=14> */
[----:B------:R-:W-:Y:S01]  /*09e0*/  ULOP3.LUT UR49, UR43, 0x1, URZ, 0xfc, !UPT ;  /* 0x000000012b317892 */ /* 0x000fe2000f8efc3f */
[----:B------:R-:W-:Y:S01]  /*09f0*/  R2UR UR6, R7 ;  /* 0x00000000070672ca */ /* 0x000fe200000e0000 */
[----:B------:R-:W-:Y:S01]  /*0a00*/  UMOV UR48, URZ ;  /* 0x0000003f00307c82 */ /* 0x000fe20008000000 */
[----:B------:R-:W-:Y:S01]  /*0a10*/  SHF.R.S32.HI R0, RZ, 0x1f, R191 ;  /* 0x0000001fff007819 */ /* 0x000fe200000114bf */
[----:B------:R-:W-:Y:S01]  /*0a20*/  UMOV UR47, URZ ;  /* 0x0000003f002f7c82 */ /* 0x000fe20008000000 */
[----:B------:R-:W-:Y:S01]  /*0a30*/  R2UR UR5, R5 ;  /* 0x00000000050572ca */ /* 0x000fe200000e0000 */
[----:B------:R-:W-:Y:S01]  /*0a40*/  UMOV UR46, URZ ;  /* 0x0000003f002e7c82 */ /* 0x000fe20008000000 */
[CC--:B------:R-:W-:Y:S02]  /*0a50*/  LEA.HI R3, R0.reuse, R191.reuse, RZ, 0x7 ;  /* 0x000000bf00037211 */ /* 0x0c0fe400078f38ff */
[----:B------:R-:W-:-:S02]  /*0a60*/  LEA.HI R4, R0, R191, RZ, 0x5 ;  /* 0x000000bf00047211 */ /* 0x000fc400078f28ff */
[----:B------:R-:W-:Y:S02]  /*0a70*/  LOP3.LUT R2, R3, 0xffffff80, RZ, 0xc0, !PT ;  /* 0xffffff8003027812 */ /* 0x000fe400078ec0ff */
[----:B------:R-:W-:Y:S01]  /*0a80*/  SHF.R.S32.HI R186, RZ, 0x7, R3 ;  /* 0x00000007ffba7819 */ /* 0x000fe20000011403 */
[----:B------:R-:W-:Y:S02]  /*0a90*/  IMAD.SHL.U32 R6, R4, 0x20, RZ ;  /* 0x0000002004067824 */ /* 0x000fe400078e00ff */
[----:B------:R-:W-:Y:S01]  /*0aa0*/  IMAD.IADD R185, R191, 0x1, -R2 ;  /* 0x00000001bfb97824 */ /* 0x000fe200078e0a02 */
[----:B------:R-:W-:Y:S02]  /*0ab0*/  LEA.HI R2, R0, R191, RZ, 0x4 ;  /* 0x000000bf00027211 */ /* 0x000fe400078f20ff */
[----:B------:R-:W-:Y:S02]  /*0ac0*/  LOP3.LUT R7, R6, 0xfffffc00, RZ, 0xc0, !PT ;  /* 0xfffffc0006077812 */ /* 0x000fe400078ec0ff */
[----:B------:R-:W-:-:S02]  /*0ad0*/  SHF.R.S32.HI R8, RZ, 0x1f, R185 ;  /* 0x0000001fff087819 */ /* 0x000fc400000114b9 */
[----:B------:R-:W-:Y:S02]  /*0ae0*/  LEA.HI R6, R0, R191, RZ, 0x2 ;  /* 0x000000bf00067211 */ /* 0x000fe400078f10ff */
[----:B------:R-:W-:Y:S02]  /*0af0*/  LEA.HI R9, R8, R185, RZ, 0x2 ;  /* 0x000000b908097211 */ /* 0x000fe400078f10ff */
[----:B------:R-:W-:Y:S02]  /*0b00*/  SHF.R.S32.HI R5, RZ, 0x4, R2 ;  /* 0x00000004ff057819 */ /* 0x000fe40000011402 */
[--C-:B------:R-:W-:Y:S02]  /*0b10*/  SHF.R.S32.HI R10, RZ, 0x2, R9.reuse ;  /* 0x00000002ff0a7819 */ /* 0x100fe40000011409 */
[----:B------:R-:W-:Y:S02]  /*0b20*/  SHF.R.S32.HI R11, RZ, 0x1f, R9 ;  /* 0x0000001fff0b7819 */ /* 0x000fe40000011409 */
[----:B------:R-:W-:-:S02]  /*0b30*/  LOP3.LUT R4, R2, 0x3fffff0, RZ, 0xc0, !PT ;  /* 0x03fffff002047812 */ /* 0x000fc400078ec0ff */
[----:B------:R-:W-:Y:S02]  /*0b40*/  LOP3.LUT R6, R6, 0xfffffffc, RZ, 0xc0, !PT ;  /* 0xfffffffc06067812 */ /* 0x000fe400078ec0ff */
[----:B------:R-:W-:Y:S01]  /*0b50*/  LEA.HI R0, R0, R191, RZ, 0x3 ;  /* 0x000000bf00007211 */ /* 0x000fe200078f18ff */
[----:B------:R-:W-:Y:S01]  /*0b60*/  IMAD.IADD R4, R191, 0x1, -R4 ;  /* 0x00000001bf047824 */ /* 0x000fe200078e0a04 */
[----:B------:R-:W-:Y:S01]  /*0b70*/  LEA.HI R11, R11, R10, RZ, 0x3 ;  /* 0x0000000a0b0b7211 */ /* 0x000fe200078f18ff */
[----:B------:R-:W-:Y:S01]  /*0b80*/  IMAD.IADD R6, R191, 0x1, -R6 ;  /* 0x00000001bf067824 */ /* 0x000fe200078e0a06 */
[----:B------:R-:W-:Y:S01]  /*0b90*/  LEA.HI R2, R2, R5, RZ, 0x1 ;  /* 0x0000000502027211 */ /* 0x000fe200078f08ff */
[----:B------:R-:W-:Y:S01]  /*0ba0*/  IMAD R7, R4, 0x40, R7 ;  /* 0x0000004004077824 */ /* 0x000fe200078e0207 */
[----:B------:R-:W-:Y:S02]  /*0bb0*/  LOP3.LUT R22, R0, 0xfffffff8, RZ, 0xc0, !PT ;  /* 0xfffffff800167812 */ /* 0x000fe400078ec0ff */
[----:B------:R-:W-:-:S02]  /*0bc0*/  LOP3.LUT R11, R11, 0xfffffff8, RZ, 0xc0, !PT ;  /* 0xfffffff80b0b7812 */ /* 0x000fc400078ec0ff */
[----:B------:R-:W-:Y:S01]  /*0bd0*/  LEA.HI R8, R8, R185, RZ, 0x5 ;  /* 0x000000b908087211 */ /* 0x000fe200078f28ff */
[----:B------:R-:W-:Y:S01]  /*0be0*/  IMAD.IADD R22, R191, 0x1, -R22 ;  /* 0x00000001bf167824 */ /* 0x000fe200078e0a16 */
[----:B------:R-:W-:Y:S01]  /*0bf0*/  LEA.HI R3, R3, R186, RZ, 0x1 ;  /* 0x000000ba03037211 */ /* 0x000fe200078f08ff */
[----:B------:R-:W-:Y:S01]  /*0c00*/  IMAD.IADD R11, R10, 0x1, -R11 ;  /* 0x000000010a0b7824 */ /* 0x000fe200078e0a0b */
[----:B------:R-:W-:Y:S01]  /*0c10*/  LOP3.LUT R2, R2, 0x1ffffffe, RZ, 0xc0, !PT ;  /* 0x1ffffffe02027812 */ /* 0x000fe200078ec0ff */
[----:B------:R-:W-:Y:S01]  /*0c20*/  IMAD.SHL.U32 R18, R22, 0x8, RZ ;  /* 0x0000000816127824 */ /* 0x000fe200078e00ff */
[----:B------:R-:W-:Y:S02]  /*0c30*/  SHF.R.S32.HI R8, RZ, 0x5, R8 ;  /* 0x00000005ff087819 */ /* 0x000fe40000011408 */
[----:B------:R-:W-:Y:S01]  /*0c40*/  LEA.HI R4, R6, R6, RZ, 0x1 ;  /* 0x0000000606047211 */ /* 0x000fe200078f08ff */
[----:B------:R-:W-:Y:S01]  /*0c50*/  IMAD.IADD R2, R5, 0x1, -R2 ;  /* 0x0000000105027824 */ /* 0x000fe200078e0a02 */
[----:B------:R-:W-:Y:S01]  /*0c60*/  LOP3.LUT R3, R3, 0x3fffffe, RZ, 0xc0, !PT ;  /* 0x03fffffe03037812 */ /* 0x000fe200078ec0ff */
[----:B------:R-:W-:Y:S01]  /*0c70*/  IMAD R8, R8, 0x10, R11 ;  /* 0x0000001008087824 */ /* 0x000fe200078e020b */
[----:B------:R-:W-:Y:S01]  /*0c80*/  LOP3.LUT R5, R4, 0x1ffffffe, RZ, 0xc0, !PT ;  /* 0x1ffffffe04057812 */ /* 0x000fe200078ec0ff */
[----:B------:R-:W-:Y:S01]  /*0c90*/  VIADD R19, R18, 0x40 ;  /* 0x0000004012137836 */ /* 0x000fe20000000000 */
[----:B------:R-:W-:Y:S01]  /*0ca0*/  LOP3.LUT R16, R9, 0x7ffffffc, RZ, 0xc0, !PT ;  /* 0x7ffffffc09107812 */ /* 0x000fe200078ec0ff */
[----:B------:R-:W-:Y:S01]  /*0cb0*/  IMAD.IADD R3, R186, 0x1, -R3 ;  /* 0x00000001ba037824 */ /* 0x000fe200078e0a03 */
[----:B------:R-:W-:Y:S01]  /*0cc0*/  SHF.R.S32.HI R184, RZ, 0x3, R0 ;  /* 0x00000003ffb87819 */ /* 0x000fe20000011400 */
[----:B------:R-:W-:Y:S01]  /*0cd0*/  IMAD.IADD R6, R6, 0x1, -R5 ;  /* 0x0000000106067824 */ /* 0x000fe200078e0a05 */
[----:B------:R-:W-:Y:S01]  /*0ce0*/  SHF.R.S32.HI R190, RZ, 0x1f, R18 ;  /* 0x0000001fffbe7819 */ /* 0x000fe20000011412 */
[----:B------:R-:W-:Y:S01]  /*0cf0*/  IMAD R187, R3, 0x40, R8 ;  /* 0x0000004003bb7824 */ /* 0x000fe200078e0208 */
[----:B------:R-:W-:Y:S01]  /*0d00*/  SHF.R.S32.HI R189, RZ, 0x1f, R19 ;  /* 0x0000001fffbd7819 */ /* 0x000fe20000011413 */
[----:B------:R-:W-:-:S02]  /*0d10*/  IMAD R188, R2, 0x8, R7 ;  /* 0x0000000802bc7824 */ /* 0x000fc400078e0207 */
[----:B------:R-:W-:Y:S02]  /*0d20*/  IMAD.IADD R16, R185, 0x1, -R16 ;  /* 0x00000001b9107824 */ /* 0x000fe400078e0a10 */
[----:B------:R-:W-:-:S07]  /*0d30*/  IMAD R17, R6, 0x8, R187 ;  /* 0x0000000806117824 */ /* 0x000fce00078e02bb */
.L_x_1429:
[----:B------:R-:W-:Y:S01]  /*0d40*/  ULDC.64 UR8, c[0x0][0xa28] ;  /* 0x00028a0000087ab9 */ /* 0x000fe20000000a00 */
[----:B------:R-:W-:Y:S01]  /*0d50*/  ULDC UR4, c[0x0][0x424] ;  /* 0x0001090000047ab9 */ /* 0x000fe20000000800 */
[----:B------:R-:W-:-:S04]  /*0d60*/  UISETP.NE.U32.AND UP0, UPT, UR8, URZ, UPT ;  /* 0x0000003f0800728c */ /* 0x000fc8000bf05070 */
[----:B------:R-:W-:-:S03]  /*0d70*/  UISETP.NE.AND.EX UP0, UPT, UR9, URZ, UPT, UP0 ;  /* 0x0000003f0900728c */ /* 0x000fc6000bf05300 */
[----:B------:R-:W-:Y:S02]  /*0d80*/  ULDC.64 UR8, c[0x0][0xa18] ;  /* 0x0002860000087ab9 */ /* 0x000fe40000000a00 */
[----:B------:R-:W-:Y:S01]  /*0d90*/  UISETP.NE.U32.AND UP1, UPT, UR8, URZ, UPT ;  /* 0x0000003f0800728c */ /* 0x000fe2000bf25070 */
[----:B------:R-:W-:-:S03]  /*0da0*/  PLOP3.LUT P0, PT, PT, PT, UP0, 0x80, 0x0 ;  /* 0x000000000000781c */ /* 0x000fc60003f0f008 */
[----:B------:R-:W-:-:S03]  /*0db0*/  UISETP.NE.AND.EX UP1, UPT, UR9, URZ, UPT, UP1 ;  /* 0x0000003f0900728c */ /* 0x000fc6000bf25310 */
[----:B------:R-:W-:Y:S02]  /*0dc0*/  @UP0 ULDC.64 UR8, c[0x0][0xa28] ;  /* 0x00028a0000080ab9 */ /* 0x000fe40000000a00 */
[----:B------:R-:W-:Y:S01]  /*0dd0*/  @UP0 UIMAD.WIDE UR8, UR6, 0x4, UR8 ;  /* 0x00000004060808a5 */ /* 0x000fe2000f8e0208 */
[----:B------:R-:W-:-:S05]  /*0de0*/  PLOP3.LUT P2, PT, PT, PT, UP1, 0x80, 0x0 ;  /* 0x000000000000781c */ /* 0x000fca0003f4f018 */
[----:B------:R-:W-:Y:S01]  /*0df0*/  @UP1 ULDC.64 UR10, c[0x0][0xa18] ;  /* 0x00028600000a1ab9 */ /* 0x000fe20000000a00 */
[----:B012---:R-:W-:Y:S02]  /*0e00*/  IMAD.U32 R2, RZ, RZ, UR8 ;  /* 0x00000008ff027e24 */ /* 0x007fe4000f8e00ff */
[----:B------:R-:W-:Y:S01]  /*0e10*/  IMAD.U32 R3, RZ, RZ, UR9 ;  /* 0x00000009ff037e24 */ /* 0x000fe2000f8e00ff */
[----:B------:R-:W-:-:S04]  /*0e20*/  @UP1 UIMAD.WIDE UR8, UR6, 0x4, UR10 ;  /* 0x00000004060818a5 */ /* 0x000fc8000f8e020a */
[----:B------:R-:W2:Y:S02]  /*0e30*/  @P0 LDG.E R2, desc[UR54][R2.64] ;  /* 0x0000003602020981 */ /* 0x000ea4000c1e1900 */
[----:B------:R-:W-:Y:S02]  /*0e40*/  IMAD.U32 R4, RZ, RZ, UR8 ;  /* 0x00000008ff047e24 */ /* 0x000fe4000f8e00ff */
[----:B------:R-:W-:Y:S01]  /*0e50*/  IMAD.U32 R5, RZ, RZ, UR9 ;  /* 0x00000009ff057e24 */ /* 0x000fe2000f8e00ff */
[----:B------:R-:W-:-:S04]  /*0e60*/  ULDC.64 UR8, c[0x0][0x418] ;  /* 0x0001060000087ab9 */ /* 0x000fc80000000a00 */
[----:B---3--:R-:W3:Y:S01]  /*0e70*/  @P2 LDG.E R4, desc[UR54][R4.64] ;  /* 0x0000003604042981 */ /* 0x008ee2000c1e1900 */
[----:B------:R-:W-:Y:S01]  /*0e80*/  UISETP.NE.U32.AND UP0, UPT, UR8, URZ, UPT ;  /* 0x0000003f0800728c */ /* 0x000fe2000bf05070 */
[----:B------:R-:W-:Y:S01]  /*0e90*/  UMOV UR38, URZ ;  /* 0x0000003f00267c82 */ /* 0x000fe20008000000 */
[----:B------:R-:W-:Y:S02]  /*0ea0*/  UMOV UR42, UR7 ;  /* 0x00000007002a7c82 */ /* 0x000fe40008000000 */
[----:B------:R-:W-:-:S03]  /*0eb0*/  UISETP.NE.AND.EX UP0, UPT, UR9, URZ, UPT, UP0 ;  /* 0x0000003f0900728c */ /* 0x000fc6000bf05300 */
[----:B------:R-:W-:Y:S01]  /*0ec0*/  ULDC.64 UR8, c[0x0][0xa20] ;  /* 0x0002880000087ab9 */ /* 0x000fe20000000a00 */
[----:B------:R-:W-:Y:S01]  /*0ed0*/  USEL UR4, UR4, 0x1, UP0 ;  /* 0x0000000104047887 */ /* 0x000fe20008000000 */
[----:B------:R-:W-:Y:S01]  /*0ee0*/  ISETP.NE.U32.AND P1, PT, RZ, UR8, PT ;  /* 0x00000008ff007c0c */ /* 0x000fe2000bf25070 */
[----:B------:R-:W-:Y:S02]  /*0ef0*/  ULDC UR8, c[0x0][0x2f0] ;  /* 0x0000bc0000087ab9 */ /* 0x000fe40000000800 */
[----:B------:R-:W-:Y:S01]  /*0f00*/  UIMAD UR4, UR4, UR8, URZ ;  /* 0x00000008040472a4 */ /* 0x000fe2000f8e023f */
[----:B------:R-:W-:Y:S02]  /*0f10*/  ISETP.NE.AND.EX P1, PT, RZ, UR9, PT, P1 ;  /* 0x00000009ff007c0c */ /* 0x000fe4000bf25310 */
[----:B--2---:R-:W-:Y:S02]  /*0f20*/  @P0 R2UR UR38, R2 ;  /* 0x00000000022602ca */ /* 0x004fe400000e0000 */
[----:B---3--:R-:W-:Y:S01]  /*0f30*/  @P2 R2UR UR45, R4 ;  /* 0x00000000042d22ca */ /* 0x008fe200000e0000 */
[----:B----4-:R-:W-:-:S14]  /*0f40*/  @P2 BRA `(.L_x_1322) ;  /* 0x0000000000382947 */ /* 0x010fdc0003800000 */
[----:B------:R-:W-:Y:S01]  /*0f50*/  ULDC.64 UR8, c[0x0][0xa00] ;  /* 0x0002800000087ab9 */ /* 0x000fe20000000a00 */
[----:B------:R-:W-:Y:S01]  /*0f60*/  ULDC UR45, c[0x0][0x288] ;  /* 0x0000a200002d7ab9 */ /* 0x000fe20000000800 */
        /* <DEDUP_REMOVED lines=12> */
.L_x_1322:
[----:B------:R-:W-:Y:S01]  /*1030*/  UMOV UR36, UR6 ;  /* 0x0000000600247c82 */ /* 0x000fe20008000000 */
[----:B------:R-:W-:Y:S05]  /*1040*/  @!P1 BRA `(.L_x_1323) ;  /* 0x00000000001c9947 */ /* 0x000fea0003800000 */
[----:B------:R-:W-:Y:S02]  /*1050*/  ULDC.64 UR8, c[0x0][0xa20] ;  /* 0x0002880000087ab9 */ /* 0x000fe40000000a00 */
[----:B------:R-:W-:-:S06]  /*1060*/  UIMAD.WIDE UR6, UR6, 0x4, UR8 ;  /* 0x00000004060678a5 */ /* 0x000fcc000f8e0208 */
[----:B------:R-:W-:Y:S02]  /*1070*/  IMAD.U32 R2, RZ, RZ, UR6 ;  /* 0x00000006ff027e24 */ /* 0x000fe4000f8e00ff */
[----:B------:R-:W-:-:S05]  /*1080*/  IMAD.U32 R3, RZ, RZ, UR7 ;  /* 0x00000007ff037e24 */ /* 0x000fca000f8e00ff */
[----:B------:R-:W2:Y:S02]  /*1090*/  LDG.E R2, desc[UR54][R2.64] ;  /* 0x0000003602027981 */ /* 0x000ea4000c1e1900 */
[----:B--2---:R-:W-:Y:S01]  /*10a0*/  R2UR UR4, R2 ;  /* 0x00000000020472ca */ /* 0x004fe200000e0000 */
[----:B------:R-:W-:-:S14]  /*10b0*/  BRA `(.L_x_1324) ;  /* 0x0000000000347947 */ /* 0x000fdc0003800000 */
.L_x_1323:
        /* <DEDUP_REMOVED lines=13> */
.L_x_1324:
[----:B------:R-:W-:Y:S01]  /*1190*/  ULDC UR6, c[0x0][0x448] ;  /* 0x0001120000067ab9 */ /* 0x000fe20000000800 */
[----:B------:R-:W-:Y:S02]  /*11a0*/  USHF.L.U32 UR37, UR5, 0x7, URZ ;  /* 0x0000000705257899 */ /* 0x000fe4000800063f */
[----:B------:R-:W-:Y:S02]  /*11b0*/  UISETP.NE.AND UP0, UPT, UR6, 0x1, UPT ;  /* 0x000000010600788c */ /* 0x000fe4000bf05270 */
[----:B------:R-:W-:Y:S02]  /*11c0*/  UIADD3 UR8, UR37, 0x7f, URZ ;  /* 0x0000007f25087890 */ /* 0x000fe4000fffe03f */
[----:B------:R-:W-:Y:S02]  /*11d0*/  UIADD3 UR38, -UR38, UR4, URZ ;  /* 0x0000000426267290 */ /* 0x000fe4000fffe13f */
[----:B------:R-:W-:Y:S01]  /*11e0*/  UP2UR UR51, UPR, URZ, 0x1 ;  /* 0x000000013f337883 */ /* 0x000fe20008000000 */
[----:B------:R-:W-:Y:S01]  /*11f0*/  ULDC.64 UR4, c[0x0][0x9e0] ;  /* 0x0002780000047ab9 */ /* 0x000fe20000000a00 */
[----:B------:R-:W-:-:S03]  /*1200*/  UIADD3 UR9, UR38, 0x1, -UR45 ;  /* 0x0000000126097890 */ /* 0x000fc6000fffe82d */
[----:B------:R-:W-:Y:S01]  /*1210*/  @UP0 ULDC UR6, c[0x0][0x44c] ;  /* 0x0001130000060ab9 */ /* 0x000fe20000000800 */
[----:B------:R-:W-:Y:S01]  /*1220*/  @UP0 ULDC UR10, c[0x0][0x450] ;  /* 0x00011400000a0ab9 */ /* 0x000fe20000000800 */
[----:B------:R-:W-:-:S04]  /*1230*/  UIMAD.WIDE.U32 UR6, UR8, UR6, URZ ;  /* 0x00000006080672a5 */ /* 0x000fc8000f8e003f */
[----:B------:R-:W-:Y:S02]  /*1240*/  @UP0 USHF.R.U32.HI UR8, URZ, UR10, UR7 ;  /* 0x0000000a3f080299 */ /* 0x000fe40008011607 */
[----:B------:R-:W-:Y:S02]  /*1250*/  UISETP.GE.AND UP0, UPT, UR5, 0x1, UPT ;  /* 0x000000010500788c */ /* 0x000fe4000bf06270 */
[----:B------:R-:W-:Y:S02]  /*1260*/  UIADD3 UR8, UR9, UR8, URZ ;  /* 0x0000000809087290 */ /* 0x000fe4000fffe03f */
[----:B------:R-:W-:Y:S02]  /*1270*/  UP2UR UR50, UPR, URZ, 0x1 ;  /* 0x000000013f327883 */ /* 0x000fe40008000000 */
[----:B------:R-:W-:Y:S01]  /*1280*/  PLOP3.LUT P0, PT, PT, PT, UP0, 0x40, 0x0 ;  /* 0x000000000000781c */ /* 0x000fe20003f0e808 */
[----:B------:R-:W-:-:S06]  /*1290*/  UIADD3 UR4, UR8, UR4, URZ ;  /* 0x0000000408047290 */ /* 0x000fcc000fffe03f */
[----:B------:R-:W-:-:S06]  /*12a0*/  IMAD.U32 R0, RZ, RZ, UR4 ;  /* 0x00000004ff007e24 */ /* 0x000fcc000f8e00ff */
[----:B------:R-:W-:Y:S05]  /*12b0*/  @P0 BRA `(.L_x_1325) ;  /* 0x0000000000400947 */ /* 0x000fea0003800000 */
        /* <DEDUP_REMOVED lines=10> */
.L_x_1326:
[----:B------:R-:W-:-:S11]  /*1360*/  UISETP.NE.AND UP0, UPT, UR5, 0x1, UPT ;  /* 0x000000010500788c */ /* 0x000fd6000bf05270 */
[----:B------:R-:W-:Y:S02]  /*1370*/  @UP0 ULDC.64 UR8, c[0x0][0x9e8] ;  /* 0x00027a0000080ab9 */ /* 0x000fe40000000a00 */
[----:B------:R-:W-:-:S04]  /*1380*/  UIMAD.WIDE.U32 UR6, UR4, UR8, URZ ;  /* 0x00000008040672a5 */ /* 0x000fc8000f8e003f */
[----:B------:R-:W-:-:S12]  /*1390*/  @UP0 USHF.R.U32.HI UR4, URZ, UR9, UR7 ;  /* 0x000000093f040299 */ /* 0x000fd80008011607 */
.L_x_1327:
[----:B------:R-:W-:-:S06]  /*13a0*/  UIMAD UR4, UR4, UR5, UR5 ;  /* 0x00000005040472a4 */ /* 0x000fcc000f8e0205 */
[----:B------:R-:W-:-:S07]  /*13b0*/  VIMNMX R0, R0, UR4, PT ;  /* 0x0000000400007c48 */ /* 0x000fce000bfe0100 */
.L_x_1325:
[----:B------:R-:W-:Y:S01]  /*13c0*/  UISETP.NE.AND UP0, UPT, UR51, URZ, UPT ;  /* 0x0000003f3300728c */ /* 0x000fe2000bf05270 */
[----:B------:R-:W-:Y:S01]  /*13d0*/  VIADD R0, R0, 0x7f ;  /* 0x0000007f00007836 */ /* 0x000fe20000000000 */
[----:B------:R-:W-:Y:S01]  /*13e0*/  UMOV UR9, UR37 ;  /* 0x0000002500097c82 */ /* 0x000fe20008000000 */
[----:B------:R-:W-:Y:S02]  /*13f0*/  UIADD3 UR4, UR38, 0x7f, URZ ;  /* 0x0000007f26047890 */ /* 0x000fe4000fffe03f */
[----:B------:R-:W-:Y:S01]  /*1400*/  UIADD3 UR53, UR38, -UR45, URZ ;  /* 0x8000002d26357290 */ /* 0x000fe2000fffe03f */
        /* <DEDUP_REMOVED lines=27> */
.L_x_1329:
[----:B------:R-:W-:-:S11]  /*15c0*/  UISETP.NE.AND UP0, UPT, UR5, 0x1, UPT ;  /* 0x000000010500788c */ /* 0x000fd6000bf05270 */
[----:B------:R-:W-:Y:S02]  /*15d0*/  @UP0 ULDC.64 UR10, c[0x0][0x9e8] ;  /* 0x00027a00000a0ab9 */ /* 0x000fe40000000a00 */
[----:B------:R-:W-:-:S04]  /*15e0*/  UIMAD.WIDE.U32 UR6, UR4, UR10, URZ ;  /* 0x0000000a040672a5 */ /* 0x000fc8000f8e003f */
[----:B------:R-:W-:-:S12]  /*15f0*/  @UP0 USHF.R.U32.HI UR4, URZ, UR11, UR7 ;  /* 0x0000000b3f040299 */ /* 0x000fd80008011607 */
.L_x_1330:
[----:B------:R-:W-:-:S04]  /*1600*/  UIMAD UR4, UR4, UR5, URZ ;  /* 0x00000005040472a4 */ /* 0x000fc8000f8e023f */
[----:B------:R-:W-:-:S04]  /*1610*/  UISETP.LT.AND UP0, UPT, UR9, UR4, UPT ;  /* 0x000000040900728c */ /* 0x000fc8000bf01270 */
[----:B------:R-:W-:-:S12]  /*1620*/  USEL UR9, UR9, UR4, !UP0 ;  /* 0x0000000409097287 */ /* 0x000fd8000c000000 */
.L_x_1328:
[----:B------:R-:W-:Y:S01]  /*1630*/  USHF.R.S32.HI UR4, URZ, 0x1f, UR9 ;  /* 0x0000001f3f047899 */ /* 0x000fe20008011409 */
[----:B------:R-:W-:Y:S02]  /*1640*/  PLOP3.LUT P0, PT, PT, PT, PT, 0x80, 0x0 ;  /* 0x000000000000781c */ /* 0x000fe40003f0f070 */
[----:B------:R-:W-:Y:S01]  /*1650*/  CS2R R2, SRZ ;  /* 0x0000000000027805 */ /* 0x000fe2000001ff00 */
[----:B------:R-:W-:Y:S01]  /*1660*/  IMAD.MOV.U32 R20, RZ, RZ, RZ ;  /* 0x000000ffff147224 */ /* 0x000fe200078e00ff */
        /* <DEDUP_REMOVED lines=69> */
.L_x_1332:
        /* <DEDUP_REMOVED lines=9> */
.L_x_1524:
[----:B------:R-:W-:Y:S05]  /*1b50*/  @!P0 BRA `(.L_x_1334) ;  /* 0x0000000000048947 */ /* 0x000fea0003800000 */
[----:B------:R-:W-:Y:S01]  /*1b60*/  BPT.TRAP 0x1 ;  /* 0x000000040000795c */ /* 0x000fe20000300000 */
.L_x_1334:
[----:B0-----:R-:W-:Y:S02]  /*1b70*/  IMAD.U32 R3, RZ, RZ, UR46 ;  /* 0x0000002eff037e24 */ /* 0x001fe4000f8e00ff */
[----:B------:R-:W-:-:S03]  /*1b80*/  IMAD.U32 R0, RZ, RZ, UR47 ;  /* 0x0000002fff007e24 */ /* 0x000fc6000f8e00ff */
[----:B------:R-:W-:Y:S02]  /*1b90*/  LEA R3, R3, UR41, 0x3 ;  /* 0x0000002903037c11 */ /* 0x000fe4000f8e18ff */
[----:B------:R-:W-:-:S04]  /*1ba0*/  SHF.L.U32 R0, R0, 0x1f, RZ ;  /* 0x0000001f00007819 */ /* 0x000fc800000006ff */
[----:B------:R0:W1:Y:S01]  /*1bb0*/  SYNCS.PHASECHK.TRANS64.TRYWAIT P1, [R3+URZ+0x28830], R0 ;  /* 0x02883000030075a7 */ /* 0x000062000802017f */
[----:B------:R-:W-:Y:S05]  /*1bc0*/  @!P0 BRA `(.L_x_1335) ;  /* 0x0000000000048947 */ /* 0x000fea0003800000 */
[----:B------:R-:W-:Y:S01]  /*1bd0*/  BPT.TRAP 0x1 ;  /* 0x000000040000795c */ /* 0x000fe20000300000 */
.L_x_1335:
[----:B-1----:R-:W-:Y:S05]  /*1be0*/  @P1 BRA `(.L_x_1336) ;  /* 0x0000000000081947 */ /* 0x002fea0003800000 */
[----:B------:R-:W1:Y:S02]  /*1bf0*/  SYNCS.PHASECHK.TRANS64.TRYWAIT P1, [R3+URZ+0x28830], R0 ;  /* 0x02883000030075a7 */ /* 0x000e64000802017f */
[----:B-1----:R-:W-:Y:S05]  /*1c00*/  @!P1 BRA `(.L_x_1337) ;  /* 0x0000013c00ec9947 */ /* 0x002fea0003800000 */
.L_x_1336:
        /* <DEDUP_REMOVED lines=63> */
.L_x_1338:
[----:B------:R-:W-:Y:S01]  /*2000*/  UISETP.NE.AND UP1, UPT, UR51, URZ, UPT ;  /* 0x0000003f3300728c */ /* 0x000fe2000bf25270 */
[----:B01----:R-:W-:Y:S01]  /*2010*/  VIADD R0, R17, UR37 ;  /* 0x0000002511007c36 */ /* 0x003fe20008000000 */
[----:B------:R-:W-:Y:S01]  /*2020*/  R2UR UR6, R3 ;  /* 0x00000000030672ca */ /* 0x000fe200000e0000 */
[----:B------:R-:W-:Y:S01]  /*2030*/  IMAD.MOV.U32 R3, RZ, RZ, -0x80 ;  /* 0xffffff80ff037424 */ /* 0x000fe200078e00ff */
[----:B------:R-:W-:Y:S01]  /*2040*/  UISETP.NE.AND UP0, UPT, UR50, URZ, UPT ;  /* 0x0000003f3200728c */ /* 0x000fe2000bf05270 */
[----:B------:R-:W-:Y:S01]  /*2050*/  IMAD.U32 R7, RZ, RZ, UR45 ;  /* 0x0000002dff077e24 */ /* 0x000fe2000f8e00ff */
[----:B------:R-:W-:Y:S01]  /*2060*/  PLOP3.LUT P1, PT, PT, PT, UP1, 0x80, 0x0 ;  /* 0x000000000000781c */ /* 0x000fe20003f2f018 */
[----:B------:R-:W-:Y:S01]  /*2070*/  IMAD R10, R88, R3, 0x80 ;  /* 0x00000080580a7424 */ /* 0x000fe200078e0203 */
[----:B------:R-:W-:Y:S01]  /*2080*/  PLOP3.LUT P2, PT, PT, PT, UP1, 0x80, 0x0 ;  /* 0x000000000000781c */ /* 0x000fe20003f4f018 */
[----:B------:R-:W-:Y:S01]  /*2090*/  ULDC UR56, c[0x0][0x9dc] ;  /* 0x0002770000387ab9 */ /* 0x000fe20000000800 */
[----:B------:R-:W-:Y:S01]  /*20a0*/  ULDC UR14, c[0x0][0x9e0] ;  /* 0x00027800000e7ab9 */ /* 0x000fe20000000800 */
[----:B------:R-:W-:Y:S01]  /*20b0*/  @UP1 ULDC UR7, c[0x0][0x44c] ;  /* 0x0001130000071ab9 */ /* 0x000fe20000000800 */
[----:B------:R-:W-:Y:S01]  /*20c0*/  VIADD R3, R10, 0x1 ;  /* 0x000000010a037836 */ /* 0x000fe20000000000 */
[----:B------:R-:W-:-:S02]  /*20d0*/  LEA R8, R88, 0xffffff80, 0x7 ;  /* 0xffffff8058087811 */ /* 0x000fc400078e38ff */
[----:B------:R-:W-:-:S04]  /*20e0*/  UIADD3 UR6, UR6, 0x28840, URZ ;  /* 0x0002884006067890 */ /* 0x000fc8000fffe03f */
[----:B------:R-:W-:Y:S01]  /*20f0*/  @P1 IMAD.HI.U32 R2, R0, UR7, RZ ;  /* 0x0000000700021c27 */ /* 0x000fe2000f8e00ff */
[----:B------:R-:W-:Y:S01]  /*2100*/  @UP1 ULDC UR7, c[0x0][0x450] ;  /* 0x0001140000071ab9 */ /* 0x000fe20000000800 */
[----:B------:R-:W-:Y:S01]  /*2110*/  UPRMT UR6, UR40, 0x654, UR6 ;  /* 0x0000065428067896 */ /* 0x000fe20008000006 */
[----:B------:R-:W-:Y:S02]  /*2120*/  PLOP3.LUT P1, PT, PT, PT, UP0, 0x40, 0x0 ;  /* 0x000000000000781c */ /* 0x000fe40003f2e808 */
[----:B------:R-:W-:Y:S01]  /*2130*/  @P2 SHF.R.U32.HI R0, RZ, UR7, R2 ;  /* 0x00000007ff002c19 */ /* 0x000fe20008011602 */
[----:B------:R-:W-:Y:S02]  /*2140*/  IMAD R2, R16, -0x2, R3 ;  /* 0xfffffffe10027824 */ /* 0x000fe400078e0203 */
[----:B------:R-:W-:Y:S02]  /*2150*/  VIADD R3, R10, UR38 ;  /* 0x000000260a037c36 */ /* 0x000fe40008000000 */
[----:B------:R-:W0:Y:S01]  /*2160*/  SHFL.IDX PT, R5, R0, RZ, 0x1c1f ;  /* 0x001c1fff00057589 */ /* 0x000e2200000e0000 */
[----:B------:R-:W-:Y:S01]  /*2170*/  SYNCS.ARRIVE.TRANS64.RED.A1T0 RZ, [UR6], RZ ;  /* 0x000000ffffff79a7 */ /* 0x000fe20008100406 */
[----:B------:R-:W-:Y:S01]  /*2180*/  ULOP3.LUT UR6, URZ, UR56, URZ, 0x33, !UPT ;  /* 0x000000383f067292 */ /* 0x000fe2000f8e333f */
[----:B------:R-:W-:Y:S01]  /*2190*/  IADD3 R2, -R7, UR38, R2 ;  /* 0x0000002607027c10 */ /* 0x000fe2000fffe102 */
[----:B------:R-:W-:-:S04]  /*21a0*/  IMAD R12, R16, -0x2, R3 ;  /* 0xfffffffe100c7824 */ /* 0x000fc800078e0203 */
[C---:B------:R-:W-:Y:S02]  /*21b0*/  VIADD R21, R2.reuse, UR14 ;  /* 0x0000000e02157c36 */ /* 0x040fe40008000000 */
[----:B------:R-:W-:-:S03]  /*21c0*/  VIADD R14, R2, UR6 ;  /* 0x00000006020e7c36 */ /* 0x000fc60008000000 */
[----:B0-----:R-:W-:Y:S01]  /*21d0*/  VIADDMNMX R2, R5, R21, R12, PT ;  /* 0x0000001505027246 */ /* 0x001fe2000380010c */
[----:B------:R-:W-:Y:S01]  /*21e0*/  IMAD.IADD R4, R14, 0x1, R5 ;  /* 0x000000010e047824 */ /* 0x000fe200078e0205 */
[----:B------:R-:W-:Y:S06]  /*21f0*/  @P1 BRA `(.L_x_1339) ;  /* 0x0000000000641947 */ /* 0x000fec0003800000 */
[----:B------:R-:W-:Y:S01]  /*2200*/  IMAD.U32 R6, RZ, RZ, UR45 ;  /* 0x0000002dff067e24 */ /* 0x000fe2000f8e00ff */
[----:B------:R-:W-:Y:S04]  /*2210*/  BSSY B0, `(.L_x_1340) ;  /* 0x0000013000007945 */ /* 0x000fe80003800000 */
[----:B------:R-:W-:-:S04]  /*2220*/  IADD3 R3, -R6, UR38, R5 ;  /* 0x0000002606037c10 */ /* 0x000fc8000fffe105 */
        /* <DEDUP_REMOVED lines=11> */
.L_x_1341:
[----:B------:R-:W-:Y:S02]  /*22e0*/  ULDC UR6, c[0x0][0x9e4] ;  /* 0x0002790000067ab9 */ /* 0x000fe40000000800 */
[----:B------:R-:W-:-:S05]  /*22f0*/  IMAD.U32 R5, RZ, RZ, UR6 ;  /* 0x00000006ff057e24 */ /* 0x000fca000f8e00ff */
[----:B------:R-:W-:-:S13]  /*2300*/  ISETP.NE.AND P1, PT, R5, 0x1, PT ;  /* 0x000000010500780c */ /* 0x000fda0003f25270 */
[----:B------:R-:W0:Y:S02]  /*2310*/  @P1 LDC.64 R6, c[0x0][0x9e8] ;  /* 0x00027a00ff061b82 */ /* 0x000e240000000a00 */
[----:B0-----:R-:W-:-:S05]  /*2320*/  @P1 IMAD.HI.U32 R6, R3, R6, RZ ;  /* 0x0000000603061227 */ /* 0x001fca00078e00ff */
[----:B------:R-:W-:-:S07]  /*2330*/  @P1 SHF.R.U32.HI R3, RZ, R7, R6 ;  /* 0x00000007ff031219 */ /* 0x000fce0000011606 */
.L_x_1342:
[----:B------:R-:W-:Y:S05]  /*2340*/  BSYNC B0 ;  /* 0x0000000000007941 */ /* 0x000fea0003800000 */
.L_x_1340:
[----:B------:R-:W-:-:S04]  /*2350*/  IMAD R3, R3, R5, -R8 ;  /* 0x0000000503037224 */ /* 0x000fc800078e0a08 */
[----:B------:R-:W-:-:S05]  /*2360*/  IMAD R3, R16, -0x2, R3 ;  /* 0xfffffffe10037824 */ /* 0x000fca00078e0203 */
[----:B------:R-:W-:Y:S02]  /*2370*/  VIADDMNMX R2, R3, R5, R2, PT ;  /* 0x0000000503027246 */ /* 0x000fe40003800102 */
[----:B------:R-:W-:-:S07]  /*2380*/  VIMNMX R4, R4, R3, !PT ;  /* 0x0000000304047248 */ /* 0x000fce0007fe0100 */
.L_x_1339:
[C---:B------:R-:W-:Y:S01]  /*2390*/  ISETP.GE.AND P2, PT, R10.reuse, 0x9, PT ;  /* 0x000000090a00780c */ /* 0x040fe20003f46270 */
[----:B------:R-:W-:Y:S01]  /*23a0*/  UISETP.NE.AND UP0, UPT, UR50, URZ, UPT ;  /* 0x0000003f3200728c */ /* 0x000fe2000bf05270 */
[----:B------:R-:W-:Y:S02]  /*23b0*/  ISETP.GE.AND P1, PT, R10, 0x2, PT ;  /* 0x000000020a00780c */ /* 0x000fe40003f26270 */
        /* <DEDUP_REMOVED lines=9> */
[----:B------:R-:W-:Y:S01]  /*2450*/  P2R R90, PR, RZ, 0x20 ;  /* 0x00000020ff5a7803 */ /* 0x000fe20000000000 */
[----:B------:R-:W0:Y:S01]  /*2460*/  SHFL.IDX PT, R25, R0, 0x1, 0x1c1f ;  /* 0x003c1f0000197f89 */ /* 0x000e2200000e0000 */
[----:B------:R-:W-:-:S02]  /*2470*/  ISETP.LT.OR P3, PT, R2, 0x11, P3 ;  /* 0x000000110200780c */ /* 0x000fc40001f61670 */
[----:B------:R-:W-:Y:S02]  /*2480*/  ISETP.GT.AND P4, PT, R4, 0x9, !P6 ;  /* 0x000000090400780c */ /* 0x000fe40007784270 */
[----:B------:R-:W-:Y:S02]  /*2490*/  ISETP.GE.AND P5, PT, R10, 0x12, PT ;  /* 0x000000120a00780c */ /* 0x000fe40003fa6270 */
[----:B------:R-:W-:Y:S02]  /*24a0*/  FSEL R123, R32, -INF , !P3 ;  /* 0xff800000207b7808 */ /* 0x000fe40005800000 */
[----:B------:R-:W-:Y:S02]  /*24b0*/  ISETP.LT.OR P4, PT, R2, 0xa, P4 ;  /* 0x0000000a0200780c */ /* 0x000fe40002781670 */
[----:B------:R-:W-:Y:S02]  /*24c0*/  ISETP.GT.AND P3, PT, R4, 0x11, !P5 ;  /* 0x000000110400780c */ /* 0x000fe40006f64270 */
[----:B------:R-:W-:-:S02]  /*24d0*/  FSEL R129, R29, -INF , !P4 ;  /* 0xff8000001d817808 */ /* 0x000fc40006000000 */
[----:B------:R-:W-:Y:S02]  /*24e0*/  ISETP.LT.OR P3, PT, R2, 0x12, P3 ;  /* 0x000000120200780c */ /* 0x000fe40001f61670 */
[----:B------:R-:W-:Y:S02]  /*24f0*/  ISETP.GE.AND P4, PT, R10, 0x19, PT ;  /* 0x000000190a00780c */ /* 0x000fe40003f86270 */
[----:B------:R-:W-:Y:S02]  /*2500*/  FSEL R99, R33, -INF , !P3 ;  /* 0xff80000021637808 */ /* 0x000fe40005800000 */
[----:B------:R-:W-:Y:S02]  /*2510*/  ISETP.GT.AND P3, PT, R4, 0x18, !P4 ;  /* 0x000000180400780c */ /* 0x000fe40006764270 */
[----:B------:R-:W-:Y:S01]  /*2520*/  P2R R29, PR, RZ, 0x10 ;  /* 0x00000010ff1d7803 */ /* 0x000fe20000000000 */
[----:B0-----:R-:W-:Y:S01]  /*2530*/  IMAD.IADD R6, R14, 0x1, R25 ;  /* 0x000000010e067824 */ /* 0x001fe200078e0219 */
        /* <DEDUP_REMOVED lines=106> */
[----:B------:R-:W-:Y:S02]  /*2be0*/  P2R R28, PR, RZ, 0x20 ;  /* 0x00000020ff1c7803 */ /* 0x000fe40000000000 */
[----:B------:R-:W-:Y:S02]  /*2bf0*/  FSEL R77, R77, -INF , !P3 ;  /* 0xff8000004d4d7808 */ /* 0x000fe40005800000 */
[----:B------:R-:W-:-:S02]  /*2c00*/  ISETP.GE.AND P3, PT, R10, 0x71, PT ;  /* 0x000000710a00780c */ /* 0x000fc40003f66270 */
        /* <DEDUP_REMOVED lines=39> */
.L_x_1345:
[----:B------:R-:W-:Y:S02]  /*2e80*/  ULDC UR6, c[0x0][0x9e4] ;  /* 0x0002790000067ab9 */ /* 0x000fe40000000800 */
[----:B------:R-:W-:-:S05]  /*2e90*/  IMAD.U32 R2, RZ, RZ, UR6 ;  /* 0x00000006ff027e24 */ /* 0x000fca000f8e00ff */
[----:B------:R-:W-:-:S13]  /*2ea0*/  ISETP.NE.AND P6, PT, R2, 0x1, PT ;  /* 0x000000010200780c */ /* 0x000fda0003fc5270 */
[----:B------:R-:W0:Y:S02]  /*2eb0*/  @P6 LDC.64 R24, c[0x0][0x9e8] ;  /* 0x00027a00ff186b82 */ /* 0x000e240000000a00 */
[----:B0-----:R-:W-:-:S05]  /*2ec0*/  @P6 IMAD.HI.U32 R0, R21, R24, RZ ;  /* 0x0000001815006227 */ /* 0x001fca00078e00ff */
[----:B------:R-:W-:-:S07]  /*2ed0*/  @P6 SHF.R.U32.HI R21, RZ, R25, R0 ;  /* 0x00000019ff156219 */ /* 0x000fce0000011600 */
.L_x_1346:
[----:B------:R-:W-:Y:S05]  /*2ee0*/  BSYNC B0 ;  /* 0x0000000000007941 */ /* 0x000fea0003800000 */
.L_x_1344:
[----:B------:R-:W-:-:S04]  /*2ef0*/  IMAD R21, R21, R2, -R8 ;  /* 0x0000000215157224 */ /* 0x000fc800078e0a08 */
[----:B------:R-:W-:-:S05]  /*2f00*/  IMAD R21, R16, -0x2, R21 ;  /* 0xfffffffe10157824 */ /* 0x000fca00078e0215 */
[----:B------:R-:W-:Y:S02]  /*2f10*/  VIADDMNMX R4, R21, R2, R4, PT ;  /* 0x0000000215047246 */ /* 0x000fe40003800104 */
[----:B------:R-:W-:-:S07]  /*2f20*/  VIMNMX R6, R6, R21, !PT ;  /* 0x0000001506067248 */ /* 0x000fce0007fe0100 */
.L_x_1343:
[----:B------:R-:W-:Y:S01]  /*2f30*/  ISETP.GT.AND P1, PT, R6, 0x1, !P1 ;  /* 0x000000010600780c */ /* 0x000fe20004f24270 */
[----:B------:R-:W-:Y:S01]  /*2f40*/  ULDC UR6, c[0x0][0x988] ;  /* 0x0002620000067ab9 */ /* 0x000fe20000000800 */
[----:B------:R-:W-:Y:S01]  /*2f50*/  ISETP.NE.AND P6, PT, R89, RZ, PT ;  /* 0x000000ff5900720c */ /* 0x000fe20003fc5270 */
[----:B------:R-:W-:Y:S01]  /*2f60*/  UISETP.NE.AND UP1, UPT, UR51, URZ, UPT ;  /* 0x0000003f3300728c */ /* 0x000fe2000bf25270 */
[----:B------:R-:W-:Y:S01]  /*2f70*/  ISETP.LT.OR P1, PT, R4, 0x2, P1 ;  /* 0x000000020400780c */ /* 0x000fe20000f21670 */
[----:B------:R-:W-:Y:S01]  /*2f80*/  UISETP.NE.AND UP0, UPT, UR50, URZ, UPT ;  /* 0x0000003f3200728c */ /* 0x000fe2000bf05270 */
[----:B------:R-:W-:Y:S01]  /*2f90*/  FMNMX.FTZ R0, R97, R125, !PT ;  /* 0x0000007d61007209 */ /* 0x000fe20007810000 */
[----:B------:R-:W-:Y:S01]  /*2fa0*/  UMOV UR10, UR37 ;  /* 0x00000025000a7c82 */ /* 0x000fe20008000000 */
[----:B------:R-:W-:Y:S02]  /*2fb0*/  FSEL R27, R27, -INF , !P1 ;  /* 0xff8000001b1b7808 */ /* 0x000fe40004800000 */
[----:B------:R-:W-:-:S02]  /*2fc0*/  ISETP.GT.AND P1, PT, R6, 0x9, !P6 ;  /* 0x000000090600780c */ /* 0x000fc40007724270 */
[----:B------:R-:W-:Y:S02]  /*2fd0*/  FMNMX.FTZ R0, R127, R0, !PT ;  /* 0x000000007f007209 */ /* 0x000fe40007810000 */
[----:B------:R-:W-:Y:S01]  /*2fe0*/  ISETP.LT.OR P1, PT, R4, 0xa, P1 ;  /* 0x0000000a0400780c */ /* 0x000fe20000f21670 */
[----:B------:R-:W-:Y:S01]  /*2ff0*/  @UP1 ULDC UR11, c[0x0][0x450] ;  /* 0x00011400000b1ab9 */ /* 0x000fe20000000800 */
[----:B------:R-:W-:Y:S02]  /*3000*/  FMNMX.FTZ R0, R129, R0, !PT ;  /* 0x0000000081007209 */ /* 0x000fe40007810000 */
[----:B------:R-:W-:Y:S02]  /*3010*/  FSEL R31, R31, -INF , !P1 ;  /* 0xff8000001f1f7808 */ /* 0x000fe40004800000 */
[----:B------:R-:W-:Y:S02]  /*3020*/  ISETP.NE.AND P1, PT, R90, RZ, PT ;  /* 0x000000ff5a00720c */ /* 0x000fe40003f25270 */
[----:B------:R-:W-:-:S02]  /*3030*/  FMNMX.FTZ R0, R123, R0, !PT ;  /* 0x000000007b007209 */ /* 0x000fc40007810000 */
[----:B------:R-:W-:Y:S02]  /*3040*/  ISETP.GT.AND P1, PT, R6, 0x10, !P1 ;  /* 0x000000100600780c */ /* 0x000fe40004f24270 */
[----:B------:R-:W-:Y:S02]  /*3050*/  FMNMX.FTZ R0, R99, R0, !PT ;  /* 0x0000000063007209 */ /* 0x000fe40007810000 */
[----:B------:R-:W-:Y:S02]  /*3060*/  ISETP.LT.OR P1, PT, R4, 0x11, P1 ;  /* 0x000000110400780c */ /* 0x000fe40000f21670 */
[----:B------:R-:W-:Y:S02]  /*3070*/  ISETP.GT.AND P2, PT, R6, 0x8, !P2 ;  /* 0x000000080600780c */ /* 0x000fe40005744270 */
[----:B------:R-:W-:Y:S02]  /*3080*/  FSEL R25, R34, -INF , !P1 ;  /* 0xff80000022197808 */ /* 0x000fe40004800000 */
[----:B------:R-:W-:-:S02]  /*3090*/  ISETP.NE.AND P1, PT, R28, RZ, PT ;  /* 0x000000ff1c00720c */ /* 0x000fc40003f25270 */
[----:B------:R-:W-:Y:S02]  /*30a0*/  FMNMX.FTZ R0, R121, R0, !PT ;  /* 0x0000000079007209 */ /* 0x000fe40007810000 */
[----:B------:R-:W-:Y:S02]  /*30b0*/  ISETP.GT.AND P1, PT, R6, 0x11, !P1 ;  /* 0x000000110600780c */ /* 0x000fe40004f24270 */
[C---:B------:R-:W-:Y:S02]  /*30c0*/  ISETP.LT.OR P2, PT, R4.reuse, 0x9, P2 ;  /* 0x000000090400780c */ /* 0x040fe40001741670 */
[----:B------:R-:W-:Y:S02]  /*30d0*/  ISETP.LT.OR P1, PT, R4, 0x12, P1 ;  /* 0x000000120400780c */ /* 0x000fe40000f21670 */
[----:B------:R-:W-:Y:S02]  /*30e0*/  FMNMX.FTZ R0, R101, R0, !PT ;  /* 0x0000000065007209 */ /* 0x000fe40007810000 */
[----:B------:R-:W-:-:S02]  /*30f0*/  FSEL R35, R35, -INF , !P1 ;  /* 0xff80000023237808 */ /* 0x000fc40004800000 */
[----:B------:R-:W-:Y:S02]  /*3100*/  ISETP.NE.AND P1, PT, R29, RZ, PT ;  /* 0x000000ff1d00720c */ /* 0x000fe40003f25270 */
[----:B------:R-:W-:Y:S02]  /*3110*/  FSEL R21, R30, -INF , !P2 ;  /* 0xff8000001e157808 */ /* 0x000fe40005000000 */
[----:B------:R-:W-:Y:S02]  /*3120*/  ISETP.GT.AND P1, PT, R6, 0x18, !P1 ;  /* 0x000000180600780c */ /* 0x000fe40004f24270 */
[----:B------:R-:W-:Y:S02]  /*3130*/  ISETP.NE.AND P2, PT, R44, RZ, PT ;  /* 0x000000ff2c00720c */ /* 0x000fe40003f45270 */
[----:B------:R-:W-:Y:S02]  /*3140*/  ISETP.LT.OR P1, PT, R4, 0x19, P1 ;  /* 0x000000190400780c */ /* 0x000fe40000f21670 */
[----:B------:R-:W-:-:S02]  /*3150*/  FMNMX.FTZ R0, R119, R0, !PT ;  /* 0x0000000077007209 */ /* 0x000fc40007810000 */
[----:B------:R-:W-:Y:S02]  /*3160*/  FSEL R29, R38, -INF , !P1 ;  /* 0xff800000261d7808 */ /* 0x000fe40004800000 */
[----:B------:R-:W-:Y:S02]  /*3170*/  ISETP.NE.AND P1, PT, R32, RZ, PT ;  /* 0x000000ff2000720c */ /* 0x000fe40003f25270 */
[----:B------:R-:W-:Y:S02]  /*3180*/  FMNMX.FTZ R0, R103, R0, !PT ;  /* 0x0000000067007209 */ /* 0x000fe40007810000 */
[----:B------:R-:W-:Y:S02]  /*3190*/  ISETP.GT.AND P1, PT, R6, 0x19, !P1 ;  /* 0x000000190600780c */ /* 0x000fe40004f24270 */
[----:B------:R-:W-:Y:S02]  /*31a0*/  ISETP.NE.AND P6, PT, R45, RZ, PT ;  /* 0x000000ff2d00720c */ /* 0x000fe40003fc5270 */
        /* <DEDUP_REMOVED lines=39> */
[----:B------:R-:W-:Y:S02]  /*3420*/  FMNMX.FTZ R0, R11, R0, !PT ;  /* 0x000000000b007209 */ /* 0x000fe40007810000 */
        /* <DEDUP_REMOVED lines=11> */
[----:B------:R-:W-:Y:S01]  /*34e0*/  FMNMX.FTZ R8, R85, R0, !PT ;  /* 0x0000000055087209 */ /* 0x000fe20007810000 */
[----:B------:R-:W-:Y:S01]  /*34f0*/  IMAD.U32 R0, RZ, RZ, UR6 ;  /* 0x00000006ff007e24 */ /* 0x000fe2000f8e00ff */
[----:B------:R-:W-:Y:S01]  /*3500*/  ISETP.LT.OR P1, PT, R4, 0x3a, P1 ;  /* 0x0000003a0400780c */ /* 0x000fe20000f21670 */
[----:B------:R-:W-:Y:S01]  /*3510*/  @UP1 ULDC UR6, c[0x0][0x44c] ;  /* 0x0001130000061ab9 */ /* 0x000fe20000000800 */
[----:B------:R-:W-:Y:S01]  /*3520*/  ISETP.NE.AND P2, PT, R92, RZ, PT ;  /* 0x000000ff5c00720c */ /* 0x000fe20003f45270 */
[----:B------:R-:W0:Y:S01]  /*3530*/  SHFL.BFLY PT, R95, R8, 0x2, 0x1f ;  /* 0x0c401f00085f7f89 */ /* 0x000e2200000e0000 */
[----:B------:R-:W-:Y:S01]  /*3540*/  FSEL R55, R55, -INF , !P1 ;  /* 0xff80000037377808 */ /* 0x000fe20004800000 */
[----:B------:R-:W-:Y:S01]  /*3550*/  UIMAD.WIDE.U32 UR6, UR37, UR6, URZ ;  /* 0x00000006250672a5 */ /* 0x000fe2000f8e003f */
[----:B------:R-:W-:-:S02]  /*3560*/  ISETP.NE.AND P1, PT, R49, RZ, PT ;  /* 0x000000ff3100720c */ /* 0x000fc40003f25270 */
[----:B------:R-:W-:Y:S01]  /*3570*/  ISETP.NE.AND P6, PT, R72, RZ, PT ;  /* 0x000000ff4800720c */ /* 0x000fe20003fc5270 */
[----:B------:R-:W-:Y:S01]  /*3580*/  @UP1 USHF.R.U32.HI UR10, URZ, UR11, UR7 ;  /* 0x0000000b3f0a1299 */ /* 0x000fe20008011607 */
[C---:B------:R-:W-:Y:S02]  /*3590*/  ISETP.GT.AND P1, PT, R6.reuse, 0x40, !P1 ;  /* 0x000000400600780c */ /* 0x040fe40004f24270 */
[----:B------:R-:W-:Y:S01]  /*35a0*/  ISETP.GT.AND P3, PT, R6, 0x70, !P3 ;  /* 0x000000700600780c */ /* 0x000fe20005f64270 */
[----:B------:R-:W-:Y:S01]  /*35b0*/  UIADD3 UR53, UR53, UR10, URZ ;  /* 0x0000000a35357290 */ /* 0x000fe2000fffe03f */
[----:B------:R-:W-:Y:S02]  /*35c0*/  ISETP.LT.OR P1, PT, R4, 0x41, P1 ;  /* 0x000000410400780c */ /* 0x000fe40000f21670 */
[----:B------:R-:W-:Y:S01]  /*35d0*/  ISETP.GT.AND P4, PT, R6, 0x71, !P4 ;  /* 0x000000710600780c */ /* 0x000fe20006784270 */
[----:B------:R-:W-:Y:S01]  /*35e0*/  UIADD3 UR14, UR53, UR14, URZ ;  /* 0x0000000e350e7290 */ /* 0x000fe2000fffe03f */
[----:B------:R-:W-:-:S02]  /*35f0*/  FSEL R49, R58, -INF , !P1 ;  /* 0xff8000003a317808 */ /* 0x000fc40004800000 */
[----:B------:R-:W-:Y:S02]  /*3600*/  ISETP.NE.AND P1, PT, R52, RZ, PT ;  /* 0x000000ff3400720c */ /* 0x000fe40003f25270 */
[----:B------:R-:W-:Y:S02]  /*3610*/  ISETP.LT.OR P3, PT, R4, 0x71, P3 ;  /* 0x000000710400780c */ /* 0x000fe40001f61670 */
[C---:B------:R-:W-:Y:S02]  /*3620*/  ISETP.GT.AND P1, PT, R6.reuse, 0x41, !P1 ;  /* 0x000000410600780c */ /* 0x040fe40004f24270 */
[----:B------:R-:W-:Y:S02]  /*3630*/  ISETP.GT.AND P5, PT, R6, 0x78, !P5 ;  /* 0x000000780600780c */ /* 0x000fe40006fa4270 */
[----:B------:R-:W-:Y:S02]  /*3640*/  ISETP.LT.OR P1, PT, R4, 0x42, P1 ;  /* 0x000000420400780c */ /* 0x000fe40000f21670 */
[----:B0-----:R-:W-:-:S02]  /*3650*/  FMNMX.FTZ R95, R8, R95, !PT ;  /* 0x0000005f085f7209 */ /* 0x001fc40007810000 */
[----:B------:R-:W-:Y:S02]  /*3660*/  FSEL R59, R59, -INF , !P1 ;  /* 0xff8000003b3b7808 */ /* 0x000fe40004800000 */
[----:B------:R-:W-:Y:S01]  /*3670*/  ISETP.NE.AND P1, PT, R53, RZ, PT ;  /* 0x000000ff3500720c */ /* 0x000fe20003f25270 */
[----:B------:R-:W0:Y:S01]  /*3680*/  SHFL.BFLY PT, R2, R95, 0x1, 0x1f ;  /* 0x0c201f005f027f89 */ /* 0x000e2200000e0000 */
[----:B------:R-:W-:Y:S02]  /*3690*/  ISETP.LT.OR P4, PT, R4, 0x72, P4 ;  /* 0x000000720400780c */ /* 0x000fe40002781670 */
[----:B------:R-:W-:Y:S02]  /*36a0*/  ISETP.GT.AND P1, PT, R6, 0x48, !P1 ;  /* 0x000000480600780c */ /* 0x000fe40004f24270 */
[C---:B------:R-:W-:Y:S02]  /*36b0*/  ISETP.LT.OR P5, PT, R4.reuse, 0x79, P5 ;  /* 0x000000790400780c */ /* 0x040fe40002fa1670 */
[----:B------:R-:W-:-:S02]  /*36c0*/  ISETP.LT.OR P1, PT, R4, 0x49, P1 ;  /* 0x000000490400780c */ /* 0x000fc40000f21670 */
[----:B------:R-:W-:Y:S02]  /*36d0*/  FSEL R83, R83, -INF , !P4 ;  /* 0xff80000053537808 */ /* 0x000fe40006000000 */
[----:B------:R-:W-:Y:S02]  /*36e0*/  FSEL R53, R62, -INF , !P1 ;  /* 0xff8000003e357808 */ /* 0x000fe40004800000 */
[----:B------:R-:W-:-:S04]  /*36f0*/  ISETP.NE.AND P1, PT, R56, RZ, PT ;  /* 0x000000ff3800720c */ /* 0x000fc80003f25270 */
[----:B------:R-:W-:-:S04]  /*3700*/  ISETP.GT.AND P1, PT, R6, 0x49, !P1 ;  /* 0x000000490600780c */ /* 0x000fc80004f24270 */
[----:B------:R-:W-:Y:S02]  /*3710*/  ISETP.LT.OR P1, PT, R4, 0x4a, P1 ;  /* 0x0000004a0400780c */ /* 0x000fe40000f21670 */
[----:B0-----:R-:W-:Y:S02]  /*3720*/  FMNMX.FTZ R2, R95, R2, !PT ;  /* 0x000000025f027209 */ /* 0x001fe40007810000 */
[----:B------:R-:W-:Y:S02]  /*3730*/  FSEL R63, R63, -INF , !P1 ;  /* 0xff8000003f3f7808 */ /* 0x000fe40004800000 */
[----:B------:R-:W-:Y:S01]  /*3740*/  ISETP.NE.AND P1, PT, R60, RZ, PT ;  /* 0x000000ff3c00720c */ /* 0x000fe20003f25270 */
[----:B------:R-:W-:-:S03]  /*3750*/  FMUL.FTZ R10, R2, R0 ;  /* 0x00000000020a7220 */ /* 0x000fc60000410000 */
        /* <DEDUP_REMOVED lines=15> */
[----:B------:R-:W-:Y:S02]  /*3850*/  ISETP.GT.AND P1, PT, R6, 0x60, !P2 ;  /* 0x000000600600780c */ /* 0x000fe40005724270 */
[----:B------:R-:W-:Y:S02]  /*3860*/  ISETP.NE.AND P2, PT, R76, RZ, PT ;  /* 0x000000ff4c00720c */ /* 0x000fe40003f45270 */
[----:B------:R-:W-:Y:S02]  /*3870*/  ISETP.LT.OR P1, PT, R4, 0x61, P1 ;  /* 0x000000610400780c */ /* 0x000fe40000f21670 */
[----:B------:R-:W-:Y:S02]  /*3880*/  ISETP.GT.AND P2, PT, R6, 0x69, !P2 ;  /* 0x000000690600780c */ /* 0x000fe40005744270 */
[----:B------:R-:W-:-:S02]  /*3890*/  FSEL R93, R74, -INF , !P1 ;  /* 0xff8000004a5d7808 */ /* 0x000fc40004800000 */
[----:B------:R-:W-:Y:S02]  /*38a0*/  ISETP.GT.AND P1, PT, R6, 0x61, !P6 ;  /* 0x000000610600780c */ /* 0x000fe40007724270 */
[----:B------:R-:W-:Y:S02]  /*38b0*/  ISETP.NE.AND P6, PT, R20, RZ, PT ;  /* 0x000000ff1400720c */ /* 0x000fe40003fc5270 */
[C---:B------:R-:W-:Y:S02]  /*38c0*/  ISETP.LT.OR P1, PT, R4.reuse, 0x62, P1 ;  /* 0x000000620400780c */ /* 0x040fe40000f21670 */
[----:B------:R-:W-:Y:S02]  /*38d0*/  ISETP.LT.OR P2, PT, R4, 0x6a, P2 ;  /* 0x0000006a0400780c */ /* 0x000fe40001741670 */
[----:B------:R-:W-:Y:S02]  /*38e0*/  FSEL R75, R75, -INF , !P1 ;  /* 0xff8000004b4b7808 */ /* 0x000fe40004800000 */
[----:B------:R-:W-:-:S02]  /*38f0*/  FSETP.NEU.FTZ.AND P1, PT, R2, -INF , PT ;  /* 0xff8000000200780b */ /* 0x000fc40003f3d000 */
[----:B------:R-:W-:Y:S02]  /*3900*/  FSEL R79, R79, -INF , !P2 ;  /* 0xff8000004f4f7808 */ /* 0x000fe40005000000 */
        /* <DEDUP_REMOVED lines=13> */
[--C-:B------:R-:W-:Y:S01]  /*39e0*/  FFMA.FTZ R182, R127, R0, -R10.reuse ;  /* 0x000000007fb67223 */ /* 0x100fe2000001080a */
[----:B------:R-:W-:Y:S01]  /*39f0*/  ISETP.GT.AND P1, PT, R6, 0x68, !P1 ;  /* 0x000000680600780c */ /* 0x000fe20004f24270 */
[----:B------:R-:W-:Y:S01]  /*3a00*/  MUFU.EX2 R180, R180 ;  /* 0x000000b400b47308 */ /* 0x000fe20000000800 */
[----:B------:R-:W-:Y:S01]  /*3a10*/  FMNMX.FTZ R8, R21, R8, !PT ;  /* 0x0000000815087209 */ /* 0x000fe20007810000 */
[-CC-:B------:R-:W-:Y:S01]  /*3a20*/  FFMA.FTZ R97, R129, R0.reuse, -R10.reuse ;  /* 0x0000000081617223 */ /* 0x180fe2000001080a */
[----:B------:R-:W-:Y:S01]  /*3a30*/  ISETP.LT.OR P1, PT, R4, 0x69, P1 ;  /* 0x000000690400780c */ /* 0x000fe20000f21670 */
[--C-:B------:R-:W-:Y:S01]  /*3a40*/  FFMA.FTZ R176, R123, R0, -R10.reuse ;  /* 0x000000007bb07223 */ /* 0x100fe2000001080a */
[----:B------:R-:W-:Y:S01]  /*3a50*/  FMNMX.FTZ R8, R31, R8, !PT ;  /* 0x000000081f087209 */ /* 0x000fe20007810000 */
[--C-:B------:R-:W-:Y:S01]  /*3a60*/  FFMA.FTZ R99, R99, R0, -R10.reuse ;  /* 0x0000000063637223 */ /* 0x100fe2000001080a */
[----:B------:R-:W-:Y:S01]  /*3a70*/  FSEL R113, R78, -INF , !P1 ;  /* 0xff8000004e717808 */ /* 0x000fe20004800000 */
[----:B------:R-:W0:Y:S01]  /*3a80*/  MUFU.EX2 R95, R95 ;  /* 0x0000005f005f7308 */ /* 0x000e220000000800 */
[----:B------:R-:W-:Y:S01]  /*3a90*/  FMNMX.FTZ R8, R25, R8, !PT ;  /* 0x0000000819087209 */ /* 0x000fe20007810000 */
[-CC-:B------:R-:W-:Y:S01]  /*3aa0*/  FFMA.FTZ R178, R121, R0.reuse, -R10.reuse ;  /* 0x0000000079b27223 */ /* 0x180fe2000001080a */
[----:B------:R-:W-:Y:S01]  /*3ab0*/  ISETP.GT.AND P6, PT, R6, 0x79, !P6 ;  /* 0x000000790600780c */ /* 0x000fe200077c4270 */
[--C-:B------:R-:W-:Y:S01]  /*3ac0*/  FFMA.FTZ R6, R3, R0, -R10.reuse ;  /* 0x0000000003067223 */ /* 0x100fe2000001080a */
[----:B------:R-:W-:Y:S01]  /*3ad0*/  FMNMX.FTZ R8, R35, R8, !PT ;  /* 0x0000000823087209 */ /* 0x000fe20007810000 */
[-CC-:B------:R-:W-:Y:S01]  /*3ae0*/  FFMA.FTZ R101, R101, R0.reuse, -R10.reuse ;  /* 0x0000000065657223 */ /* 0x180fe2000001080a */
[----:B------:R-:W-:Y:S01]  /*3af0*/  ISETP.LT.OR P6, PT, R4, 0x7a, P6 ;  /* 0x0000007a0400780c */ /* 0x000fe200037c1670 */
[--C-:B------:R-:W-:Y:S01]  /*3b00*/  FFMA.FTZ R4, R5, R0, -R10.reuse ;  /* 0x0000000005047223 */ /* 0x100fe2000001080a */
[----:B------:R-:W-:Y:S01]  /*3b10*/  FMNMX.FTZ R8, R29, R8, !PT ;  /* 0x000000081d087209 */ /* 0x000fe20007810000 */
[----:B------:R-:W1:Y:S01]  /*3b20*/  MUFU.EX2 R182, R182 ;  /* 0x000000b600b67308 */ /* 0x000e620000000800 */
[----:B------:R-:W-:Y:S01]  /*3b30*/  FSEL R115, R86, -INF , !P5 ;  /* 0xff80000056737808 */ /* 0x000fe20006800000 */
[--C-:B------:R-:W-:Y:S01]  /*3b40*/  FFMA.FTZ R172, R119, R0, -R10.reuse ;  /* 0x0000000077ac7223 */ /* 0x100fe2000001080a */
[----:B------:R-:W-:Y:S01]  /*3b50*/  FMNMX.FTZ R8, R39, R8, !PT ;  /* 0x0000000827087209 */ /* 0x000fe20007810000 */
[-CC-:B------:R-:W-:Y:S01]  /*3b60*/  FFMA.FTZ R103, R103, R0.reuse, -R10.reuse ;  /* 0x0000000067677223 */ /* 0x180fe2000001080a */
[----:B------:R-:W-:Y:S01]  /*3b70*/  FSEL R87, R87, -INF , !P6 ;  /* 0xff80000057577808 */ /* 0x000fe20007000000 */
[--C-:B------:R-:W-:Y:S01]  /*3b80*/  FFMA.FTZ R174, R117, R0, -R10.reuse ;  /* 0x0000000075ae7223 */ /* 0x100fe2000001080a */
[----:B------:R-:W-:Y:S01]  /*3b90*/  FMNMX.FTZ R8, R33, R8, !PT ;  /* 0x0000000821087209 */ /* 0x000fe20007810000 */
[----:B------:R2:W-:Y:S01]  /*3ba0*/  MUFU.EX2 R166, R4 ;  /* 0x0000000400a67308 */ /* 0x0005e20000000800 */
[-CC-:B------:R-:W-:Y:S01]  /*3bb0*/  FFMA.FTZ R105, R105, R0.reuse, -R10.reuse ;  /* 0x0000000069697223 */ /* 0x180fe2000001080a */
[--C-:B------:R-:W-:Y:S01]  /*3bc0*/  FFMA.FTZ R107, R107, R0, -R10.reuse ;  /* 0x000000006b6b7223 */ /* 0x100fe2000001080a */
[----:B------:R-:W-:Y:S01]  /*3bd0*/  FMNMX.FTZ R8, R43, R8, !PT ;  /* 0x000000082b087209 */ /* 0x000fe20007810000 */
[-CC-:B------:R-:W-:Y:S01]  /*3be0*/  FFMA.FTZ R109, R109, R0.reuse, -R10.reuse ;  /* 0x000000006d6d7223 */ /* 0x180fe2000001080a */
[-CC-:B------:R-:W-:Y:S01]  /*3bf0*/  FFMA.FTZ R57, R57, R0.reuse, -R10.reuse ;  /* 0x0000000039397223 */ /* 0x180fe2000001080a */
[--C-:B------:R-:W-:Y:S01]  /*3c00*/  FFMA.FTZ R61, R61, R0, -R10.reuse ;  /* 0x000000003d3d7223 */ /* 0x100fe2000001080a */
[----:B------:R-:W-:Y:S01]  /*3c10*/  FMNMX.FTZ R8, R37, R8, !PT ;  /* 0x0000000825087209 */ /* 0x000fe20007810000 */
[----:B------:R-:W3:Y:S01]  /*3c20*/  MUFU.EX2 R97, R97 ;  /* 0x0000006100617308 */ /* 0x000ee20000000800 */
[-CC-:B------:R-:W-:Y:S01]  /*3c30*/  FFMA.FTZ R65, R65, R0.reuse, -R10.reuse ;  /* 0x0000000041417223 */ /* 0x180fe2000001080a */
[--C-:B------:R-:W-:Y:S01]  /*3c40*/  FFMA.FTZ R7, R7, R0, -R10.reuse ;  /* 0x0000000007077223 */ /* 0x100fe2000001080a */
[----:B------:R-:W-:Y:S01]  /*3c50*/  FMNMX.FTZ R8, R47, R8, !PT ;  /* 0x000000082f087209 */ /* 0x000fe20007810000 */
[-CC-:B------:R-:W-:Y:S01]  /*3c60*/  FFMA.FTZ R69, R69, R0.reuse, -R10.reuse ;  /* 0x0000000045457223 */ /* 0x180fe2000001080a */
[-CC-:B------:R-:W-:Y:S01]  /*3c70*/  FFMA.FTZ R9, R9, R0.reuse, -R10.reuse ;  /* 0x0000000009097223 */ /* 0x180fe2000001080a */
[--C-:B------:R-:W-:Y:S01]  /*3c80*/  FFMA.FTZ R73, R73, R0, -R10.reuse ;  /* 0x0000000049497223 */ /* 0x100fe2000001080a */
[----:B------:R-:W-:Y:S01]  /*3c90*/  FMNMX.FTZ R8, R41, R8, !PT ;  /* 0x0000000829087209 */ /* 0x000fe20007810000 */
[----:B------:R-:W4:Y:S01]  /*3ca0*/  MUFU.EX2 R176, R176 ;  /* 0x000000b000b07308 */ /* 0x000f220000000800 */
[-CC-:B------:R-:W-:Y:S01]  /*3cb0*/  FFMA.FTZ R11, R11, R0.reuse, -R10.reuse ;  /* 0x000000000b0b7223 */ /* 0x180fe2000001080a */
[--C-:B------:R-:W-:Y:S01]  /*3cc0*/  FFMA.FTZ R77, R77, R0, -R10.reuse ;  /* 0x000000004d4d7223 */ /* 0x100fe2000001080a */
[----:B------:R-:W-:Y:S01]  /*3cd0*/  FMNMX.FTZ R8, R51, R8, !PT ;  /* 0x0000000833087209 */ /* 0x000fe20007810000 */
[-CC-:B------:R-:W-:Y:S01]  /*3ce0*/  FFMA.FTZ R13, R13, R0.reuse, -R10.reuse ;  /* 0x000000000d0d7223 */ /* 0x180fe2000001080a */
[-CC-:B------:R-:W-:Y:S01]  /*3cf0*/  FFMA.FTZ R81, R81, R0.reuse, -R10.reuse ;  /* 0x0000000051517223 */ /* 0x180fe2000001080a */
[--C-:B------:R-:W-:Y:S01]  /*3d00*/  FFMA.FTZ R15, R15, R0, -R10.reuse ;  /* 0x000000000f0f7223 */ /* 0x100fe2000001080a */
[----:B------:R-:W-:Y:S01]  /*3d10*/  FMNMX.FTZ R8, R45, R8, !PT ;  /* 0x000000082d087209 */ /* 0x000fe20007810000 */
[----:B------:R-:W5:Y:S01]  /*3d20*/  MUFU.EX2 R99, R99 ;  /* 0x0000006300637308 */ /* 0x000f620000000800 */
[----:B------:R-:W-:-:S02]  /*3d30*/  FFMA.FTZ R10, R85, R0, -R10 ;  /* 0x00000000550a7223 */ /* 0x000fc4000001080a */
[----:B------:R-:W-:-:S04]  /*3d40*/  FMNMX.FTZ R8, R55, R8, !PT ;  /* 0x0000000837087209 */ /* 0x000fc80007810000 */
[----:B------:R-:W-:Y:S01]  /*3d50*/  FMNMX.FTZ R8, R49, R8, !PT ;  /* 0x0000000831087209 */ /* 0x000fe20007810000 */
[----:B------:R-:W5:Y:S03]  /*3d60*/  MUFU.EX2 R178, R178 ;  /* 0x000000b200b27308 */ /* 0x000f660000000800 */
        /* <DEDUP_REMOVED lines=14> */
[----:B------:R-:W-:Y:S03]  /*3e50*/  MUFU.EX2 R105, R105 ;  /* 0x0000006900697308 */ /* 0x000fe60000000800 */
[----:B------:R-:W-:-:S04]  /*3e60*/  FMNMX.FTZ R8, R79, R8, !PT ;  /* 0x000000084f087209 */ /* 0x000fc80007810000 */
[----:B------:R-:W-:Y:S01]  /*3e70*/  FMNMX.FTZ R8, R111, R8, !PT ;  /* 0x000000086f087209 */ /* 0x000fe20007810000 */
[----:B------:R-:W-:Y:S03]  /*3e80*/  MUFU.EX2 R168, R168 ;  /* 0x000000a800a87308 */ /* 0x000fe60000000800 */
[----:B------:R-:W-:-:S04]  /*3e90*/  FMNMX.FTZ R8, R83, R8, !PT ;  /* 0x0000000853087209 */ /* 0x000fc80007810000 */
[----:B------:R-:W-:Y:S01]  /*3ea0*/  FMNMX.FTZ R8, R115, R8, !PT ;  /* 0x0000000873087209 */ /* 0x000fe20007810000 */
[----:B------:R-:W-:Y:S03]  /*3eb0*/  MUFU.EX2 R107, R107 ;  /* 0x0000006b006b7308 */ /* 0x000fe60000000800 */
[----:B------:R-:W-:-:S05]  /*3ec0*/  FMNMX.FTZ R8, R87, R8, !PT ;  /* 0x0000000857087209 */ /* 0x000fca0007810000 */
[----:B------:R-:W0:Y:S01]  /*3ed0*/  SHFL.BFLY PT, R5, R8, 0x2, 0x1f ;  /* 0x0c401f0008057f89 */ /* 0x000e2200000e0000 */
[----:B------:R-:W-:Y:S08]  /*3ee0*/  MUFU.EX2 R170, R170 ;  /* 0x000000aa00aa7308 */ /* 0x000ff00000000800 */
[----:B------:R-:W-:Y:S08]  /*3ef0*/  MUFU.EX2 R109, R109 ;  /* 0x0000006d006d7308 */ /* 0x000ff00000000800 */
[----:B------:R-:W-:Y:S01]  /*3f00*/  MUFU.EX2 R164, R164 ;  /* 0x000000a400a47308 */ /* 0x000fe20000000800 */
[----:B0-----:R-:W-:-:S07]  /*3f10*/  FMNMX.FTZ R3, R8, R5, !PT ;  /* 0x0000000508037209 */ /* 0x001fce0007810000 */
[----:B------:R-:W-:Y:S01]  /*3f20*/  MUFU.EX2 R57, R57 ;  /* 0x0000003900397308 */ /* 0x000fe20000000800 */
[----:B--2---:R-:W0:Y:S07]  /*3f30*/  SHFL.BFLY PT, R4, R3, 0x1, 0x1f ;  /* 0x0c201f0003047f89 */ /* 0x004e2e00000e0000 */
[----:B------:R-:W-:Y:S08]  /*3f40*/  MUFU.EX2 R61, R61 ;  /* 0x0000003d003d7308 */ /* 0x000ff00000000800 */
[----:B------:R-:W-:Y:S08]  /*3f50*/  MUFU.EX2 R6, R6 ;  /* 0x0000000600067308 */ /* 0x000ff00000000800 */
[----:B------:R-:W-:Y:S01]  /*3f60*/  MUFU.EX2 R65, R65 ;  /* 0x0000004100417308 */ /* 0x000fe20000000800 */
[----:B0-----:R-:W-:-:S04]  /*3f70*/  FMNMX.FTZ R5, R3, R4, !PT ;  /* 0x0000000403057209 */ /* 0x001fc80007810000 */
[C---:B------:R-:W-:Y:S01]  /*3f80*/  FSETP.NEU.FTZ.AND P1, PT, R5.reuse, -INF , PT ;  /* 0xff8000000500780b */ /* 0x040fe20003f3d000 */
[----:B------:R-:W-:Y:S02]  /*3f90*/  FMUL.FTZ R3, R5, R0 ;  /* 0x0000000005037220 */ /* 0x000fe40000410000 */
[----:B------:R-:W-:Y:S03]  /*3fa0*/  MUFU.EX2 R7, R7 ;  /* 0x0000000700077308 */ /* 0x000fe60000000800 */
[----:B------:R-:W-:Y:S01]  /*3fb0*/  FSEL R4, R3, RZ, P1 ;  /* 0x000000ff03047208 */ /* 0x000fe20000800000 */
[----:B------:R-:W-:Y:S01]  /*3fc0*/  FADD.FTZ R3, R180, R95 ;  /* 0x0000005fb4037221 */ /* 0x000fe20000010000 */
[----:B------:R-:W-:-:S03]  /*3fd0*/  PLOP3.LUT P1, PT, PT, PT, UP0, 0x40, 0x0 ;  /* 0x000000000000781c */ /* 0x000fc60003f2e808 */
[----:B------:R-:W-:Y:S01]  /*3fe0*/  MUFU.EX2 R162, R69 ;  /* 0x0000004500a27308 */ /* 0x000fe20000000800 */
[----:B-1----:R-:W-:Y:S01]  /*3ff0*/  FADD.FTZ R30, R182, R3 ;  /* 0x00000003b61e7221 */ /* 0x002fe20000010000 */
[-CC-:B------:R-:W-:Y:S01]  /*4000*/  FFMA.FTZ R26, R26, R0.reuse, -R4.reuse ;  /* 0x000000001a1a7223 */ /* 0x180fe20000010804 */
[-CC-:B------:R-:W-:Y:S01]  /*4010*/  FFMA.FTZ R27, R27, R0.reuse, -R4.reuse ;  /* 0x000000001b1b7223 */ /* 0x180fe20000010804 */
[-C--:B------:R-:W-:Y:S01]  /*4020*/  FFMA.FTZ R21, R21, R0.reuse, -R4 ;  /* 0x0000000015157223 */ /* 0x080fe20000010804 */
[----:B---3--:R-:W-:Y:S01]  /*4030*/  FADD.FTZ R3, R97, R30 ;  /* 0x0000001e61037221 */ /* 0x008fe20000010000 */
[-CC-:B------:R-:W-:Y:S01]  /*4040*/  FFMA.FTZ R31, R31, R0.reuse, -R4.reuse ;  /* 0x000000001f1f7223 */ /* 0x180fe20000010804 */
[-CC-:B------:R-:W-:Y:S01]  /*4050*/  FFMA.FTZ R25, R25, R0.reuse, -R4.reuse ;  /* 0x0000000019197223 */ /* 0x180fe20000010804 */
[----:B------:R-:W-:Y:S01]  /*4060*/  MUFU.EX2 R26, R26 ;  /* 0x0000001a001a7308 */ /* 0x000fe20000000800 */
[----:B----4-:R-:W-:Y:S01]  /*4070*/  FADD.FTZ R32, R176, R3 ;  /* 0x00000003b0207221 */ /* 0x010fe20000010000 */
[-CC-:B------:R-:W-:Y:S01]  /*4080*/  FFMA.FTZ R35, R35, R0.reuse, -R4.reuse ;  /* 0x0000000023237223 */ /* 0x180fe20000010804 */
[-CC-:B------:R-:W-:Y:S01]  /*4090*/  FFMA.FTZ R29, R29, R0.reuse, -R4.reuse ;  /* 0x000000001d1d7223 */ /* 0x180fe20000010804 */
[-C--:B------:R-:W-:Y:S01]  /*40a0*/  FFMA.FTZ R39, R39, R0.reuse, -R4 ;  /* 0x0000000027277223 */ /* 0x080fe20000010804 */
[----:B-----5:R-:W-:Y:S01]  /*40b0*/  FADD.FTZ R3, R99, R32 ;  /* 0x0000002063037221 */ /* 0x020fe20000010000 */
[-CC-:B------:R-:W-:Y:S01]  /*40c0*/  FFMA.FTZ R33, R33, R0.reuse, -R4.reuse ;  /* 0x0000000021217223 */ /* 0x180fe20000010804 */
[-CC-:B------:R-:W-:Y:S01]  /*40d0*/  FFMA.FTZ R43, R43, R0.reuse, -R4.reuse ;  /* 0x000000002b2b7223 */ /* 0x180fe20000010804 */
[----:B------:R-:W0:Y:S01]  /*40e0*/  MUFU.EX2 R27, R27 ;  /* 0x0000001b001b7308 */ /* 0x000e220000000800 */
[----:B------:R-:W-:Y:S01]  /*40f0*/  FADD.FTZ R32, R178, R3 ;  /* 0x00000003b2207221 */ /* 0x000fe20000010000 */
[-CC-:B------:R-:W-:Y:S01]  /*4100*/  FFMA.FTZ R37, R37, R0.reuse, -R4.reuse ;  /* 0x0000000025257223 */ /* 0x180fe20000010804 */
[-CC-:B------:R-:W-:Y:S01]  /*4110*/  FFMA.FTZ R47, R47, R0.reuse, -R4.reuse ;  /* 0x000000002f2f7223 */ /* 0x180fe20000010804 */
[-C--:B------:R-:W-:Y:S01]  /*4120*/  FFMA.FTZ R41, R41, R0.reuse, -R4 ;  /* 0x0000000029297223 */ /* 0x080fe20000010804 */
[----:B------:R-:W-:Y:S01]  /*4130*/  FADD.FTZ R3, R101, R32 ;  /* 0x0000002065037221 */ /* 0x000fe20000010000 */
[-CC-:B------:R-:W-:Y:S01]  /*4140*/  FFMA.FTZ R51, R51, R0.reuse, -R4.reuse ;  /* 0x0000000033337223 */ /* 0x180fe20000010804 */
[-CC-:B------:R-:W-:Y:S01]  /*4150*/  FFMA.FTZ R45, R45, R0.reuse, -R4.reuse ;  /* 0x000000002d2d7223 */ /* 0x180fe20000010804 */
[----:B------:R-:W1:Y:S01]  /*4160*/  MUFU.EX2 R21, R21 ;  /* 0x0000001500157308 */ /* 0x000e620000000800 */
[----:B------:R-:W-:Y:S01]  /*4170*/  FADD.FTZ R34, R172, R3 ;  /* 0x00000003ac227221 */ /* 0x000fe20000010000 */
[-CC-:B------:R-:W-:Y:S01]  /*4180*/  FFMA.FTZ R55, R55, R0.reuse, -R4.reuse ;  /* 0x0000000037377223 */ /* 0x180fe20000010804 */
[-CC-:B------:R-:W-:Y:S01]  /*4190*/  FFMA.FTZ R49, R49, R0.reuse, -R4.reuse ;  /* 0x0000000031317223 */ /* 0x180fe20000010804 */
[-C--:B------:R-:W-:Y:S01]  /*41a0*/  FFMA.FTZ R59, R59, R0.reuse, -R4 ;  /* 0x000000003b3b7223 */ /* 0x080fe20000010804 */
[----:B------:R-:W-:Y:S01]  /*41b0*/  FADD.FTZ R3, R103, R34 ;  /* 0x0000002267037221 */ /* 0x000fe20000010000 */
[-CC-:B------:R-:W-:Y:S01]  /*41c0*/  FFMA.FTZ R53, R53, R0.reuse, -R4.reuse ;  /* 0x0000000035357223 */ /* 0x180fe20000010804 */
[-CC-:B------:R-:W-:Y:S01]  /*41d0*/  FFMA.FTZ R63, R63, R0.reuse, -R4.reuse ;  /* 0x000000003f3f7223 */ /* 0x180fe20000010804 */
[----:B------:R2:W3:Y:S01]  /*41e0*/  MUFU.EX2 R8, R31 ;  /* 0x0000001f00087308 */ /* 0x0004e20000000800 */
[----:B------:R-:W-:Y:S01]  /*41f0*/  FADD.FTZ R36, R174, R3 ;  /* 0x00000003ae247221 */ /* 0x000fe20000010000 */
[----:B0-----:R-:W-:Y:S01]  /*4200*/  FADD.FTZ R34, R26, R27 ;  /* 0x0000001b1a227221 */ /* 0x001fe20000010000 */
        /* <DEDUP_REMOVED lines=12> */
[-C--:B------:R-:W-:Y:S01]  /*42d0*/  FFMA.FTZ R111, R111, R0.reuse, -R4 ;  /* 0x000000006f6f7223 */ /* 0x080fe20000010804 */
[----:B------:R-:W1:Y:S01]  /*42e0*/  MUFU.EX2 R12, R35 ;  /* 0x00000023000c7308 */ /* 0x000e620000000800 */
[----:B---3--:R-:W-:Y:S01]  /*42f0*/  FADD.FTZ R36, R8, R3 ;  /* 0x0000000308247221 */ /* 0x008fe20000010000 */
[----:B------:R-:W-:Y:S01]  /*4300*/  FADD.FTZ R31, R107, R38 ;  /* 0x000000266b1f7221 */ /* 0x000fe20000010000 */
[-CC-:B------:R-:W-:Y:S01]  /*4310*/  FFMA.FTZ R83, R83, R0.reuse, -R4.reuse ;  /* 0x0000000053537223 */ /* 0x180fe20000010804 */
[-CC-:B------:R-:W-:Y:S01]  /*4320*/  FFMA.FTZ R115, R115, R0.reuse, -R4.reuse ;  /* 0x0000000073737223 */ /* 0x180fe20000010804 */
[----:B------:R-:W-:Y:S01]  /*4330*/  FFMA.FTZ R87, R87, R0, -R4 ;  /* 0x0000000057577223 */ /* 0x000fe20000010804 */
[----:B------:R-:W-:Y:S01]  /*4340*/  FADD.FTZ R38, R170, R31 ;  /* 0x0000001faa267221 */ /* 0x000fe20000010000 */
[----:B------:R-:W-:Y:S01]  /*4350*/  F2FP.BF16.F32.PACK_AB R160, R65, R6 ;  /* 0x0000000641a0723e */ /* 0x000fe200000010ff */
[----:B------:R-:W2:Y:S01]  /*4360*/  MUFU.EX2 R29, R29 ;  /* 0x0000001d001d7308 */ /* 0x000ea20000000800 */
[----:B0-----:R-:W-:Y:S01]  /*4370*/  FADD.FTZ R3, R25, R36 ;  /* 0x0000002419037221 */ /* 0x001fe20000010000 */
[----:B------:R-:W-:Y:S01]  /*4380*/  FADD.FTZ R31, R109, R38 ;  /* 0x000000266d1f7221 */ /* 0x000fe20000010000 */
[----:B------:R-:W-:-:S02]  /*4390*/  F2FP.BF16.F32.PACK_AB R183, R8, R21 ;  /* 0x0000001508b7723e */ /* 0x000fc400000010ff */
[----:B------:R-:W-:Y:S01]  /*43a0*/  F2FP.BF16.F32.PACK_AB R180, R95, R180 ;  /* 0x000000b45fb4723e */ /* 0x000fe200000010ff */
[----:B------:R-:W-:Y:S01]  /*43b0*/  FADD.FTZ R40, R164, R31 ;  /* 0x0000001fa4287221 */ /* 0x000fe20000010000 */
[----:B------:R-:W-:Y:S01]  /*43c0*/  F2FP.BF16.F32.PACK_AB R182, R97, R182 ;  /* 0x000000b661b6723e */ /* 0x000fe200000010ff */
[----:B------:R-:W0:Y:S01]  /*43d0*/  MUFU.EX2 R14, R39 ;  /* 0x00000027000e7308 */ /* 0x000e220000000800 */
[C---:B-1----:R-:W-:Y:S01]  /*43e0*/  FADD.FTZ R36, R12.reuse, R3 ;  /* 0x000000030c247221 */ /* 0x042fe20000010000 */
[----:B------:R-:W-:Y:S01]  /*43f0*/  FADD.FTZ R31, R57, R40 ;  /* 0x00000028391f7221 */ /* 0x000fe20000010000 */
[----:B------:R-:W-:Y:S02]  /*4400*/  F2FP.BF16.F32.PACK_AB R177, R12, R25 ;  /* 0x000000190cb1723e */ /* 0x000fe400000010ff */
[----:B------:R-:W-:Y:S01]  /*4410*/  F2FP.BF16.F32.PACK_AB R176, R99, R176 ;  /* 0x000000b063b0723e */ /* 0x000fe200000010ff */
[----:B------:R-:W-:Y:S01]  /*4420*/  FADD.FTZ R40, R166, R31 ;  /* 0x0000001fa6287221 */ /* 0x000fe20000010000 */
[----:B------:R-:W-:Y:S01]  /*4430*/  F2FP.BF16.F32.PACK_AB R178, R101, R178 ;  /* 0x000000b265b2723e */ /* 0x000fe200000010ff */
[----:B------:R-:W1:Y:S01]  /*4440*/  MUFU.EX2 R33, R33 ;  /* 0x0000002100217308 */ /* 0x000e620000000800 */
[----:B--2---:R-:W-:Y:S01]  /*4450*/  FADD.FTZ R3, R29, R36 ;  /* 0x000000241d037221 */ /* 0x004fe20000010000 */
        /* <DEDUP_REMOVED lines=13> */
[----:B-1----:R-:W-:Y:S01]  /*4530*/  FADD.FTZ R3, R33, R38 ;  /* 0x0000002621037221 */ /* 0x002fe20000010000 */
[----:B------:R-:W-:-:S02]  /*4540*/  F2FP.BF16.F32.PACK_AB R181, R27, R26 ;  /* 0x0000001a1bb5723e */ /* 0x000fc400000010ff */
[----:B------:R-:W-:-:S04]  /*4550*/  F2FP.BF16.F32.PACK_AB R179, R14, R29 ;  /* 0x0000001d0eb3723e */ /* 0x000fc800000010ff */
        /* <DEDUP_REMOVED lines=10> */
[C---:B------:R-:W-:Y:S01]  /*4600*/  FADD.FTZ R40, R162.reuse, R31 ;  /* 0x0000001fa2287221 */ /* 0x040fe20000010000 */
[----:B------:R-:W-:-:S05]  /*4610*/  F2FP.BF16.F32.PACK_AB R162, R162, R7 ;  /* 0x00000007a2a2723e */ /* 0x000fca00000010ff */
        /* <DEDUP_REMOVED lines=62> */
[----:B------:R-:W-:Y:S01]  /*4a00*/  F2FP.BF16.F32.PACK_AB R153, R8, R111 ;  /* 0x0000006f0899723e */ /* 0x000fe200000010ff */
[----:B------:R-:W-:Y:S02]  /*4a10*/  VIADD R8, R88, 0xfffffffe ;  /* 0xfffffffe58087836 */ /* 0x000fe40000000000 */
[----:B-1----:R-:W-:-:S04]  /*4a20*/  FADD.FTZ R3, R115, R12 ;  /* 0x0000000c73037221 */ /* 0x002fc80000010000 */
[C---:B--2---:R-:W-:Y:S01]  /*4a30*/  FADD.FTZ R3, R10.reuse, R3 ;  /* 0x000000030a037221 */ /* 0x044fe20000010000 */
[----:B------:R-:W-:Y:S01]  /*4a40*/  F2FP.BF16.F32.PACK_AB R155, R10, R115 ;  /* 0x000000730a9b723e */ /* 0x000fe200000010ff */
        /* <DEDUP_REMOVED lines=12> */
.L_x_1348:
[----:B------:R-:W-:Y:S02]  /*4b10*/  ULDC UR18, c[0x0][0x9e4] ;  /* 0x0002790000127ab9 */ /* 0x000fe40000000800 */
[----:B------:R-:W-:-:S11]  /*4b20*/  UISETP.NE.AND UP0, UPT, UR18, 0x1, UPT ;  /* 0x000000011200788c */ /* 0x000fd6000bf05270 */
[----:B------:R-:W-:Y:S02]  /*4b30*/  @UP0 ULDC.64 UR6, c[0x0][0x9e8] ;  /* 0x00027a0000060ab9 */ /* 0x000fe40000000a00 */
[----:B------:R-:W-:-:S04]  /*4b40*/  UIMAD.WIDE.U32 UR10, UR15, UR6, URZ ;  /* 0x000000060f0a72a5 */ /* 0x000fc8000f8e003f */
[----:B------:R-:W-:-:S12]  /*4b50*/  @UP0 USHF.R.U32.HI UR15, URZ, UR7, UR11 ;  /* 0x000000073f0f0299 */ /* 0x000fd8000801160b */
.L_x_1349:
[----:B------:R-:W-:-:S04]  /*4b60*/  UIMAD UR15, UR15, UR18, UR18 ;  /* 0x000000120f0f72a4 */ /* 0x000fc8000f8e0212 */
[----:B------:R-:W-:-:S04]  /*4b70*/  UISETP.LT.AND UP0, UPT, UR14, UR15, UPT ;  /* 0x0000000f0e00728c */ /* 0x000fc8000bf01270 */
[----:B------:R-:W-:-:S12]  /*4b80*/  USEL UR14, UR14, UR15, UP0 ;  /* 0x0000000f0e0e7287 */ /* 0x000fd80008000000 */
.L_x_1347:
        /* <DEDUP_REMOVED lines=47> */
.L_x_1369:
[----:B------:R-:W-:Y:S01]  /*4e80*/  ISETP.NE.AND P2, PT, RZ, UR44, PT ;  /* 0x0000002cff007c0c */ /* 0x000fe2000bf45270 */
[----:B------:R-:W-:-:S04]  /*4e90*/  UISETP.NE.AND UP0, UPT, UR59, 0x1, UPT ;  /* 0x000000013b00788c */ /* 0x000fc8000bf05270 */
[----:B------:R-:W-:-:S04]  /*4ea0*/  USEL UR47, URZ, 0x1, UP0 ;  /* 0x000000013f2f7887 */ /* 0x000fc80008000000 */
[----:B------:R-:W-:-:S04]  /*4eb0*/  ULOP3.LUT UR47, UR60, UR47, URZ, 0x3c, !UPT ;  /* 0x0000002f3c2f7292 */ /* 0x000fc8000f8e3c3f */
[----:B------:R-:W-:Y:S08]  /*4ec0*/  @P2 BRA `(.L_x_1351) ;  /* 0x0000000000382947 */ /* 0x000ff00003800000 */
[----:B------:R-:W-:Y:S05]  /*4ed0*/  @!P0 BRA `(.L_x_1352) ;  /* 0x0000000000048947 */ /* 0x000fea0003800000 */
[----:B------:R-:W-:Y:S01]  /*4ee0*/  BPT.TRAP 0x1 ;  /* 0x000000040000795c */ /* 0x000fe20000300000 */
.L_x_1352:
        /* <DEDUP_REMOVED lines=9> */
.L_x_1353:
[----:B-1----:R-:W-:Y:S05]  /*4f80*/  @P1 BRA `(.L_x_1351) ;  /* 0x0000000000081947 */ /* 0x002fea0003800000 */
[----:B------:R-:W1:Y:S02]  /*4f90*/  SYNCS.PHASECHK.TRANS64.TRYWAIT P1, [UR6+0x28830], R0 ;  /* 0x02883000ff0075a7 */ /* 0x000e640008020146 */
[----:B-1----:R-:W-:Y:S05]  /*4fa0*/  @!P1 BRA `(.L_x_1354) ;  /* 0x0000010c00189947 */ /* 0x002fea0003800000 */
.L_x_1351:
        /* <DEDUP_REMOVED lines=48> */
.L_x_1356:
[----:B------:R-:W-:Y:S01]  /*52b0*/  ULEA UR6, UR59, UR41, 0x3 ;  /* 0x000000293b067291 */ /* 0x000fe2000f8e183f */
[----:B------:R-:W-:-:S05]  /*52c0*/  IMAD.U32 R0, RZ, RZ, UR60 ;  /* 0x0000003cff007e24 */ /* 0x000fca000f8e00ff */
[----:B------:R-:W-:-:S04]  /*52d0*/  SHF.L.U32 R0, R0, 0x1f, RZ ;  /* 0x0000001f00007819 */ /* 0x000fc800000006ff */
[----:B------:R0:W1:Y:S01]  /*52e0*/  SYNCS.PHASECHK.TRANS64.TRYWAIT P1, [UR6+0x28850], R0 ;  /* 0x02885000ff0075a7 */ /* 0x0000620008020146 */
[----:B------:R-:W-:Y:S05]  /*52f0*/  @!P0 BRA `(.L_x_1357) ;  /* 0x0000000000048947 */ /* 0x000fea0003800000 */
[----:B------:R-:W-:Y:S01]  /*5300*/  BPT.TRAP 0x1 ;  /* 0x000000040000795c */ /* 0x000fe20000300000 */
.L_x_1357:
[----:B-1----:R-:W-:Y:S05]  /*5310*/  @P1 BRA `(.L_x_1355) ;  /* 0x0000000000081947 */ /* 0x002fea0003800000 */
[----:B------:R-:W1:Y:S02]  /*5320*/  SYNCS.PHASECHK.TRANS64.TRYWAIT P1, [UR6+0x28850], R0 ;  /* 0x02885000ff0075a7 */ /* 0x000e640008020146 */
[----:B-1----:R-:W-:Y:S05]  /*5330*/  @!P1 BRA `(.L_x_1358) ;  /* 0x00000108004c9947 */ /* 0x002fea0003800000 */
.L_x_1355:
        /* <DEDUP_REMOVED lines=49> */
.L_x_1359:
[----:B------:R-:W-:Y:S01]  /*5650*/  UISETP.NE.AND UP1, UPT, UR51, URZ, UPT ;  /* 0x0000003f3300728c */ /* 0x000fe2000bf25270 */
[----:B0-----:R-:W-:Y:S01]  /*5660*/  VIADD R0, R17, UR37 ;  /* 0x0000002511007c36 */ /* 0x001fe20008000000 */
[----:B------:R-:W-:Y:S01]  /*5670*/  ULEA UR6, UR46, UR41, 0x3 ;  /* 0x000000292e067291 */ /* 0x000fe2000f8e183f */
[----:B------:R-:W-:Y:S01]  /*5680*/  IMAD.SHL.U32 R14, R8, 0x80, RZ ;  /* 0x00000080080e7824 */ /* 0x000fe200078e00ff */
[----:B------:R-:W-:Y:S02]  /*5690*/  UISETP.NE.AND UP0, UPT, UR50, URZ, UPT ;  /* 0x0000003f3200728c */ /* 0x000fe4000bf05270 */
        /* <DEDUP_REMOVED lines=13> */
[----:B------:R-:W-:-:S04]  /*5770*/  IMAD.U32 R2, RZ, RZ, UR45 ;  /* 0x0000002dff027e24 */ /* 0x000fc8000f8e00ff */
[----:B------:R-:W0:Y:S01]  /*5780*/  SHFL.IDX PT, R9, R0, RZ, 0x1c1f ;  /* 0x001c1fff00097589 */ /* 0x000e2200000e0000 */
[----:B------:R-:W-:-:S05]  /*5790*/  IADD3 R5, -R2, UR38, R5 ;  /* 0x0000002602057c10 */ /* 0x000fca000fffe105 */
[C---:B------:R-:W-:Y:S02]  /*57a0*/  VIADD R20, R5.reuse, UR57 ;  /* 0x0000003905147c36 */ /* 0x040fe40008000000 */
[----:B------:R-:W-:Y:S02]  /*57b0*/  VIADD R152, R5, UR6 ;  /* 0x0000000605987c36 */ /* 0x000fe40008000000 */
[--C-:B0-----:R-:W-:Y:S02]  /*57c0*/  IMAD.IADD R2, R20, 0x1, R9.reuse ;  /* 0x0000000114027824 */ /* 0x101fe400078e0209 */
[----:B------:R-:W-:Y:S01]  /*57d0*/  IMAD.IADD R10, R152, 0x1, R9 ;  /* 0x00000001980a7824 */ /* 0x000fe200078e0209 */
[----:B------:R-:W-:Y:S06]  /*57e0*/  @P1 BRA `(.L_x_1360) ;  /* 0x00000000005c1947 */ /* 0x000fec0003800000 */
[----:B------:R-:W-:Y:S01]  /*57f0*/  IMAD.U32 R12, RZ, RZ, UR45 ;  /* 0x0000002dff0c7e24 */ /* 0x000fe2000f8e00ff */
[----:B------:R-:W-:Y:S04]  /*5800*/  BSSY B0, `(.L_x_1361) ;  /* 0x0000011000007945 */ /* 0x000fe80003800000 */
[----:B------:R-:W-:-:S04]  /*5810*/  IADD3 R5, -R12, UR38, R9 ;  /* 0x000000260c057c10 */ /* 0x000fc8000fffe109 */
        /* <DEDUP_REMOVED lines=10> */
.L_x_1362:
[----:B------:R-:W-:-:S05]  /*58c0*/  IMAD.U32 R9, RZ, RZ, UR53 ;  /* 0x00000035ff097e24 */ /* 0x000fca000f8e00ff */
[----:B------:R-:W-:-:S13]  /*58d0*/  ISETP.NE.AND P1, PT, R9, 0x1, PT ;  /* 0x000000010900780c */ /* 0x000fda0003f25270 */
[----:B------:R-:W0:Y:S02]  /*58e0*/  @P1 LDC.64 R12, c[0x0][0x9e8] ;  /* 0x00027a00ff0c1b82 */ /* 0x000e240000000a00 */
[----:B0-----:R-:W-:-:S05]  /*58f0*/  @P1 IMAD.HI.U32 R12, R5, R12, RZ ;  /* 0x0000000c050c1227 */ /* 0x001fca00078e00ff */
[----:B------:R-:W-:-:S07]  /*5900*/  @P1 SHF.R.U32.HI R5, RZ, R13, R12 ;  /* 0x0000000dff051219 */ /* 0x000fce000001160c */
.L_x_1363:
[----:B------:R-:W-:Y:S05]  /*5910*/  BSYNC B0 ;  /* 0x0000000000007941 */ /* 0x000fea0003800000 */
.L_x_1361:
[----:B------:R-:W-:-:S04]  /*5920*/  IMAD R5, R5, R9, -R14 ;  /* 0x0000000905057224 */ /* 0x000fc800078e0a0e */
[----:B------:R-:W-:-:S05]  /*5930*/  IMAD R5, R16, -0x2, R5 ;  /* 0xfffffffe10057824 */ /* 0x000fca00078e0205 */
[----:B------:R-:W-:Y:S02]  /*5940*/  VIADDMNMX R2, R5, R9, R2, PT ;  /* 0x0000000905027246 */ /* 0x000fe40003800102 */
[----:B------:R-:W-:-:S07]  /*5950*/  VIMNMX R10, R10, R5, !PT ;  /* 0x000000050a0a7248 */ /* 0x000fce0007fe0100 */
.L_x_1360:
        /* <DEDUP_REMOVED lines=116> */
.L_x_1366:
[----:B------:R-:W-:-:S05]  /*60a0*/  IMAD.U32 R2, RZ, RZ, UR53 ;  /* 0x00000035ff027e24 */ /* 0x000fca000f8e00ff */
[----:B------:R-:W-:-:S13]  /*60b0*/  ISETP.NE.AND P2, PT, R2, 0x1, PT ;  /* 0x000000010200780c */ /* 0x000fda0003f45270 */
[----:B------:R-:W0:Y:S02]  /*60c0*/  @P2 LDC.64 R160, c[0x0][0x9e8] ;  /* 0x00027a00ffa02b82 */ /* 0x000e240000000a00 */
[----:B0-----:R-:W-:-:S05]  /*60d0*/  @P2 IMAD.HI.U32 R0, R159, R160, RZ ;  /* 0x000000a09f002227 */ /* 0x001fca00078e00ff */
[----:B------:R-:W-:-:S07]  /*60e0*/  @P2 SHF.R.U32.HI R159, RZ, R161, R0 ;  /* 0x000000a1ff9f2219 */ /* 0x000fce0000011600 */
.L_x_1367:
[----:B------:R-:W-:Y:S05]  /*60f0*/  BSYNC B0 ;  /* 0x0000000000007941 */ /* 0x000fea0003800000 */
.L_x_1365:
[----:B------:R-:W-:-:S04]  /*6100*/  IMAD R159, R159, R2, -R14 ;  /* 0x000000029f9f7224 */ /* 0x000fc800078e0a0e */
[----:B------:R-:W-:-:S05]  /*6110*/  IMAD R159, R16, -0x2, R159 ;  /* 0xfffffffe109f7824 */ /* 0x000fca00078e029f */
[----:B------:R-:W-:Y:S02]  /*6120*/  VIADDMNMX R10, R159, R2, R10, PT ;  /* 0x000000029f0a7246 */ /* 0x000fe4000380010a */
[----:B------:R-:W-:-:S07]  /*6130*/  VIMNMX R12, R12, R159, !PT ;  /* 0x0000009f0c0c7248 */ /* 0x000fce0007fe0100 */
.L_x_1364:
        /* <DEDUP_REMOVED lines=92> */
[-CC-:B------:R-:W-:Y:S01]  /*6700*/  FFMA.FTZ R47, R165, R0.reuse, -R14.reuse ;  /* 0x00000000a52f7223 */ /* 0x180fe2000001080e */
        /* <DEDUP_REMOVED lines=25> */
[--C-:B------:R-:W-:Y:S01]  /*68a0*/  FFMA.FTZ R156, R25, R0, -R14.reuse ;  /* 0x00000000199c7223 */ /* 0x100fe2000001080e */
[----:B------:R-:W-:Y:S01]  /*68b0*/  ISETP.LT.OR P4, PT, R10, 0x3a, P4 ;  /* 0x0000003a0a00780c */ /* 0x000fe20002781670 */
[----:B------:R-:W-:Y:S01]  /*68c0*/  MUFU.EX2 R9, R9 ;  /* 0x0000000900097308 */ /* 0x000fe20000000800 */
        /* <DEDUP_REMOVED lines=19> */
[----:B------:R-:W-:Y:S01]  /*6a00*/  FFMA.FTZ R33, R85, R0, -R14 ;  /* 0x0000000055217223 */ /* 0x000fe2000001080e */
[----:B------:R-:W-:Y:S01]  /*6a10*/  FMNMX.FTZ R20, R179, R20, !PT ;  /* 0x00000014b3147209 */ /* 0x000fe20007810000 */
[----:B------:R-:W-:Y:S01]  /*6a20*/  MUFU.EX2 R180, R180 ;  /* 0x000000b400b47308 */ /* 0x000fe20000000800 */
[----:B------:R-:W-:-:S02]  /*6a30*/  ISETP.LT.OR P5, PT, R10, 0x49, P5 ;  /* 0x000000490a00780c */ /* 0x000fc40002fa1670 */
[----:B------:R-:W-:Y:S02]  /*6a40*/  FMNMX.FTZ R20, R51, R20, !PT ;  /* 0x0000001433147209 */ /* 0x000fe40007810000 */
[----:B------:R-:W-:Y:S02]  /*6a50*/  FSEL R59, R59, -INF , !P3 ;  /* 0xff8000003b3b7808 */ /* 0x000fe40005800000 */
[----:B------:R-:W-:Y:S01]  /*6a60*/  FMNMX.FTZ R20, R181, R20, !PT ;  /* 0x00000014b5147209 */ /* 0x000fe20007810000 */
[----:B------:R-:W-:Y:S01]  /*6a70*/  MUFU.EX2 R182, R182 ;  /* 0x000000b600b67308 */ /* 0x000fe20000000800 */
[----:B------:R-:W-:Y:S02]  /*6a80*/  FSEL R165, R62, -INF , !P5 ;  /* 0xff8000003ea57808 */ /* 0x000fe40006800000 */
[----:B------:R-:W-:Y:S02]  /*6a90*/  FMNMX.FTZ R20, R175, R20, !PT ;  /* 0x00000014af147209 */ /* 0x000fe40007810000 */
[----:B------:R-:W-:-:S02]  /*6aa0*/  ISETP.LT.OR P4, PT, R10, 0x4a, P4 ;  /* 0x0000004a0a00780c */ /* 0x000fc40002781670 */
[----:B------:R-:W-:Y:S01]  /*6ab0*/  FMNMX.FTZ R20, R183, R20, !PT ;  /* 0x00000014b7147209 */ /* 0x000fe20007810000 */
[----:B------:R-:W-:Y:S01]  /*6ac0*/  MUFU.EX2 R11, R11 ;  /* 0x0000000b000b7308 */ /* 0x000fe20000000800 */
[C---:B------:R-:W-:Y:S02]  /*6ad0*/  ISETP.GT.AND P3, PT, R12.reuse, 0x51, P1 ;  /* 0x000000510c00780c */ /* 0x040fe40000f64270 */
[----:B------:R-:W-:Y:S02]  /*6ae0*/  FMNMX.FTZ R20, R59, R20, !PT ;  /* 0x000000143b147209 */ /* 0x000fe40007810000 */
[----:B------:R-:W-:Y:S02]  /*6af0*/  FSEL R63, R63, -INF , !P4 ;  /* 0xff8000003f3f7808 */ /* 0x000fe40006000000 */
[----:B------:R-:W-:Y:S01]  /*6b00*/  FMNMX.FTZ R20, R165, R20, !PT ;  /* 0x00000014a5147209 */ /* 0x000fe20007810000 */
[----:B------:R-:W-:Y:S01]  /*6b10*/  MUFU.EX2 R176, R176 ;  /* 0x000000b000b07308 */ /* 0x000fe20000000800 */
[----:B------:R-:W-:-:S02]  /*6b20*/  ISETP.GT.AND P5, PT, R12, 0x58, P1 ;  /* 0x000000580c00780c */ /* 0x000fc40000fa4270 */
[----:B------:R-:W-:Y:S02]  /*6b30*/  FSEL R157, R66, -INF , !P2 ;  /* 0xff800000429d7808 */ /* 0x000fe40005000000 */
[----:B------:R-:W-:Y:S02]  /*6b40*/  ISETP.LT.OR P3, PT, R10, 0x52, P3 ;  /* 0x000000520a00780c */ /* 0x000fe40001f61670 */
[----:B------:R-:W-:Y:S01]  /*6b50*/  FMNMX.FTZ R20, R63, R20, !PT ;  /* 0x000000143f147209 */ /* 0x000fe20007810000 */
[----:B------:R-:W-:Y:S01]  /*6b60*/  MUFU.EX2 R13, R13 ;  /* 0x0000000d000d7308 */ /* 0x000fe20000000800 */
[----:B------:R-:W-:Y:S02]  /*6b70*/  ISETP.GT.AND P4, PT, R12, 0x59, P1 ;  /* 0x000000590c00780c */ /* 0x000fe40000f84270 */
[----:B------:R-:W-:Y:S02]  /*6b80*/  ISETP.LT.OR P5, PT, R10, 0x59, P5 ;  /* 0x000000590a00780c */ /* 0x000fe40002fa1670 */
[----:B------:R-:W-:-:S02]  /*6b90*/  FSEL R67, R67, -INF , !P3 ;  /* 0xff80000043437808 */ /* 0x000fc40005800000 */
[----:B------:R-:W-:Y:S01]  /*6ba0*/  FMNMX.FTZ R20, R157, R20, !PT ;  /* 0x000000149d147209 */ /* 0x000fe20007810000 */
[----:B------:R-:W-:Y:S01]  /*6bb0*/  MUFU.EX2 R178, R178 ;  /* 0x000000b200b27308 */ /* 0x000fe20000000800 */
[----:B------:R-:W-:Y:S02]  /*6bc0*/  ISETP.GT.AND P2, PT, R12, 0x60, P1 ;  /* 0x000000600c00780c */ /* 0x000fe40000f44270 */
[----:B------:R-:W-:Y:S02]  /*6bd0*/  FSEL R153, R70, -INF , !P5 ;  /* 0xff80000046997808 */ /* 0x000fe40006800000 */
[----:B------:R-:W-:Y:S02]  /*6be0*/  ISETP.LT.OR P4, PT, R10, 0x5a, P4 ;  /* 0x0000005a0a00780c */ /* 0x000fe40002781670 */
[----:B------:R-:W-:Y:S01]  /*6bf0*/  FMNMX.FTZ R20, R67, R20, !PT ;  /* 0x0000001443147209 */ /* 0x000fe20007810000 */
[----:B------:R-:W-:Y:S01]  /*6c00*/  MUFU.EX2 R27, R27 ;  /* 0x0000001b001b7308 */ /* 0x000fe20000000800 */
[----:B------:R-:W-:-:S02]  /*6c10*/  ISETP.GT.AND P3, PT, R12, 0x61, P1 ;  /* 0x000000610c00780c */ /* 0x000fc40000f64270 */
[----:B------:R-:W-:Y:S02]  /*6c20*/  ISETP.LT.OR P2, PT, R10, 0x61, P2 ;  /* 0x000000610a00780c */ /* 0x000fe40001741670 */
[----:B------:R-:W-:Y:S02]  /*6c30*/  FSEL R71, R71, -INF , !P4 ;  /* 0xff80000047477808 */ /* 0x000fe40006000000 */
[----:B------:R-:W-:Y:S01]  /*6c40*/  FMNMX.FTZ R20, R153, R20, !PT ;  /* 0x0000001499147209 */ /* 0x000fe20007810000 */
[----:B------:R-:W-:Y:S01]  /*6c50*/  MUFU.EX2 R172, R172 ;  /* 0x000000ac00ac7308 */ /* 0x000fe20000000800 */
[----:B------:R-:W-:Y:S02]  /*6c60*/  ISETP.GT.AND P5, PT, R12, 0x68, P1 ;  /* 0x000000680c00780c */ /* 0x000fe40000fa4270 */
[----:B------:R-:W-:Y:S02]  /*6c70*/  FSEL R155, R74, -INF , !P2 ;  /* 0xff8000004a9b7808 */ /* 0x000fe40005000000 */
[----:B------:R-:W-:-:S02]  /*6c80*/  ISETP.LT.OR P3, PT, R10, 0x62, P3 ;  /* 0x000000620a00780c */ /* 0x000fc40001f61670 */
[----:B------:R-:W-:Y:S01]  /*6c90*/  FMNMX.FTZ R20, R71, R20, !PT ;  /* 0x0000001447147209 */ /* 0x000fe20007810000 */
[----:B------:R-:W-:Y:S01]  /*6ca0*/  MUFU.EX2 R47, R47 ;  /* 0x0000002f002f7308 */ /* 0x000fe20000000800 */
[----:B------:R-:W-:Y:S02]  /*6cb0*/  ISETP.GT.AND P4, PT, R12, 0x69, P1 ;  /* 0x000000690c00780c */ /* 0x000fe40000f84270 */
[----:B------:R-:W-:Y:S02]  /*6cc0*/  ISETP.LT.OR P5, PT, R10, 0x69, P5 ;  /* 0x000000690a00780c */ /* 0x000fe40002fa1670 */
        /* <DEDUP_REMOVED lines=19> */
[C---:B------:R-:W-:Y:S02]  /*6e00*/  ISETP.LT.OR P5, PT, R10.reuse, 0x79, P5 ;  /* 0x000000790a00780c */ /* 0x040fe40002fa1670 */
[----:B------:R-:W-:Y:S02]  /*6e10*/  FSEL R83, R83, -INF , !P3 ;  /* 0xff80000053537808 */ /* 0x000fe40005800000 */
[----:B------:R-:W-:Y:S01]  /*6e20*/  FMNMX.FTZ R20, R169, R20, !PT ;  /* 0x00000014a9147209 */ /* 0x000fe20007810000 */
[----:B------:R-:W-:Y:S01]  /*6e30*/  MUFU.EX2 R170, R170 ;  /* 0x000000aa00aa7308 */ /* 0x000fe20000000800 */
[----:B------:R-:W-:Y:S02]  /*6e40*/  ISETP.LT.OR P1, PT, R10, 0x7a, P1 ;  /* 0x0000007a0a00780c */ /* 0x000fe40000f21670 */
[----:B------:R-:W-:Y:S02]  /*6e50*/  FSEL R193, R86, -INF , !P5 ;  /* 0xff80000056c17808 */ /* 0x000fe40006800000 */
[----:B------:R-:W-:-:S02]  /*6e60*/  FMNMX.FTZ R20, R83, R20, !PT ;  /* 0x0000001453147209 */ /* 0x000fc40007810000 */
[----:B------:R-:W-:Y:S01]  /*6e70*/  FSEL R87, R87, -INF , !P1 ;  /* 0xff80000057577808 */ /* 0x000fe20004800000 */
[----:B------:R-:W-:Y:S01]  /*6e80*/  MUFU.EX2 R45, R45 ;  /* 0x0000002d002d7308 */ /* 0x000fe20000000800 */
[----:B------:R-:W-:Y:S02]  /*6e90*/  FMNMX.FTZ R20, R193, R20, !PT ;  /* 0x00000014c1147209 */ /* 0x000fe40007810000 */
[----:B------:R-:W-:Y:S02]  /*6ea0*/  FSEL R65, R2, RZ, P6 ;  /* 0x000000ff02417208 */ /* 0x000fe40003000000 */
[----:B------:R-:W-:-:S03]  /*6eb0*/  FMNMX.FTZ R20, R87, R20, !PT ;  /* 0x0000001457147209 */ /* 0x000fc60007810000 */
[----:B------:R-:W-:Y:S01]  /*6ec0*/  FADD.FTZ R65, -R65, R6 ;  /* 0x0000000641417221 */ /* 0x000fe20000010100 */
[----:B------:R-:W-:Y:S01]  /*6ed0*/  MUFU.EX2 R164, R164 ;  /* 0x000000a400a47308 */ /* 0x000fe20000000800 */
[----:B------:R-:W0:Y:S02]  /*6ee0*/  SHFL.BFLY PT, R57, R20, 0x2, 0x1f ;  /* 0x0c401f0014397f89 */ /* 0x000e2400000e0000 */
[----:B------:R-:W-:-:S05]  /*6ef0*/  FMUL.FTZ R6, R65, R0 ;  /* 0x0000000041067220 */ /* 0x000fca0000410000 */
[----:B------:R-:W-:Y:S08]  /*6f00*/  MUFU.EX2 R41, R41 ;  /* 0x0000002900297308 */ /* 0x000ff00000000800 */
[----:B------:R-:W1:Y:S08]  /*6f10*/  MUFU.EX2 R6, R6 ;  /* 0x0000000600067308 */ /* 0x000e700000000800 */
[----:B------:R-:W-:Y:S01]  /*6f20*/  MUFU.EX2 R166, R166 ;  /* 0x000000a600a67308 */ /* 0x000fe20000000800 */
[----:B0-----:R-:W-:Y:S01]  /*6f30*/  FMNMX.FTZ R10, R20, R57, !PT ;  /* 0x00000039140a7209 */ /* 0x001fe20007810000 */
[----:B------:R-:W-:-:S04]  /*6f40*/  FFMA.FTZ R57, R77, R0, -R14 ;  /* 0x000000004d397223 */ /* 0x000fc8000001080e */
[----:B------:R-:W0:Y:S02]  /*6f50*/  SHFL.BFLY PT, R61, R10, 0x1, 0x1f ;  /* 0x0c201f000a3d7f89 */ /* 0x000e2400000e0000 */
[----:B------:R-:W-:Y:S01]  /*6f60*/  MUFU.EX2 R29, R29 ;  /* 0x0000001d001d7308 */ /* 0x000fe20000000800 */
[----:B-1----:R-:W-:-:S04]  /*6f70*/  FFMA.FTZ R69, R6, R4, R9 ;  /* 0x0000000406457223 */ /* 0x002fc80000010009 */
[----:B------:R-:W-:-:S03]  /*6f80*/  FADD.FTZ R69, R180, R69 ;  /* 0x00000045b4457221 */ /* 0x000fc60000010000 */
[----:B------:R-:W-:Y:S08]  /*6f90*/  MUFU.EX2 R160, R160 ;  /* 0x000000a000a07308 */ /* 0x000ff00000000800 */
[----:B------:R-:W-:Y:S01]  /*6fa0*/  MUFU.EX2 R15, R15 ;  /* 0x0000000f000f7308 */ /* 0x000fe20000000800 */
[----:B0-----:R-:W-:-:S07]  /*6fb0*/  FMNMX.FTZ R5, R10, R61, !PT ;  /* 0x0000003d0a057209 */ /* 0x001fce0007810000 */
[----:B------:R-:W-:Y:S01]  /*6fc0*/  MUFU.EX2 R162, R162 ;  /* 0x000000a200a27308 */ /* 0x000fe20000000800 */
[C---:B------:R-:W-:Y:S01]  /*6fd0*/  FSETP.NEU.FTZ.AND P1, PT, R5.reuse, -INF , PT ;  /* 0xff8000000500780b */ /* 0x040fe20003f3d000 */
[----:B------:R-:W-:-:S03]  /*6fe0*/  FMUL.FTZ R10, R5, R0 ;  /* 0x00000000050a7220 */ /* 0x000fc60000410000 */
[----:B------:R-:W-:Y:S02]  /*6ff0*/  FSEL R32, R5, RZ, P1 ;  /* 0x000000ff05207208 */ /* 0x000fe40000800000 */
[----:B------:R-:W-:Y:S01]  /*7000*/  FSEL R10, R10, RZ, P1 ;  /* 0x000000ff0a0a7208 */ /* 0x000fe20000800000 */
[----:B------:R-:W-:Y:S02]  /*7010*/  MUFU.EX2 R21, R21 ;  /* 0x0000001500157308 */ /* 0x000fe40000000800 */
        /* <DEDUP_REMOVED lines=54> */
[----:B------:R-:W-:-:S03]  /*7380*/  FFMA.FTZ R38, R67, R0, -R10 ;  /* 0x0000000043267223 */ /* 0x000fc6000001080a */
        /* <DEDUP_REMOVED lines=10> */
[----:B--2---:R-:W-:-:S07]  /*7430*/  FADD.FTZ R40, R26, R63 ;  /* 0x0000003f1a287221 */ /* 0x004fce0000010000 */
[----:B------:R-:W2:Y:S01]  /*7440*/  MUFU.EX2 R65, R65 ;  /* 0x0000004100417308 */ /* 0x000ea20000000800 */
[----:B0-----:R-:W-:Y:S01]  /*7450*/  FADD.FTZ R63, R43, R40 ;  /* 0x000000282b3f7221 */ /* 0x001fe20000010000 */
[-CC-:B------:R-:W-:Y:S01]  /*7460*/  FFMA.FTZ R40, R71, R0.reuse, -R10.reuse ;  /* 0x0000000047287223 */ /* 0x180fe2000001080a */
[----:B------:R-:W-:-:S05]  /*7470*/  FFMA.FTZ R10, R87, R0, -R10 ;  /* 0x00000000570a7223 */ /* 0x000fca000001080a */
[----:B------:R-:W0:Y:S01]  /*7480*/  MUFU.EX2 R30, R30 ;  /* 0x0000001e001e7308 */ /* 0x000e220000000800 */
[----:B-1----:R-:W-:-:S07]  /*7490*/  FADD.FTZ R42, R28, R63 ;  /* 0x0000003f1c2a7221 */ /* 0x002fce0000010000 */
[----:B------:R-:W1:Y:S01]  /*74a0*/  MUFU.EX2 R51, R51 ;  /* 0x0000003300337308 */ /* 0x000e620000000800 */
[----:B--2---:R-:W-:-:S07]  /*74b0*/  FADD.FTZ R63, R65, R42 ;  /* 0x0000002a413f7221 */ /* 0x004fce0000010000 */
        /* <DEDUP_REMOVED lines=18> */
[----:B0-----:R-:W-:Y:S01]  /*75e0*/  FADD.FTZ R3, R167, R42 ;  /* 0x0000002aa7037221 */ /* 0x001fe20000010000 */
[----:B------:R-:W-:-:S06]  /*75f0*/  FADD.FTZ R42, R160, R63 ;  /* 0x0000003fa02a7221 */ /* 0x000fcc0000010000 */
[----:B------:R-:W0:Y:S01]  /*7600*/  MUFU.EX2 R38, R38 ;  /* 0x0000002600267308 */ /* 0x000e220000000800 */
[----:B-1----:R-:W-:-:S07]  /*7610*/  FADD.FTZ R4, R36, R3 ;  /* 0x0000000324047221 */ /* 0x002fce0000010000 */
[----:B------:R-:W1:Y:S01]  /*7620*/  MUFU.EX2 R163, R163 ;  /* 0x000000a300a37308 */ /* 0x000e620000000800 */
[----:B--2---:R-:W-:-:S07]  /*7630*/  FADD.FTZ R3, R161, R4 ;  /* 0x00000004a1037221 */ /* 0x004fce0000010000 */
[----:B------:R-:W2:Y:S01]  /*7640*/  MUFU.EX2 R40, R40 ;  /* 0x0000002800287308 */ /* 0x000ea20000000800 */
[----:B0-----:R-:W-:-:S07]  /*7650*/  FADD.FTZ R4, R38, R3 ;  /* 0x0000000326047221 */ /* 0x001fce0000010000 */
[----:B------:R-:W-:Y:S01]  /*7660*/  MUFU.EX2 R156, R156 ;  /* 0x0000009c009c7308 */ /* 0x000fe20000000800 */
[----:B-1----:R-:W-:-:S07]  /*7670*/  FADD.FTZ R3, R163, R4 ;  /* 0x00000004a3037221 */ /* 0x002fce0000010000 */
[----:B------:R-:W0:Y:S01]  /*7680*/  MUFU.EX2 R44, R155 ;  /* 0x0000009b002c7308 */ /* 0x000e220000000800 */
[----:B--2---:R-:W-:-:S07]  /*7690*/  FADD.FTZ R3, R40, R3 ;  /* 0x0000000328037221 */ /* 0x004fce0000010000 */
[----:B------:R-:W-:Y:S08]  /*76a0*/  MUFU.EX2 R25, R25 ;  /* 0x0000001900197308 */ /* 0x000ff00000000800 */
[----:B------:R-:W1:Y:S01]  /*76b0*/  MUFU.EX2 R75, R75 ;  /* 0x0000004b004b7308 */ /* 0x000e620000000800 */
[----:B0-----:R-:W-:-:S07]  /*76c0*/  FADD.FTZ R3, R44, R3 ;  /* 0x000000032c037221 */ /* 0x001fce0000010000 */
[----:B------:R0:W2:Y:S08]  /*76d0*/  MUFU.EX2 R46, R53 ;  /* 0x00000035002e7308 */ /* 0x0000b00000000800 */
[----:B------:R-:W3:Y:S01]  /*76e0*/  MUFU.EX2 R158, R158 ;  /* 0x0000009e009e7308 */ /* 0x000ee20000000800 */
[----:B0-----:R-:W-:Y:S01]  /*76f0*/  FADD.FTZ R53, R15, R42 ;  /* 0x0000002a0f357221 */ /* 0x001fe20000010000 */
[----:B-1----:R-:W-:-:S03]  /*7700*/  FADD.FTZ R3, R75, R3 ;  /* 0x000000034b037221 */ /* 0x002fc60000010000 */
[----:B------:R-:W-:-:S03]  /*7710*/  FADD.FTZ R42, R162, R53 ;  /* 0x00000035a22a7221 */ /* 0x000fc60000010000 */
[----:B------:R-:W0:Y:S01]  /*7720*/  MUFU.EX2 R57, R57 ;  /* 0x0000003900397308 */ /* 0x000e220000000800 */
[----:B------:R-:W-:Y:S01]  /*7730*/  FADD.FTZ R53, R21, R42 ;  /* 0x0000002a15357221 */ /* 0x000fe20000010000 */
[----:B--2---:R-:W-:-:S03]  /*7740*/  FADD.FTZ R3, R46, R3 ;  /* 0x000000032e037221 */ /* 0x004fc60000010000 */
[----:B------:R-:W-:-:S03]  /*7750*/  FADD.FTZ R4, R156, R53 ;  /* 0x000000359c047221 */ /* 0x000fc60000010000 */
[----:B------:R-:W1:Y:S01]  /*7760*/  MUFU.EX2 R79, R79 ;  /* 0x0000004f004f7308 */ /* 0x000e620000000800 */
[----:B------:R-:W-:-:S04]  /*7770*/  FADD.FTZ R53, R25, R4 ;  /* 0x0000000419357221 */ /* 0x000fc80000010000 */
[----:B---3--:R-:W-:-:S03]  /*7780*/  FADD.FTZ R4, R158, R53 ;  /* 0x000000359e047221 */ /* 0x008fc60000010000 */
        /* <DEDUP_REMOVED lines=16> */
[----:B--2---:R-:W-:-:S03]  /*7890*/  FADD.FTZ R4, R33, R4 ;  /* 0x0000000421047221 */ /* 0x004fc60000010000 */
[----:B0-----:R-:W-:Y:S01]  /*78a0*/  FADD.FTZ R3, R10, R3 ;  /* 0x000000030a037221 */ /* 0x001fe20000010000 */
[----:B------:R-:W-:Y:S06]  /*78b0*/  @!P0 BRA `(.L_x_1368) ;  /* 0x0000000000048947 */ /* 0x000fec0003800000 */
[----:B------:R-:W-:Y:S01]  /*78c0*/  BPT.TRAP 0x1 ;  /* 0x000000040000795c */ /* 0x000fe20000300000 */
.L_x_1368:
[----:B------:R-:W-:Y:S01]  /*78d0*/  ULEA UR6, UR59, UR41, 0x3 ;  /* 0x000000293b067291 */ /* 0x000fe2000f8e183f */
[----:B------:R-:W-:Y:S01]  /*78e0*/  ISETP.GT.AND P1, PT, R8, UR58, PT ;  /* 0x0000003a08007c0c */ /* 0x000fe2000bf24270 */
        /* <DEDUP_REMOVED lines=105> */
.L_x_1350:
[----:B------:R-:W-:Y:S02]  /*7f80*/  UISETP.NE.AND UP1, UPT, UR51, URZ, UPT ;  /* 0x0000003f3300728c */ /* 0x000fe4000bf25270 */
[----:B------:R-:W-:Y:S02]  /*7f90*/  UISETP.NE.AND UP0, UPT, UR50, URZ, UPT ;  /* 0x0000003f3200728c */ /* 0x000fe4000bf05270 */
[----:B------:R-:W-:Y:S02]  /*7fa0*/  UIADD3 UR10, UR37, 0x7f, URZ ;  /* 0x0000007f250a7890 */ /* 0x000fe4000fffe03f */
[----:B------:R-:W-:Y:S02]  /*7fb0*/  UIADD3 UR11, UR38, 0x1, -UR45 ;  /* 0x00000001260b7890 */ /* 0x000fe4000fffe82d */
[----:B------:R-:W-:-:S03]  /*7fc0*/  PLOP3.LUT P1, PT, PT, PT, UP0, 0x40, 0x0 ;  /* 0x000000000000781c */ /* 0x000fc60003f2e808 */
[----:B------:R-:W-:Y:S01]  /*7fd0*/  @UP1 ULDC UR6, c[0x0][0x44c] ;  /* 0x0001130000061ab9 */ /* 0x000fe20000000800 */
[----:B------:R-:W-:Y:S01]  /*7fe0*/  @UP1 ULDC UR14, c[0x0][0x450] ;  /* 0x00011400000e1ab9 */ /* 0x000fe20000000800 */
[----:B------:R-:W-:-:S04]  /*7ff0*/  UIMAD.WIDE.U32 UR6, UR10, UR6, URZ ;  /* 0x000000060a0672a5 */ /* 0x000fc8000f8e003f */
[----:B------:R-:W-:-:S04]  /*8000*/  @UP1 USHF.R.U32.HI UR10, URZ, UR14, UR7 ;  /* 0x0000000e3f0a1299 */ /* 0x000fc80008011607 */
[----:B------:R-:W-:-:S04]  /*8010*/  UIADD3 UR10, UR11, UR10, URZ ;  /* 0x0000000a0b0a7290 */ /* 0x000fc8000fffe03f */
[----:B------:R-:W-:Y:S01]  /*8020*/  UIADD3 UR56, UR10, -UR56, URZ ;  /* 0x800000380a387290 */ /* 0x000fe2000fffe03f */
[----:B------:R-:W-:Y:S11]  /*8030*/  @P1 BRA `(.L_x_1370) ;  /* 0x0000000000501947 */ /* 0x000ff60003800000 */
[----:B------:R-:W-:Y:S02]  /*8040*/  UMOV UR14, UR10 ;  /* 0x0000000a000e7c82 */ /* 0x000fe40008000000 */
[----:B------:R-:W-:-:S06]  /*8050*/  UISETP.GT.AND UP0, UPT, UR14, -0x1, UPT ;  /* 0xffffffff0e00788c */ /* 0x000fcc000bf04270 */
[----:B------:R-:W-:-:S13]  /*8060*/  PLOP3.LUT P1, PT, PT, PT, UP0, 0x80, 0x0 ;  /* 0x000000000000781c */ /* 0x000fda0003f2f008 */
[----:B------:R-:W-:Y:S05]  /*8070*/  @P1 BRA `(.L_x_1371) ;  /* 0x0000000000201947 */ /* 0x000fea0003800000 */
[----:B------:R-:W-:Y:S01]  /*8080*/  ULDC UR15, c[0x0][0x9e4] ;  /* 0x00027900000f7ab9 */ /* 0x000fe20000000800 */
[----:B------:R-:W-:Y:S02]  /*8090*/  ULOP3.LUT UR14, URZ, UR14, URZ, 0x33, !UPT ;  /* 0x0000000e3f0e7292 */ /* 0x000fe4000f8e333f */
[----:B------:R-:W-:-:S11]  /*80a0*/  UISETP.NE.AND UP0, UPT, UR15, 0x1, UPT ;  /* 0x000000010f00788c */ /* 0x000fd6000bf05270 */
[----:B------:R-:W-:Y:S02]  /*80b0*/  @UP0 ULDC.64 UR6, c[0x0][0x9e8] ;  /* 0x00027a0000060ab9 */ /* 0x000fe40000000a00 */
[----:B------:R-:W-:-:S04]  /*80c0*/  UIMAD.WIDE.U32 UR10, UR14, UR6, URZ ;  /* 0x000000060e0a72a5 */ /* 0x000fc8000f8e003f */
[----:B------:R-:W-:-:S04]  /*80d0*/  @UP0 USHF.R.U32.HI UR14, URZ, UR7, UR11 ;  /* 0x000000073f0e0299 */ /* 0x000fc8000801160b */
[----:B------:R-:W-:Y:S01]  /*80e0*/  ULOP3.LUT UR14, URZ, UR14, URZ, 0x33, !UPT ;  /* 0x0000000e3f0e7292 */ /* 0x000fe2000f8e333f */
[----:B------:R-:W-:Y:S11]  /*80f0*/  BRA `(.L_x_1372) ;  /* 0x0000000000147947 */ /* 0x000ff60003800000 */
.L_x_1371:
[----:B------:R-:W-:Y:S02]  /*8100*/  ULDC UR15, c[0x0][0x9e4] ;  /* 0x00027900000f7ab9 */ /* 0x000fe40000000800 */
[----:B------:R-:W-:-:S11]  /*8110*/  UISETP.NE.AND UP0, UPT, UR15, 0x1, UPT ;  /* 0x000000010f00788c */ /* 0x000fd6000bf05270 */
[----:B------:R-:W-:Y:S02]  /*8120*/  @UP0 ULDC.64 UR6, c[0x0][0x9e8] ;  /* 0x00027a0000060ab9 */ /* 0x000fe40000000a00 */
[----:B------:R-:W-:-:S04]  /*8130*/  UIMAD.WIDE.U32 UR10, UR14, UR6, URZ ;  /* 0x000000060e0a72a5 */ /* 0x000fc8000f8e003f */
[----:B------:R-:W-:-:S12]  /*8140*/  @UP0 USHF.R.U32.HI UR14, URZ, UR7, UR11 ;  /* 0x000000073f0e0299 */ /* 0x000fd8000801160b */
.L_x_1372:
[----:B------:R-:W-:-:S04]  /*8150*/  UIMAD UR14, UR14, UR15, URZ ;  /* 0x0000000f0e0e72a4 */ /* 0x000fc8000f8e023f */
[----:B------:R-:W-:-:S04]  /*8160*/  UISETP.LT.AND UP0, UPT, UR56, UR14, UPT ;  /* 0x0000000e3800728c */ /* 0x000fc8000bf01270 */
[----:B------:R-:W-:-:S12]  /*8170*/  USEL UR56, UR56, UR14, !UP0 ;  /* 0x0000000e38387287 */ /* 0x000fd8000c000000 */
.L_x_1370:
[----:B------:R-:W-:-:S04]  /*8180*/  UIADD3 UR56, UR56, 0x7f, URZ ;  /* 0x0000007f38387890 */ /* 0x000fc8000fffe03f */
[----:B------:R-:W-:-:S04]  /*8190*/  USHF.R.S32.HI UR6, URZ, 0x1f, UR56 ;  /* 0x0000001f3f067899 */ /* 0x000fc80008011438 */
[----:B------:R-:W-:-:S04]  /*81a0*/  ULEA.HI UR6, UR6, UR56, URZ, 0x7 ;  /* 0x0000003806067291 */ /* 0x000fc8000f8f383f */
[----:B------:R-:W-:-:S04]  /*81b0*/  USHF.R.S32.HI UR6, URZ, 0x7, UR6 ;  /* 0x000000073f067899 */ /* 0x000fc80008011406 */
[----:B------:R-:W-:-:S04]  /*81c0*/  UISETP.LT.AND UP0, UPT, UR39, UR6, UPT ;  /* 0x000000062700728c */ /* 0x000fc8000bf01270 */
[----:B------:R-:W-:-:S06]  /*81d0*/  USEL UR53, UR39, UR6, !UP0 ;  /* 0x0000000627357287 */ /* 0x000fcc000c000000 */
[----:B------:R-:W-:-:S13]  /*81e0*/  ISETP.GE.AND P1, PT, R8, UR53, PT ;  /* 0x0000003508007c0c */ /* 0x000fda000bf26270 */
[----:B------:R-:W-:Y:S05]  /*81f0*/  @!P1 BRA `(.L_x_1373) ;  /* 0x0000002000149947 */ /* 0x000fea0003800000 */
[----:B------:R-:W-:Y:S01]  /*8200*/  IMAD.MOV.U32 R9, RZ, RZ, R5 ;  /* 0x000000ffff097224 */ /* 0x000fe200078e0005 */
[----:B------:R-:W-:Y:S01]  /*8210*/  UMOV UR57, UR47 ;  /* 0x0000002f00397c82 */ /* 0x000fe20008000000 */
[----:B------:R-:W-:Y:S01]  /*8220*/  IMAD.MOV.U32 R7, RZ, RZ, R2 ;  /* 0x000000ffff077224 */ /* 0x000fe200078e0002 */
[----:B------:R-:W-:Y:S01]  /*8230*/  UMOV UR56, UR46 ;  /* 0x0000002e00387c82 */ /* 0x000fe20008000000 */
[----:B------:R-:W-:-:S07]  /*8240*/  IMAD.MOV.U32 R6, RZ, RZ, R8 ;  /* 0x000000ffff067224 */ /* 0x000fce00078e0008 */
.L_x_1384:
[----:B------:R-:W-:Y:S01]  /*8250*/  ISETP.NE.AND P2, PT, RZ, UR44, PT ;  /* 0x0000002cff007c0c */ /* 0x000fe2000bf45270 */
[----:B------:R-:W-:-:S04]  /*8260*/  UISETP.NE.AND UP0, UPT, UR56, 0x1, UPT ;  /* 0x000000013800788c */ /* 0x000fc8000bf05270 */
[----:B------:R-:W-:-:S04]  /*8270*/  USEL UR47, URZ, 0x1, UP0 ;  /* 0x000000013f2f7887 */ /* 0x000fc80008000000 */
[----:B------:R-:W-:-:S04]  /*8280*/  ULOP3.LUT UR47, UR57, UR47, URZ, 0x3c, !UPT ;  /* 0x0000002f392f7292 */ /* 0x000fc8000f8e3c3f */
[----:B------:R-:W-:Y:S08]  /*8290*/  @P2 BRA `(.L_x_1374) ;  /* 0x0000000000382947 */ /* 0x000ff00003800000 */
[----:B------:R-:W-:Y:S05]  /*82a0*/  @!P0 BRA `(.L_x_1375) ;  /* 0x0000000000048947 */ /* 0x000fea0003800000 */
[----:B------:R-:W-:Y:S01]  /*82b0*/  BPT.TRAP 0x1 ;  /* 0x000000040000795c */ /* 0x000fe20000300000 */
.L_x_1375:
        /* <DEDUP_REMOVED lines=9> */
.L_x_1376:
[----:B-1----:R-:W-:Y:S05]  /*8350*/  @P1 BRA `(.L_x_1374) ;  /* 0x0000000000081947 */ /* 0x002fea0003800000 */
[----:B------:R-:W1:Y:S02]  /*8360*/  SYNCS.PHASECHK.TRANS64.TRYWAIT P1, [UR6+0x28830], R0 ;  /* 0x02883000ff0075a7 */ /* 0x000e640008020146 */
[----:B-1----:R-:W-:Y:S05]  /*8370*/  @!P1 BRA `(.L_x_1377) ;  /* 0x000000d800549947 */ /* 0x002fea0003800000 */
.L_x_1374:
        /* <DEDUP_REMOVED lines=48> */
.L_x_1379:
[----:B------:R-:W-:Y:S01]  /*8680*/  ULEA UR6, UR56, UR41, 0x3 ;  /* 0x0000002938067291 */ /* 0x000fe2000f8e183f */
[----:B------:R-:W-:-:S05]  /*8690*/  IMAD.U32 R0, RZ, RZ, UR57 ;  /* 0x00000039ff007e24 */ /* 0x000fca000f8e00ff */
[----:B------:R-:W-:-:S04]  /*86a0*/  SHF.L.U32 R0, R0, 0x1f, RZ ;  /* 0x0000001f00007819 */ /* 0x000fc800000006ff */
[----:B------:R0:W1:Y:S01]  /*86b0*/  SYNCS.PHASECHK.TRANS64.TRYWAIT P1, [UR6+0x28850], R0 ;  /* 0x02885000ff0075a7 */ /* 0x0000620008020146 */
[----:B------:R-:W-:Y:S05]  /*86c0*/  @!P0 BRA `(.L_x_1380) ;  /* 0x0000000000048947 */ /* 0x000fea0003800000 */
[----:B------:R-:W-:Y:S01]  /*86d0*/  BPT.TRAP 0x1 ;  /* 0x000000040000795c */ /* 0x000fe20000300000 */
.L_x_1380:
[----:B-1----:R-:W-:Y:S05]  /*86e0*/  @P1 BRA `(.L_x_1378) ;  /* 0x0000000000081947 */ /* 0x002fea0003800000 */
[----:B------:R-:W1:Y:S02]  /*86f0*/  SYNCS.PHASECHK.TRANS64.TRYWAIT P1, [UR6+0x28850], R0 ;  /* 0x02885000ff0075a7 */ /* 0x000e640008020146 */
[----:B-1----:R-:W-:Y:S05]  /*8700*/  @!P1 BRA `(.L_x_1381) ;  /* 0x000000d400889947 */ /* 0x002fea0003800000 */
.L_x_1378:
        /* <DEDUP_REMOVED lines=49> */
.L_x_1382:
        /* <DEDUP_REMOVED lines=67> */
[----:B------:R-:W-:Y:S01]  /*8e50*/  FMNMX.FTZ R10, R87, R2, !PT ;  /* 0x00000002570a7209 */ /* 0x000fe20007810000 */
[----:B------:R-:W0:Y:S02]  /*8e60*/  LDC R0, c[0x0][0x988] ;  /* 0x00026200ff007b82 */ /* 0x000e240000000800 */
[----:B------:R-:W1:Y:S04]  /*8e70*/  SHFL.BFLY PT, R5, R8, 0x2, 0x1f ;  /* 0x0c401f0008057f89 */ /* 0x000e6800000e0000 */
[----:B------:R-:W2:Y:S01]  /*8e80*/  SHFL.BFLY PT, R13, R10, 0x2, 0x1f ;  /* 0x0c401f000a0d7f89 */ /* 0x000ea200000e0000 */
[----:B-1----:R-:W-:-:S02]  /*8e90*/  FMNMX.FTZ R11, R8, R5, !PT ;  /* 0x00000005080b7209 */ /* 0x002fc40007810000 */
[----:B--2---:R-:W-:-:S03]  /*8ea0*/  FMNMX.FTZ R13, R10, R13, !PT ;  /* 0x0000000d0a0d7209 */ /* 0x004fc60007810000 */
[----:B------:R-:W1:Y:S04]  /*8eb0*/  SHFL.BFLY PT, R2, R11, 0x1, 0x1f ;  /* 0x0c201f000b027f89 */ /* 0x000e6800000e0000 */
[----:B------:R-:W2:Y:S01]  /*8ec0*/  SHFL.BFLY PT, R12, R13, 0x1, 0x1f ;  /* 0x0c201f000d0c7f89 */ /* 0x000ea200000e0000 */
[----:B-1----:R-:W-:Y:S02]  /*8ed0*/  FMNMX.FTZ R2, R11, R2, !PT ;  /* 0x000000020b027209 */ /* 0x002fe40007810000 */
[----:B--2---:R-:W-:-:S03]  /*8ee0*/  FMNMX.FTZ R5, R13, R12, !PT ;  /* 0x0000000c0d057209 */ /* 0x004fc60007810000 */
[C---:B0-----:R-:W-:Y:S01]  /*8ef0*/  FMUL.FTZ R153, R2.reuse, R0 ;  /* 0x0000000002997220 */ /* 0x041fe20000410000 */
[----:B------:R-:W-:-:S03]  /*8f00*/  FADD.FTZ R7, -R2, R7 ;  /* 0x0000000702077221 */ /* 0x000fc60000010100 */
[-CC-:B------:R-:W-:Y:S01]  /*8f10*/  FFMA.FTZ R11, R29, R0.reuse, -R153.reuse ;  /* 0x000000001d0b7223 */ /* 0x180fe20000010899 */
[-CC-:B------:R-:W-:Y:S01]  /*8f20*/  FFMA.FTZ R29, R49, R0.reuse, -R153.reuse ;  /* 0x00000000311d7223 */ /* 0x180fe20000010899 */
[-C--:B------:R-:W-:Y:S01]  /*8f30*/  FFMA.FTZ R49, R69, R0.reuse, -R153 ;  /* 0x0000000045317223 */ /* 0x080fe20000010899 */
[C---:B------:R-:W-:Y:S01]  /*8f40*/  FADD.FTZ R9, -R5.reuse, R9 ;  /* 0x0000000905097221 */ /* 0x040fe20000010100 */
[-C--:B------:R-:W-:Y:S01]  /*8f50*/  FMUL.FTZ R69, R5, R0.reuse ;  /* 0x0000000005457220 */ /* 0x080fe20000410000 */
[-C--:B------:R-:W-:Y:S01]  /*8f60*/  FMUL.FTZ R7, R7, R0.reuse ;  /* 0x0000000007077220 */ /* 0x080fe20000410000 */
[-C--:B------:R-:W-:Y:S01]  /*8f70*/  FFMA.FTZ R180, R24, R0.reuse, -R153 ;  /* 0x0000000018b47223 */ /* 0x080fe20000010899 */
[-C--:B------:R-:W-:Y:S01]  /*8f80*/  FMUL.FTZ R8, R9, R0.reuse ;  /* 0x0000000009087220 */ /* 0x080fe20000410000 */
[-C--:B------:R-:W-:Y:S01]  /*8f90*/  FFMA.FTZ R181, R26, R0.reuse, -R69 ;  /* 0x000000001ab57223 */ /* 0x080fe20000010845 */
[-C--:B------:R-:W-:Y:S01]  /*8fa0*/  FFMA.FTZ R9, R25, R0.reuse, -R153 ;  /* 0x0000000019097223 */ /* 0x080fe20000010899 */
[-C--:B------:R-:W-:Y:S01]  /*8fb0*/  FFMA.FTZ R10, R27, R0.reuse, -R69 ;  /* 0x000000001b0a7223 */ /* 0x080fe20000010845 */
[----:B------:R-:W-:Y:S01]  /*8fc0*/  MUFU.EX2 R7, R7 ;  /* 0x0000000700077308 */ /* 0x000fe20000000800 */
[-C--:B------:R-:W-:Y:S01]  /*8fd0*/  FFMA.FTZ R182, R28, R0.reuse, -R153 ;  /* 0x000000001cb67223 */ /* 0x080fe20000010899 */
[-CC-:B------:R-:W-:Y:S01]  /*8fe0*/  FFMA.FTZ R183, R30, R0.reuse, -R69.reuse ;  /* 0x000000001eb77223 */ /* 0x180fe20000010845 */
        /* <DEDUP_REMOVED lines=20> */
[--C-:B------:R-:W-:Y:S01]  /*9130*/  FFMA.FTZ R169, R50, R0, -R69.reuse ;  /* 0x0000000032a97223 */ /* 0x100fe20000010845 */
        /* <DEDUP_REMOVED lines=19> */
[-C--:B------:R-:W-:Y:S01]  /*9270*/  FFMA.FTZ R161, R66, R0.reuse, -R69 ;  /* 0x0000000042a17223 */ /* 0x080fe20000010845 */
[-CC-:B------:R-:W-:Y:S01]  /*9280*/  FFMA.FTZ R45, R65, R0.reuse, -R153.reuse ;  /* 0x00000000412d7223 */ /* 0x180fe20000010899 */
[-C--:B------:R-:W-:Y:S01]  /*9290*/  FFMA.FTZ R162, R68, R0.reuse, -R153 ;  /* 0x0000000044a27223 */ /* 0x080fe20000010899 */
[-C--:B------:R-:W-:Y:S01]  /*92a0*/  FFMA.FTZ R163, R70, R0.reuse, -R69 ;  /* 0x0000000046a37223 */ /* 0x080fe20000010845 */
[-C--:B------:R-:W-:Y:S01]  /*92b0*/  FFMA.FTZ R156, R72, R0.reuse, -R153 ;  /* 0x00000000489c7223 */ /* 0x080fe20000010899 */
[----:B------:R-:W1:Y:S01]  /*92c0*/  MUFU.EX2 R182, R182 ;  /* 0x000000b600b67308 */ /* 0x000e620000000800 */
[----:B0-----:R-:W-:Y:S01]  /*92d0*/  FADD.FTZ R27, R9, R4 ;  /* 0x00000004091b7221 */ /* 0x001fe20000010000 */
[-C--:B------:R-:W-:Y:S01]  /*92e0*/  FFMA.FTZ R74, R74, R0.reuse, -R69 ;  /* 0x000000004a4a7223 */ /* 0x080fe20000010845 */
        /* <DEDUP_REMOVED lines=11> */
[-C--:B------:R-:W-:Y:S01]  /*93a0*/  FFMA.FTZ R83, R83, R0.reuse, -R69 ;  /* 0x0000000053537223 */ /* 0x080fe20000010845 */
[-C--:B------:R-:W-:Y:S01]  /*93b0*/  FFMA.FTZ R154, R84, R0.reuse, -R153 ;  /* 0x00000000549a7223 */ /* 0x080fe20000010899 */
[----:B------:R-:W2:Y:S01]  /*93c0*/  MUFU.EX2 R11, R11 ;  /* 0x0000000b000b7308 */ /* 0x000ea20000000800 */
[----:B-1----:R-:W-:Y:S01]  /*93d0*/  FADD.FTZ R36, R182, R27 ;  /* 0x0000001bb6247221 */ /* 0x002fe20000010000 */
[-C--:B------:R-:W-:Y:S01]  /*93e0*/  FFMA.FTZ R86, R86, R0.reuse, -R69 ;  /* 0x0000000056567223 */ /* 0x080fe20000010845 */
        /* <DEDUP_REMOVED lines=122> */
.L_x_1383:
        /* <DEDUP_REMOVED lines=102> */
[-C--:B------:R-:W-:Y:S01]  /*a1f0*/  FMUL.FTZ R150, R150, R8.reuse ;  /* 0x0000000896967220 */ /* 0x080fe20000410000 */
[----:B------:R-:W-:Y:S01]  /*a200*/  FMUL.FTZ R151, R151, R8 ;  /* 0x0000000897977220 */ /* 0x000fe20000410000 */
[----:B------:R-:W-:-:S02]  /*a210*/  IMAD.MOV.U32 R9, RZ, RZ, R5 ;  /* 0x000000ffff097224 */ /* 0x000fc400078e0005 */
[----:B------:R-:W-:Y:S01]  /*a220*/  IMAD.MOV.U32 R7, RZ, RZ, R2 ;  /* 0x000000ffff077224 */ /* 0x000fe200078e0002 */
[----:B------:R-:W-:Y:S06]  /*a230*/  @P1 BRA `(.L_x_1384) ;  /* 0xffffffe000041947 */ /* 0x000fec000383ffff */
[----:B------:R-:W-:-:S07]  /*a240*/  IMAD.MOV.U32 R8, RZ, RZ, R6 ;  /* 0x000000ffff087224 */ /* 0x000fce00078e0006 */
.L_x_1373:
        /* <DEDUP_REMOVED lines=8> */
[----:B------:R-:W-:-:S05]  /*a2d0*/  ULDC UR56, c[0x0][0x9e0] ;  /* 0x0002780000387ab9 */ /* 0x000fca0000000800 */
.L_x_1404:
        /* <DEDUP_REMOVED lines=9> */
.L_x_1387:
[----:B------:R-:W-:Y:S01]  /*a370*/  ULEA UR6, UR46, UR41, 0x3 ;  /* 0x000000292e067291 */ /* 0x000fe2000f8e183f */
[----:B------:R-:W-:-:S05]  /*a380*/  IMAD.U32 R0, RZ, RZ, UR47 ;  /* 0x0000002fff007e24 */ /* 0x000fca000f8e00ff */
[----:B------:R-:W-:-:S04]  /*a390*/  SHF.L.U32 R0, R0, 0x1f, RZ ;  /* 0x0000001f00007819 */ /* 0x000fc800000006ff */
[----:B------:R0:W1:Y:S01]  /*a3a0*/  SYNCS.PHASECHK.TRANS64.TRYWAIT P1, [UR6+0x28830], R0 ;  /* 0x02883000ff0075a7 */ /* 0x0000620008020146 */
[----:B------:R-:W-:Y:S05]  /*a3b0*/  @!P0 BRA `(.L_x_1388) ;  /* 0x0000000000048947 */ /* 0x000fea0003800000 */
[----:B------:R-:W-:Y:S01]  /*a3c0*/  BPT.TRAP 0x1 ;  /* 0x000000040000795c */ /* 0x000fe20000300000 */
.L_x_1388:
[----:B-1----:R-:W-:Y:S05]  /*a3d0*/  @P1 BRA `(.L_x_1386) ;  /* 0x0000000000081947 */ /* 0x002fea0003800000 */
[----:B------:R-:W1:Y:S02]  /*a3e0*/  SYNCS.PHASECHK.TRANS64.TRYWAIT P1, [UR6+0x28830], R0 ;  /* 0x02883000ff0075a7 */ /* 0x000e640008020146 */
[----:B-1----:R-:W-:Y:S05]  /*a3f0*/  @!P1 BRA `(.L_x_1389) ;  /* 0x000000b800649947 */ /* 0x002fea0003800000 */
.L_x_1386:
        /* <DEDUP_REMOVED lines=45> */
.L_x_1391:
[----:B------:R-:W-:Y:S01]  /*a6d0*/  ULEA UR6, UR58, UR41, 0x3 ;  /* 0x000000293a067291 */ /* 0x000fe2000f8e183f */
[----:B------:R-:W-:-:S05]  /*a6e0*/  IMAD.U32 R0, RZ, RZ, UR59 ;  /* 0x0000003bff007e24 */ /* 0x000fca000f8e00ff */
[----:B------:R-:W-:-:S04]  /*a6f0*/  SHF.L.U32 R0, R0, 0x1f, RZ ;  /* 0x0000001f00007819 */ /* 0x000fc800000006ff */
[----:B------:R0:W1:Y:S01]  /*a700*/  SYNCS.PHASECHK.TRANS64.TRYWAIT P1, [UR6+0x28850], R0 ;  /* 0x02885000ff0075a7 */ /* 0x0000620008020146 */
[----:B------:R-:W-:Y:S05]  /*a710*/  @!P0 BRA `(.L_x_1392) ;  /* 0x0000000000048947 */ /* 0x000fea0003800000 */
[----:B------:R-:W-:Y:S01]  /*a720*/  BPT.TRAP 0x1 ;  /* 0x000000040000795c */ /* 0x000fe20000300000 */
.L_x_1392:
[----:B-1----:R-:W-:Y:S05]  /*a730*/  @P1 BRA `(.L_x_1390) ;  /* 0x0000000000081947 */ /* 0x002fea0003800000 */
[----:B------:R-:W1:Y:S02]  /*a740*/  SYNCS.PHASECHK.TRANS64.TRYWAIT P1, [UR6+0x28850], R0 ;  /* 0x02885000ff0075a7 */ /* 0x000e640008020146 */
[----:B-1----:R-:W-:Y:S05]  /*a750*/  @!P1 BRA `(.L_x_1393) ;  /* 0x000000b400a49947 */ /* 0x002fea0003800000 */
.L_x_1390:
        /* <DEDUP_REMOVED lines=49> */
.L_x_1394:
        /* <DEDUP_REMOVED lines=39> */
.L_x_1397:
[----:B------:R-:W-:-:S05]  /*ace0*/  IMAD.U32 R9, RZ, RZ, UR53 ;  /* 0x00000035ff097e24 */ /* 0x000fca000f8e00ff */
[----:B------:R-:W-:-:S13]  /*acf0*/  ISETP.NE.AND P1, PT, R9, 0x1, PT ;  /* 0x000000010900780c */ /* 0x000fda0003f25270 */
[----:B------:R-:W0:Y:S02]  /*ad00*/  @P1 LDC.64 R12, c[0x0][0x9e8] ;  /* 0x00027a00ff0c1b82 */ /* 0x000e240000000a00 */
[----:B0-----:R-:W-:-:S05]  /*ad10*/  @P1 IMAD.HI.U32 R12, R5, R12, RZ ;  /* 0x0000000c050c1227 */ /* 0x001fca00078e00ff */
[----:B------:R-:W-:-:S07]  /*ad20*/  @P1 SHF.R.U32.HI R5, RZ, R13, R12 ;  /* 0x0000000dff051219 */ /* 0x000fce000001160c */
.L_x_1398:
[----:B------:R-:W-:Y:S05]  /*ad30*/  BSYNC B0 ;  /* 0x0000000000007941 */ /* 0x000fea0003800000 */
.L_x_1396:
[----:B------:R-:W-:-:S04]  /*ad40*/  IMAD R5, R5, R9, -R14 ;  /* 0x0000000905057224 */ /* 0x000fc800078e0a0e */
[----:B------:R-:W-:-:S05]  /*ad50*/  IMAD R5, R16, -0x2, R5 ;  /* 0xfffffffe10057824 */ /* 0x000fca00078e0205 */
[----:B------:R-:W-:Y:S02]  /*ad60*/  VIADDMNMX R2, R5, R9, R2, PT ;  /* 0x0000000905027246 */ /* 0x000fe40003800102 */
[----:B------:R-:W-:-:S07]  /*ad70*/  VIMNMX R10, R10, R5, !PT ;  /* 0x000000050a0a7248 */ /* 0x000fce0007fe0100 */
.L_x_1395:
        /* <DEDUP_REMOVED lines=116> */
.L_x_1401:
[----:B------:R-:W-:-:S05]  /*b4c0*/  IMAD.U32 R2, RZ, RZ, UR53 ;  /* 0x00000035ff027e24 */ /* 0x000fca000f8e00ff */
[----:B------:R-:W-:-:S13]  /*b4d0*/  ISETP.NE.AND P2, PT, R2, 0x1, PT ;  /* 0x000000010200780c */ /* 0x000fda0003f45270 */
[----:B------:R-:W0:Y:S02]  /*b4e0*/  @P2 LDC.64 R160, c[0x0][0x9e8] ;  /* 0x00027a00ffa02b82 */ /* 0x000e240000000a00 */
[----:B0-----:R-:W-:-:S05]  /*b4f0*/  @P2 IMAD.HI.U32 R0, R159, R160, RZ ;  /* 0x000000a09f002227 */ /* 0x001fca00078e00ff */
[----:B------:R-:W-:-:S07]  /*b500*/  @P2 SHF.R.U32.HI R159, RZ, R161, R0 ;  /* 0x000000a1ff9f2219 */ /* 0x000fce0000011600 */
.L_x_1402:
[----:B------:R-:W-:Y:S05]  /*b510*/  BSYNC B0 ;  /* 0x0000000000007941 */ /* 0x000fea0003800000 */
.L_x_1400:
[----:B------:R-:W-:-:S04]  /*b520*/  IMAD R159, R159, R2, -R14 ;  /* 0x000000029f9f7224 */ /* 0x000fc800078e0a0e */
[----:B------:R-:W-:-:S05]  /*b530*/  IMAD R159, R16, -0x2, R159 ;  /* 0xfffffffe109f7824 */ /* 0x000fca00078e029f */
[----:B------:R-:W-:Y:S02]  /*b540*/  VIADDMNMX R10, R159, R2, R10, PT ;  /* 0x000000029f0a7246 */ /* 0x000fe4000380010a */
[----:B------:R-:W-:-:S07]  /*b550*/  VIMNMX R12, R12, R159, !PT ;  /* 0x0000009f0c0c7248 */ /* 0x000fce0007fe0100 */
.L_x_1399:
        /* <DEDUP_REMOVED lines=377> */
.L_x_1403:
        /* <DEDUP_REMOVED lines=107> */
.L_x_1385:
[----:B------:R-:W-:Y:S06]  /*d3a0*/  BAR.ARV 0x8, 0x180 ;  /* 0x0206000000007b1d */ /* 0x000fec0000002000 */
[----:B------:R-:W-:Y:S05]  /*d3b0*/  @!P0 BRA `(.L_x_1405) ;  /* 0x0000000000048947 */ /* 0x000fea0003800000 */
[----:B------:R-:W-:Y:S01]  /*d3c0*/  BPT.TRAP 0x1 ;  /* 0x000000040000795c */ /* 0x000fe20000300000 */
.L_x_1405:
[----:B------:R-:W-:Y:S01]  /*d3d0*/  ULEA UR5, UR46, UR41, 0x3 ;  /* 0x000000292e057291 */ /* 0x000fe2000f8e183f */
[----:B------:R-:W-:-:S05]  /*d3e0*/  IMAD.U32 R6, RZ, RZ, UR47 ;  /* 0x0000002fff067e24 */ /* 0x000fca000f8e00ff */
[----:B------:R-:W-:-:S04]  /*d3f0*/  SHF.L.U32 R6, R6, 0x1f, RZ ;  /* 0x0000001f06067819 */ /* 0x000fc800000006ff */
[----:B------:R0:W1:Y:S01]  /*d400*/  SYNCS.PHASECHK.TRANS64.TRYWAIT P1, [UR5+0x28850], R6 ;  /* 0x02885006ff0075a7 */ /* 0x0000620008020145 */
[----:B------:R-:W-:Y:S05]  /*d410*/  @!P0 BRA `(.L_x_1406) ;  /* 0x0000000000048947 */ /* 0x000fea0003800000 */
[----:B------:R-:W-:Y:S01]  /*d420*/  BPT.TRAP 0x1 ;  /* 0x000000040000795c */ /* 0x000fe20000300000 */
.L_x_1406:
[----:B-1----:R-:W-:Y:S05]  /*d430*/  @P1 BRA `(.L_x_1407) ;  /* 0x0000000000081947 */ /* 0x002fea0003800000 */
[----:B------:R-:W1:Y:S02]  /*d440*/  SYNCS.PHASECHK.TRANS64.TRYWAIT P1, [UR5+0x28850], R6 ;  /* 0x02885006ff0075a7 */ /* 0x000e640008020145 */
[----:B-1----:R-:W-:Y:S05]  /*d450*/  @!P1 BRA `(.L_x_1408) ;  /* 0x00000088007c9947 */ /* 0x002fea0003800000 */
.L_x_1407:
[----:B------:R-:W-:Y:S01]  /*d460*/  UIADD3 UR41, UR41, 0x400, URZ ;  /* 0x0000040029297890 */ /* 0x000fe2000fffe03f */
[----:B------:R-:W-:Y:S01]  /*d470*/  WARPGROUP.ARRIVE ;  /* 0x00000000000079c5 */ /* 0x000fe20000000000 */
[----:B------:R-:W-:Y:S01]  /*d480*/  UMOV UR7, 0x40000040 ;  /* 0x4000004000077882 */ /* 0x000fe20000000000 */
[----:B-1----:R-:W1:Y:S01]  /*d490*/  SHFL.BFLY PT, R7, R4, 0x2, 0x1f ;  /* 0x0c401f0004077f89 */ /* 0x002e6200000e0000 */
[----:B------:R-:W-:Y:S01]  /*d4a0*/  USHF.R.U32.HI UR41, URZ, 0x4, UR41 ;  /* 0x000000043f297899 */ /* 0x000fe20008011629 */
[----:B------:R-:W-:Y:S02]  /*d4b0*/  IMAD.MOV.U32 R20, RZ, RZ, -0x800000 ;  /* 0xff800000ff147424 */ /* 0x000fe400078e00ff */
[----:B0-----:R-:W0:Y:S01]  /*d4c0*/  SHFL.BFLY PT, R6, R3, 0x2, 0x1f ;  /* 0x0c401f0003067f89 */ /* 0x001e2200000e0000 */
[----:B------:R-:W-:-:S04]  /*d4d0*/  ULOP3.LUT UR41, UR41, 0x3fff, URZ, 0xc0, !UPT ;  /* 0x00003fff29297892 */ /* 0x000fc8000f8ec03f */
[----:B------:R-:W-:-:S04]  /*d4e0*/  ULOP3.LUT UR4, UR41, 0x4000000, URZ, 0xfc, !UPT ;  /* 0x0400000029047892 */ /* 0x000fc8000f8efc3f */
[----:B------:R-:W-:-:S07]  /*d4f0*/  ULEA UR4, UR46, UR4, 0xb ;  /* 0x000000042e047291 */ /* 0x000fce000f8e583f */
[----:B------:R-:W-:Y:S02]  /*d500*/  UMOV UR6, UR4 ;  /* 0x0000000400067c82 */ /* 0x000fe40008000000 */
[----:B------:R-:W-:Y:S01]  /*d510*/  HGMMA.64x128x16.F32.BF16 R88, R180, gdesc[UR4].tnspB, R88, gsb0 ;  /* 0x41e00004b4587df0 */ /* 0x000fe20008001858 */
[----:B------:R-:W-:Y:S01]  /*d520*/  UIADD3 UR6, UR4, 0x80, URZ ;  /* 0x0000008004067890 */ /* 0x000fe2000fffe03f */
[----:B-1----:R-:W-:Y:S01]  /*d530*/  FADD.FTZ R7, R7, R4 ;  /* 0x0000000407077221 */ /* 0x002fe20000010000 */
[----:B------:R-:W-:Y:S01]  /*d540*/  UMOV UR7, 0x40000040 ;  /* 0x4000004000077882 */ /* 0x000fe20000000000 */
[----:B------:R-:W-:Y:S02]  /*d550*/  IMAD.MOV.U32 R4, RZ, RZ, RZ ;  /* 0x000000ffff047224 */ /* 0x000fe400078e00ff */
[----:B0-----:R-:W-:Y:S01]  /*d560*/  FADD.FTZ R8, R6, R3 ;  /* 0x0000000306087221 */ /* 0x001fe20000010000 */
[----:B------:R-:W-:Y:S01]  /*d570*/  IMAD.MOV.U32 R3, RZ, RZ, -0x800000 ;  /* 0xff800000ff037424 */ /* 0x000fe200078e00ff */
        /* <DEDUP_REMOVED lines=54> */
.L_x_1409:
        /* <DEDUP_REMOVED lines=74> */
.L_x_1331:
[----:B------:R-:W0:Y:S01]  /*dd80*/  S2R R5, SR_CgaCtaId ;  /* 0x0000000000057919 */ /* 0x000e220000008800 */
[----:B------:R-:W-:Y:S01]  /*dd90*/  MOV R0, 0x400 ;  /* 0x0000040000007802 */ /* 0x000fe20000000f00 */
[----:B------:R-:W-:Y:S01]  /*dda0*/  BSSY B0, `(.L_x_1410) ;  /* 0x000020d000007945 */ /* 0x000fe20003800000 */
[----:B------:R-:W-:Y:S02]  /*ddb0*/  BAR.SYNC.DEFER_BLOCKING 0x5, 0x180 ;  /* 0x0146000000007b1d */ /* 0x000fe40000010000 */
[----:B0-----:R-:W-:-:S05]  /*ddc0*/  LEA R0, R5, R0, 0x18 ;  /* 0x0000000005007211 */ /* 0x001fca00078ec0ff */
[----:B------:R-:W0:Y:S02]  /*ddd0*/  LDS.128 R4, [R0+0x288d0] ;  /* 0x0288d00000047984 */ /* 0x000e240000000c00 */
[----:B0-----:R-:W-:Y:S02]  /*dde0*/  R2UR UR5, R5 ;  /* 0x00000000050572ca */ /* 0x001fe400000e0000 */
[----:B------:R-:W-:Y:S02]  /*ddf0*/  R2UR UR7, R6 ;  /* 0x00000000060772ca */ /* 0x000fe400000e0000 */
        /* <DEDUP_REMOVED lines=9> */
[----:B------:R-:W1:Y:S01]  /*de90*/  LDC R49, c[0x0][0xbe8] ;  /* 0x0002fa00ff317b82 */ /* 0x000e620000000800 */
[----:B------:R-:W-:Y:S01]  /*dea0*/  F2FP.BF16.F32.PACK_AB R130, R133, R132 ;  /* 0x000000848582723e */ /* 0x000fe200000010ff */
[----:B------:R-:W-:Y:S01]  /*deb0*/  UISETP.NE.AND.EX UP0, UPT, UR9, URZ, UPT, UP0 ;  /* 0x0000003f0900728c */ /* 0x000fe2000bf05300 */
[----:B------:R-:W-:Y:S02]  /*dec0*/  F2FP.BF16.F32.PACK_AB R131, R135, R134 ;  /* 0x000000868783723e */ /* 0x000fe400000010ff */
[----:B------:R-:W-:Y:S01]  /*ded0*/  F2FP.BF16.F32.PACK_AB R137, R139, R138 ;  /* 0x0000008a8b89723e */ /* 0x000fe200000010ff */
[----:B------:R-:W-:Y:S01]  /*dee0*/  ULDC.64 UR8, c[0x0][0xc00] ;  /* 0x0003000000087ab9 */ /* 0x000fe20000000a00 */
[----:B------:R-:W-:Y:S01]  /*def0*/  F2FP.BF16.F32.PACK_AB R144, R145, R144 ;  /* 0x000000909190723e */ /* 0x000fe200000010ff */
[----:B------:R-:W-:Y:S01]  /*df00*/  UIMAD.WIDE UR8, UR36, 0x4, UR8 ;  /* 0x00000004240878a5 */ /* 0x000fe2000f8e0208 */
[----:B------:R-:W-:-:S02]  /*df10*/  F2FP.BF16.F32.PACK_AB R138, R141, R140 ;  /* 0x0000008c8d8a723e */ /* 0x000fc400000010ff */
[----:B------:R-:W-:Y:S02]  /*df20*/  F2FP.BF16.F32.PACK_AB R139, R143, R142 ;  /* 0x0000008e8f8b723e */ /* 0x000fe400000010ff */
[----:B------:R-:W-:Y:S02]  /*df30*/  F2FP.BF16.F32.PACK_AB R145, R147, R146 ;  /* 0x000000929391723e */ /* 0x000fe400000010ff */
[----:B------:R-:W-:Y:S02]  /*df40*/  F2FP.BF16.F32.PACK_AB R146, R149, R148 ;  /* 0x000000949592723e */ /* 0x000fe400000010ff */
[----:B------:R-:W-:Y:S02]  /*df50*/  F2FP.BF16.F32.PACK_AB R147, R151, R150 ;  /* 0x000000969793723e */ /* 0x000fe400000010ff */
[----:B------:R-:W-:Y:S02]  /*df60*/  MOV R24, R0 ;  /* 0x0000000000187202 */ /* 0x000fe40000000f00 */
[----:B0-----:R-:W-:-:S03]  /*df70*/  MOV R25, R5 ;  /* 0x0000000500197202 */ /* 0x001fc60000000f00 */
[----:B------:R-:W-:-:S03]  /*df80*/  IMAD.WIDE R4, R188, 0x2, R24 ;  /* 0x00000002bc047825 */ /* 0x000fc600078e0218 */
[C---:B------:R-:W-:Y:S02]  /*df90*/  LOP3.LUT R7, R4.reuse, 0x380, RZ, 0xc0, !PT ;  /* 0x0000038004077812 */ /* 0x040fe400078ec0ff */
[C---:B------:R-:W-:Y:S02]  /*dfa0*/  IADD3 R8, P5, R4.reuse, 0x40, RZ ;  /* 0x0000004004087810 */ /* 0x040fe40007fbe0ff */
[----:B------:R-:W-:Y:S02]  /*dfb0*/  SHF.R.U64 R7, R7, 0x3, RZ ;  /* 0x0000000307077819 */ /* 0x000fe400000012ff */
[C---:B------:R-:W-:Y:S01]  /*dfc0*/  IADD3 R21, P6, R4.reuse, 0x20, RZ ;  /* 0x0000002004157810 */ /* 0x040fe20007fde0ff */
[--C-:B------:R-:W-:Y:S01]  /*dfd0*/  IMAD.X R29, RZ, RZ, R5.reuse, P5 ;  /* 0x000000ffff1d7224 */ /* 0x100fe200028e0605 */
[C---:B------:R-:W-:Y:S02]  /*dfe0*/  IADD3 R33, P4, R4.reuse, 0x60, RZ ;  /* 0x0000006004217810 */ /* 0x040fe40007f9e0ff */
[C---:B------:R-:W-:Y:S01]  /*dff0*/  IADD3 R35, P3, R4.reuse, 0x4000, RZ ;  /* 0x0000400004237810 */ /* 0x040fe20007f7e0ff */
[--C-:B------:R-:W-:Y:S01]  /*e000*/  IMAD.X R31, RZ, RZ, R5.reuse, P6 ;  /* 0x000000ffff1f7224 */ /* 0x100fe200030e0605 */
[C---:B------:R-:W-:Y:S01]  /*e010*/  IADD3 R37, P2, R4.reuse, 0x4020, RZ ;  /* 0x0000402004257810 */ /* 0x040fe20007f5e0ff */
[--C-:B------:R-:W-:Y:S01]  /*e020*/  IMAD.X R15, RZ, RZ, R5.reuse, P4 ;  /* 0x000000ffff0f7224 */ /* 0x100fe200020e0605 */
[C---:B------:R-:W-:Y:S01]  /*e030*/  IADD3 R39, P1, R4.reuse, 0x4040, RZ ;  /* 0x0000404004277810 */ /* 0x040fe20007f3e0ff */
[--C-:B------:R-:W-:Y:S01]  /*e040*/  IMAD.X R13, RZ, RZ, R5.reuse, P3 ;  /* 0x000000ffff0d7224 */ /* 0x100fe200018e0605 */
[----:B------:R-:W-:Y:S01]  /*e050*/  IADD3 R26, P0, R4, 0x4060, RZ ;  /* 0x00004060041a7810 */ /* 0x000fe20007f1e0ff */
[--C-:B------:R-:W-:Y:S01]  /*e060*/  IMAD.X R11, RZ, RZ, R5.reuse, P2 ;  /* 0x000000ffff0b7224 */ /* 0x100fe200010e0605 */
[----:B------:R-:W-:Y:S01]  /*e070*/  LOP3.LUT R4, R7, R4, RZ, 0x3c, !PT ;  /* 0x0000000407047212 */ /* 0x000fe200078e3cff */
[--C-:B------:R-:W-:Y:S01]  /*e080*/  IMAD.X R9, RZ, RZ, R5.reuse, P1 ;  /* 0x000000ffff097224 */ /* 0x100fe200008e0605 */
[----:B------:R-:W-:Y:S01]  /*e090*/  LOP3.LUT R7, R8, 0x380, RZ, 0xc0, !PT ;  /* 0x0000038008077812 */ /* 0x000fe200078ec0ff */
[----:B------:R-:W-:Y:S01]  /*e0a0*/  IMAD.X R27, RZ, RZ, R5, P0 ;  /* 0x000000ffff1b7224 */ /* 0x000fe200000e0605 */
[----:B------:R-:W-:-:S02]  /*e0b0*/  LOP3.LUT R6, R21, 0x380, RZ, 0xc0, !PT ;  /* 0x0000038015067812 */ /* 0x000fc400078ec0ff */
[----:B------:R-:W-:Y:S02]  /*e0c0*/  SHF.R.U64 R7, R7, 0x3, RZ ;  /* 0x0000000307077819 */ /* 0x000fe400000012ff */
[----:B------:R-:W-:Y:S02]  /*e0d0*/  SHF.R.U64 R6, R6, 0x3, RZ ;  /* 0x0000000306067819 */ /* 0x000fe400000012ff */
[----:B------:R-:W-:Y:S02]  /*e0e0*/  MOV R36, R4 ;  /* 0x0000000400247202 */ /* 0x000fe40000000f00 */
[----:B------:R-:W-:Y:S02]  /*e0f0*/  LOP3.LUT R10, R33, 0x380, RZ, 0xc0, !PT ;  /* 0x00000380210a7812 */ /* 0x000fe400078ec0ff */
[----:B------:R-:W-:Y:S02]  /*e100*/  LOP3.LUT R28, R7, R8, RZ, 0x3c, !PT ;  /* 0x00000008071c7212 */ /* 0x000fe400078e3cff */
[----:B------:R-:W-:-:S02]  /*e110*/  F2FP.BF16.F32.PACK_AB R4, R89, R2 ;  /* 0x000000025904723e */ /* 0x000fc400000010ff */
[----:B------:R-:W-:Y:S02]  /*e120*/  LOP3.LUT R2, R37, 0x380, RZ, 0xc0, !PT ;  /* 0x0000038025027812 */ /* 0x000fe400078ec0ff */
[----:B------:R-:W-:Y:S02]  /*e130*/  LOP3.LUT R8, R39, 0x380, RZ, 0xc0, !PT ;  /* 0x0000038027087812 */ /* 0x000fe400078ec0ff */
[----:B------:R-:W-:Y:S02]  /*e140*/  LOP3.LUT R12, R35, 0x380, RZ, 0xc0, !PT ;  /* 0x00000380230c7812 */ /* 0x000fe400078ec0ff */
[----:B------:R-:W-:Y:S02]  /*e150*/  LOP3.LUT R30, R6, R21, RZ, 0x3c, !PT ;  /* 0x00000015061e7212 */ /* 0x000fe400078e3cff */
[----:B------:R-:W-:Y:S02]  /*e160*/  SHF.R.U64 R10, R10, 0x3, RZ ;  /* 0x000000030a0a7819 */ /* 0x000fe400000012ff */
[----:B------:R-:W-:-:S02]  /*e170*/  LOP3.LUT R21, R26, 0x380, RZ, 0xc0, !PT ;  /* 0x000003801a157812 */ /* 0x000fc400078ec0ff */
[----:B------:R-:W-:Y:S02]  /*e180*/  SHF.R.U64 R2, R2, 0x3, RZ ;  /* 0x0000000302027819 */ /* 0x000fe400000012ff */
[----:B------:R-:W-:Y:S02]  /*e190*/  SHF.R.U64 R8, R8, 0x3, RZ ;  /* 0x0000000308087819 */ /* 0x000fe400000012ff */
[----:B------:R-:W-:Y:S02]  /*e1a0*/  SHF.R.U64 R12, R12, 0x3, RZ ;  /* 0x000000030c0c7819 */ /* 0x000fe400000012ff */
[----:B------:R-:W-:Y:S02]  /*e1b0*/  LOP3.LUT R14, R10, R33, RZ, 0x3c, !PT ;  /* 0x000000210a0e7212 */ /* 0x000fe400078e3cff */
[----:B------:R-:W-:Y:S02]  /*e1c0*/  SHF.R.U64 R21, R21, 0x3, RZ ;  /* 0x0000000315157819 */ /* 0x000fe400000012ff */
[----:B------:R-:W-:-:S02]  /*e1d0*/  F2FP.BF16.F32.PACK_AB R5, R91, R90 ;  /* 0x0000005a5b05723e */ /* 0x000fc400000010ff */
[----:B------:R-:W-:Y:S02]  /*e1e0*/  F2FP.BF16.F32.PACK_AB R6, R93, R92 ;  /* 0x0000005c5d06723e */ /* 0x000fe400000010ff */
[----:B------:R-:W-:Y:S01]  /*e1f0*/  F2FP.BF16.F32.PACK_AB R7, R95, R94 ;  /* 0x0000005e5f07723e */ /* 0x000fe200000010ff */
[----:B------:R-:W-:Y:S01]  /*e200*/  BAR.SYNC.DEFER_BLOCKING 0x1, 0x100 ;  /* 0x0044000000007b1d */ /* 0x000fe20000010000 */
[----:B------:R-:W-:Y:S02]  /*e210*/  LOP3.LUT R10, R2, R37, RZ, 0x3c, !PT ;  /* 0x00000025020a7212 */ /* 0x000fe400078e3cff */
[----:B------:R-:W-:Y:S02]  /*e220*/  LOP3.LUT R8, R8, R39, RZ, 0x3c, !PT ;  /* 0x0000002708087212 */ /* 0x000fe400078e3cff */
[----:B------:R-:W-:Y:S02]  /*e230*/  LOP3.LUT R12, R12, R35, RZ, 0x3c, !PT ;  /* 0x000000230c0c7212 */ /* 0x000fe400078e3cff */
[----:B------:R-:W-:-:S02]  /*e240*/  LOP3.LUT R26, R21, R26, RZ, 0x3c, !PT ;  /* 0x0000001a151a7212 */ /* 0x000fc400078e3cff */
[----:B------:R-:W-:Y:S02]  /*e250*/  MOV R32, R10 ;  /* 0x0000000a00207202 */ /* 0x000fe40000000f00 */
[----:B------:R-:W-:Y:S02]  /*e260*/  MOV R21, R8 ;  /* 0x0000000800157202 */ /* 0x000fe40000000f00 */
[----:B------:R-:W-:Y:S02]  /*e270*/  MOV R35, R30 ;  /* 0x0000001e00237202 */ /* 0x000fe40000000f00 */
[----:B------:R-:W-:Y:S02]  /*e280*/  F2FP.BF16.F32.PACK_AB R8, R97, R96 ;  /* 0x000000606108723e */ /* 0x000fe400000010ff */
[----:B------:R-:W-:Y:S02]  /*e290*/  F2FP.BF16.F32.PACK_AB R9, R99, R98 ;  /* 0x000000626309723e */ /* 0x000fe400000010ff */
[----:B------:R-:W-:-:S02]  /*e2a0*/  F2FP.BF16.F32.PACK_AB R10, R101, R100 ;  /* 0x00000064650a723e */ /* 0x000fc400000010ff */
[----:B------:R-:W-:Y:S02]  /*e2b0*/  F2FP.BF16.F32.PACK_AB R11, R103, R102 ;  /* 0x00000066670b723e */ /* 0x000fe400000010ff */
[----:B------:R-:W-:Y:S01]  /*e2c0*/  MOV R34, R28 ;  /* 0x0000001c00227202 */ /* 0x000fe20000000f00 */
[----:B------:R0:W-:Y:S01]  /*e2d0*/  STSM.16.M88.4 [R36], R4 ;  /* 0x0000000424007844 */ /* 0x0001e20000000200 */
[----:B------:R-:W-:Y:S02]  /*e2e0*/  MOV R2, R14 ;  /* 0x0000000e00027202 */ /* 0x000fe40000000f00 */
[----:B------:R-:W-:Y:S01]  /*e2f0*/  MOV R33, R12 ;  /* 0x0000000c00217202 */ /* 0x000fe20000000f00 */
[----:B------:R-:W-:Y:S01]  /*e300*/  STSM.16.M88.4 [R35], R8 ;  /* 0x0000000823007844 */ /* 0x000fe20000000200 */
[----:B------:R-:W-:Y:S02]  /*e310*/  F2FP.BF16.F32.PACK_AB R12, R113, R112 ;  /* 0x00000070710c723e */ /* 0x000fe400000010ff */
[----:B------:R-:W-:-:S02]  /*e320*/  F2FP.BF16.F32.PACK_AB R13, R115, R114 ;  /* 0x00000072730d723e */ /* 0x000fc400000010ff */
[----:B------:R-:W-:Y:S02]  /*e330*/  F2FP.BF16.F32.PACK_AB R14, R117, R116 ;  /* 0x00000074750e723e */ /* 0x000fe400000010ff */
[----:B------:R-:W-:Y:S02]  /*e340*/  F2FP.BF16.F32.PACK_AB R15, R119, R118 ;  /* 0x00000076770f723e */ /* 0x000fe400000010ff */
[----:B------:R-:W-:Y:S02]  /*e350*/  F2FP.BF16.F32.PACK_AB R28, R121, R120 ;  /* 0x00000078791c723e */ /* 0x000fe400000010ff */
[----:B------:R-:W-:Y:S02]  /*e360*/  F2FP.BF16.F32.PACK_AB R29, R123, R122 ;  /* 0x0000007a7b1d723e */ /* 0x000fe400000010ff */
[----:B0-----:R-:W-:Y:S02]  /*e370*/  F2FP.BF16.F32.PACK_AB R4, R105, R104 ;  /* 0x000000686904723e */ /* 0x001fe400000010ff */
[----:B------:R-:W-:-:S02]  /*e380*/  F2FP.BF16.F32.PACK_AB R5, R107, R106 ;  /* 0x0000006a6b05723e */ /* 0x000fc400000010ff */
[----:B------:R-:W-:Y:S02]  /*e390*/  F2FP.BF16.F32.PACK_AB R6, R109, R108 ;  /* 0x0000006c6d06723e */ /* 0x000fe400000010ff */
[----:B------:R-:W-:Y:S02]  /*e3a0*/  F2FP.BF16.F32.PACK_AB R7, R111, R110 ;  /* 0x0000006e6f07723e */ /* 0x000fe400000010ff */
[----:B------:R-:W-:Y:S02]  /*e3b0*/  F2FP.BF16.F32.PACK_AB R30, R125, R124 ;  /* 0x0000007c7d1e723e */ /* 0x000fe400000010ff */
[----:B------:R-:W-:Y:S01]  /*e3c0*/  F2FP.BF16.F32.PACK_AB R31, R127, R126 ;  /* 0x0000007e7f1f723e */ /* 0x000fe200000010ff */
[----:B------:R0:W-:Y:S01]  /*e3d0*/  STSM.16.M88.4 [R34], R4 ;  /* 0x0000000422007844 */ /* 0x0001e20000000200 */
[----:B------:R-:W-:Y:S02]  /*e3e0*/  MOV R26, R26 ;  /* 0x0000001a001a7202 */ /* 0x000fe40000000f00 */
[----:B------:R-:W-:Y:S01]  /*e3f0*/  PLOP3.LUT P0, PT, PT, PT, UP0, 0x80, 0x0 ;  /* 0x000000000000781c */ /* 0x000fe20003f0f008 */
[----:B------:R2:W-:Y:S04]  /*e400*/  STSM.16.M88.4 [R2], R12 ;  /* 0x0000000c02007844 */ /* 0x0005e80000000200 */
[----:B------:R3:W-:Y:S04]  /*e410*/  STSM.16.M88.4 [R33], R28 ;  /* 0x0000001c21007844 */ /* 0x0007e80000000200 */
[----:B------:R3:W-:Y:S04]  /*e420*/  STSM.16.M88.4 [R32], R128 ;  /* 0x0000008020007844 */ /* 0x0007e80000000200 */
[----:B------:R3:W-:Y:S01]  /*e430*/  STSM.16.M88.4 [R21], R136 ;  /* 0x0000008815007844 */ /* 0x0007e20000000200 */
[----:B0-----:R-:W-:-:S02]  /*e440*/  IMAD.U32 R4, RZ, RZ, UR8 ;  /* 0x00000008ff047e24 */ /* 0x001fc4000f8e00ff */
[----:B------:R-:W-:Y:S01]  /*e450*/  IMAD.U32 R5, RZ, RZ, UR9 ;  /* 0x00000009ff057e24 */ /* 0x000fe2000f8e00ff */
[----:B------:R3:W-:Y:S01]  /*e460*/  STSM.16.M88.4 [R26], R144 ;  /* 0x000000901a007844 */ /* 0x0007e20000000200 */
[----:B------:R-:W-:Y:S01]  /*e470*/  ULDC.64 UR8, c[0x0][0xc08] ;  /* 0x0003020000087ab9 */ /* 0x000fe20000000a00 */
[----:B------:R-:W-:Y:S06]  /*e480*/  BAR.SYNC.DEFER_BLOCKING 0x1, 0x100 ;  /* 0x0044000000007b1d */ /* 0x000fec0000010000 */
[----:B--2---:R-:W2:Y:S01]  /*e490*/  @P0 LDG.E R2, desc[UR54][R4.64] ;  /* 0x0000003604020981 */ /* 0x004ea2000c1e1900 */
[----:B------:R-:W-:Y:S01]  /*e4a0*/  UISETP.NE.U32.AND UP1, UPT, UR8, URZ, UPT ;  /* 0x0000003f0800728c */ /* 0x000fe2000bf25070 */
[----:B-1----:R-:W-:Y:S01]  /*e4b0*/  ISETP.NE.AND P1, PT, R49, 0x1, PT ;  /* 0x000000013100780c */ /* 0x002fe20003f25270 */
[----:B------:R-:W-:Y:S01]  /*e4c0*/  ULDC UR10, c[0x0][0xa88] ;  /* 0x0002a200000a7ab9 */ /* 0x000fe20000000800 */
[----:B------:R-:W-:Y:S01]  /*e4d0*/  UMOV UR4, URZ ;  /* 0x0000003f00047c82 */ /* 0x000fe20008000000 */
[----:B------:R-:W-:-:S06]  /*e4e0*/  UISETP.NE.AND.EX UP1, UPT, UR9, URZ, UPT, UP1 ;  /* 0x0000003f0900728c */ /* 0x000fcc000bf25310 */
[----:B------:R-:W-:-:S04]  /*e4f0*/  PLOP3.LUT P2, PT, PT, PT, UP1, 0x80, 0x0 ;  /* 0x000000000000781c */ /* 0x000fc80003f4f018 */
[----:B------:R-:W0:Y:S01]  /*e500*/  @P1 LDC R6, c[0x0][0xbec] ;  /* 0x0002fb00ff061b82 */ /* 0x000e220000000800 */
[----:B------:R-:W-:Y:S02]  /*e510*/  @UP1 ULDC.64 UR8, c[0x0][0xc08] ;  /* 0x0003020000081ab9 */ /* 0x000fe40000000a00 */
[----:B------:R-:W-:-:S05]  /*e520*/  @UP1 UIMAD.WIDE UR8, UR36, 0x4, UR8 ;  /* 0x00000004240818a5 */ /* 0x000fca000f8e0208 */
[----:B------:R-:W1:Y:S01]  /*e530*/  @P1 LDC R8, c[0x0][0xbf0] ;  /* 0x0002fc00ff081b82 */ /* 0x000e620000000800 */
[----:B------:R-:W-:Y:S02]  /*e540*/  IMAD.U32 R10, RZ, RZ, UR8 ;  /* 0x00000008ff0a7e24 */ /* 0x000fe4000f8e00ff */
[----:B------:R-:W-:Y:S01]  /*e550*/  IMAD.U32 R11, RZ, RZ, UR9 ;  /* 0x00000009ff0b7e24 */ /* 0x000fe2000f8e00ff */
[----:B--2---:R-:W-:Y:S01]  /*e560*/  @P0 R2UR UR4, R2 ;  /* 0x00000000020402ca */ /* 0x004fe200000e0000 */
[----:B------:R-:W-:-:S06]  /*e570*/  IMAD.U32 R2, RZ, RZ, UR10 ;  /* 0x0000000aff027e24 */ /* 0x000fcc000f8e00ff */
[----:B------:R3:W5:Y:S01]  /*e580*/  @P2 LDG.E R2, desc[UR54][R10.64] ;  /* 0x000000360a022981 */ /* 0x000762000c1e1900 */
[----:B01----:R-:W-:Y:S07]  /*e590*/  @P2 BRA `(.L_x_1412) ;  /* 0x0000000000102947 */ /* 0x003fee0003800000 */
[----:B------:R-:W-:Y:S05]  /*e5a0*/  @!P0 BRA `(.L_x_1412) ;  /* 0x00000000000c8947 */ /* 0x000fea0003800000 */
[----:B------:R-:W2:Y:S04]  /*e5b0*/  LDG.E R7, desc[UR54][R4.64] ;  /* 0x0000003604077981 */ /* 0x000ea8000c1e1900 */
[----:B-----5:R-:W2:Y:S02]  /*e5c0*/  LDG.E R2, desc[UR54][R4.64+0x4] ;  /* 0x0000043604027981 */ /* 0x020ea4000c1e1900 */
[----:B--2---:R-:W-:-:S07]  /*e5d0*/  IMAD.IADD R2, R2, 0x1, -R7 ;  /* 0x0000000102027824 */ /* 0x004fce00078e0a07 */
.L_x_1412:
[----:B------:R-:W-:Y:S01]  /*e5e0*/  USHF.R.S32.HI UR9, URZ, 0x1f, UR4 ;  /* 0x0000001f3f097899 */ /* 0x000fe20008011404 */
[----:B------:R-:W-:Y:S01]  /*e5f0*/  VIADD R7, R17, UR37 ;  /* 0x0000002511077c36 */ /* 0x000fe20008000000 */
[----:B------:R-:W-:Y:S01]  /*e600*/  USHF.R.S32.HI UR16, URZ, 0x1f, UR42 ;  /* 0x0000001f3f107899 */ /* 0x000fe2000801142a */
[----:B---3--:R-:W-:Y:S01]  /*e610*/  VIADD R26, R187, UR37 ;  /* 0x00000025bb1a7c36 */ /* 0x008fe20008000000 */
[----:B------:R-:W-:Y:S01]  /*e620*/  ULDC.64 UR14, c[0x0][0xb90] ;  /* 0x0002e400000e7ab9 */ /* 0x000fe20000000a00 */
[----:B------:R-:W-:Y:S01]  /*e630*/  UMOV UR8, UR4 ;  /* 0x0000000400087c82 */ /* 0x000fe20008000000 */
[----:B------:R-:W-:Y:S01]  /*e640*/  UIMAD UR12, UR16, UR14, URZ ;  /* 0x0000000e100c72a4 */ /* 0x000fe2000f8e023f */
[----:B------:R-:W-:Y:S01]  /*e650*/  @P1 IMAD.HI.U32 R5, R7, R6, RZ ;  /* 0x0000000607051227 */ /* 0x000fe200078e00ff */
[----:B------:R-:W-:Y:S02]  /*e660*/  UIMAD.WIDE.U32 UR10, UR42, UR14, UR8 ;  /* 0x0000000e2a0a72a5 */ /* 0x000fe4000f8e0008 */
[----:B------:R-:W-:Y:S01]  /*e670*/  USHF.R.S32.HI UR8, URZ, 0x1f, UR36 ;  /* 0x0000001f3f087899 */ /* 0x000fe20008011424 */
[----:B------:R-:W-:Y:S01]  /*e680*/  IMAD.MOV.U32 R4, RZ, RZ, R7 ;  /* 0x000000ffff047224 */ /* 0x000fe200078e0007 */
[----:B------:R-:W-:Y:S01]  /*e690*/  UIMAD UR12, UR42, UR15, UR12 ;  /* 0x0000000f2a0c72a4 */ /* 0x000fe2000f8e020c */
[----:B------:R-:W-:Y:S01]  /*e6a0*/  @P1 SHF.R.U32.HI R4, RZ, R8, R5 ;  /* 0x00000008ff041219 */ /* 0x000fe20000011605 */
[----:B------:R-:W-:Y:S01]  /*e6b0*/  USEL UR18, UR8, URZ, !UP0 ;  /* 0x0000003f08127287 */ /* 0x000fe2000c000000 */
[----:B------:R-:W-:Y:S01]  /*e6c0*/  IMAD R5, R184, 0x40, R18 ;  /* 0x00000040b8057824 */ /* 0x000fe200078e0212 */
[----:B------:R-:W-:Y:S01]  /*e6d0*/  ULDC.64 UR14, c[0x0][0xb98] ;  /* 0x0002e600000e7ab9 */ /* 0x000fe20000000a00 */
[----:B------:R-:W-:Y:S01]  /*e6e0*/  USEL UR17, UR36, URZ, !UP0 ;  /* 0x0000003f24117287 */ /* 0x000fe2000c000000 */
[----:B------:R-:W-:Y:S01]  /*e6f0*/  IMAD.MOV R6, RZ, RZ, -R4 ;  /* 0x000000ffff067224 */ /* 0x000fe200078e0a04 */
[----:B------:R-:W-:Y:S01]  /*e700*/  UIMAD UR8, UR18, UR14, URZ ;  /* 0x0000000e120872a4 */ /* 0x000fe2000f8e023f */
[----:B------:R-:W-:Y:S01]  /*e710*/  IMAD.WIDE R24, R5, 0x2, R24 ;  /* 0x0000000205187825 */ /* 0x000fe200078e0218 */
[----:B------:R-:W-:Y:S01]  /*e720*/  UIADD3 UR11, UR11, UR12, URZ ;  /* 0x0000000c0b0b7290 */ /* 0x000fe2000fffe03f */
[----:B------:R-:W-:Y:S01]  /*e730*/  SHF.R.S32.HI R5, RZ, 0x1f, R4 ;  /* 0x0000001fff057819 */ /* 0x000fe20000011404 */
[----:B------:R-:W-:Y:S01]  /*e740*/  UIMAD UR8, UR17, UR15, UR8 ;  /* 0x0000000f110872a4 */ /* 0x000fe2000f8e0208 */
[----:B------:R-:W-:Y:S01]  /*e750*/  IMAD R7, R49, R6, R7 ;  /* 0x0000000631077224 */ /* 0x000fe200078e0207 */
[----:B------:R-:W-:Y:S01]  /*e760*/  UIMAD.WIDE.U32 UR10, UR17, UR14, UR10 ;  /* 0x0000000e110a72a5 */ /* 0x000fe2000f8e000a */
[----:B------:R-:W-:Y:S01]  /*e770*/  IADD3 R9, P3, R24, 0x2000, RZ ;  /* 0x0000200018097810 */ /* 0x000fe20007f7e0ff */
[----:B-----5:R-:W-:Y:S01]  /*e780*/  IMAD R51, R2, R49, RZ ;  /* 0x0000003102337224 */ /* 0x020fe200078e02ff */
[----:B------:R-:W-:Y:S01]  /*e790*/  IADD3 R13, P0, R24, 0x1000, RZ ;  /* 0x00001000180d7810 */ /* 0x000fe20007f1e0ff */
[----:B------:R-:W-:Y:S01]  /*e7a0*/  IMAD.U32 R8, RZ, RZ, UR8 ;  /* 0x00000008ff087e24 */ /* 0x000fe2000f8e00ff */
[----:B------:R-:W-:Y:S01]  /*e7b0*/  SHF.R.S32.HI R6, RZ, 0x1f, R7 ;  /* 0x0000001fff067819 */ /* 0x000fe20000011407 */
[----:B------:R-:W-:Y:S01]  /*e7c0*/  ULDC.64 UR12, c[0x0][0xaa0] ;  /* 0x0002a800000c7ab9 */ /* 0x000fe20000000a00 */
[----:B------:R-:W-:-:S02]  /*e7d0*/  IADD3 R4, P2, R4, UR10, RZ ;  /* 0x0000000a04047c10 */ /* 0x000fc4000ff5e0ff */
[----:B------:R-:W-:Y:S02]  /*e7e0*/  LOP3.LUT R12, R13, 0x380, RZ, 0xc0, !PT ;  /* 0x000003800d0c7812 */ /* 0x000fe400078ec0ff */
[----:B------:R-:W-:Y:S01]  /*e7f0*/  IADD3.X R5, R5, UR11, R8, P2, !PT ;  /* 0x0000000b05057c10 */ /* 0x000fe200097fe408 */
[----:B------:R-:W-:Y:S01]  /*e800*/  ULDC.64 UR10, c[0x0][0xb88] ;  /* 0x0002e200000a7ab9 */ /* 0x000fe20000000a00 */
[----:B------:R-:W-:Y:S01]  /*e810*/  LOP3.LUT R8, R9, 0x380, RZ, 0xc0, !PT ;  /* 0x0000038009087812 */ /* 0x000fe200078ec0ff */
[----:B------:R-:W-:Y:S01]  /*e820*/  IMAD R6, R6, UR10, RZ ;  /* 0x0000000a06067c24 */ /* 0x000fe2000f8e02ff */
[----:B------:R-:W-:Y:S01]  /*e830*/  SHF.R.U64 R12, R12, 0x3, RZ ;  /* 0x000000030c0c7819 */ /* 0x000fe200000012ff */
[C---:B------:R-:W-:Y:S01]  /*e840*/  IMAD.WIDE.U32 R4, R7.reuse, UR10, R4 ;  /* 0x0000000a07047c25 */ /* 0x040fe2000f8e0004 */
[----:B------:R-:W-:Y:S02]  /*e850*/  SHF.R.U64 R8, R8, 0x3, RZ ;  /* 0x0000000308087819 */ /* 0x000fe400000012ff */
[----:B------:R-:W-:Y:S01]  /*e860*/  LOP3.LUT R12, R12, R13, RZ, 0x3c, !PT ;  /* 0x0000000d0c0c7212 */ /* 0x000fe200078e3cff */
[----:B------:R-:W-:Y:S01]  /*e870*/  IMAD R11, R7, UR11, R6 ;  /* 0x0000000b070b7c24 */ /* 0x000fe2000f8e0206 */
[----:B------:R-:W-:Y:S01]  /*e880*/  LOP3.LUT R8, R8, R9, RZ, 0x3c, !PT ;  /* 0x0000000908087212 */ /* 0x000fe200078e3cff */
[----:B------:R-:W-:Y:S01]  /*e890*/  ULDC.64 UR10, c[0x0][0xb50] ;  /* 0x0002d400000a7ab9 */ /* 0x000fe20000000a00 */
[----:B------:R-:W-:Y:S01]  /*e8a0*/  IADD3 R7, P2, R24, 0x3000, RZ ;  /* 0x0000300018077810 */ /* 0x000fe20007f5e0ff */
[----:B------:R-:W-:Y:S01]  /*e8b0*/  IMAD.IADD R9, R5, 0x1, R11 ;  /* 0x0000000105097824 */ /* 0x000fe200078e020b */
[----:B------:R-:W-:Y:S01]  /*e8c0*/  LEA R10, P4, R4, UR10, 0x2 ;  /* 0x0000000a040a7c11 */ /* 0x000fe2000f8810ff */
[----:B------:R-:W-:Y:S01]  /*e8d0*/  IMAD.X R13, RZ, RZ, R25, P0 ;  /* 0x000000ffff0d7224 */ /* 0x000fe200000e0619 */
[----:B------:R-:W-:Y:S01]  /*e8e0*/  LOP3.LUT R5, R7, 0x380, RZ, 0xc0, !PT ;  /* 0x0000038007057812 */ /* 0x000fe200078ec0ff */
[----:B------:R-:W-:Y:S01]  /*e8f0*/  VIADD R6, R26, 0x8 ;  /* 0x000000081a067836 */ /* 0x000fe20000000000 */
[----:B------:R-:W-:Y:S01]  /*e900*/  LEA.HI.X R14, R4, UR11, R9, 0x2, P4 ;  /* 0x0000000b040e7c11 */ /* 0x000fe2000a0f1409 */
[----:B------:R-:W-:Y:S01]  /*e910*/  SHFL.IDX PT, R44, R10, RZ, 0x1c1f ;  /* 0x001c1fff0a2c7589 */ /* 0x000fe200000e0000 */
[----:B------:R-:W-:Y:S01]  /*e920*/  LOP3.LUT P0, RZ, R185, 0x3, RZ, 0xc0, !PT ;  /* 0x00000003b9ff7812 */ /* 0x000fe2000780c0ff */
[--C-:B------:R-:W-:Y:S01]  /*e930*/  IMAD.X R9, RZ, RZ, R25.reuse, P3 ;  /* 0x000000ffff097224 */ /* 0x100fe200018e0619 */
[----:B------:R-:W-:Y:S01]  /*e940*/  SHF.R.U64 R4, R5, 0x3, RZ ;  /* 0x0000000305047819 */ /* 0x000fe200000012ff */
[----:B------:R-:W0:Y:S01]  /*e950*/  SHFL.IDX PT, R45, R14, RZ, 0x1c1f ;  /* 0x001c1fff0e2d7589 */ /* 0x000e2200000e0000 */
[----:B------:R-:W-:Y:S01]  /*e960*/  IMAD.X R5, RZ, RZ, R25, P2 ;  /* 0x000000ffff057224 */ /* 0x000fe200010e0619 */
[----:B------:R-:W-:-:S02]  /*e970*/  ISETP.GE.OR P2, PT, R26, R51, P0 ;  /* 0x000000331a00720c */ /* 0x000fc40000746670 */
[----:B------:R-:W-:Y:S01]  /*e980*/  SHFL.IDX PT, R46, R10, 0x1, 0x1c1f ;  /* 0x003c1f000a2e7f89 */ /* 0x000fe200000e0000 */
[----:B------:R-:W-:Y:S02]  /*e990*/  ISETP.GE.OR P0, PT, R6, R51, P0 ;  /* 0x000000330600720c */ /* 0x000fe40000706670 */
[----:B------:R-:W-:Y:S01]  /*e9a0*/  LOP3.LUT R4, R4, R7, RZ, 0x3c, !PT ;  /* 0x0000000704047212 */ /* 0x000fe200078e3cff */
[----:B------:R-:W1:Y:S01]  /*e9b0*/  SHFL.IDX PT, R47, R14, 0x1, 0x1c1f ;  /* 0x003c1f000e2f7f89 */ /* 0x000e6200000e0000 */
[C---:B------:R-:W-:Y:S01]  /*e9c0*/  IADD3 R7, P3, R24.reuse, 0x7000, RZ ;  /* 0x0000700018077810 */ /* 0x040fe20007f7e0ff */
[----:B------:R-:W-:Y:S01]  /*e9d0*/  UIMAD UR10, UR9, UR12, URZ ;  /* 0x0000000c090a72a4 */ /* 0x000fe2000f8e023f */
[C---:B------:R-:W-:Y:S02]  /*e9e0*/  IADD3 R41, P6, R24.reuse, 0x4000, RZ ;  /* 0x0000400018297810 */ /* 0x040fe40007fde0ff */
[----:B------:R-:W-:Y:S02]  /*e9f0*/  LOP3.LUT R2, R7, 0x380, RZ, 0xc0, !PT ;  /* 0x0000038007027812 */ /* 0x000fe400078ec0ff */
[----:B------:R-:W-:Y:S01]  /*ea00*/  IADD3 R37, P5, R24, 0x5000, RZ ;  /* 0x0000500018257810 */ /* 0x000fe20007fbe0ff */
[----:B------:R-:W-:Y:S01]  /*ea10*/  IMAD.X R29, RZ, RZ, R25, P3 ;  /* 0x000000ffff1d7224 */ /* 0x000fe200018e0619 */
[----:B------:R-:W-:-:S02]  /*ea20*/  SHF.R.U64 R2, R2, 0x3, RZ ;  /* 0x0000000302027819 */ /* 0x000fc400000012ff */
[C---:B------:R-:W-:Y:S02]  /*ea30*/  IADD3 R33, P4, R24.reuse, 0x6000, RZ ;  /* 0x0000600018217810 */ /* 0x040fe40007f9e0ff */
[----:B------:R-:W-:Y:S01]  /*ea40*/  LOP3.LUT R11, R24, 0x380, RZ, 0xc0, !PT ;  /* 0x00000380180b7812 */ /* 0x000fe200078ec0ff */
[----:B0-----:R0:W-:Y:S01]  /*ea50*/  @!P2 ST.E desc[UR54][R44.64], R20 ;  /* 0x000000142c00a985 */ /* 0x0011e2000c101936 */
[----:B------:R-:W-:Y:S01]  /*ea60*/  UIMAD.WIDE.U32 UR8, UR4, UR12, URZ ;  /* 0x0000000c040872a5 */ /* 0x000fe2000f8e003f */
[----:B------:R-:W-:Y:S01]  /*ea70*/  LOP3.LUT R28, R2, R7, RZ, 0x3c, !PT ;  /* 0x00000007021c7212 */ /* 0x000fe200078e3cff */
[----:B------:R-:W-:Y:S01]  /*ea80*/  UIMAD UR10, UR4, UR13, UR10 ;  /* 0x0000000d040a72a4 */ /* 0x000fe2000f8e020a */
[----:B------:R-:W-:Y:S02]  /*ea90*/  LOP3.LUT R40, R41, 0x380, RZ, 0xc0, !PT ;  /* 0x0000038029287812 */ /* 0x000fe400078ec0ff */
[----:B------:R-:W-:Y:S01]  /*eaa0*/  LOP3.LUT R36, R37, 0x380, RZ, 0xc0, !PT ;  /* 0x0000038025247812 */ /* 0x000fe200078ec0ff */
[----:B------:R-:W-:Y:S01]  /*eab0*/  ULDC.64 UR12, c[0x0][0xae8] ;  /* 0x0002ba00000c7ab9 */ /* 0x000fe20000000a00 */
[----:B-1----:R1:W-:Y:S01]  /*eac0*/  @!P0 ST.E desc[UR54][R46.64], R3 ;  /* 0x000000032e008985 */ /* 0x0023e2000c101936 */
[----:B------:R-:W-:-:S02]  /*ead0*/  LOP3.LUT R32, R33, 0x380, RZ, 0xc0, !PT ;  /* 0x0000038021207812 */ /* 0x000fc400078ec0ff */
[----:B------:R-:W-:Y:S01]  /*eae0*/  SHF.R.U64 R11, R11, 0x3, RZ ;  /* 0x000000030b0b7819 */ /* 0x000fe200000012ff */
[----:B0-----:R-:W0:Y:S01]  /*eaf0*/  @P1 LDC R20, c[0x0][0xbec] ;  /* 0x0002fb00ff141b82 */ /* 0x001e220000000800 */
[----:B------:R-:W-:Y:S01]  /*eb00*/  IMAD R2, R22, 0x20, R184 ;  /* 0x0000002016027824 */ /* 0x000fe200078e02b8 */
[----:B------:R-:W-:Y:S01]  /*eb10*/  UIADD3 UR9, UR9, UR10, URZ ;  /* 0x0000000a09097290 */ /* 0x000fe2000fffe03f */
[----:B------:R-:W-:Y:S01]  /*eb20*/  SHF.R.U64 R40, R40, 0x3, RZ ;  /* 0x0000000328287819 */ /* 0x000fe200000012ff */
[----:B------:R-:W-:Y:S01]  /*eb30*/  UIMAD UR4, UR16, UR12, URZ ;  /* 0x0000000c100472a4 */ /* 0x000fe2000f8e023f */
[----:B------:R-:W-:-:S03]  /*eb40*/  SHF.R.U64 R36, R36, 0x3, RZ ;  /* 0x0000000324247819 */ /* 0x000fc600000012ff */
[----:B-1----:R-:W1:Y:S01]  /*eb50*/  @P1 LDC R3, c[0x0][0xbf0] ;  /* 0x0002fc00ff031b82 */ /* 0x002e620000000800 */
[----:B------:R-:W-:Y:S01]  /*eb60*/  VIADD R45, R2, UR37 ;  /* 0x00000025022d7c36 */ /* 0x000fe20008000000 */
[----:B------:R-:W-:Y:S01]  /*eb70*/  UIMAD UR4, UR42, UR13, UR4 ;  /* 0x0000000d2a0472a4 */ /* 0x000fe2000f8e0204 */
[----:B------:R-:W-:Y:S01]  /*eb80*/  SHF.R.U64 R32, R32, 0x3, RZ ;  /* 0x0000000320207819 */ /* 0x000fe200000012ff */
[----:B------:R-:W-:Y:S01]  /*eb90*/  UIMAD.WIDE.U32 UR8, UR42, UR12, UR8 ;  /* 0x0000000c2a0872a5 */ /* 0x000fe2000f8e0008 */
[----:B------:R-:W-:Y:S01]  /*eba0*/  LOP3.LUT R24, R11, R24, RZ, 0x3c, !PT ;  /* 0x000000180b187212 */ /* 0x000fe200078e3cff */
[----:B------:R-:W-:Y:S01]  /*ebb0*/  ULDC.64 UR10, c[0x0][0xaf0] ;  /* 0x0002bc00000a7ab9 */ /* 0x000fe20000000a00 */
[----:B------:R-:W-:Y:S01]  /*ebc0*/  IMAD.MOV.U32 R21, RZ, RZ, R45 ;  /* 0x000000ffff157224 */ /* 0x000fe200078e002d */
[----:B------:R-:W-:Y:S01]  /*ebd0*/  UIADD3 UR9, UR9, UR4, URZ ;  /* 0x0000000409097290 */ /* 0x000fe2000fffe03f */
[----:B------:R-:W-:Y:S01]  /*ebe0*/  LOP3.LUT R40, R40, R41, RZ, 0x3c, !PT ;  /* 0x0000002928287212 */ /* 0x000fe200078e3cff */
[----:B------:R-:W-:Y:S01]  /*ebf0*/  UIMAD UR4, UR18, UR10, URZ ;  /* 0x0000000a120472a4 */ /* 0x000fe2000f8e023f */
[----:B------:R-:W-:Y:S01]  /*ec00*/  LOP3.LUT R36, R36, R37, RZ, 0x3c, !PT ;  /* 0x0000002524247212 */ /* 0x000fe200078e3cff */
[----:B------:R-:W5:Y:S01]  /*ec10*/  LD.E.128 R12, desc[UR54][R12.64] ;  /* 0x000000360c0c7980 */ /* 0x000f62000c101d00 */
[----:B0-----:R-:W-:Y:S01]  /*ec20*/  @P1 IMAD.HI.U32 R2, R45, R20, RZ ;  /* 0x000000142d021227 */ /* 0x001fe200078e00ff */
[----:B------:R-:W-:Y:S01]  /*ec30*/  UIMAD UR4, UR17, UR11, UR4 ;  /* 0x0000000b110472a4 */ /* 0x000fe2000f8e0204 */
[----:B------:R-:W-:Y:S01]  /*ec40*/  LOP3.LUT R32, R32, R33, RZ, 0x3c, !PT ;  /* 0x0000002120207212 */ /* 0x000fe200078e3cff */
[----:B------:R-:W-:Y:S01]  /*ec50*/  UIMAD.WIDE.U32 UR8, UR17, UR10, UR8 ;  /* 0x0000000a110872a5 */ /* 0x000fe2000f8e0008 */
[--C-:B------:R-:W-:Y:S01]  /*ec60*/  IMAD.X R41, RZ, RZ, R25.reuse, P6 ;  /* 0x000000ffff297224 */ /* 0x100fe200030e0619 */
[----:B------:R-:W5:Y:S01]  /*ec70*/  LD.E.128 R8, desc[UR54][R8.64] ;  /* 0x0000003608087980 */ /* 0x000f62000c101d00 */
[--C-:B------:R-:W-:Y:S01]  /*ec80*/  IMAD.X R37, RZ, RZ, R25.reuse, P5 ;  /* 0x000000ffff257224 */ /* 0x100fe200028e0619 */
[----:B-1----:R-:W-:Y:S01]  /*ec90*/  @P1 SHF.R.U32.HI R21, RZ, R3, R2 ;  /* 0x00000003ff151219 */ /* 0x002fe20000011602 */
[----:B------:R-:W-:Y:S01]  /*eca0*/  IMAD.X R33, RZ, RZ, R25, P4 ;  /* 0x000000ffff217224 */ /* 0x000fe200020e0619 */
[----:B------:R-:W-:Y:S01]  /*ecb0*/  UIADD3 UR4, UR9, UR4, URZ ;  /* 0x0000000409047290 */ /* 0x000fe2000fffe03f */
[----:B------:R-:W5:Y:S01]  /*ecc0*/  LD.E.128 R4, desc[UR54][R4.64] ;  /* 0x0000003604047980 */ /* 0x000f62000c101d00 */
[--C-:B------:R-:W-:Y:S01]  /*ecd0*/  SHF.R.S32.HI R20, RZ, 0x1f, R21.reuse ;  /* 0x0000001fff147819 */ /* 0x100fe20000011415 */
[----:B------:R-:W-:Y:S01]  /*ece0*/  IMAD.MOV R44, RZ, RZ, -R21 ;  /* 0x000000ffff2c7224 */ /* 0x000fe200078e0a15 */
[----:B------:R-:W-:Y:S01]  /*ecf0*/  ULDC.64 UR10, c[0x0][0xae0] ;  /* 0x0002b800000a7ab9 */ /* 0x000fe20000000a00 */
[----:B------:R-:W-:Y:S01]  /*ed00*/  IMAD.U32 R3, RZ, RZ, UR9 ;  /* 0x00000009ff037e24 */ /* 0x000fe2000f8e00ff */
[----:B------:R-:W5:Y:S01]  /*ed10*/  LD.E.128 R24, desc[UR54][R24.64] ;  /* 0x0000003618187980 */ /* 0x000f62000c101d00 */
[----:B------:R-:W-:-:S02]  /*ed20*/  IMAD R20, R20, UR10, RZ ;  /* 0x0000000a14147c24 */ /* 0x000fc4000f8e02ff */
[----:B------:R-:W-:Y:S01]  /*ed30*/  IMAD R45, R49, R44, R45 ;  /* 0x0000002c312d7224 */ /* 0x000fe200078e022d */
[----:B------:R-:W5:Y:S01]  /*ed40*/  LD.E.128 R40, desc[UR54][R40.64] ;  /* 0x0000003628287980 */ /* 0x000f62000c101d00 */
[----:B------:R-:W-:Y:S01]  /*ed50*/  IMAD.U32 R2, RZ, RZ, UR8 ;  /* 0x00000008ff027e24 */ /* 0x000fe2000f8e00ff */
[----:B------:R-:W-:Y:S01]  /*ed60*/  ULDC.64 UR8, c[0x0][0xad8] ;  /* 0x0002b60000087ab9 */ /* 0x000fe20000000a00 */
[----:B------:R-:W-:Y:S01]  /*ed70*/  IMAD.U32 R3, RZ, RZ, UR4 ;  /* 0x00000004ff037e24 */ /* 0x000fe2000f8e00ff */
[----:B------:R-:W5:Y:S01]  /*ed80*/  LD.E.128 R36, desc[UR54][R36.64] ;  /* 0x0000003624247980 */ /* 0x000f62000c101d00 */
[----:B------:R-:W-:-:S03]  /*ed90*/  IMAD R47, R21, UR11, R20 ;  /* 0x0000000b152f7c24 */ /* 0x000fc6000f8e0214 */
[----:B------:R-:W5:Y:S01]  /*eda0*/  LD.E.128 R32, desc[UR54][R32.64] ;  /* 0x0000003620207980 */ /* 0x000f62000c101d00 */
[----:B------:R-:W-:-:S03]  /*edb0*/  SHF.R.S32.HI R20, RZ, 0x1f, R45 ;  /* 0x0000001fff147819 */ /* 0x000fc6000001142d */
[----:B------:R-:W5:Y:S01]  /*edc0*/  LD.E.128 R28, desc[UR54][R28.64] ;  /* 0x000000361c1c7980 */ /* 0x000f62000c101d00 */
[----:B------:R-:W-:Y:S01]  /*edd0*/  IMAD.WIDE.U32 R2, R21, UR10, R2 ;  /* 0x0000000a15027c25 */ /* 0x000fe2000f8e0002 */
        /* <DEDUP_REMOVED lines=8> */
[----:B------:R-:W-:Y:S02]  /*ee60*/  VIADD R46, R184, UR37 ;  /* 0x00000025b82e7c36 */ /* 0x000fe40008000000 */
[C---:B------:R-:W-:Y:S02]  /*ee70*/  IMAD R21, R45.reuse, UR9, R44 ;  /* 0x000000092d157c24 */ /* 0x040fe4000f8e022c */
[----:B------:R-:W-:Y:S01]  /*ee80*/  IMAD.WIDE.U32 R2, R45, UR8, R2 ;  /* 0x000000082d027c25 */ /* 0x000fe2000f8e0002 */
[CC--:B------:R-:W-:Y:S01]  /*ee90*/  ISETP.GE.AND P2, PT, R46.reuse, R51.reuse, PT ;  /* 0x000000332e00720c */ /* 0x0c0fe20003f46270 */
[----:B------:R-:W-:Y:S02]  /*eea0*/  ULDC.64 UR8, c[0x0][0xa80] ;  /* 0x0002a00000087ab9 */ /* 0x000fe40000000a00 */
[----:B------:R-:W-:Y:S02]  /*eeb0*/  VIADD R20, R46, 0x20 ;  /* 0x000000202e147836 */ /* 0x000fe40000000000 */
[----:B------:R-:W-:Y:S01]  /*eec0*/  VIADD R0, R0, 0x28820 ;  /* 0x0002882000007836 */ /* 0x000fe20000000000 */
[----:B------:R-:W-:Y:S01]  /*eed0*/  LEA R44, P3, R2, UR8, 0x1 ;  /* 0x00000008022c7c11 */ /* 0x000fe2000f8608ff */
[----:B------:R-:W-:Y:S01]  /*eee0*/  IMAD.IADD R3, R3, 0x1, R21 ;  /* 0x0000000103037824 */ /* 0x000fe200078e0215 */
[----:B------:R-:W-:Y:S01]  /*eef0*/  ISETP.GE.AND P0, PT, R20, R51, PT ;  /* 0x000000331400720c */ /* 0x000fe20003f06270 */
[----:B------:R-:W-:Y:S01]  /*ef00*/  VIADD R20, R46, 0x40 ;  /* 0x000000402e147836 */ /* 0x000fe20000000000 */
[----:B------:R-:W-:-:S02]  /*ef10*/  PRMT R0, RZ, 0x654, R0 ;  /* 0x00000654ff007816 */ /* 0x000fc40000000000 */
[----:B------:R-:W-:Y:S01]  /*ef20*/  LEA.HI.X R45, R2, UR9, R3, 0x1, P3 ;  /* 0x00000009022d7c11 */ /* 0x000fe200098f0c03 */
[----:B------:R-:W-:Y:S01]  /*ef30*/  BSSY B1, `(.L_x_1413) ;  /* 0x000000f000017945 */ /* 0x000fe20003800000 */
[----:B------:R-:W-:Y:S01]  /*ef40*/  ISETP.GE.AND P1, PT, R20, R51, PT ;  /* 0x000000331400720c */ /* 0x000fe20003f26270 */
[----:B0-----:R0:W-:Y:S01]  /*ef50*/  SYNCS.ARRIVE.TRANS64.RED.A1T0 RZ, [R0+URZ], RZ ;  /* 0x000000ff00ff79a7 */ /* 0x0011e2000810043f */
        /* <DEDUP_REMOVED lines=12> */
.L_x_1414:
[----:B------:R-:W-:Y:S05]  /*f020*/  BSYNC B1 ;  /* 0x0000000000017941 */ /* 0x000fea0003800000 */
.L_x_1413:
        /* <DEDUP_REMOVED lines=13> */
.L_x_1416:
[----:B------:R-:W-:Y:S05]  /*f100*/  BSYNC B1 ;  /* 0x0000000000017941 */ /* 0x000fea0003800000 */
.L_x_1415:
[----:B----4-:R4:W0:Y:S01]  /*f110*/  SHFL.IDX PT, R0, R45, 0x2, 0x181f ;  /* 0x00581f002d007f89 */ /* 0x01082200000e0000 */
[----:B------:R-:W-:Y:S03]  /*f120*/  BSSY B1, `(.L_x_1417) ;  /* 0x000000c000017945 */ /* 0x000fe60003800000 */
[----:B---3-5:R4:W3:Y:S01]  /*f130*/  SHFL.IDX PT, R12, R44, 0x2, 0x181f ;  /* 0x00581f002c0c7f89 */ /* 0x0288e200000e0000 */
[----:B------:R-:W-:Y:S05]  /*f140*/  @P1 BRA `(.L_x_1418) ;  /* 0x0000000000241947 */ /* 0x000fea0003800000 */
[----:B------:R-:W-:Y:S02]  /*f150*/  ULDC UR4, c[0x0][0xac8] ;  /* 0x0002b20000047ab9 */ /* 0x000fe40000000800 */
[----:B------:R-:W-:Y:S02]  /*f160*/  ISETP.GE.AND P2, PT, R18, UR4, PT ;  /* 0x0000000412007c0c */ /* 0x000fe4000bf46270 */
[----:B------:R-:W-:-:S11]  /*f170*/  ISETP.GE.AND P3, PT, R19, UR4, PT ;  /* 0x0000000413007c0c */ /* 0x000fd6000bf66270 */
[CC--:B---3--:R-:W-:Y:S02]  /*f180*/  @!P2 LEA R2, P0, R18.reuse, R12.reuse, 0x1 ;  /* 0x0000000c1202a211 */ /* 0x0c8fe400078008ff */
[C---:B------:R-:W-:Y:S02]  /*f190*/  @!P3 LEA R12, P1, R19.reuse, R12, 0x1 ;  /* 0x0000000c130cb211 */ /* 0x040fe400078208ff */
[-C--:B0-----:R-:W-:Y:S02]  /*f1a0*/  @!P2 LEA.HI.X R3, R18, R0.reuse, R190, 0x1, P0 ;  /* 0x000000001203a211 */ /* 0x081fe400000f0cbe */
[----:B------:R-:W-:-:S03]  /*f1b0*/  @!P3 LEA.HI.X R13, R19, R0, R189, 0x1, P1 ;  /* 0x00000000130db211 */ /* 0x000fc600008f0cbd */
[----:B------:R0:W-:Y:S04]  /*f1c0*/  @!P2 ST.E.128 desc[UR54][R2.64], R8 ;  /* 0x000000080200a985 */ /* 0x0001e8000c101d36 */
[----:B------:R0:W-:Y:S02]  /*f1d0*/  @!P3 ST.E.128 desc[UR54][R12.64], R32 ;  /* 0x000000200c00b985 */ /* 0x0001e4000c101d36 */
.L_x_1418:
[----:B------:R-:W-:Y:S05]  /*f1e0*/  BSYNC B1 ;  /* 0x0000000000017941 */ /* 0x000fea0003800000 */
.L_x_1417:
[----:B0-----:R-:W-:Y:S01]  /*f1f0*/  VIADD R0, R46, 0x60 ;  /* 0x000000602e007836 */ /* 0x001fe20000000000 */
[----:B-1--4-:R-:W4:Y:S04]  /*f200*/  SHFL.IDX PT, R45, R45, 0x3, 0x181f ;  /* 0x00781f002d2d7f89 */ /* 0x012f2800000e0000 */
[----:B------:R-:W-:Y:S01]  /*f210*/  ISETP.GE.AND P0, PT, R0, R51, PT ;  /* 0x000000330000720c */ /* 0x000fe20003f06270 */
[----:B------:R-:W0:-:S12]  /*f220*/  SHFL.IDX PT, R44, R44, 0x3, 0x181f ;  /* 0x00781f002c2c7f89 */ /* 0x000e1800000e0000 */
[----:B------:R-:W-:Y:S05]  /*f230*/  @P0 BRA `(.L_x_1419) ;  /* 0x0000000c000c0947 */ /* 0x000fea0003800000 */
[----:B------:R-:W-:Y:S02]  /*f240*/  ULDC UR4, c[0x0][0xac8] ;  /* 0x0002b20000047ab9 */ /* 0x000fe40000000800 */
[----:B------:R-:W-:-:S13]  /*f250*/  ISETP.GE.AND P1, PT, R18, UR4, PT ;  /* 0x0000000412007c0c */ /* 0x000fda000bf26270 */
[----:B0-----:R-:W-:-:S04]  /*f260*/  @!P1 LEA R2, P0, R18, R44, 0x1 ;  /* 0x0000002c12029211 */ /* 0x001fc800078008ff */
[----:B----4-:R-:W-:Y:S02]  /*f270*/  @!P1 LEA.HI.X R3, R18, R45, R190, 0x1, P0 ;  /* 0x0000002d12039211 */ /* 0x010fe400000f0cbe */
[----:B------:R-:W-:-:S03]  /*f280*/  ISETP.GE.AND P0, PT, R19, UR4, PT ;  /* 0x0000000413007c0c */ /* 0x000fc6000bf06270 */
[----:B------:R0:W-:Y:S10]  /*f290*/  @!P1 ST.E.128 desc[UR54][R2.64], R4 ;  /* 0x0000000402009985 */ /* 0x0001f4000c101d36 */
[----:B------:R-:W-:Y:S05]  /*f2a0*/  @P0 BRA `(.L_x_1419) ;  /* 0x0000000800f00947 */ /* 0x000fea0003800000 */
[----:B0-----:R-:W-:-:S04]  /*f2b0*/  LEA R2, P0, R19, R44, 0x1 ;  /* 0x0000002c13027211 */ /* 0x001fc800078008ff */
[----:B------:R-:W-:-:S05]  /*f2c0*/  LEA.HI.X R3, R19, R45, R189, 0x1, P0 ;  /* 0x0000002d13037211 */ /* 0x000fca00000f0cbd */
[----:B------:R0:W-:Y:S01]  /*f2d0*/  ST.E.128 desc[UR54][R2.64], R28 ;  /* 0x0000001c02007985 */ /* 0x0001e2000c101d36 */
[----:B------:R-:W-:Y:S05]  /*f2e0*/  BRA `(.L_x_1419) ;  /* 0x0000000800e07947 */ /* 0x000fea0003800000 */
.L_x_1411:
        /* <DEDUP_REMOVED lines=11> */
[----:B------:R-:W-:Y:S01]  /*f3a0*/  UISETP.NE.U32.AND UP1, UPT, UR8, URZ, UPT ;  /* 0x0000003f0800728c */ /* 0x000fe2000bf25070 */
[----:B------:R-:W-:Y:S02]  /*f3b0*/  IMAD.U32 R0, RZ, RZ, UR4 ;  /* 0x00000004ff007e24 */ /* 0x000fe4000f8e00ff */
[----:B------:R-:W2:Y:S01]  /*f3c0*/  @P2 LDG.E R6, desc[UR54][R2.64] ;  /* 0x0000003602062981 */ /* 0x000ea2000c1e1900 */
[----:B------:R-:W-:-:S06]  /*f3d0*/  UISETP.NE.AND.EX UP1, UPT, UR9, URZ, UPT, UP1 ;  /* 0x0000003f0900728c */ /* 0x000fcc000bf25310 */
        /* <DEDUP_REMOVED lines=11> */
[----:B--2---:R-:W-:Y:S01]  /*f490*/  @P2 R2UR UR4, R6 ;  /* 0x00000000060422ca */ /* 0x004fe200000e0000 */
[----:B01----:R-:W-:-:S14]  /*f4a0*/  @P3 BRA `(.L_x_1420) ;  /* 0x0000000000103947 */ /* 0x003fdc0003800000 */
[----:B------:R-:W-:Y:S05]  /*f4b0*/  @!P2 BRA `(.L_x_1420) ;  /* 0x00000000000ca947 */ /* 0x000fea0003800000 */
[----:B------:R-:W2:Y:S04]  /*f4c0*/  LDG.E R5, desc[UR54][R2.64] ;  /* 0x0000003602057981 */ /* 0x000ea8000c1e1900 */
[----:B-----5:R-:W2:Y:S02]  /*f4d0*/  LDG.E R0, desc[UR54][R2.64+0x4] ;  /* 0x0000043602007981 */ /* 0x020ea4000c1e1900 */
[----:B--2---:R-:W-:-:S07]  /*f4e0*/  IMAD.IADD R0, R0, 0x1, -R5 ;  /* 0x0000000100007824 */ /* 0x004fce00078e0a05 */
.L_x_1420:
[----:B------:R-:W-:Y:S01]  /*f4f0*/  USHF.R.S32.HI UR8, URZ, 0x1f, UR36 ;  /* 0x0000001f3f087899 */ /* 0x000fe20008011424 */
[----:B------:R-:W-:Y:S01]  /*f500*/  BSSY B1, `(.L_x_1421) ;  /* 0x000002e000017945 */ /* 0x000fe20003800000 */
[----:B------:R-:W-:Y:S02]  /*f510*/  USHF.R.S32.HI UR11, URZ, 0x1f, UR4 ;  /* 0x0000001f3f0b7899 */ /* 0x000fe40008011404 */
[----:B------:R-:W-:Y:S02]  /*f520*/  USEL UR13, UR36, URZ, !UP0 ;  /* 0x0000003f240d7287 */ /* 0x000fe4000c000000 */
[----:B------:R-:W-:Y:S01]  /*f530*/  USEL UR14, UR8, URZ, !UP0 ;  /* 0x0000003f080e7287 */ /* 0x000fe2000c000000 */
[----:B------:R-:W-:Y:S11]  /*f540*/  @P1 BRA `(.L_x_1422) ;  /* 0x0000000000a41947 */ /* 0x000ff60003800000 */
[----:B------:R-:W0:Y:S01]  /*f550*/  S2R R3, SR_TID.X ;  /* 0x0000000000037919 */ /* 0x000e220000002100 */
[----:B------:R-:W1:Y:S01]  /*f560*/  LDC R7, c[0x0][0xbe8] ;  /* 0x0002fa00ff077b82 */ /* 0x000e620000000800 */
[----:B------:R-:W-:Y:S02]  /*f570*/  IMAD.U32 R4, RZ, RZ, UR37 ;  /* 0x00000025ff047e24 */ /* 0x000fe4000f8e00ff */
[----:B-1---5:R-:W-:-:S03]  /*f580*/  IMAD R2, R0, R7, RZ ;  /* 0x0000000700027224 */ /* 0x022fc600078e02ff */
[----:B0-----:R-:W-:-:S04]  /*f590*/  IADD3 R4, R4, -0x80, R3 ;  /* 0xffffff8004047810 */ /* 0x001fc80007ffe003 */
[----:B------:R-:W-:-:S13]  /*f5a0*/  ISETP.GE.AND P1, PT, R4, R2, PT ;  /* 0x000000020400720c */ /* 0x000fda0003f26270 */
[----:B------:R-:W-:Y:S05]  /*f5b0*/  @P1 BRA `(.L_x_1422) ;  /* 0x0000000000881947 */ /* 0x000fea0003800000 */
[----:B------:R-:W-:Y:S01]  /*f5c0*/  ISETP.NE.AND P1, PT, R7, 0x1, PT ;  /* 0x000000010700780c */ /* 0x000fe20003f25270 */
[----:B------:R-:W-:Y:S01]  /*f5d0*/  ULDC.64 UR16, c[0x0][0xb90] ;  /* 0x0002e40000107ab9 */ /* 0x000fe20000000a00 */
[----:B------:R-:W-:Y:S01]  /*f5e0*/  UMOV UR8, UR4 ;  /* 0x0000000400087c82 */ /* 0x000fe20008000000 */
[----:B------:R-:W-:Y:S01]  /*f5f0*/  UIMAD UR10, UR12, UR16, URZ ;  /* 0x000000100c0a72a4 */ /* 0x000fe2000f8e023f */
[----:B------:R-:W-:Y:S01]  /*f600*/  IMAD.MOV.U32 R2, RZ, RZ, R4 ;  /* 0x000000ffff027224 */ /* 0x000fe200078e0004 */
[----:B------:R-:W-:Y:S02]  /*f610*/  UMOV UR9, UR11 ;  /* 0x0000000b00097c82 */ /* 0x000fe40008000000 */
[----:B------:R-:W-:Y:S02]  /*f620*/  UIMAD.WIDE.U32 UR8, UR42, UR16, UR8 ;  /* 0x000000102a0872a5 */ /* 0x000fe4000f8e0008 */
[----:B------:R-:W-:-:S03]  /*f630*/  UIMAD UR10, UR42, UR17, UR10 ;  /* 0x000000112a0a72a4 */ /* 0x000fc6000f8e020a */
[----:B------:R-:W-:Y:S01]  /*f640*/  ULDC.64 UR16, c[0x0][0xb98] ;  /* 0x0002e60000107ab9 */ /* 0x000fe20000000a00 */
[----:B------:R-:W0:Y:S01]  /*f650*/  @P1 LDC R3, c[0x0][0xbec] ;  /* 0x0002fb00ff031b82 */ /* 0x000e220000000800 */
[----:B------:R-:W-:Y:S02]  /*f660*/  UIADD3 UR9, UR9, UR10, URZ ;  /* 0x0000000a09097290 */ /* 0x000fe4000fffe03f */
[----:B------:R-:W-:Y:S02]  /*f670*/  UIMAD UR10, UR14, UR16, URZ ;  /* 0x000000100e0a72a4 */ /* 0x000fe4000f8e023f */
[----:B------:R-:W-:Y:S02]  /*f680*/  UIMAD.WIDE.U32 UR8, UR13, UR16, UR8 ;  /* 0x000000100d0872a5 */ /* 0x000fe4000f8e0008 */
[----:B------:R-:W-:Y:S01]  /*f690*/  UIMAD UR10, UR13, UR17, UR10 ;  /* 0x000000110d0a72a4 */ /* 0x000fe2000f8e020a */
[----:B------:R-:W1:Y:S02]  /*f6a0*/  @P1 LDC R6, c[0x0][0xbf0] ;  /* 0x0002fc00ff061b82 */ /* 0x000e640000000800 */
[----:B------:R-:W-:Y:S01]  /*f6b0*/  ULDC.64 UR16, c[0x0][0xb88] ;  /* 0x0002e20000107ab9 */ /* 0x000fe20000000a00 */
[----:B0-----:R-:W-:-:S05]  /*f6c0*/  @P1 IMAD.HI.U32 R3, R4, R3, RZ ;  /* 0x0000000304031227 */ /* 0x001fca00078e00ff */
[----:B-1----:R-:W-:Y:S01]  /*f6d0*/  @P1 SHF.R.U32.HI R2, RZ, R6, R3 ;  /* 0x00000006ff021219 */ /* 0x002fe20000011603 */
[----:B------:R-:W-:-:S03]  /*f6e0*/  IMAD.U32 R6, RZ, RZ, UR10 ;  /* 0x0000000aff067e24 */ /* 0x000fc6000f8e00ff */
[--C-:B------:R-:W-:Y:S01]  /*f6f0*/  SHF.R.S32.HI R3, RZ, 0x1f, R2.reuse ;  /* 0x0000001fff037819 */ /* 0x100fe20000011402 */
[----:B------:R-:W-:Y:S01]  /*f700*/  IMAD.MOV R5, RZ, RZ, -R2 ;  /* 0x000000ffff057224 */ /* 0x000fe200078e0a02 */
[----:B------:R-:W-:-:S03]  /*f710*/  IADD3 R2, P1, R2, UR8, RZ ;  /* 0x0000000802027c10 */ /* 0x000fc6000ff3e0ff */
[----:B------:R-:W-:Y:S01]  /*f720*/  IMAD R5, R7, R5, R4 ;  /* 0x0000000507057224 */ /* 0x000fe200078e0204 */
[----:B------:R-:W-:Y:S01]  /*f730*/  IADD3.X R3, R3, UR9, R6, P1, !PT ;  /* 0x0000000903037c10 */ /* 0x000fe20008ffe406 */
[----:B------:R-:W-:-:S03]  /*f740*/  ULDC.64 UR8, c[0x0][0xb50] ;  /* 0x0002d40000087ab9 */ /* 0x000fc60000000a00 */
[----:B------:R-:W-:Y:S01]  /*f750*/  SHF.R.S32.HI R4, RZ, 0x1f, R5 ;  /* 0x0000001fff047819 */ /* 0x000fe20000011405 */
[----:B------:R-:W-:-:S04]  /*f760*/  IMAD.WIDE.U32 R2, R5, UR16, R2 ;  /* 0x0000001005027c25 */ /* 0x000fc8000f8e0002 */
[----:B------:R-:W-:-:S04]  /*f770*/  IMAD R4, R4, UR16, RZ ;  /* 0x0000001004047c24 */ /* 0x000fc8000f8e02ff */
[----:B------:R-:W-:Y:S01]  /*f780*/  IMAD R7, R5, UR17, R4 ;  /* 0x0000001105077c24 */ /* 0x000fe2000f8e0204 */
[----:B------:R-:W-:-:S03]  /*f790*/  LEA R4, P1, R2, UR8, 0x2 ;  /* 0x0000000802047c11 */ /* 0x000fc6000f8210ff */
[----:B------:R-:W-:-:S05]  /*f7a0*/  IMAD.IADD R3, R3, 0x1, R7 ;  /* 0x0000000103037824 */ /* 0x000fca00078e0207 */
[----:B------:R-:W-:Y:S01]  /*f7b0*/  LEA.HI.X R5, R2, UR9, R3, 0x2, P1 ;  /* 0x0000000902057c11 */ /* 0x000fe200088f1403 */
[----:B------:R-:W-:-:S05]  /*f7c0*/  IMAD.MOV.U32 R3, RZ, RZ, -0x800000 ;  /* 0xff800000ff037424 */ /* 0x000fca00078e00ff */
[----:B------:R0:W-:Y:S02]  /*f7d0*/  STG.E desc[UR54][R4.64], R3 ;  /* 0x0000000304007986 */ /* 0x0001e4000c101936 */
.L_x_1422:
[----:B------:R-:W-:Y:S05]  /*f7e0*/  BSYNC B1 ;  /* 0x0000000000017941 */ /* 0x000fea0003800000 */
.L_x_1421:
[----:B0-----:R-:W0:Y:S01]  /*f7f0*/  @P0 LDC R3, c[0x0][0xbf0] ;  /* 0x0002fc00ff030b82 */ /* 0x001e220000000800 */
[----:B------:R-:W-:Y:S01]  /*f800*/  ULDC.64 UR16, c[0x0][0xaa0] ;  /* 0x0002a80000107ab9 */ /* 0x000fe20000000a00 */
[----:B------:R-:W-:Y:S01]  /*f810*/  IMAD R2, R22, 0x20, R184 ;  /* 0x0000002016027824 */ /* 0x000fe200078e02b8 */
[----:B------:R-:W-:Y:S01]  /*f820*/  UIMAD UR10, UR11, UR16, URZ ;  /* 0x000000100b0a72a4 */ /* 0x000fe2000f8e023f */
[----:B------:R-:W-:Y:S01]  /*f830*/  BSSY B1, `(.L_x_1423) ;  /* 0x0000039000017945 */ /* 0x000fe20003800000 */
[----:B------:R-:W-:Y:S01]  /*f840*/  UIMAD.WIDE.U32 UR8, UR4, UR16, URZ ;  /* 0x00000010040872a5 */ /* 0x000fe2000f8e003f */
[----:B------:R-:W-:Y:S01]  /*f850*/  VIADD R6, R2, UR37 ;  /* 0x0000002502067c36 */ /* 0x000fe20008000000 */
[----:B------:R-:W-:-:S03]  /*f860*/  UIMAD UR10, UR4, UR17, UR10 ;  /* 0x00000011040a72a4 */ /* 0x000fc6000f8e020a */
[----:B------:R-:W-:Y:S01]  /*f870*/  ULDC.64 UR16, c[0x0][0xae8] ;  /* 0x0002ba0000107ab9 */ /* 0x000fe20000000a00 */
[----:B------:R-:W-:Y:S01]  /*f880*/  UIADD3 UR9, UR9, UR10, URZ ;  /* 0x0000000a09097290 */ /* 0x000fe2000fffe03f */
[----:B------:R-:W-:Y:S01]  /*f890*/  @P0 IMAD.HI.U32 R2, R6, R9, RZ ;  /* 0x0000000906020227 */ /* 0x000fe200078e00ff */
[----:B------:R-:W-:Y:S02]  /*f8a0*/  UIMAD UR4, UR12, UR16, URZ ;  /* 0x000000100c0472a4 */ /* 0x000fe4000f8e023f */
[----:B------:R-:W-:Y:S01]  /*f8b0*/  UIMAD.WIDE.U32 UR8, UR42, UR16, UR8 ;  /* 0x000000102a0872a5 */ /* 0x000fe2000f8e0008 */
[----:B------:R-:W-:Y:S01]  /*f8c0*/  IMAD.MOV.U32 R5, RZ, RZ, R6 ;  /* 0x000000ffff057224 */ /* 0x000fe200078e0006 */
[----:B------:R-:W-:Y:S01]  /*f8d0*/  UIMAD UR4, UR42, UR17, UR4 ;  /* 0x000000112a0472a4 */ /* 0x000fe2000f8e0204 */
[----:B------:R-:W-:-:S03]  /*f8e0*/  ULDC.64 UR10, c[0x0][0xaf0] ;  /* 0x0002bc00000a7ab9 */ /* 0x000fc60000000a00 */
[----:B------:R-:W-:Y:S02]  /*f8f0*/  UIADD3 UR9, UR9, UR4, URZ ;  /* 0x0000000409097290 */ /* 0x000fe4000fffe03f */
[----:B------:R-:W-:Y:S01]  /*f900*/  UIMAD UR4, UR14, UR10, URZ ;  /* 0x0000000a0e0472a4 */ /* 0x000fe2000f8e023f */
[----:B0-----:R-:W-:Y:S01]  /*f910*/  @P0 SHF.R.U32.HI R5, RZ, R3, R2 ;  /* 0x00000003ff050219 */ /* 0x001fe20000011602 */
        /* <DEDUP_REMOVED lines=11> */
[----:B------:R-:W-:Y:S02]  /*f9d0*/  IMAD.U32 R3, RZ, RZ, UR4 ;  /* 0x00000004ff037e24 */ /* 0x000fe4000f8e00ff */
[C---:B------:R-:W-:Y:S01]  /*f9e0*/  IMAD R9, R5.reuse, UR11, R4 ;  /* 0x0000000b05097c24 */ /* 0x040fe2000f8e0204 */
[----:B------:R-:W-:Y:S01]  /*f9f0*/  SHF.R.S32.HI R4, RZ, 0x1f, R7 ;  /* 0x0000001fff047819 */ /* 0x000fe20000011407 */
[----:B------:R-:W-:-:S04]  /*fa00*/  IMAD.WIDE.U32 R2, R5, UR10, R2 ;  /* 0x0000000a05027c25 */ /* 0x000fc8000f8e0002 */
[----:B------:R-:W-:Y:S02]  /*fa10*/  IMAD.IADD R3, R3, 0x1, R9 ;  /* 0x0000000103037824 */ /* 0x000fe400078e0209 */
[----:B------:R-:W-:Y:S02]  /*fa20*/  IMAD R4, R4, UR8, RZ ;  /* 0x0000000804047c24 */ /* 0x000fe4000f8e02ff */
[----:B------:R-:W-:Y:S02]  /*fa30*/  VIADD R6, R184, UR37 ;  /* 0x00000025b8067c36 */ /* 0x000fe40008000000 */
[----:B-----5:R-:W-:Y:S02]  /*fa40*/  IMAD R11, R0, R11, RZ ;  /* 0x0000000b000b7224 */ /* 0x020fe400078e02ff */
        /* <DEDUP_REMOVED lines=23> */
.L_x_1424:
[----:B------:R-:W-:Y:S05]  /*fbc0*/  BSYNC B1 ;  /* 0x0000000000017941 */ /* 0x000fea0003800000 */
.L_x_1423:
        /* <DEDUP_REMOVED lines=13> */
.L_x_1426:
[----:B------:R-:W-:Y:S05]  /*fca0*/  BSYNC B1 ;  /* 0x0000000000017941 */ /* 0x000fea0003800000 */
.L_x_1425:
        /* <DEDUP_REMOVED lines=13> */
.L_x_1428:
[----:B------:R-:W-:Y:S05]  /*fd80*/  BSYNC B1 ;  /* 0x0000000000017941 */ /* 0x000fea0003800000 */
.L_x_1427:
[----:B0-----:R-:W-:Y:S01]  /*fd90*/  VIADD R0, R6, 0x60 ;  /* 0x0000006006007836 */ /* 0x001fe20000000000 */
[----:B--2-4-:R-:W0:Y:S04]  /*fda0*/  SHFL.IDX PT, R5, R5, 0x3, 0x181f ;  /* 0x00781f0005057f89 */ /* 0x014e2800000e0000 */
[----:B------:R-:W-:Y:S01]  /*fdb0*/  ISETP.GE.AND P0, PT, R0, R11, PT ;  /* 0x0000000b0000720c */ /* 0x000fe20003f06270 */
[----:B-1-3--:R1:W2:-:S12]  /*fdc0*/  SHFL.IDX PT, R2, R4, 0x3, 0x181f ;  /* 0x00781f0004027f89 */ /* 0x00a29800000e0000 */
[----:B-1----:R-:W-:Y:S05]  /*fdd0*/  @P0 BRA `(.L_x_1419) ;  /* 0x0000000000240947 */ /* 0x002fea0003800000 */
[----:B------:R-:W-:Y:S02]  /*fde0*/  ULDC UR4, c[0x0][0xac8] ;  /* 0x0002b20000047ab9 */ /* 0x000fe40000000800 */
[----:B------:R-:W-:Y:S02]  /*fdf0*/  ISETP.GE.AND P2, PT, R18, UR4, PT ;  /* 0x0000000412007c0c */ /* 0x000fe4000bf46270 */
[----:B------:R-:W-:-:S11]  /*fe00*/  ISETP.GE.AND P3, PT, R19, UR4, PT ;  /* 0x0000000413007c0c */ /* 0x000fd6000bf66270 */
[CC--:B--2---:R-:W-:Y:S02]  /*fe10*/  @!P2 LEA R6, P0, R18.reuse, R2.reuse, 0x1 ;  /* 0x000000021206a211 */ /* 0x0c4fe400078008ff */
[C---:B------:R-:W-:Y:S02]  /*fe20*/  @!P3 LEA R2, P1, R19.reuse, R2, 0x1 ;  /* 0x000000021302b211 */ /* 0x040fe400078208ff */
[-C--:B0-----:R-:W-:Y:S02]  /*fe30*/  @!P2 LEA.HI.X R7, R18, R5.reuse, R190, 0x1, P0 ;  /* 0x000000051207a211 */ /* 0x081fe400000f0cbe */
[----:B------:R-:W-:-:S03]  /*fe40*/  @!P3 LEA.HI.X R3, R19, R5, R189, 0x1, P1 ;  /* 0x000000051303b211 */ /* 0x000fc600008f0cbd */
[----:B------:R1:W-:Y:S04]  /*fe50*/  @!P2 ST.E.128 desc[UR54][R6.64], RZ ;  /* 0x000000ff0600a985 */ /* 0x0003e8000c101d36 */
[----:B------:R1:W-:Y:S02]  /*fe60*/  @!P3 ST.E.128 desc[UR54][R2.64], RZ ;  /* 0x000000ff0200b985 */ /* 0x0003e4000c101d36 */
.L_x_1419:
[----:B------:R-:W-:Y:S05]  /*fe70*/  BSYNC B0 ;  /* 0x0000000000007941 */ /* 0x000fea0003800000 */
.L_x_1410:
[----:B------:R-:W-:Y:S02]  /*fe80*/  ULDC UR4, c[0x0][0xc3c] ;  /* 0x00030f0000047ab9 */ /* 0x000fe40000000800 */
[----:B------:R-:W-:-:S06]  /*fe90*/  UISETP.GE.AND UP0, UPT, UR6, UR4, UPT ;  /* 0x000000040600728c */ /* 0x000fcc000bf06270 */
[----:B------:R-:W-:-:S13]  /*fea0*/  PLOP3.LUT P0, PT, PT, PT, UP0, 0x80, 0x0 ;  /* 0x000000000000781c */ /* 0x000fda0003f0f008 */
[----:B------:R-:W-:Y:S05]  /*feb0*/  @!P0 BRA `(.L_x_1429) ;  /* 0xffffff0c00a08947 */ /* 0x000fea000383ffff */
[----:B------:R-:W-:Y:S05]  /*fec0*/  EXIT ;  /* 0x000000000000794d */ /* 0x000fea0003800000 */
.L_x_1320:
        /* <DEDUP_REMOVED lines=9> */
[----:B-1----:R-:W0:Y:S08]  /*ff60*/  S2UR UR5, SR_CgaCtaId ;  /* 0x00000000000579c3 */ /* 0x002e300000008800 */
[----:B------:R-:W-:Y:S06]  /*ff70*/  BAR.SYNC.DEFER_BLOCKING 0x5, 0x180 ;  /* 0x0146000000007b1d */ /* 0x000fec0000010000 */
[----:B------:R-:W-:-:S02]  /*ff80*/  UMOV UR4, 0x400 ;  /* 0x0000040000047882 */ /* 0x000fc40000000000 */
[----:B0-----:R-:W-:-:S09]  /*ff90*/  ULEA UR4, UR5, UR4, 0x18 ;  /* 0x0000000405047291 */ /* 0x001fd2000f8ec03f */
[----:B------:R-:W0:Y:S01]  /*ffa0*/  LDS.128 R16, [UR4+0x288d0] ;  /* 0x0288d004ff107984 */ /* 0x000e220008000c00 */
[----:B------:R-:W-:Y:S06]  /*ffb0*/  BAR.ARV 0x4, 0x180 ;  /* 0x0106000000007b1d */ /* 0x000fec0000002000 */
[----:B------:R-:W-:Y:S05]  /*ffc0*/  BRA `(.L_x_1431) ;  /* 0x00000008008c7947 */ /* 0x000fea0003800000 */
.L_x_1430:
[----:B------:R-:W0:Y:S01]  /*ffd0*/  S2R R2, SR_TID.X ;  /* 0x0000000000027919 */ /* 0x000e220000002100 */
[----:B-1----:R-:W-:Y:S01]  /*ffe0*/  ULDC UR4, c[0x0][0xc3c] ;  /* 0x00030f0000047ab9 */ /* 0x002fe20000000800 */
        /* <DEDUP_REMOVED lines=38> */
.L_x_1436:
        /* <DEDUP_REMOVED lines=12> */
.L_x_1435:
[----:B------:R-:W-:Y:S05]  /*10310*/  BSYNC B0 ;  /* 0x0000000000007941 */ /* 0x000fea0003800000 */
.L_x_1434:
        /* <DEDUP_REMOVED lines=20> */
.L_x_1432:
[----:B------:R-:W-:-:S04]  /*10460*/  IMAD.IADD R11, R4, 0x1, -R3 ;  /* 0x00000001040b7824 */ /* 0x000fc800078e0a03 */
[----:B------:R-:W-:-:S05]  /*10470*/  IMAD R2, R6, UR5, R11 ;  /* 0x0000000506027c24 */ /* 0x000fca000f8e020b */
[----:B------:R-:W-:Y:S02]  /*10480*/  ISETP.GT.AND P0, PT, R2, UR6, PT ;  /* 0x0000000602007c0c */ /* 0x000fe4000bf04270 */
[----:B------:R-:W0:Y:S11]  /*10490*/  LDC.64 R2, c[0x0][0xc90] ;  /* 0x00032400ff027b82 */ /* 0x000e360000000a00 */
[----:B------:R-:W-:-:S04]  /*104a0*/  VOTE.ANY R8, PT, !P0 ;  /* 0x0000000000087806 */ /* 0x000fc800040e0100 */
[----:B------:R-:W1:Y:S02]  /*104b0*/  POPC R13, R8 ;  /* 0x00000008000d7309 */ /* 0x000e640000000000 */
[----:B-1----:R-:W-:-:S04]  /*104c0*/  VIADD R19, R13, UR4 ;  /* 0x000000040d137c36 */ /* 0x002fc80008000000 */
[----:B0-----:R-:W-:-:S05]  /*104d0*/  IMAD.WIDE R2, R19, 0x4, R2 ;  /* 0x0000000413027825 */ /* 0x001fca00078e0202 */
[----:B------:R-:W2:Y:S01]  /*104e0*/  LDG.E R7, desc[UR54][R2.64] ;  /* 0x0000003602077981 */ /* 0x000ea2000c1e1900 */
[----:B------:R-:W-:-:S03]  /*104f0*/  ISETP.NE.AND P0, PT, R8, RZ, PT ;  /* 0x000000ff0800720c */ /* 0x000fc60003f05270 */
[----:B------:R-:W2:Y:S02]  /*10500*/  SHFL.IDX PT, R0, R0, R13, 0x1f ;  /* 0x00001f0d00007589 */ /* 0x000ea400000e0000 */
[----:B--2---:R-:W-:-:S05]  /*10510*/  IMAD R4, R0, R7, RZ ;  /* 0x0000000700047224 */ /* 0x004fca00078e02ff */
[----:B------:R-:W-:-:S04]  /*10520*/  IABS R12, R4 ;  /* 0x00000004000c7213 */ /* 0x000fc80000000000 */
[----:B------:R-:W0:Y:S08]  /*10530*/  I2F.RP R9, R12 ;  /* 0x0000000c00097306 */ /* 0x000e300000209400 */
[----:B0-----:R-:W0:Y:S02]  /*10540*/  MUFU.RCP R9, R9 ;  /* 0x0000000900097308 */ /* 0x001e240000001000 */
[----:B0-----:R-:W-:-:S06]  /*10550*/  VIADD R10, R9, 0xffffffe ;  /* 0x0ffffffe090a7836 */ /* 0x001fcc0000000000 */
[----:B------:R0:W1:Y:S01]  /*10560*/  F2I.FTZ.U32.TRUNC.NTZ R3, R10 ;  /* 0x0000000a00037305 */ /* 0x000062000021f000 */
[----:B------:R-:W-:Y:S05]  /*10570*/  @!P0 BRA `(.L_x_1437) ;  /* 0x0000000000088947 */ /* 0x000fea0003800000 */
[----:B------:R-:W-:-:S05]  /*10580*/  VIADD R9, R13, 0xffffffff ;  /* 0xffffffff0d097836 */ /* 0x000fca0000000000 */
[----:B------:R2:W3:Y:S02]  /*10590*/  SHFL.IDX PT, R16, R6, R9, 0x1f ;  /* 0x00001f0906107589 */ /* 0x0004e400000e0000 */
.L_x_1437:
[----:B---3--:R-:W-:Y:S01]  /*105a0*/  IMAD R16, R16, UR5, R11 ;  /* 0x0000000510107c24 */ /* 0x008fe2000f8e020b */
[----:B------:R-:W-:Y:S01]  /*105b0*/  IABS R2, R4 ;  /* 0x0000000400027213 */ /* 0x000fe20000000000 */
[----:B-12---:R-:W-:-:S03]  /*105c0*/  IMAD.MOV R9, RZ, RZ, -R3 ;  /* 0x000000ffff097224 */ /* 0x006fc600078e0a03 */
        /* <DEDUP_REMOVED lines=19> */
[----:B------:R-:W-:-:S05]  /*10700*/  @!P1 LOP3.LUT R2, RZ, R4, RZ, 0x33, !PT ;  /* 0x00000004ff029212 */ /* 0x000fca00078e33ff */
[----:B------:R-:W-:-:S04]  /*10710*/  IMAD R13, R7, R2, RZ ;  /* 0x00000002070d7224 */ /* 0x000fc800078e02ff */
[----:B------:R-:W-:-:S05]  /*10720*/  IMAD.MOV R6, RZ, RZ, -R13 ;  /* 0x000000ffff067224 */ /* 0x000fca00078e0a0d */
[----:B------:R-:W-:Y:S01]  /*10730*/  VIADDMNMX R15, R6, UR5, R7, PT ;  /* 0x00000005060f7c46 */ /* 0x000fe2000b800107 */
[----:B------:R-:W-:-:S03]  /*10740*/  IMAD.MOV R7, RZ, RZ, -R2 ;  /* 0x000000ffff077224 */ /* 0x000fc600078e0a02 */
[----:B------:R-:W-:Y:S01]  /*10750*/  IABS R8, R15 ;  /* 0x0000000f00087213 */ /* 0x000fe20000000000 */
[----:B------:R-:W-:Y:S01]  /*10760*/  IMAD R4, R4, R7, R11 ;  /* 0x0000000704047224 */ /* 0x000fe200078e020b */
[----:B0-----:R-:W-:Y:S01]  /*10770*/  IABS R10, R15 ;  /* 0x0000000f000a7213 */ /* 0x001fe20000000000 */
[----:B------:R-:W-:Y:S01]  /*10780*/  IMAD.MOV R18, RZ, RZ, -R15 ;  /* 0x000000ffff127224 */ /* 0x000fe200078e0a0f */
[----:B------:R-:W0:Y:S02]  /*10790*/  I2F.RP R6, R8 ;  /* 0x0000000800067306 */ /* 0x000e240000209400 */
[----:B------:R-:W-:-:S06]  /*107a0*/  IABS R9, R4 ;  /* 0x0000000400097213 */ /* 0x000fcc0000000000 */
[----:B0-----:R-:W0:Y:S02]  /*107b0*/  MUFU.RCP R6, R6 ;  /* 0x0000000600067308 */ /* 0x001e240000001000 */
[----:B0-----:R-:W-:-:S06]  /*107c0*/  VIADD R3, R6, 0xffffffe ;  /* 0x0ffffffe06037836 */ /* 0x001fcc0000000000 */
[----:B------:R-:W0:Y:S02]  /*107d0*/  F2I.FTZ.U32.TRUNC.NTZ R3, R3 ;  /* 0x0000000300037305 */ /* 0x000e24000021f000 */
[----:B0-----:R-:W-:-:S04]  /*107e0*/  IMAD.MOV R2, RZ, RZ, -R3 ;  /* 0x000000ffff027224 */ /* 0x001fc800078e0a03 */
[----:B------:R-:W-:Y:S02]  /*107f0*/  IMAD.MOV.U32 R7, RZ, RZ, R2 ;  /* 0x000000ffff077224 */ /* 0x000fe400078e0002 */
[----:B------:R-:W-:Y:S02]  /*10800*/  IMAD.MOV.U32 R2, RZ, RZ, RZ ;  /* 0x000000ffff027224 */ /* 0x000fe400078e00ff */
[----:B------:R-:W-:-:S04]  /*10810*/  IMAD R7, R7, R8, RZ ;  /* 0x0000000807077224 */ /* 0x000fc800078e02ff */
[----:B------:R-:W-:-:S04]  /*10820*/  IMAD.HI.U32 R2, R3, R7, R2 ;  /* 0x0000000703027227 */ /* 0x000fc800078e0002 */
[----:B------:R-:W-:Y:S02]  /*10830*/  IMAD.MOV R3, RZ, RZ, -R10 ;  /* 0x000000ffff037224 */ /* 0x000fe400078e0a0a */
        /* <DEDUP_REMOVED lines=8> */
[----:B------:R-:W-:Y:S01]  /*108c0*/  ISETP.GE.AND P2, PT, R3, RZ, PT ;  /* 0x000000ff0300720c */ /* 0x000fe20003f46270 */
[----:B------:R-:W-:-:S06]  /*108d0*/  IMAD.IADD R3, R4, 0x1, R13 ;  /* 0x0000000104037824 */ /* 0x000fcc00078e020d */
[----:B------:R-:W-:-:S06]  /*108e0*/  @P0 VIADD R2, R2, 0x1 ;  /* 0x0000000102020836 */ /* 0x000fcc0000000000 */
[----:B------:R-:W-:Y:S01]  /*108f0*/  @!P2 IMAD.MOV R2, RZ, RZ, -R2 ;  /* 0x000000ffff02a224 */ /* 0x000fe200078e0a02 */
[----:B------:R-:W-:-:S04]  /*10900*/  @!P1 LOP3.LUT R2, RZ, R15, RZ, 0x33, !PT ;  /* 0x0000000fff029212 */ /* 0x000fc800078e33ff */
[----:B------:R-:W-:Y:S01]  /*10910*/  LOP3.LUT R17, RZ, R2, RZ, 0x33, !PT ;  /* 0x00000002ff117212 */ /* 0x000fe200078e33ff */
[----:B------:R-:W-:-:S04]  /*10920*/  IMAD R18, R2, R18, R3 ;  /* 0x0000001202127224 */ /* 0x000fc800078e0203 */
[----:B------:R-:W-:Y:S01]  /*10930*/  IMAD.IADD R17, R0, 0x1, R17 ;  /* 0x0000000100117824 */ /* 0x000fe200078e0211 */
[----:B------:R-:W-:Y:S06]  /*10940*/  BRA `(.L_x_1438) ;  /* 0x0000000000147947 */ /* 0x000fec0003800000 */
.L_x_1433:
[----:B------:R-:W-:Y:S01]  /*10950*/  ULDC UR4, c[0x0][0xc3c] ;  /* 0x00030f0000047ab9 */ /* 0x000fe20000000800 */
[----:B------:R-:W-:Y:S02]  /*10960*/  IMAD.MOV.U32 R17, RZ, RZ, RZ ;  /* 0x000000ffff117224 */ /* 0x000fe400078e00ff */
[----:B------:R-:W-:Y:S02]  /*10970*/  IMAD.U32 R16, RZ, RZ, UR6 ;  /* 0x00000006ff107e24 */ /* 0x000fe4000f8e00ff */
[----:B------:R-:W-:Y:S02]  /*10980*/  IMAD.MOV.U32 R18, RZ, RZ, RZ ;  /* 0x000000ffff127224 */ /* 0x000fe400078e00ff */
[----:B------:R-:W-:-:S07]  /*10990*/  IMAD.U32 R19, RZ, RZ, UR4 ;  /* 0x00000004ff137e24 */ /* 0x000fce000f8e00ff */
.L_x_1438:
[----:B------:R-:W-:-:S13]  /*109a0*/  ISETP.NE.AND P0, PT, R5, RZ, PT ;  /* 0x000000ff0500720c */ /* 0x000fda0003f05270 */
[----:B------:R-:W0:Y:S01]  /*109b0*/  @!P0 S2R R3, SR_CgaCtaId ;  /* 0x0000000000038919 */ /* 0x000e220000008800 */
[----:B------:R-:W-:-:S04]  /*109c0*/  @!P0 MOV R0, 0x400 ;  /* 0x0000040000008802 */ /* 0x000fc80000000f00 */
[----:B0-----:R-:W-:-:S05]  /*109d0*/  @!P0 LEA R0, R3, R0, 0x18 ;  /* 0x0000000003008211 */ /* 0x001fca00078ec0ff */
[----:B------:R1:W-:Y:S01]  /*109e0*/  @!P0 STS.128 [R0+0x288d0], R16 ;  /* 0x0288d01000008388 */ /* 0x0003e20000000c00 */
[----:B------:R-:W-:Y:S06]  /*109f0*/  BAR.ARV 0x5, 0x180 ;  /* 0x0146000000007b1d */ /* 0x000fec0000002000 */
.L_x_1431:
        /* <DEDUP_REMOVED lines=12> */
[----:B------:R-:W-:Y:S01]  /*10ac0*/  ULOP3.LUT UR36, UR43, 0x2, URZ, 0xfc, !UPT ;  /* 0x000000022b247892 */ /* 0x000fe2000f8efc3f */
[----:B------:R-:W-:Y:S01]  /*10ad0*/  IMAD.MOV.U32 R24, RZ, RZ, RZ ;  /* 0x000000ffff187224 */ /* 0x000fe200078e00ff */
[----:B------:R-:W-:Y:S01]  /*10ae0*/  ULDC UR37, c[0x0][0xc] ;  /* 0x0000030000257ab9 */ /* 0x000fe20000000800 */
[----:B--2---:R-:W-:-:S06]  /*10af0*/  ULEA UR4, UR5, UR4, 0x18 ;  /* 0x0000000405047291 */ /* 0x004fcc000f8ec03f */
[----:B------:R-:W-:Y:S01]  /*10b00*/  IMAD.U32 R22, RZ, RZ, UR4 ;  /* 0x00000004ff167e24 */ /* 0x000fe2000f8e00ff */
[C---:B0-----:R-:W-:Y:S01]  /*10b10*/  LOP3.LUT R4, R3.reuse, 0x7f, RZ, 0xc0, !PT ;  /* 0x0000007f03047812 */ /* 0x041fe200078ec0ff */
[C---:B------:R-:W-:Y:S02]  /*10b20*/  IMAD.SHL.U32 R30, R3.reuse, 0x8, RZ ;  /* 0x00000008031e7824 */ /* 0x040fe400078e00ff */
[----:B------:R-:W-:-:S03]  /*10b30*/  IMAD.SHL.U32 R2, R3, 0x10, RZ ;  /* 0x0000001003027824 */ /* 0x000fc600078e00ff */
[----:B-1----:R-:W-:Y:S02]  /*10b40*/  LOP3.LUT R0, R30, 0x1f8, RZ, 0xc0, !PT ;  /* 0x000001f81e007812 */ /* 0x002fe400078ec0ff */
[----:B------:R-:W-:Y:S02]  /*10b50*/  LOP3.LUT R2, R2, 0x70, RZ, 0xc0, !PT ;  /* 0x0000007002027812 */ /* 0x000fe400078ec0ff */
[----:B------:R-:W-:Y:S02]  /*10b60*/  LOP3.LUT R3, R0, 0x38, R3, 0x78, !PT ;  /* 0x0000003800037812 */ /* 0x000fe400078e7803 */
[----:B------:R-:W-:Y:S02]  /*10b70*/  SHF.R.U32.HI R0, RZ, 0x3, R4 ;  /* 0x00000003ff007819 */ /* 0x000fe40000011604 */
[----:B------:R-:W-:Y:S02]  /*10b80*/  LOP3.LUT R34, R3, 0x200, R30, 0xf8, !PT ;  /* 0x0000020003227812 */ /* 0x000fe400078ef81e */
[----:B------:R-:W-:-:S02]  /*10b90*/  LOP3.LUT R2, R0, R2, RZ, 0xfc, !PT ;  /* 0x0000000200027212 */ /* 0x000fc400078efcff */
[----:B------:R-:W-:Y:S01]  /*10ba0*/  LOP3.LUT R30, R30, 0x38, RZ, 0xc0, !PT ;  /* 0x000000381e1e7812 */ /* 0x000fe200078ec0ff */
[----:B------:R-:W-:-:S03]  /*10bb0*/  IMAD R0, R34, 0x2, R22 ;  /* 0x0000000222007824 */ /* 0x000fc600078e0216 */
[----:B------:R-:W-:Y:S02]  /*10bc0*/  LOP3.LUT R29, R30, 0x40, RZ, 0xfc, !PT ;  /* 0x000000401e1d7812 */ /* 0x000fe400078efcff */
[----:B------:R3:W-:Y:S05]  /*10bd0*/  STL [R1+0x4], R0 ;  /* 0x0000040001007387 */ /* 0x0007ea0000100800 */
.L_x_1510:
[----:B------:R-:W-:Y:S05]  /*10be0*/  YIELD ;  /* 0x0000000000007946 */ /* 0x000fea0003800000 */
[----:B------:R-:W-:Y:S01]  /*10bf0*/  ULDC.64 UR4, c[0x0][0xa28] ;  /* 0x00028a0000047ab9 */ /* 0x000fe20000000a00 */
[----:B------:R-:W-:Y:S01]  /*10c00*/  IMAD.MOV.U32 R37, RZ, RZ, RZ ;  /* 0x000000ffff257224 */ /* 0x000fe200078e00ff */
[----:B------:R-:W-:-:S04]  /*10c10*/  ISETP.NE.U32.AND P0, PT, RZ, UR4, PT ;  /* 0x00000004ff007c0c */ /* 0x000fc8000bf05070 */
[----:B------:R-:W-:Y:S01]  /*10c20*/  ISETP.NE.AND.EX P0, PT, RZ, UR5, PT, P0 ;  /* 0x00000005ff007c0c */ /* 0x000fe2000bf05300 */
[----:B------:R-:W-:-:S12]  /*10c30*/  ULDC.64 UR4, c[0x0][0xa18] ;  /* 0x0002860000047ab9 */ /* 0x000fd80000000a00 */
[----:B0-----:R-:W0:Y:S02]  /*10c40*/  @P0 LDC.64 R2, c[0x0][0xa28] ;  /* 0x00028a00ff020b82 */ /* 0x001e240000000a00 */
[----:B0-----:R-:W-:-:S05]  /*10c50*/  @P0 IMAD.WIDE R2, R19, 0x4, R2 ;  /* 0x0000000413020825 */ /* 0x001fca00078e0202 */
[----:B------:R0:W5:Y:S01]  /*10c60*/  @P0 LDG.E R37, desc[UR54][R2.64] ;  /* 0x0000003602250981 */ /* 0x000162000c1e1900 */
[----:B------:R-:W-:Y:S01]  /*10c70*/  ISETP.NE.U32.AND P0, PT, RZ, UR4, PT ;  /* 0x00000004ff007c0c */ /* 0x000fe2000bf05070 */
[----:B---3--:R-:W-:Y:S01]  /*10c80*/  IMAD.MOV.U32 R0, RZ, RZ, RZ ;  /* 0x000000ffff007224 */ /* 0x008fe200078e00ff */
[----:B------:R-:W-:Y:S02]  /*10c90*/  LOP3.LUT R26, R26, 0xffffffdf, RZ, 0xc0, !PT ;  /* 0xffffffdf1a1a7812 */ /* 0x000fe400078ec0ff */
[----:B------:R-:W-:Y:S01]  /*10ca0*/  ISETP.NE.AND.EX P1, PT, RZ, UR5, PT, P0 ;  /* 0x00000005ff007c0c */ /* 0x000fe2000bf25300 */
[----:B------:R-:W-:Y:S02]  /*10cb0*/  ULDC.64 UR4, c[0x0][0xa00] ;  /* 0x0002800000047ab9 */ /* 0x000fe40000000a00 */
[----:B------:R-:W-:Y:S01]  /*10cc0*/  ISETP.NE.U32.AND P0, PT, RZ, UR4, PT ;  /* 0x00000004ff007c0c */ /* 0x000fe2000bf05070 */
[----:B0-----:R-:W0:Y:S03]  /*10cd0*/  LDC.64 R2, c[0x0][0xa00] ;  /* 0x00028000ff027b82 */ /* 0x001e260000000a00 */
[----:B------:R-:W-:Y:S01]  /*10ce0*/  ISETP.NE.AND.EX P2, PT, RZ, UR5, PT, P0 ;  /* 0x00000005ff007c0c */ /* 0x000fe2000bf45300 */
[----:B------:R-:W-:-:S05]  /*10cf0*/  ULDC.64 UR4, c[0x0][0x418] ;  /* 0x0001060000047ab9 */ /* 0x000fca0000000a00 */
[----:B-1----:R-:W1:Y:S07]  /*10d00*/  @P1 LDC.64 R4, c[0x0][0xa18] ;  /* 0x00028600ff041b82 */ /* 0x002e6e0000000a00 */
[----:B------:R-:W-:Y:S01]  /*10d10*/  @P2 LOP3.LUT R26, R26, 0x20, RZ, 0xfc, !PT ;  /* 0x000000201a1a2812 */ /* 0x000fe200078efcff */
[----:B0-----:R-:W-:-:S05]  /*10d20*/  IMAD.WIDE R2, R19, 0x4, R2 ;  /* 0x0000000413027825 */ /* 0x001fca00078e0202 */
[----:B--2---:R-:W2:Y:S01]  /*10d30*/  @P2 LDG.E R0, desc[UR54][R2.64] ;  /* 0x0000003602002981 */ /* 0x004ea2000c1e1900 */
[----:B-1----:R-:W-:-:S05]  /*10d40*/  @P1 IMAD.WIDE R4, R19, 0x4, R4 ;  /* 0x0000000413041825 */ /* 0x002fca00078e0204 */
[----:B------:R0:W5:Y:S01]  /*10d50*/  @P1 LDG.E R31, desc[UR54][R4.64] ;  /* 0x00000036041f1981 */ /* 0x000162000c1e1900 */
[----:B------:R-:W-:-:S03]  /*10d60*/  UISETP.NE.U32.AND UP0, UPT, UR4, URZ, UPT ;  /* 0x0000003f0400728c */ /* 0x000fc6000bf05070 */
[----:B------:R-:W-:Y:S01]  /*10d70*/  ULDC UR4, c[0x0][0x424] ;  /* 0x0001090000047ab9 */ /* 0x000fe20000000800 */
[----:B------:R-:W-:-:S03]  /*10d80*/  UISETP.NE.AND.EX UP0, UPT, UR5, URZ, UPT, UP0 ;  /* 0x0000003f0500728c */ /* 0x000fc6000bf05300 */
[----:B------:R-:W-:Y:S01]  /*10d90*/  ULDC UR5, c[0x0][0x2f0] ;  /* 0x0000bc0000057ab9 */ /* 0x000fe20000000800 */
[----:B------:R-:W-:-:S04]  /*10da0*/  USEL UR4, UR4, 0x1, UP0 ;  /* 0x0000000104047887 */ /* 0x000fc80008000000 */
[----:B------:R-:W-:Y:S01]  /*10db0*/  UIMAD UR4, UR4, UR5, URZ ;  /* 0x00000005040472a4 */ /* 0x000fe2000f8e023f */
[----:B--2---:R1:W-:Y:S05]  /*10dc0*/  STL [R1+0x8], R0 ;  /* 0x0000080001007387 */ /* 0x0043ea0000100800 */
[----:B-1----:R-:W-:Y:S01]  /*10dd0*/  IMAD.U32 R0, RZ, RZ, UR4 ;  /* 0x00000004ff007e24 */ /* 0x002fe2000f8e00ff */
[----:B0-----:R-:W-:Y:S06]  /*10de0*/  @P1 BRA `(.L_x_1440) ;  /* 0x0000000000181947 */ /* 0x001fec0003800000 */
[----:B------:R-:W-:Y:S02]  /*10df0*/  ULDC UR4, c[0x0][0x288] ;  /* 0x0000a20000047ab9 */ /* 0x000fe40000000800 */
[----:B-----5:R-:W-:Y:S01]  /*10e00*/  IMAD.U32 R31, RZ, RZ, UR4 ;  /* 0x00000004ff1f7e24 */ /* 0x020fe2000f8e00ff */
[----:B------:R-:W-:Y:S06]  /*10e10*/  @!P2 BRA `(.L_x_1440) ;  /* 0x00000000000ca947 */ /* 0x000fec0003800000 */
[----:B------:R-:W2:Y:S04]  /*10e20*/  LDG.E R4, desc[UR54][R2.64] ;  /* 0x0000003602047981 */ /* 0x000ea8000c1e1900 */
[----:B------:R-:W2:Y:S02]  /*10e30*/  LDG.E R31, desc[UR54][R2.64+0x4] ;  /* 0x00000436021f7981 */ /* 0x000ea4000c1e1900 */
[----:B--2---:R-:W-:-:S07]  /*10e40*/  IMAD.IADD R31, R31, 0x1, -R4 ;  /* 0x000000011f1f7824 */ /* 0x004fce00078e0a04 */
.L_x_1440:
[----:B------:R-:W-:Y:S02]  /*10e50*/  ULDC.64 UR4, c[0x0][0xa20] ;  /* 0x0002880000047ab9 */ /* 0x000fe40000000a00 */
[----:B------:R-:W-:-:S04]  /*10e60*/  ISETP.NE.U32.AND P0, PT, RZ, UR4, PT ;  /* 0x00000004ff007c0c */ /* 0x000fc8000bf05070 */
[----:B------:R-:W-:-:S13]  /*10e70*/  ISETP.NE.AND.EX P0, PT, RZ, UR5, PT, P0 ;  /* 0x00000005ff007c0c */ /* 0x000fda000bf05300 */
[----:B------:R-:W-:Y:S05]  /*10e80*/  @!P0 BRA `(.L_x_1441) ;  /* 0x0000000000108947 */ /* 0x000fea0003800000 */
[----:B------:R-:W0:Y:S02]  /*10e90*/  LDC.64 R2, c[0x0][0xa20] ;  /* 0x00028800ff027b82 */ /* 0x000e240000000a00 */
[----:B0-----:R-:W-:-:S05]  /*10ea0*/  IMAD.WIDE R2, R19, 0x4, R2 ;  /* 0x0000000413027825 */ /* 0x001fca00078e0202 */
[----:B------:R0:W5:Y:S01]  /*10eb0*/  LDG.E R0, desc[UR54][R2.64] ;  /* 0x0000003602007981 */ /* 0x000162000c1e1900 */
[----:B------:R-:W-:Y:S05]  /*10ec0*/  BRA `(.L_x_1442) ;  /* 0x0000000000247947 */ /* 0x000fea0003800000 */
.L_x_1441:
[----:B------:R-:W-:Y:S02]  /*10ed0*/  ULDC.64 UR4, c[0x0][0xa08] ;  /* 0x0002820000047ab9 */ /* 0x000fe40000000a00 */
[----:B------:R-:W-:-:S04]  /*10ee0*/  ISETP.NE.U32.AND P0, PT, RZ, UR4, PT ;  /* 0x00000004ff007c0c */ /* 0x000fc8000bf05070 */
[----:B------:R-:W-:-:S13]  /*10ef0*/  ISETP.NE.AND.EX P0, PT, RZ, UR5, PT, P0 ;  /* 0x00000005ff007c0c */ /* 0x000fda000bf05300 */
[----:B------:R-:W-:Y:S05]  /*10f00*/  @!P0 BRA `(.L_x_1442) ;  /* 0x0000000000148947 */ /* 0x000fea0003800000 */
[----:B------:R-:W0:Y:S02]  /*10f10*/  LDC.64 R2, c[0x0][0xa08] ;  /* 0x00028200ff027b82 */ /* 0x000e240000000a00 */
[----:B0-----:R-:W-:-:S05]  /*10f20*/  IMAD.WIDE R2, R19, 0x4, R2 ;  /* 0x0000000413027825 */ /* 0x001fca00078e0202 */
[----:B------:R-:W2:Y:S04]  /*10f30*/  LDG.E R0, desc[UR54][R2.64] ;  /* 0x0000003602007981 */ /* 0x000ea8000c1e1900 */
[----:B------:R-:W2:Y:S02]  /*10f40*/  LDG.E R5, desc[UR54][R2.64+0x4] ;  /* 0x0000043602057981 */ /* 0x000ea4000c1e1900 */
[----:B--2---:R-:W-:-:S07]  /*10f50*/  IMAD.IADD R0, R5, 0x1, -R0 ;  /* 0x0000000105007824 */ /* 0x004fce00078e0a00 */
.L_x_1442:
[----:B0-----:R-:W0:Y:S01]  /*10f60*/  LDC R2, c[0x0][0x448] ;  /* 0x00011200ff027b82 */ /* 0x001e220000000800 */
[----:B------:R-:W-:Y:S01]  /*10f70*/  IMAD.SHL.U32 R27, R17, 0x80, RZ ;  /* 0x00000080111b7824 */ /* 0x000fe200078e00ff */
[----:B------:R-:W-:Y:S01]  /*10f80*/  LOP3.LUT R26, R26, 0xffffffef, RZ, 0xc0, !PT ;  /* 0xffffffef1a1a7812 */ /* 0x000fe200078ec0ff */
[----:B-----5:R-:W-:Y:S02]  /*10f90*/  IMAD.IADD R35, R0, 0x1, -R37 ;  /* 0x0000000100237824 */ /* 0x020fe400078e0a25 */
[----:B------:R-:W-:Y:S01]  /*10fa0*/  VIADD R4, R27, 0x7f ;  /* 0x0000007f1b047836 */ /* 0x000fe20000000000 */
[----:B0-----:R-:W-:Y:S02]  /*10fb0*/  ISETP.NE.AND P2, PT, R2, 0x1, PT ;  /* 0x000000010200780c */ /* 0x001fe40003f45270 */
[----:B------:R-:W0:Y:S11]  /*10fc0*/  LDC.64 R2, c[0x0][0x9e0] ;  /* 0x00027800ff027b82 */ /* 0x000e360000000a00 */
[----:B------:R-:W1:Y:S01]  /*10fd0*/  @P2 LDC R5, c[0x0][0x44c] ;  /* 0x00011300ff052b82 */ /* 0x000e620000000800 */
[----:B------:R-:W-:-:S07]  /*10fe0*/  @P2 LOP3.LUT R26, R26, 0x10, RZ, 0xfc, !PT ;  /* 0x000000101a1a2812 */ /* 0x000fce00078efcff */
[----:B------:R-:W2:Y:S01]  /*10ff0*/  @P2 LDC R6, c[0x0][0x450] ;  /* 0x00011400ff062b82 */ /* 0x000ea20000000800 */
[----:B0-----:R-:W-:Y:S01]  /*11000*/  ISETP.GE.AND P1, PT, R3, 0x1, PT ;  /* 0x000000010300780c */ /* 0x001fe20003f26270 */
[----:B-1----:R-:W-:-:S05]  /*11010*/  @P2 IMAD.HI.U32 R5, R4, R5, RZ ;  /* 0x0000000504052227 */ /* 0x002fca00078e00ff */
[----:B--2---:R-:W-:Y:S02]  /*11020*/  @P2 SHF.R.U32.HI R4, RZ, R6, R5 ;  /* 0x00000006ff042219 */ /* 0x004fe40000011605 */
[----:B------:R-:W-:-:S05]  /*11030*/  IADD3 R5, R35, 0x1, -R31 ;  /* 0x0000000123057810 */ /* 0x000fca0007ffe81f */
[----:B------:R-:W-:-:S04]  /*11040*/  IMAD.IADD R7, R5, 0x1, R4 ;  /* 0x0000000105077824 */ /* 0x000fc800078e0204 */
[----:B------:R-:W-:Y:S01]  /*11050*/  IMAD.IADD R2, R7, 0x1, R2 ;  /* 0x0000000107027824 */ /* 0x000fe200078e0202 */
[----:B------:R-:W-:Y:S06]  /*11060*/  @!P1 BRA `(.L_x_1443) ;  /* 0x0000000000489947 */ /* 0x000fec0003800000 */
[C---:B------:R-:W-:Y:S01]  /*11070*/  ISETP.GT.AND P0, PT, R7.reuse, RZ, PT ;  /* 0x000000ff0700720c */ /* 0x040fe20003f04270 */
[----:B------:R-:W-:Y:S01]  /*11080*/  BSSY B0, `(.L_x_1444) ;  /* 0x000000e000007945 */ /* 0x000fe20003800000 */
[----:B------:R-:W-:-:S11]  /*11090*/  VIADD R0, R7, 0xffffffff ;  /* 0xffffffff07007836 */ /* 0x000fd60000000000 */
[----:B------:R-:W-:Y:S05]  /*110a0*/  @P0 BRA `(.L_x_1445) ;  /* 0x00000000001c0947 */ /* 0x000fea0003800000 */
[----:B------:R-:W-:Y:S01]  /*110b0*/  ISETP.NE.AND P0, PT, R3, 0x1, PT ;  /* 0x000000010300780c */ /* 0x000fe20003f05270 */
[----:B------:R-:W-:-:S12]  /*110c0*/  IMAD.MOV R7, RZ, RZ, -R7 ;  /* 0x000000ffff077224 */ /* 0x000fd800078e0a07 */
[----:B------:R-:W0:Y:S02]  /*110d0*/  @P0 LDC.64 R4, c[0x0][0x9e8] ;  /* 0x00027a00ff040b82 */ /* 0x000e240000000a00 */
[----:B0-----:R-:W-:-:S05]  /*110e0*/  @P0 IMAD.HI.U32 R4, R7, R4, RZ ;  /* 0x0000000407040227 */ /* 0x001fca00078e00ff */
[----:B------:R-:W-:-:S04]  /*110f0*/  @P0 SHF.R.U32.HI R7, RZ, R5, R4 ;  /* 0x00000005ff070219 */ /* 0x000fc80000011604 */
[----:B------:R-:W-:Y:S01]  /*11100*/  LOP3.LUT R0, RZ, R7, RZ, 0x33, !PT ;  /* 0x00000007ff007212 */ /* 0x000fe200078e33ff */
[----:B------:R-:W-:Y:S06]  /*11110*/  BRA `(.L_x_1446) ;  /* 0x0000000000107947 */ /* 0x000fec0003800000 */
.L_x_1445:
[----:B------:R-:W-:-:S13]  /*11120*/  ISETP.NE.AND P0, PT, R3, 0x1, PT ;  /* 0x000000010300780c */ /* 0x000fda0003f05270 */
[----:B------:R-:W0:Y:S02]  /*11130*/  @P0 LDC.64 R4, c[0x0][0x9e8] ;  /* 0x00027a00ff040b82 */ /* 0x000e240000000a00 */
[----:B0-----:R-:W-:-:S05]  /*11140*/  @P0 IMAD.HI.U32 R4, R0, R4, RZ ;  /* 0x0000000400040227 */ /* 0x001fca00078e00ff */
[----:B------:R-:W-:-:S07]  /*11150*/  @P0 SHF.R.U32.HI R0, RZ, R5, R4 ;  /* 0x00000005ff000219 */ /* 0x000fce0000011604 */
.L_x_1446:
[----:B------:R-:W-:Y:S05]  /*11160*/  BSYNC B0 ;  /* 0x0000000000007941 */ /* 0x000fea0003800000 */
.L_x_1444:
[----:B------:R-:W-:-:S05]  /*11170*/  IMAD R5, R0, R3, R3 ;  /* 0x0000000300057224 */ /* 0x000fca00078e0203 */
[----:B------:R-:W-:-:S07]  /*11180*/  VIMNMX R2, R2, R5, PT ;  /* 0x0000000502027248 */ /* 0x000fce0003fe0100 */
.L_x_1443:
[----:B------:R-:W0:Y:S01]  /*11190*/  @P2 LDC R4, c[0x0][0x44c] ;  /* 0x00011300ff042b82 */ /* 0x000e220000000800 */
[----:B------:R-:W-:Y:S01]  /*111a0*/  VIADD R2, R2, 0x7f ;  /* 0x0000007f02027836 */ /* 0x000fe20000000000 */
[----:B------:R-:W-:Y:S01]  /*111b0*/  ULDC UR4, c[0x0][0x9dc] ;  /* 0x0002770000047ab9 */ /* 0x000fe20000000800 */
[----:B------:R-:W-:-:S05]  /*111c0*/  IMAD.MOV.U32 R0, RZ, RZ, R27 ;  /* 0x000000ffff007224 */ /* 0x000fca00078e001b */
[----:B------:R-:W1:Y:S01]  /*111d0*/  @P2 LDC R5, c[0x0][0x450] ;  /* 0x00011400ff052b82 */ /* 0x000e620000000800 */
[----:B0-----:R-:W-:-:S05]  /*111e0*/  @P2 IMAD.HI.U32 R4, R27, R4, RZ ;  /* 0x000000041b042227 */ /* 0x001fca00078e00ff */
[----:B-1----:R-:W-:Y:S02]  /*111f0*/  @P2 SHF.R.U32.HI R0, RZ, R5, R4 ;  /* 0x00000005ff002219 */ /* 0x002fe40000011604 */
[----:B------:R-:W-:-:S04]  /*11200*/  SHF.R.S32.HI R5, RZ, 0x1f, R2 ;  /* 0x0000001fff057819 */ /* 0x000fc80000011402 */
[----:B------:R-:W-:Y:S01]  /*11210*/  LEA.HI R4, R5, R2, RZ, 0x7 ;  /* 0x0000000205047211 */ /* 0x000fe200078f38ff */
[----:B------:R-:W-:-:S03]  /*11220*/  VIADD R2, R35, 0x7f ;  /* 0x0000007f23027836 */ /* 0x000fc60000000000 */
[----:B------:R-:W-:Y:S02]  /*11230*/  SHF.R.S32.HI R4, RZ, 0x7, R4 ;  /* 0x00000007ff047819 */ /* 0x000fe40000011404 */
[----:B------:R-:W-:-:S04]  /*11240*/  SHF.R.S32.HI R5, RZ, 0x1f, R2 ;  /* 0x0000001fff057819 */ /* 0x000fc80000011402 */
[----:B------:R-:W-:Y:S02]  /*11250*/  LEA.HI R5, R5, R2, RZ, 0x7 ;  /* 0x0000000205057211 */ /* 0x000fe400078f38ff */
[----:B------:R-:W-:Y:S02]  /*11260*/  IADD3 R2, R0, R35, -R31 ;  /* 0x0000002300027210 */ /* 0x000fe40007ffe81f */
[----:B------:R-:W-:-:S03]  /*11270*/  SHF.R.S32.HI R5, RZ, 0x7, R5 ;  /* 0x00000007ff057819 */ /* 0x000fc60000011405 */
[----:B------:R-:W-:Y:S01]  /*11280*/  VIADD R0, R2, -UR4 ;  /* 0x8000000402007c36 */ /* 0x000fe20008000000 */
[----:B------:R-:W-:-:S05]  /*11290*/  VIMNMX R23, R5, R4, PT ;  /* 0x0000000405177248 */ /* 0x000fca0003fe0100 */
[----:B------:R0:W-:Y:S01]  /*112a0*/  STL [R1+0x10], R23 ;  /* 0x0000101701007387 */ /* 0x0001e20000100800 */
[----:B------:R-:W-:Y:S05]  /*112b0*/  @!P1 BRA `(.L_x_1447) ;  /* 0x0000000000449947 */ /* 0x000fea0003800000 */
[----:B------:R-:W-:Y:S01]  /*112c0*/  ISETP.GT.AND P0, PT, R2, -0x1, PT ;  /* 0xffffffff0200780c */ /* 0x000fe20003f04270 */
[----:B------:R-:W-:-:S12]  /*112d0*/  BSSY B0, `(.L_x_1448) ;  /* 0x000000d000007945 */ /* 0x000fd80003800000 */
[----:B------:R-:W-:Y:S05]  /*112e0*/  @P0 BRA `(.L_x_1449) ;  /* 0x00000000001c0947 */ /* 0x000fea0003800000 */
[----:B------:R-:W-:Y:S02]  /*112f0*/  ISETP.NE.AND P0, PT, R3, 0x1, PT ;  /* 0x000000010300780c */ /* 0x000fe40003f05270 */
[----:B------:R-:W-:-:S11]  /*11300*/  LOP3.LUT R7, RZ, R2, RZ, 0x33, !PT ;  /* 0x00000002ff077212 */ /* 0x000fd600078e33ff */
[----:B------:R-:W1:Y:S02]  /*11310*/  @P0 LDC.64 R4, c[0x0][0x9e8] ;  /* 0x00027a00ff040b82 */ /* 0x000e640000000a00 */
[----:B-1----:R-:W-:-:S05]  /*11320*/  @P0 IMAD.HI.U32 R4, R7, R4, RZ ;  /* 0x0000000407040227 */ /* 0x002fca00078e00ff */
[----:B------:R-:W-:-:S04]  /*11330*/  @P0 SHF.R.U32.HI R7, RZ, R5, R4 ;  /* 0x00000005ff070219 */ /* 0x000fc80000011604 */
[----:B------:R-:W-:Y:S01]  /*11340*/  LOP3.LUT R2, RZ, R7, RZ, 0x33, !PT ;  /* 0x00000007ff027212 */ /* 0x000fe200078e33ff */
[----:B------:R-:W-:Y:S06]  /*11350*/  BRA `(.L_x_1450) ;  /* 0x0000000000107947 */ /* 0x000fec0003800000 */
.L_x_1449:
[----:B------:R-:W-:-:S13]  /*11360*/  ISETP.NE.AND P0, PT, R3, 0x1, PT ;  /* 0x000000010300780c */ /* 0x000fda0003f05270 */
[----:B------:R-:W1:Y:S02]  /*11370*/  @P0 LDC.64 R4, c[0x0][0x9e8] ;  /* 0x00027a00ff040b82 */ /* 0x000e640000000a00 */
[----:B-1----:R-:W-:-:S05]  /*11380*/  @P0 IMAD.HI.U32 R4, R2, R4, RZ ;  /* 0x0000000402040227 */ /* 0x002fca00078e00ff */
[----:B------:R-:W-:-:S07]  /*11390*/  @P0 SHF.R.U32.HI R2, RZ, R5, R4 ;  /* 0x00000005ff020219 */ /* 0x000fce0000011604 */
.L_x_1450:
[----:B------:R-:W-:Y:S05]  /*113a0*/  BSYNC B0 ;  /* 0x0000000000007941 */ /* 0x000fea0003800000 */
.L_x_1448:
[----:B------:R-:W-:-:S05]  /*113b0*/  IMAD R3, R2, R3, RZ ;  /* 0x0000000302037224 */ /* 0x000fca00078e02ff */
[----:B------:R-:W-:-:S07]  /*113c0*/  VIMNMX R0, R0, R3, !PT ;  /* 0x0000000300007248 */ /* 0x000fce0007fe0100 */
.L_x_1447:
[----:B------:R-:W-:Y:S01]  /*113d0*/  SHF.R.S32.HI R3, RZ, 0x1f, R0 ;  /* 0x0000001fff037819 */ /* 0x000fe20000011400 */
[----:B------:R-:W-:Y:S03]  /*113e0*/  BSSY B7, `(.L_x_1451) ;  /* 0x000037b000077945 */ /* 0x000fe60003800000 */
[----:B------:R-:W-:-:S04]  /*113f0*/  LEA.HI R3, R3, R0, RZ, 0x7 ;  /* 0x0000000003037211 */ /* 0x000fc800078f38ff */
[----:B------:R-:W-:-:S04]  /*11400*/  SHF.R.S32.HI R3, RZ, 0x7, R3 ;  /* 0x00000007ff037819 */ /* 0x000fc80000011403 */
[----:B------:R-:W-:-:S04]  /*11410*/  VIMNMX R36, RZ, R3, !PT ;  /* 0x00000003ff247248 */ /* 0x000fc80007fe0100 */
[----:B------:R-:W-:-:S13]  /*11420*/  ISETP.GT.AND P0, PT, R23, R36, PT ;  /* 0x000000241700720c */ /* 0x000fda0003f04270 */
        /* <DEDUP_REMOVED lines=18> */
.L_x_1452:
        /* <DEDUP_REMOVED lines=8> */
[----:B------:R-:W-:Y:S02]  /*115d0*/  IMAD.U32 R4, RZ, RZ, UR6 ;  /* 0x00000006ff047e24 */ /* 0x000fe4000f8e00ff */
[----:B------:R-:W1:Y:S01]  /*115e0*/  LDC.64 R2, c[0x4][R2] ;  /* 0x0100000002027b82 */ /* 0x000e620000000a00 */
[----:B------:R-:W-:Y:S02]  /*115f0*/  IMAD.U32 R5, RZ, RZ, UR7 ;  /* 0x00000007ff057e24 */ /* 0x000fe4000f8e00ff */
        /* <DEDUP_REMOVED lines=8> */
[----:B01----:R-:W-:Y:S05]  /*11680*/  CALL.ABS.NOINC R2 ;  /* 0x0000000002007343 */ /* 0x003fea0003c00000 */
.L_x_1455:
[----:B------:R-:W-:Y:S05]  /*11690*/  BSYNC B6 ;  /* 0x0000000000067941 */ /* 0x000fea0003800000 */
.L_x_1454:
        /* <DEDUP_REMOVED lines=9> */
[----:B------:R-:W-:Y:S02]  /*11730*/  IMAD.U32 R4, RZ, RZ, UR6 ;  /* 0x00000006ff047e24 */ /* 0x000fe4000f8e00ff */
[----:B------:R-:W-:Y:S02]  /*11740*/  IMAD.U32 R5, RZ, RZ, UR7 ;  /* 0x00000007ff057e24 */ /* 0x000fe4000f8e00ff */
[----:B------:R-:W-:Y:S02]  /*11750*/  IMAD.U32 R6, RZ, RZ, UR8 ;  /* 0x00000008ff067e24 */ /* 0x000fe4000f8e00ff */
[----:B------:R-:W-:-:S02]  /*11760*/  IMAD.U32 R7, RZ, RZ, UR9 ;  /* 0x00000009ff077e24 */ /* 0x000fc4000f8e00ff */
[----:B------:R-:W-:Y:S02]  /*11770*/  IMAD.U32 R10, RZ, RZ, UR4 ;  /* 0x00000004ff0a7e24 */ /* 0x000fe4000f8e00ff */
[----:B------:R-:W-:Y:S02]  /*11780*/  IMAD.U32 R11, RZ, RZ, UR5 ;  /* 0x00000005ff0b7e24 */ /* 0x000fe4000f8e00ff */
[----:B------:R-:W-:Y:S02]  /*11790*/  IMAD.MOV.U32 R8, RZ, RZ, 0x70 ;  /* 0x00000070ff087424 */ /* 0x000fe400078e00ff */
[----:B------:R-:W-:Y:S02]  /*117a0*/  IMAD.MOV.U32 R12, RZ, RZ, 0x1 ;  /* 0x00000001ff0c7424 */ /* 0x000fe400078e00ff */
[----:B-1----:R-:W-:-:S07]  /*117b0*/  IMAD.MOV.U32 R13, RZ, RZ, RZ ;  /* 0x000000ffff0d7224 */ /* 0x002fce00078e00ff */
[----:B------:R-:W-:-:S07]  /*117c0*/  LEPC R20, `(.L_x_1458) ;  /* 0x000000001014794e */ /* 0x000fce0000000000 */
[----:B0-2---:R-:W-:Y:S05]  /*117d0*/  CALL.ABS.NOINC R2 ;  /* 0x0000000002007343 */ /* 0x005fea0003c00000 */
.L_x_1458:
[----:B------:R0:W1:Y:S01]  /*117e0*/  LDC.64 R2, c[0x4][R17] ;  /* 0x0100000011027b82 */ /* 0x0000620000000a00 */
[----:B------:R-:W-:Y:S01]  /*117f0*/  ULDC.64 UR6, c[0x4][0x80] ;  /* 0x0100200000067ab9 */ /* 0x000fe20000000a00 */
[----:B------:R-:W-:Y:S01]  /*11800*/  ULDC.64 UR8, c[0x4][0x88] ;  /* 0x0100220000087ab9 */ /* 0x000fe20000000a00 */
[----:B------:R-:W-:Y:S01]  /*11810*/  ULDC.64 UR4, c[0x4][0x18] ;  /* 0x0100060000047ab9 */ /* 0x000fe20000000a00 */
        /* <DEDUP_REMOVED lines=8> */
[----:B0-----:R-:W-:-:S07]  /*118a0*/  IMAD.MOV.U32 R13, RZ, RZ, RZ ;  /* 0x000000ffff0d7224 */ /* 0x001fce00078e00ff */
[----:B------:R-:W-:-:S07]  /*118b0*/  LEPC R20, `(.L_x_1457) ;  /* 0x000000001014794e */ /* 0x000fce0000000000 */
[----:B-1----:R-:W-:Y:S05]  /*118c0*/  CALL.ABS.NOINC R2 ;  /* 0x0000000002007343 */ /* 0x002fea0003c00000 */
.L_x_1457:
[----:B------:R-:W-:Y:S05]  /*118d0*/  BSYNC B6 ;  /* 0x0000000000067941 */ /* 0x000fea0003800000 */
.L_x_1456:
[----:B------:R-:W-:Y:S01]  /*118e0*/  ULDC.64 UR4, c[0x0][0x9f8] ;  /* 0x00027e0000047ab9 */ /* 0x000fe20000000a00 */
[----:B------:R-:W-:Y:S01]  /*118f0*/  IMAD.MOV.U32 R33, RZ, RZ, R19 ;  /* 0x000000ffff217224 */ /* 0x000fe200078e0013 */
[----:B------:R-:W-:Y:S01]  /*11900*/  ISETP.NE.U32.AND P0, PT, RZ, UR4, PT ;  /* 0x00000004ff007c0c */ /* 0x000fe2000bf05070 */
[----:B------:R-:W1:Y:S01]  /*11910*/  S2R R20, SR_TID.X ;  /* 0x0000000000147919 */ /* 0x000e620000002100 */
[----:B------:R-:W2:Y:S01]  /*11920*/  LDC R9, c[0x0][0x430] ;  /* 0x00010c00ff097b82 */ /* 0x000ea20000000800 */
[----:B------:R-:W3:Y:S01]  /*11930*/  S2R R17, SR_TID.X ;  /* 0x0000000000117919 */ /* 0x000ee20000002100 */
[----:B------:R-:W-:Y:S01]  /*11940*/  ISETP.NE.AND.EX P0, PT, RZ, UR5, PT, P0 ;  /* 0x00000005ff007c0c */ /* 0x000fe2000bf05300 */
[----:B------:R-:W-:Y:S01]  /*11950*/  VIADD R25, R23, 0xffffffff ;  /* 0xffffffff17197836 */ /* 0x000fe20000000000 */
[----:B------:R-:W-:Y:S01]  /*11960*/  LOP3.LUT R26, R26, 0xfffffff7, RZ, 0xc0, !PT ;  /* 0xfffffff71a1a7812 */ /* 0x000fe200078ec0ff */
[----:B------:R-:W-:-:S10]  /*11970*/  ULDC UR4, c[0x0][0x2f4] ;  /* 0x0000bd0000047ab9 */ /* 0x000fd40000000800 */
[----:B------:R-:W4:Y:S02]  /*11980*/  @P0 LDC.64 R2, c[0x0][0x9f8] ;  /* 0x00027e00ff020b82 */ /* 0x000f240000000a00 */
[----:B----4-:R-:W-:-:S05]  /*11990*/  @P0 IMAD.WIDE R2, R19, 0x4, R2 ;  /* 0x0000000413020825 */ /* 0x010fca00078e0202 */
[----:B------:R4:W4:Y:S01]  /*119a0*/  @P0 LDG.E R33, desc[UR54][R2.64] ;  /* 0x0000003602210981 */ /* 0x000922000c1e1900 */
[----:B--2---:R-:W-:Y:S01]  /*119b0*/  ISETP.NE.AND P1, PT, R9, 0x1, PT ;  /* 0x000000010900780c */ /* 0x004fe20003f25270 */
[----:B-1----:R-:W-:Y:S01]  /*119c0*/  IMAD.SHL.U32 R20, R20, 0x10, RZ ;  /* 0x0000001014147824 */ /* 0x002fe200078e00ff */
[----:B---3--:R-:W-:Y:S01]  /*119d0*/  LOP3.LUT R17, R17, 0x7f, RZ, 0xc0, !PT ;  /* 0x0000007f11117812 */ /* 0x008fe200078ec0ff */
[----:B------:R-:W-:-:S03]  /*119e0*/  IMAD.SHL.U32 R8, R25, 0x80, RZ ;  /* 0x0000008019087824 */ /* 0x000fc600078e00ff */
[----:B------:R-:W-:Y:S02]  /*119f0*/  SHF.R.U32.HI R17, RZ, 0x3, R17 ;  /* 0x00000003ff117819 */ /* 0x000fe40000011611 */
[----:B------:R-:W-:-:S04]  /*11a00*/  LOP3.LUT R20, R20, 0x70, RZ, 0xc0, !PT ;  /* 0x0000007014147812 */ /* 0x000fc800078ec0ff */
[----:B------:R-:W-:Y:S01]  /*11a10*/  LOP3.LUT R0, R8, R17, R20, 0xfe, !PT ;  /* 0x0000001108007212 */ /* 0x000fe200078efe14 */
[----:B------:R-:W1:Y:S01]  /*11a20*/  @P1 LDC R7, c[0x0][0x434] ;  /* 0x00010d00ff071b82 */ /* 0x000e620000000800 */
[----:B------:R-:W-:Y:S02]  /*11a30*/  @P1 LOP3.LUT R26, R26, 0x8, RZ, 0xfc, !PT ;  /* 0x000000081a1a1812 */ /* 0x000fe400078efcff */
[C---:B------:R-:W-:Y:S01]  /*11a40*/  ISETP.GE.AND P0, PT, R0.reuse, R35, PT ;  /* 0x000000230000720c */ /* 0x040fe20003f06270 */
[----:B------:R-:W-:-:S04]  /*11a50*/  IMAD.IADD R0, R0, 0x1, R37 ;  /* 0x0000000100007824 */ /* 0x000fc800078e0225 */
[----:B------:R-:W2:Y:S01]  /*11a60*/  @P1 LDC R5, c[0x0][0x438] ;  /* 0x00010e00ff051b82 */ /* 0x000ea20000000800 */
[----:B------:R-:W-:-:S07]  /*11a70*/  IMAD.MOV.U32 R4, RZ, RZ, R0 ;  /* 0x000000ffff047224 */ /* 0x000fce00078e0000 */
[----:B----4-:R-:W3:Y:S01]  /*11a80*/  @!P0 LDC.64 R2, c[0x0][0x428] ;  /* 0x00010a00ff028b82 */ /* 0x010ee20000000a00 */
[----:B-1----:R-:W-:-:S05]  /*11a90*/  @P1 IMAD.HI.U32 R6, R0, R7, RZ ;  /* 0x0000000700061227 */ /* 0x002fca00078e00ff */
[----:B--2---:R-:W-:-:S05]  /*11aa0*/  @P1 SHF.R.U32.HI R4, RZ, R5, R6 ;  /* 0x00000005ff041219 */ /* 0x004fca0000011606 */
[----:B------:R-:W-:-:S04]  /*11ab0*/  IMAD.MOV R5, RZ, RZ, -R4 ;  /* 0x000000ffff057224 */ /* 0x000fc800078e0a04 */
[----:B------:R-:W-:Y:S01]  /*11ac0*/  IMAD R0, R9, R5, R0 ;  /* 0x0000000509007224 */ /* 0x000fe200078e0200 */
[----:B------:R-:W-:Y:S01]  /*11ad0*/  @!P0 SHF.R.S32.HI R5, RZ, 0x1f, R4 ;  /* 0x0000001fff058819 */ /* 0x000fe20000011404 */
[----:B------:R-:W-:-:S05]  /*11ae0*/  IMAD.U32 R9, RZ, RZ, UR36 ;  /* 0x00000024ff097e24 */ /* 0x000fca000f8e00ff */
[----:B------:R-:W-:Y:S02]  /*11af0*/  ISETP.NE.AND P2, PT, R9, 0x3, PT ;  /* 0x000000030900780c */ /* 0x000fe40003f45270 */
[----:B------:R-:W-:-:S11]  /*11b00*/  LOP3.LUT R26, R26, 0xfffffffb, RZ, 0xc0, !PT ;  /* 0xfffffffb1a1a7812 */ /* 0x000fd600078ec0ff */
[----:B------:R-:W-:-:S04]  /*11b10*/  @P2 LOP3.LUT R26, R26, 0x4, RZ, 0xfc, !PT ;  /* 0x000000041a1a2812 */ /* 0x000fc800078efcff */
[----:B------:R-:W-:Y:S01]  /*11b20*/  LOP3.LUT R26, R26, 0xfffffffd, RZ, 0xc0, !PT ;  /* 0xfffffffd1a1a7812 */ /* 0x000fe200078ec0ff */
[----:B------:R-:W-:Y:S01]  /*11b30*/  UMOV UR5, 0xffffffff ;  /* 0xffffffff00057882 */ /* 0x000fe20000000000 */
[----:B------:R-:W-:Y:S01]  /*11b40*/  SHF.R.S32.HI R6, RZ, 0x1f, R33 ;  /* 0x0000001fff067819 */ /* 0x000fe20000011421 */
[----:B---3--:R-:W-:-:S04]  /*11b50*/  @!P0 IMAD.WIDE.U32 R4, R33, R2, R4 ;  /* 0x0000000221048225 */ /* 0x008fc800078e0004 */
[----:B------:R1:W-:Y:S02]  /*11b60*/  STL [R1], R6 ;  /* 0x0000000601007387 */ /* 0x0003e40000100800 */
[----:B-1----:R-:W-:-:S04]  /*11b70*/  @!P0 IMAD R6, R6, R2, RZ ;  /* 0x0000000206068224 */ /* 0x002fc800078e02ff */
[----:B------:R-:W-:Y:S02]  /*11b80*/  @!P0 IMAD R7, R33, R3, R6 ;  /* 0x0000000321078224 */ /* 0x000fe400078e0206 */
[----:B------:R-:W1:Y:S02]  /*11b90*/  @!P0 LDC.64 R2, c[0x0][0x418] ;  /* 0x00010600ff028b82 */ /* 0x000e640000000a00 */
[----:B------:R-:W-:Y:S01]  /*11ba0*/  @!P0 IMAD.IADD R5, R5, 0x1, R7 ;  /* 0x0000000105058824 */ /* 0x000fe200078e0207 */
[----:B-1----:R-:W-:-:S04]  /*11bb0*/  @!P0 LEA R2, P1, R4, R2, 0x2 ;  /* 0x0000000204028211 */ /* 0x002fc800078210ff */
[----:B------:R-:W-:Y:S01]  /*11bc0*/  @!P0 LEA.HI.X R3, R4, R3, R5, 0x2, P1 ;  /* 0x0000000304038211 */ /* 0x000fe200008f1405 */
[----:B------:R-:W-:-:S06]  /*11bd0*/  IMAD.MOV.U32 R4, RZ, RZ, RZ ;  /* 0x000000ffff047224 */ /* 0x000fcc00078e00ff */
[----:B------:R1:W5:Y:S01]  /*11be0*/  @!P0 LDG.E R4, desc[UR54][R2.64] ;  /* 0x0000003602048981 */ /* 0x000362000c1e1900 */
[----:B------:R-:W-:-:S13]  /*11bf0*/  ISETP.GE.AND P0, PT, R30, UR4, PT ;  /* 0x000000041e007c0c */ /* 0x000fda000bf06270 */
[----:B------:R-:W-:Y:S02]  /*11c00*/  @P0 LOP3.LUT R26, R26, 0x2, RZ, 0xfc, !PT ;  /* 0x000000021a1a0812 */ /* 0x000fe400078efcff */
[----:B------:R-:W-:Y:S02]  /*11c10*/  ISETP.GE.AND P0, PT, R29, UR4, PT ;  /* 0x000000041d007c0c */ /* 0x000fe4000bf06270 */
[----:B------:R-:W-:-:S11]  /*11c20*/  LOP3.LUT R26, R26, 0xfffffffe, RZ, 0xc0, !PT ;  /* 0xfffffffe1a1a7812 */ /* 0x000fd600078ec0ff */
[----:B------:R-:W-:Y:S01]  /*11c30*/  @P0 LOP3.LUT R26, R26, 0x1, RZ, 0xfc, !PT ;  /* 0x000000011a1a0812 */ /* 0x000fe200078efcff */
[----:B-1----:R-:W-:Y:S06]  /*11c40*/  BRA.DIV UR5, `(.L_x_1459) ;  /* 0x0000004205987947 */ /* 0x002fec000b800000 */
.L_x_1527:
[----:B------:R-:W-:Y:S01]  /*11c50*/  SHF.R.S32.HI R32, RZ, 0x1f, R18 ;  /* 0x0000001fff207819 */ /* 0x000fe20000011412 */
[----:B------:R-:W-:Y:S06]  /*11c60*/  @!P2 BRA `(.L_x_1460) ;  /* 0x000000000004a947 */ /* 0x000fec0003800000 */
[----:B------:R-:W-:Y:S01]  /*11c70*/  BPT.TRAP 0x1 ;  /* 0x000000040000795c */ /* 0x000fe20000300000 */
.L_x_1460:
[----:B------:R-:W-:Y:S01]  /*11c80*/  SHF.R.S32.HI R5, RZ, 0x1f, R0 ;  /* 0x0000001fff057819 */ /* 0x000fe20000011400 */
[----:B------:R-:W-:Y:S01]  /*11c90*/  ULDC.64 UR4, c[0x0][0x328] ;  /* 0x0000ca0000047ab9 */ /* 0x000fe20000000a00 */
[----:B------:R-:W-:Y:S03]  /*11ca0*/  BSSY B0, `(.L_x_1461) ;  /* 0x0000017000007945 */ /* 0x000fe60003800000 */
[----:B------:R-:W-:-:S04]  /*11cb0*/  IMAD R3, R5, UR4, RZ ;  /* 0x0000000405037c24 */ /* 0x000fc8000f8e02ff */
[C---:B------:R-:W-:Y:S02]  /*11cc0*/  IMAD R6, R0.reuse, UR5, R3 ;  /* 0x0000000500067c24 */ /* 0x040fe4000f8e0203 */
[----:B------:R-:W-:Y:S01]  /*11cd0*/  IMAD.WIDE.U32 R2, R0, UR4, RZ ;  /* 0x0000000400027c25 */ /* 0x000fe2000f8e00ff */
        /* <DEDUP_REMOVED lines=14> */
[----:B0-----:R-:W-:Y:S01]  /*11dc0*/  LEA.HI.X R23, R2, UR5, R7, 0x1, P0 ;  /* 0x0000000502177c11 */ /* 0x001fe200080f0c07 */
[----:B------:R-:W-:Y:S01]  /*11dd0*/  IMAD R7, R24, 0x8, R22 ;  /* 0x0000000818077824 */ /* 0x000fe200078e0216 */
[----:B------:R-:W-:-:S04]  /*11de0*/  SHF.L.U32 R2, R28, 0x1f, RZ ;  /* 0x0000001f1c027819 */ /* 0x000fc800000006ff */
[----:B------:R-:W0:Y:S02]  /*11df0*/  SYNCS.PHASECHK.TRANS64.TRYWAIT P0, [R7+URZ+0x28840], R2 ;  /* 0x02884002070075a7 */ /* 0x000e24000800017f */
[----:B0-----:R-:W-:Y:S05]  /*11e00*/  @!P0 BRA `(.L_x_1462) ;  /* 0x00000040005c8947 */ /* 0x001fea0003800000 */
.L_x_1528:
[----:B------:R-:W-:Y:S05]  /*11e10*/  BSYNC B0 ;  /* 0x0000000000007941 */ /* 0x000fea0003800000 */
.L_x_1461:
        /* <DEDUP_REMOVED lines=107> */
.L_x_1546:
        /* <DEDUP_REMOVED lines=11> */
.L_x_1464:
        /* <DEDUP_REMOVED lines=11> */
.L_x_1465:
[----:B-1----:R1:W5:Y:S01]  /*12630*/  LDL.LU R2, [R1+0x8] ;  /* 0x0000080001027983 */ /* 0x0023620000300800 */
[----:B------:R1:W-:Y:S02]  /*12640*/  SYNCS.ARRIVE.TRANS64.A1T0 RZ, [R7+URZ+0x28830], RZ ;  /* 0x028830ff07ff79a7 */ /* 0x0003e4000810003f */
[----:B------:R-:W-:Y:S05]  /*12650*/  WARPSYNC.ALL ;  /* 0x0000000000007948 */ /* 0x000fea0003800000 */
[----:B------:R-:W-:Y:S01]  /*12660*/  ULDC.64 UR4, c[0x0][0x298] ;  /* 0x0000a60000047ab9 */ /* 0x000fe20000000a00 */
[----:B------:R-:W-:Y:S01]  /*12670*/  BSSY B6, `(.L_x_1466) ;  /* 0x000001c000067945 */ /* 0x000fe20003800000 */
[----:B------:R-:W-:Y:S01]  /*12680*/  BAR.SYNC.DEFER_BLOCKING 0x8, 0x180 ;  /* 0x0206000000007b1d */ /* 0x000fe20000010000 */
[----:B-----5:R-:W-:Y:S01]  /*12690*/  SHF.R.S32.HI R0, RZ, 0x1f, R2 ;  /* 0x0000001fff007819 */ /* 0x020fe20000011402 */
[----:B0-----:R-:W-:-:S04]  /*126a0*/  IMAD.WIDE.U32 R4, R2, UR4, RZ ;  /* 0x0000000402047c25 */ /* 0x001fc8000f8e00ff */
[----:B------:R-:W-:Y:S01]  /*126b0*/  IMAD R0, R0, UR4, RZ ;  /* 0x0000000400007c24 */ /* 0x000fe2000f8e02ff */
[----:B------:R0:W-:Y:S03]  /*126c0*/  STL.64 [R1+0x8], R4 ;  /* 0x0000080401007387 */ /* 0x0001e60000100a00 */
[----:B------:R-:W-:Y:S02]  /*126d0*/  IMAD R0, R2, UR5, R0 ;  /* 0x0000000502007c24 */ /* 0x000fe4000f8e0200 */
[----:B------:R-:W-:Y:S02]  /*126e0*/  VIADD R2, R22, 0x10400 ;  /* 0x0001040016027836 */ /* 0x000fe40000000000 */
[----:B------:R-:W-:-:S03]  /*126f0*/  IMAD.IADD R0, R5, 0x1, R0 ;  /* 0x0000000105007824 */ /* 0x000fc600078e0200 */
[----:B------:R-:W-:Y:S02]  /*12700*/  LOP3.LUT P0, RZ, R2, 0x3ff, RZ, 0xc0, !PT ;  /* 0x000003ff02ff7812 */ /* 0x000fe4000780c0ff */
[----:B------:R0:W-:Y:S11]  /*12710*/  STL [R1+0x14], R0 ;  /* 0x0000140001007387 */ /* 0x0001f60000100800 */
[----:B0-----:R-:W-:Y:S05]  /*12720*/  @!P0 BRA `(.L_x_1467) ;  /* 0x0000000000408947 */ /* 0x001fea0003800000 */
[----:B------:R-:W-:Y:S01]  /*12730*/  MOV R2, 0x0 ;  /* 0x0000000000027802 */ /* 0x000fe20000000f00 */
        /* <DEDUP_REMOVED lines=15> */
.L_x_1467:
[----:B------:R-:W-:Y:S05]  /*12830*/  BSYNC B6 ;  /* 0x0000000000067941 */ /* 0x000fea0003800000 */
.L_x_1466:
[----:B------:R-:W2:Y:S01]  /*12840*/  LDL.LU R2, [R1+0x14] ;  /* 0x0000140001027983 */ /* 0x000ea20000300800 */
[----:B------:R-:W0:Y:S01]  /*12850*/  LDC R4, c[0x0][0x448] ;  /* 0x00011200ff047b82 */ /* 0x000e220000000800 */
[----:B------:R-:W-:Y:S02]  /*12860*/  ULDC.64 UR4, c[0x0][0x2d8] ;  /* 0x0000b60000047ab9 */ /* 0x000fe40000000a00 */
[----:B------:R-:W3:Y:S01]  /*12870*/  LDL.LU.64 R20, [R1+0x8] ;  /* 0x0000080001147983 */ /* 0x000ee20000300a00 */
[----:B------:R-:W-:Y:S01]  /*12880*/  IMAD R0, R32, UR4, RZ ;  /* 0x0000000420007c24 */ /* 0x000fe2000f8e02ff */
[----:B------:R-:W-:Y:S02]  /*12890*/  LOP3.LUT P5, RZ, R26, 0x20, RZ, 0xc0, !PT ;  /* 0x000000201aff7812 */ /* 0x000fe400078ac0ff */
[----:B------:R4:W5:Y:S01]  /*128a0*/  LDL R8, [R1+0x4] ;  /* 0x0000040001087983 */ /* 0x0009620000100800 */
[----:B------:R-:W-:Y:S01]  /*128b0*/  IMAD R5, R18, UR5, R0 ;  /* 0x0000000512057c24 */ /* 0x000fe2000f8e0200 */
[----:B------:R-:W-:-:S02]  /*128c0*/  SHF.R.S32.HI R0, RZ, 0x1f, R19 ;  /* 0x0000001fff007819 */ /* 0x000fc40000011413 */
[----:B-1----:R-:W-:Y:S02]  /*128d0*/  SEL R7, R19, RZ, !P5 ;  /* 0x000000ff13077207 */ /* 0x002fe40006800000 */
[----:B------:R-:W-:Y:S02]  /*128e0*/  SEL R0, R0, RZ, !P5 ;  /* 0x000000ff00007207 */ /* 0x000fe40006800000 */
[----:B0-----:R-:W-:-:S13]  /*128f0*/  ISETP.NE.AND P6, PT, R4, 0x1, PT ;  /* 0x000000010400780c */ /* 0x001fda0003fc5270 */
[----:B------:R-:W0:Y:S01]  /*12900*/  @P6 LDC R4, c[0x0][0x44c] ;  /* 0x00011300ff046b82 */ /* 0x000e220000000800 */
[----:B--2---:R-:W-:Y:S02]  /*12910*/  IMAD.MOV.U32 R3, RZ, RZ, R2 ;  /* 0x000000ffff037224 */ /* 0x004fe400078e0002 */
[----:B---3--:R-:W-:Y:S01]  /*12920*/  IMAD.MOV.U32 R2, RZ, RZ, R20 ;  /* 0x000000ffff027224 */ /* 0x008fe200078e0014 */
[----:B------:R-:W1:Y:S03]  /*12930*/  S2R R21, SR_TID.X ;  /* 0x0000000000157919 */ /* 0x000e660000002100 */
[----:B------:R-:W-:Y:S01]  /*12940*/  IMAD.WIDE.U32 R2, R18, UR4, R2 ;  /* 0x0000000412027c25 */ /* 0x000fe2000f8e0002 */
[----:B------:R-:W2:Y:S01]  /*12950*/  S2R R20, SR_TID.X ;  /* 0x0000000000147919 */ /* 0x000ea20000002100 */
[----:B------:R-:W-:Y:S02]  /*12960*/  ULDC.64 UR4, c[0x0][0x2e0] ;  /* 0x0000b80000047ab9 */ /* 0x000fe40000000a00 */
[----:B------:R-:W-:-:S02]  /*12970*/  IMAD R0, R0, UR4, RZ ;  /* 0x0000000400007c24 */ /* 0x000fc4000f8e02ff */
[----:B------:R-:W-:Y:S02]  /*12980*/  IMAD.IADD R3, R3, 0x1, R5 ;  /* 0x0000000103037824 */ /* 0x000fe400078e0205 */
[C---:B------:R-:W-:Y:S02]  /*12990*/  IMAD R5, R7.reuse, UR5, R0 ;  /* 0x0000000507057c24 */ /* 0x040fe4000f8e0200 */
[----:B------:R-:W3:Y:S01]  /*129a0*/  @P6 LDC R0, c[0x0][0x450] ;  /* 0x00011400ff006b82 */ /* 0x000ee20000000800 */
[----:B------:R-:W-:Y:S01]  /*129b0*/  IMAD.WIDE.U32 R2, R7, UR4, R2 ;  /* 0x0000000407027c25 */ /* 0x000fe2000f8e0002 */
[----:B------:R-:W-:-:S03]  /*129c0*/  ULDC.64 UR4, c[0x0][0x2d0] ;  /* 0x0000b40000047ab9 */ /* 0x000fc60000000a00 */
[----:B------:R-:W-:Y:S02]  /*129d0*/  IMAD.IADD R3, R3, 0x1, R5 ;  /* 0x0000000103037824 */ /* 0x000fe400078e0205 */
[----:B-1----:R-:W-:Y:S01]  /*129e0*/  IMAD.SHL.U32 R21, R21, 0x10, RZ ;  /* 0x0000001015157824 */ /* 0x002fe200078e00ff */
[----:B--2---:R-:W-:-:S04]  /*129f0*/  LOP3.LUT R20, R20, 0x7f, RZ, 0xc0, !PT ;  /* 0x0000007f14147812 */ /* 0x004fc800078ec0ff */
[----:B------:R-:W-:Y:S02]  /*12a00*/  LOP3.LUT R21, R21, 0x70, RZ, 0xc0, !PT ;  /* 0x0000007015157812 */ /* 0x000fe400078ec0ff */
[----:B------:R-:W-:-:S04]  /*12a10*/  SHF.R.U32.HI R20, RZ, 0x3, R20 ;  /* 0x00000003ff147819 */ /* 0x000fc80000011614 */
[----:B------:R-:W-:-:S05]  /*12a20*/  LOP3.LUT R20, R20, R21, RZ, 0xfc, !PT ;  /* 0x0000001514147212 */ /* 0x000fca00078efcff */
[----:B------:R-:W-:-:S04]  /*12a30*/  IMAD.IADD R6, R20, 0x1, R27 ;  /* 0x0000000114067824 */ /* 0x000fc800078e021b */
[----:B0-----:R-:W-:-:S04]  /*12a40*/  @P6 IMAD.HI.U32 R5, R6, R4, RZ ;  /* 0x0000000406056227 */ /* 0x001fc800078e00ff */
[----:B------:R-:W-:Y:S01]  /*12a50*/  IMAD.MOV.U32 R4, RZ, RZ, R6 ;  /* 0x000000ffff047224 */ /* 0x000fe200078e0006 */
[----:B---3--:R-:W-:Y:S02]  /*12a60*/  @P6 SHF.R.U32.HI R4, RZ, R0, R5 ;  /* 0x00000000ff046219 */ /* 0x008fe40000011605 */
[----:B------:R-:W0:Y:S03]  /*12a70*/  LDC R5, c[0x0][0x448] ;  /* 0x00011200ff057b82 */ /* 0x000e260000000800 */
[----:B------:R-:W-:Y:S01]  /*12a80*/  IMAD.MOV R0, RZ, RZ, -R4 ;  /* 0x000000ffff007224 */ /* 0x000fe200078e0a04 */
[----:B------:R-:W1:Y:S01]  /*12a90*/  S2R R20, SR_TID.X ;  /* 0x0000000000147919 */ /* 0x000e620000002100 */
[----:B------:R-:W-:-:S04]  /*12aa0*/  IMAD.WIDE.U32 R2, R4, UR4, R2 ;  /* 0x0000000404027c25 */ /* 0x000fc8000f8e0002 */
[----:B0-----:R-:W-:Y:S01]  /*12ab0*/  IMAD R0, R5, R0, R6 ;  /* 0x0000000005007224 */ /* 0x001fe200078e0206 */
[----:B------:R-:W-:-:S05]  /*12ac0*/  SHF.R.S32.HI R6, RZ, 0x1f, R4 ;  /* 0x0000001fff067819 */ /* 0x000fca0000011404 */
[----:B------:R-:W-:-:S04]  /*12ad0*/  IMAD R6, R6, UR4, RZ ;  /* 0x0000000406067c24 */ /* 0x000fc8000f8e02ff */
        /* <DEDUP_REMOVED lines=8> */
[C---:B------:R-:W-:Y:S01]  /*12b60*/  LEA R0, P0, R2.reuse, UR4, 0x1 ;  /* 0x0000000402007c11 */ /* 0x040fe2000f8008ff */
[----:B------:R-:W-:Y:S01]  /*12b70*/  IMAD.IADD R3, R3, 0x1, R4 ;  /* 0x0000000103037824 */ /* 0x000fe200078e0204 */
[----:B------:R-:W-:Y:S02]  /*12b80*/  ULDC UR4, c[0x0][0x2b8] ;  /* 0x0000ae0000047ab9 */ /* 0x000fe40000000800 */
[----:B------:R-:W-:Y:S02]  /*12b90*/  ISETP.GE.AND P1, PT, R29, UR4, PT ;  /* 0x000000041d007c0c */ /* 0x000fe4000bf26270 */
[----:B------:R-:W-:Y:S02]  /*12ba0*/  LEA.HI.X R4, R2, UR5, R3, 0x1, P0 ;  /* 0x0000000502047c11 */ /* 0x000fe400080f0c03 */
[----:B------:R-:W-:Y:S01]  /*12bb0*/  ISETP.GE.AND P0, PT, R30, UR4, PT ;  /* 0x000000041e007c0c */ /* 0x000fe2000bf06270 */
[----:B------:R-:W-:Y:S01]  /*12bc0*/  UMOV UR4, 0xffffffff ;  /* 0xffffffff00047882 */ /* 0x000fe20000000000 */
[----:B-1----:R-:W-:-:S04]  /*12bd0*/  LOP3.LUT R20, R20, 0x7f, RZ, 0xc0, !PT ;  /* 0x0000007f14147812 */ /* 0x002fc800078ec0ff */
[----:B------:R-:W-:Y:S01]  /*12be0*/  SHF.R.U32.HI R9, RZ, 0x3, R20 ;  /* 0x00000003ff097819 */ /* 0x000fe20000011614 */
[----:B----4-:R-:W-:Y:S06]  /*12bf0*/  BRA.DIV UR4, `(.L_x_1468) ;  /* 0x0000003e04c07947 */ /* 0x010fec000b800000 */
[----:B------:R-:W0:Y:S01]  /*12c00*/  SHFL.IDX PT, R14, R0, RZ, 0x181f ;  /* 0x00181fff000e7589 */ /* 0x000e2200000e0000 */
[----:B------:R-:W-:Y:S02]  /*12c10*/  IMAD R31, R31, R5, RZ ;  /* 0x000000051f1f7224 */ /* 0x000fe400078e02ff */
        /* <DEDUP_REMOVED lines=8> */
[----:B-----5:R-:W-:Y:S04]  /*12ca0*/  @!P2 LDGSTS.E.BYPASS.LTC128B.128 [R8+0x10400], desc[UR54][R2.64], !P0 ;  /* 0x104000000208afae */ /* 0x020fe8000c101d76 */
[----:B------:R1:W-:Y:S01]  /*12cb0*/  @!P2 LDGSTS.E.BYPASS.LTC128B.128 [R8+0x14400], desc[UR54][R2.64+0x80], !P1 ;  /* 0x144000800208afae */ /* 0x0003e2000c901d76 */
[----:B------:R-:W-:Y:S01]  /*12cc0*/  ISETP.GE.AND P2, PT, R6, R31, PT ;  /* 0x0000001f0600720c */ /* 0x000fe20003f46270 */
[----:B------:R-:W-:-:S02]  /*12cd0*/  VIADD R6, R27, 0x20 ;  /* 0x000000201b067836 */ /* 0x000fc40000000000 */
[----:B-1----:R-:W1:Y:S10]  /*12ce0*/  SHFL.IDX PT, R2, R4, 0x1, 0x181f ;  /* 0x00381f0004027f89 */ /* 0x002e7400000e0000 */
[----:B0-----:R-:W-:-:S05]  /*12cf0*/  @!P2 LEA R14, P3, R30, R14, 0x1 ;  /* 0x0000000e1e0ea211 */ /* 0x001fca00078608ff */
[----:B-1----:R-:W-:Y:S02]  /*12d00*/  @!P2 IMAD.X R5, RZ, RZ, R2, P3 ;  /* 0x000000ffff05a224 */ /* 0x002fe400018e0602 */
[----:B------:R-:W-:Y:S02]  /*12d10*/  @!P2 IMAD.MOV.U32 R2, RZ, RZ, R14 ;  /* 0x000000ffff02a224 */ /* 0x000fe400078e000e */
[----:B------:R-:W-:Y:S01]  /*12d20*/  @!P2 IMAD.MOV.U32 R3, RZ, RZ, R5 ;  /* 0x000000ffff03a224 */ /* 0x000fe200078e0005 */
[----:B------:R-:W0:Y:S04]  /*12d30*/  SHFL.IDX PT, R14, R0, 0x2, 0x181f ;  /* 0x00581f00000e7f89 */ /* 0x000e2800000e0000 */
[----:B------:R-:W-:Y:S04]  /*12d40*/  @!P2 LDGSTS.E.BYPASS.LTC128B.128 [R8+0x10c00], desc[UR54][R2.64], !P0 ;  /* 0x10c000000208afae */ /* 0x000fe8000c101d76 */
        /* <DEDUP_REMOVED lines=51> */
.L_x_1563:
        /* <DEDUP_REMOVED lines=11> */
.L_x_1470:
[----:B------:R-:W-:Y:S05]  /*13130*/  BSYNC B0 ;  /* 0x0000000000007941 */ /* 0x000fea0003800000 */
.L_x_1469:
[----:B------:R-:W-:Y:S01]  /*13140*/  NOP ;  /* 0x0000000000007918 */ /* 0x000fe20000000000 */
[----:B------:R-:W-:-:S13]  /*13150*/  PLOP3.LUT P0, PT, PT, PT, PT, 0x80, 0x0 ;  /* 0x000000000000781c */ /* 0x000fda0003f0f070 */
.L_x_1471:
        /* <DEDUP_REMOVED lines=14> */
[----:B0-----:R-:W3:Y:S01]  /*13240*/  LDL.LU R2, [R1+0x10] ;  /* 0x0000100001027983 */ /* 0x001ee20000300800 */
[----:B------:R0:W-:Y:S01]  /*13250*/  SYNCS.ARRIVE.TRANS64.A1T0 RZ, [R22+URZ+0x28800], RZ ;  /* 0x028800ff16ff79a7 */ /* 0x0001e2000810003f */
[----:B------:R-:W-:Y:S01]  /*13260*/  BSSY B0, `(.L_x_1472) ;  /* 0x0000005000007945 */ /* 0x000fe20003800000 */
[----:B------:R-:W1:Y:S01]  /*13270*/  SYNCS.PHASECHK.TRANS64.TRYWAIT P1, [R22+URZ+0x28820], R3 ;  /* 0x02882003160075a7 */ /* 0x000e62000802017f */
[----:B---3--:R-:W-:-:S05]  /*13280*/  VIADD R6, R2, 0xfffffffe ;  /* 0xfffffffe02067836 */ /* 0x008fca0000000000 */
[----:B------:R-:W-:Y:S01]  /*13290*/  ISETP.GE.AND P0, PT, R6, R36, PT ;  /* 0x000000240600720c */ /* 0x000fe20003f06270 */
[----:B01----:R-:W-:-:S12]  /*132a0*/  @!P1 BRA `(.L_x_1473) ;  /* 0x0000004000949947 */ /* 0x003fd80003800000 */
.L_x_1564:
[----:B------:R-:W-:Y:S05]  /*132b0*/  BSYNC B0 ;  /* 0x0000000000007941 */ /* 0x000fea0003800000 */
.L_x_1472:
[----:B------:R-:W-:Y:S04]  /*132c0*/  BSSY B0, `(.L_x_1474) ;  /* 0x000010d000007945 */ /* 0x000fe80003800000 */
[----:B------:R-:W-:Y:S05]  /*132d0*/  @!P0 BRA `(.L_x_1475) ;  /* 0x00000010002c8947 */ /* 0x000fea0003800000 */
[----:B------:R-:W-:Y:S01]  /*132e0*/  ULDC UR4, c[0x0][0x2f4] ;  /* 0x0000bd0000047ab9 */ /* 0x000fe20000000800 */
[----:B------:R-:W-:Y:S01]  /*132f0*/  IMAD.MOV.U32 R10, RZ, RZ, R24 ;  /* 0x000000ffff0a7224 */ /* 0x000fe200078e0018 */
[----:B------:R-:W-:Y:S01]  /*13300*/  ISETP.GE.AND P2, PT, R30, UR4, PT ;  /* 0x000000041e007c0c */ /* 0x000fe2000bf46270 */
[----:B------:R-:W-:Y:S01]  /*13310*/  IMAD.MOV.U32 R20, RZ, RZ, R28 ;  /* 0x000000ffff147224 */ /* 0x000fe200078e001c */
[----:B------:R-:W-:Y:S01]  /*13320*/  ISETP.GE.AND P1, PT, R29, UR4, PT ;  /* 0x000000041d007c0c */ /* 0x000fe2000bf26270 */
[----:B------:R-:W-:-:S12]  /*13330*/  IMAD.MOV.U32 R31, RZ, RZ, R25 ;  /* 0x000000ffff1f7224 */ /* 0x000fd800078e0019 */
.L_x_1488:
[----:B------:R-:W3:Y:S01]  /*13340*/  LDL R4, [R1] ;  /* 0x0000000001047983 */ /* 0x000ee20000100800 */
[----:B0-----:R-:W0:Y:S01]  /*13350*/  LDC R3, c[0x0][0x430] ;  /* 0x00010c00ff037b82 */ /* 0x001e220000000800 */
[----:B------:R-:W1:Y:S01]  /*13360*/  S2R R2, SR_TID.X ;  /* 0x0000000000027919 */ /* 0x000e620000002100 */
[----:B0-----:R-:W-:Y:S02]  /*13370*/  ISETP.NE.AND P0, PT, R3, 0x1, PT ;  /* 0x000000010300780c */ /* 0x001fe40003f05270 */
[C---:B-1----:R-:W-:Y:S01]  /*13380*/  LOP3.LUT R0, R2.reuse, 0x7f, RZ, 0xc0, !PT ;  /* 0x0000007f02007812 */ /* 0x042fe200078ec0ff */
[----:B------:R-:W-:-:S10]  /*13390*/  IMAD.SHL.U32 R5, R2, 0x10, RZ ;  /* 0x0000001002057824 */ /* 0x000fd400078e00ff */
[----:B------:R-:W0:Y:S08]  /*133a0*/  @P0 LDC R3, c[0x0][0x438] ;  /* 0x00010e00ff030b82 */ /* 0x000e300000000800 */
[----:B------:R-:W1:Y:S01]  /*133b0*/  @P0 LDC R2, c[0x0][0x434] ;  /* 0x00010d00ff020b82 */ /* 0x000e620000000800 */
[----:B------:R-:W-:Y:S02]  /*133c0*/  SHF.R.U32.HI R0, RZ, 0x3, R0 ;  /* 0x00000003ff007819 */ /* 0x000fe40000011600 */
[----:B------:R-:W-:-:S03]  /*133d0*/  LOP3.LUT R5, R5, 0x70, RZ, 0xc0, !PT ;  /* 0x0000007005057812 */ /* 0x000fc600078ec0ff */
[----:B------:R-:W-:-:S05]  /*133e0*/  IMAD R0, R6, 0x80, R0 ;  /* 0x0000008006007824 */ /* 0x000fca00078e0200 */
[----:B------:R-:W-:Y:S01]  /*133f0*/  IADD3 R7, R5, R0, R37 ;  /* 0x0000000005077210 */ /* 0x000fe20007ffe025 */
[----:B------:R-:W-:Y:S05]  /*13400*/  YIELD ;  /* 0x0000000000007946 */ /* 0x000fea0003800000 */
[----:B------:R-:W-:Y:S01]  /*13410*/  IMAD.MOV.U32 R8, RZ, RZ, R7 ;  /* 0x000000ffff087224 */ /* 0x000fe200078e0007 */
[----:B------:R-:W-:Y:S01]  /*13420*/  ULDC.64 UR4, c[0x0][0x428] ;  /* 0x00010a0000047ab9 */ /* 0x000fe20000000a00 */
[----:B-1----:R-:W-:-:S05]  /*13430*/  @P0 IMAD.HI.U32 R0, R7, R2, RZ ;  /* 0x0000000207000227 */ /* 0x002fca00078e00ff */
[----:B0-----:R-:W-:-:S04]  /*13440*/  @P0 SHF.R.U32.HI R8, RZ, R3, R0 ;  /* 0x00000003ff080219 */ /* 0x001fc80000011600 */
[--C-:B------:R-:W-:Y:S01]  /*13450*/  SHF.R.S32.HI R3, RZ, 0x1f, R8.reuse ;  /* 0x0000001fff037819 */ /* 0x100fe20000011408 */
[----:B------:R-:W-:-:S04]  /*13460*/  IMAD.MOV.U32 R2, RZ, RZ, R8 ;  /* 0x000000ffff027224 */ /* 0x000fc800078e0008 */
[----:B------:R-:W-:-:S04]  /*13470*/  IMAD.WIDE.U32 R2, R33, UR4, R2 ;  /* 0x0000000421027c25 */ /* 0x000fc8000f8e0002 */
[----:B---3--:R-:W-:-:S04]  /*13480*/  IMAD R0, R4, UR4, RZ ;  /* 0x0000000404007c24 */ /* 0x008fc8000f8e02ff */
[----:B------:R-:W-:Y:S01]  /*13490*/  IMAD R5, R33, UR5, R0 ;  /* 0x0000000521057c24 */ /* 0x000fe2000f8e0200 */
[----:B------:R-:W-:Y:S02]  /*134a0*/  ULDC.64 UR4, c[0x0][0x418] ;  /* 0x0001060000047ab9 */ /* 0x000fe40000000a00 */
[----:B------:R-:W-:Y:S01]  /*134b0*/  LEA R4, P0, R2, UR4, 0x2 ;  /* 0x0000000402047c11 */ /* 0x000fe2000f8010ff */
[----:B------:R-:W-:Y:S01]  /*134c0*/  IMAD.IADD R3, R5, 0x1, R3 ;  /* 0x0000000105037824 */ /* 0x000fe200078e0203 */
[----:B------:R-:W-:-:S04]  /*134d0*/  ULDC UR4, c[0x0][0x430] ;  /* 0x00010c0000047ab9 */ /* 0x000fc80000000800 */
[----:B------:R-:W-:-:S05]  /*134e0*/  LEA.HI.X R5, R2, UR5, R3, 0x2, P0 ;  /* 0x0000000502057c11 */ /* 0x000fca00080f1403 */
[----:B------:R0:W3:Y:S01]  /*134f0*/  LDG.E R0, desc[UR54][R4.64] ;  /* 0x0000003604007981 */ /* 0x0000e2000c1e1900 */
[----:B------:R-:W-:Y:S02]  /*13500*/  IMAD.U32 R9, RZ, RZ, UR36 ;  /* 0x00000024ff097e24 */ /* 0x000fe4000f8e00ff */
[----:B------:R-:W-:-:S03]  /*13510*/  VIADD R24, R10, 0x1 ;  /* 0x000000010a187836 */ /* 0x000fc60000000000 */
[----:B------:R-:W-:Y:S01]  /*13520*/  ISETP.NE.AND P3, PT, R9, 0x3, PT ;  /* 0x000000030900780c */ /* 0x000fe20003f65270 */
[----:B------:R-:W-:Y:S01]  /*13530*/  IMAD.MOV R2, RZ, RZ, -R8 ;  /* 0x000000ffff027224 */ /* 0x000fe200078e0a08 */
[----:B------:R-:W-:-:S03]  /*13540*/  ISETP.NE.AND P0, PT, R24, 0x2, PT ;  /* 0x000000021800780c */ /* 0x000fc60003f05270 */
[----:B0-----:R-:W-:Y:S01]  /*13550*/  IMAD R4, R2, UR4, R7 ;  /* 0x0000000402047c24 */ /* 0x001fe2000f8e0207 */
[----:B------:R-:W-:Y:S01]  /*13560*/  SEL R28, RZ, 0x1, P0 ;  /* 0x00000001ff1c7807 */ /* 0x000fe20000000000 */
[----:B------:R-:W-:Y:S01]  /*13570*/  IMAD.MOV.U32 R25, RZ, RZ, R6 ;  /* 0x000000ffff197224 */ /* 0x000fe200078e0006 */
[----:B------:R-:W-:Y:S02]  /*13580*/  SEL R24, R24, RZ, P0 ;  /* 0x000000ff18187207 */ /* 0x000fe40000000000 */
[----:B------:R-:W-:Y:S02]  /*13590*/  LOP3.LUT R28, R20, R28, RZ, 0x3c, !PT ;  /* 0x0000001c141c7212 */ /* 0x000fe400078e3cff */
[----:B---3--:R-:W-:Y:S01]  /*135a0*/  SHF.R.S32.HI R27, RZ, 0x1f, R0 ;  /* 0x0000001fff1b7819 */ /* 0x008fe20000011400 */
[----:B------:R-:W-:Y:S06]  /*135b0*/  @!P3 BRA `(.L_x_1476) ;  /* 0x000000000004b947 */ /* 0x000fec0003800000 */
[----:B------:R-:W-:Y:S01]  /*135c0*/  BPT.TRAP 0x1 ;  /* 0x000000040000795c */ /* 0x000fe20000300000 */
.L_x_1476:
[----:B------:R-:W-:Y:S01]  /*135d0*/  IMAD R6, R24, 0x8, R22 ;  /* 0x0000000818067824 */ /* 0x000fe200078e0216 */
[----:B------:R-:W-:Y:S01]  /*135e0*/  SHF.L.U32 R3, R28, 0x1f, RZ ;  /* 0x0000001f1c037819 */ /* 0x000fe200000006ff */
[----:B------:R-:W-:Y:S03]  /*135f0*/  BSSY B1, `(.L_x_1477) ;  /* 0x0000003000017945 */ /* 0x000fe60003800000 */
[----:B------:R-:W0:Y:S02]  /*13600*/  SYNCS.PHASECHK.TRANS64.TRYWAIT P0, [R6+URZ+0x28840], R3 ;  /* 0x02884003060075a7 */ /* 0x000e24000800017f */
[----:B0-----:R-:W-:Y:S05]  /*13610*/  @!P0 BRA `(.L_x_1478) ;  /* 0x0000003c00cc8947 */ /* 0x001fea0003800000 */
.L_x_1565:
[----:B------:R-:W-:Y:S05]  /*13620*/  BSYNC B1 ;  /* 0x0000000000017941 */ /* 0x000fea0003800000 */
.L_x_1477:
        /* <DEDUP_REMOVED lines=71> */
.L_x_1583:
        /* <DEDUP_REMOVED lines=9> */
.L_x_1480:
[----:B------:R-:W-:Y:S02]  /*13b30*/  PLOP3.LUT P3, PT, P3, P0, PT, 0xa2, 0x0 ;  /* 0x000000000000781c */ /* 0x000fe40001f61472 */
[----:B------:R-:W-:-:S08]  /*13b40*/  @P0 R2UR P3, UR4, R6 ;  /* 0x00000000060402ca */ /* 0x000fd00000060000 */
[----:B------:R-:W-:-:S05]  /*13b50*/  @P0 PLOP3.LUT P0, PT, P3, PT, PT, 0x80, 0x0 ;  /* 0x000000000000081c */ /* 0x000fca0001f0f070 */
[----:B------:R-:W-:Y:S01]  /*13b60*/  @!P3 SYNCS.ARRIVE.TRANS64.RED.A0T1 RZ, [UR4+0x28830], RZ ;  /* 0x028830ffffffb9a7 */ /* 0x000fe20008200404 */
[----:B------:R-:W-:Y:S07]  /*13b70*/  @!P3 ARRIVES.LDGSTSBAR.64.TRANSCNT [UR4+0x28830] ;  /* 0x02883000ff00b9b0 */ /* 0x000fee0008000a84 */
[----:B------:R-:W-:Y:S05]  /*13b80*/  @P0 BRA.U.ANY `(.L_x_1480) ;  /* 0xfffffffd00e80947 */ /* 0x000fea000393ffff */
[----:B------:R-:W-:Y:S01]  /*13b90*/  NOP ;  /* 0x0000000000007918 */ /* 0x000fe20000000000 */
[----:B-1----:R-:W-:-:S05]  /*13ba0*/  IMAD.U32 R2, RZ, RZ, UR36 ;  /* 0x00000024ff027e24 */ /* 0x002fca000f8e00ff */
[----:B------:R-:W-:-:S13]  /*13bb0*/  ISETP.NE.AND P4, PT, R2, 0x3, PT ;  /* 0x000000030200780c */ /* 0x000fda0003f85270 */
[----:B------:R-:W-:Y:S05]  /*13bc0*/  @!P4 BRA `(.L_x_1481) ;  /* 0x000000000004c947 */ /* 0x000fea0003800000 */
[----:B------:R-:W-:Y:S01]  /*13bd0*/  BPT.TRAP 0x1 ;  /* 0x000000040000795c */ /* 0x000fe20000300000 */
.L_x_1481:
[----:B------:R1:W-:Y:S01]  /*13be0*/  SYNCS.ARRIVE.TRANS64.A1T0 RZ, [R6+URZ+0x28830], RZ ;  /* 0x028830ff06ff79a7 */ /* 0x0003e2000810003f */
[----:B------:R-:W-:Y:S05]  /*13bf0*/  @!P4 BRA `(.L_x_1482) ;  /* 0x000000000004c947 */ /* 0x000fea0003800000 */
[----:B------:R-:W-:Y:S01]  /*13c00*/  BPT.TRAP 0x1 ;  /* 0x000000040000795c */ /* 0x000fe20000300000 */
.L_x_1482:
[----:B------:R-:W-:Y:S01]  /*13c10*/  SHF.L.U32 R2, R20, 0x1f, RZ ;  /* 0x0000001f14027819 */ /* 0x000fe200000006ff */
[----:B-1----:R-:W-:Y:S01]  /*13c20*/  IMAD R6, R10, 0x8, R22 ;  /* 0x000000080a067824 */ /* 0x002fe200078e0216 */
[----:B------:R-:W-:Y:S03]  /*13c30*/  BSSY B1, `(.L_x_1483) ;  /* 0x0000003000017945 */ /* 0x000fe60003800000 */
[----:B------:R-:W1:Y:S02]  /*13c40*/  SYNCS.PHASECHK.TRANS64.TRYWAIT P0, [R6+URZ+0x28860], R2 ;  /* 0x02886002060075a7 */ /* 0x000e64000800017f */
[----:B-1----:R-:W-:Y:S05]  /*13c50*/  @!P0 BRA `(.L_x_1484) ;  /* 0x00000040009c8947 */ /* 0x002fea0003800000 */
.L_x_1584:
[----:B------:R-:W-:Y:S05]  /*13c60*/  BSYNC B1 ;  /* 0x0000000000017941 */ /* 0x000fea0003800000 */
.L_x_1483:
[----:B------:R-:W3:Y:S01]  /*13c70*/  S2R R3, SR_TID.X ;  /* 0x0000000000037919 */ /* 0x000ee20000002100 */
[----:B------:R-:W-:Y:S01]  /*13c80*/  UMOV UR4, 0xffffffff ;  /* 0xffffffff00047882 */ /* 0x000fe20000000000 */
[----:B------:R-:W-:Y:S02]  /*13c90*/  IMAD R8, R31, -0x80, R35 ;  /* 0xffffff801f087824 */ /* 0x000fe400078e0223 */
[----:B0-----:R-:W-:Y:S01]  /*13ca0*/  IMAD R7, R10, 0x4000, R34 ;  /* 0x000040000a077824 */ /* 0x001fe200078e0222 */
[----:B---3--:R-:W-:-:S04]  /*13cb0*/  LOP3.LUT R3, R3, 0x7f, RZ, 0xc0, !PT ;  /* 0x0000007f03037812 */ /* 0x008fc800078ec0ff */
[----:B------:R-:W-:-:S05]  /*13cc0*/  SHF.R.U32.HI R3, RZ, 0x3, R3 ;  /* 0x00000003ff037819 */ /* 0x000fca0000011603 */
[----:B------:R-:W-:Y:S01]  /*13cd0*/  IMAD.IADD R8, R8, 0x1, -R3 ;  /* 0x0000000108087824 */ /* 0x000fe200078e0a03 */
[----:B------:R-:W-:Y:S06]  /*13ce0*/  BRA.DIV UR4, `(.L_x_1485) ;  /* 0x00000042048c7947 */ /* 0x000fec000b800000 */
[----:B-1----:R-:W0:Y:S01]  /*13cf0*/  SHFL.IDX PT, R2, R17, RZ, 0x181f ;  /* 0x00181fff11027589 */ /* 0x002e2200000e0000 */
[----:B------:R-:W-:-:S03]  /*13d00*/  IMAD R7, R7, 0x2, R22 ;  /* 0x0000000207077824 */ /* 0x000fc600078e0216 */
[----:B------:R-:W1:Y:S04]  /*13d10*/  SHFL.IDX PT, R3, R23, RZ, 0x181f ;  /* 0x00181fff17037589 */ /* 0x000e6800000e0000 */
[----:B--2---:R-:W-:Y:S01]  /*13d20*/  SHFL.IDX PT, R14, R17, 0x7, 0x181f ;  /* 0x00f81f00110e7f89 */ /* 0x004fe200000e0000 */
        /* <DEDUP_REMOVED lines=49> */
[----:B0-----:R-:W-:-:S05]  /*14040*/  IADD3 R2, P0, R2, R5, RZ ;  /* 0x0000000502027210 */ /* 0x001fca0007f1e0ff */
[----:B-1----:R-:W-:Y:S01]  /*14050*/  IMAD.X R3, RZ, RZ, R3, P0 ;  /* 0x000000ffff037224 */ /* 0x002fe200000e0603 */
[----:B------:R-:W-:-:S13]  /*14060*/  ISETP.LT.OR P0, PT, R8, 0x61, P2 ;  /* 0x000000610800780c */ /* 0x000fda0001701670 */
[----:B------:R0:W-:Y:S01]  /*14070*/  LDGSTS.E.BYPASS.LTC128B.128 [R7+0x3400], desc[UR54][R2.64], !P0 ;  /* 0x0340000002077fae */ /* 0x0001e2000c101d76 */
[----:B------:R-:W-:-:S13]  /*14080*/  ISETP.LT.OR P0, PT, R8, 0x61, P1 ;  /* 0x000000610800780c */ /* 0x000fda0000f01670 */
[----:B--2---:R0:W-:Y:S02]  /*14090*/  LDGSTS.E.BYPASS.LTC128B.128 [R7+0x7400], desc[UR54][R2.64+0x80], !P0 ;  /* 0x0740008002077fae */ /* 0x0041e4000c101d76 */
.L_x_1602:
        /* <DEDUP_REMOVED lines=29> */
.L_x_1486:
        /* <DEDUP_REMOVED lines=11> */
.L_x_1487:
[C---:B------:R-:W-:Y:S01]  /*14320*/  ISETP.GT.AND P0, PT, R25.reuse, R36, PT ;  /* 0x000000241900720c */ /* 0x040fe20003f04270 */
[----:B------:R0:W-:Y:S01]  /*14330*/  SYNCS.ARRIVE.TRANS64.A1T0 RZ, [R6+URZ+0x28850], RZ ;  /* 0x028850ff06ff79a7 */ /* 0x0001e2000810003f */
[----:B------:R-:W-:Y:S02]  /*14340*/  IMAD.MOV.U32 R10, RZ, RZ, R24 ;  /* 0x000000ffff0a7224 */ /* 0x000fe400078e0018 */
[----:B------:R-:W-:Y:S02]  /*14350*/  IMAD.MOV.U32 R20, RZ, RZ, R28 ;  /* 0x000000ffff147224 */ /* 0x000fe400078e001c */
[----:B------:R-:W-:Y:S02]  /*14360*/  IMAD.MOV.U32 R31, RZ, RZ, R25 ;  /* 0x000000ffff1f7224 */ /* 0x000fe400078e0019 */
[----:B0-----:R-:W-:-:S05]  /*14370*/  VIADD R6, R25, 0xffffffff ;  /* 0xffffffff19067836 */ /* 0x001fca0000000000 */
[----:B------:R-:W-:Y:S05]  /*14380*/  @P0 BRA `(.L_x_1488) ;  /* 0xffffffec00ec0947 */ /* 0x000fea000383ffff */
.L_x_1475:
[----:B------:R-:W-:Y:S05]  /*14390*/  BSYNC B0 ;  /* 0x0000000000007941 */ /* 0x000fea0003800000 */
.L_x_1474:
        /* <DEDUP_REMOVED lines=17> */
.L_x_1490:
[----:B------:R-:W-:Y:S05]  /*144b0*/  BSYNC B0 ;  /* 0x0000000000007941 */ /* 0x000fea0003800000 */
.L_x_1489:
[----:B------:R-:W-:-:S05]  /*144c0*/  IMAD.U32 R0, RZ, RZ, UR36 ;  /* 0x00000024ff007e24 */ /* 0x000fca000f8e00ff */
[----:B------:R-:W-:-:S13]  /*144d0*/  ISETP.NE.AND P0, PT, R0, 0x3, PT ;  /* 0x000000030000780c */ /* 0x000fda0003f05270 */
[----:B------:R-:W-:Y:S05]  /*144e0*/  @!P0 BRA `(.L_x_1491) ;  /* 0x0000000000048947 */ /* 0x000fea0003800000 */
[----:B------:R-:W-:Y:S01]  /*144f0*/  BPT.TRAP 0x1 ;  /* 0x000000040000795c */ /* 0x000fe20000300000 */
.L_x_1491:
[----:B------:R-:W-:Y:S01]  /*14500*/  IMAD R0, R24, 0x8, R22 ;  /* 0x0000000818007824 */ /* 0x000fe200078e0216 */
[----:B0-----:R-:W-:Y:S01]  /*14510*/  SHF.L.U32 R3, R28, 0x1f, RZ ;  /* 0x0000001f1c037819 */ /* 0x001fe200000006ff */
[----:B------:R-:W-:Y:S01]  /*14520*/  BSSY B0, `(.L_x_1492) ;  /* 0x0000004000007945 */ /* 0x000fe20003800000 */
[----:B------:R-:W-:Y:S02]  /*14530*/  IMAD R6, R25, -0x80, R35 ;  /* 0xffffff8019067824 */ /* 0x000fe400078e0223 */
[----:B------:R-:W0:Y:S02]  /*14540*/  SYNCS.PHASECHK.TRANS64.TRYWAIT P0, [R0+URZ+0x28860], R3 ;  /* 0x02886003000075a7 */ /* 0x000e24000800017f */
[----:B0-----:R-:W-:Y:S05]  /*14550*/  @!P0 BRA `(.L_x_1493) ;  /* 0x0000004000f88947 */ /* 0x001fea0003800000 */
.L_x_1603:
[----:B------:R-:W-:Y:S05]  /*14560*/  BSYNC B0 ;  /* 0x0000000000007941 */ /* 0x000fea0003800000 */
.L_x_1492:
        /* <DEDUP_REMOVED lines=70> */
.L_x_1621:
        /* <DEDUP_REMOVED lines=11> */
.L_x_1495:
        /* <DEDUP_REMOVED lines=11> */
.L_x_1496:
[----:B------:R0:W-:Y:S01]  /*14b30*/  SYNCS.ARRIVE.TRANS64.A1T0 RZ, [R0+URZ+0x28850], RZ ;  /* 0x028850ff00ff79a7 */ /* 0x0001e2000810003f */
[----:B------:R-:W-:-:S05]  /*14b40*/  VIADD R24, R24, 0x1 ;  /* 0x0000000118187836 */ /* 0x000fca0000000000 */
[----:B------:R-:W-:-:S04]  /*14b50*/  ISETP.NE.AND P0, PT, R24, 0x2, PT ;  /* 0x000000021800780c */ /* 0x000fc80003f05270 */
[----:B------:R-:W-:Y:S02]  /*14b60*/  SEL R3, RZ, 0x1, P0 ;  /* 0x00000001ff037807 */ /* 0x000fe40000000000 */
[----:B------:R-:W-:Y:S02]  /*14b70*/  SEL R24, R24, RZ, P0 ;  /* 0x000000ff18187207 */ /* 0x000fe40000000000 */
[----:B0-----:R-:W-:-:S07]  /*14b80*/  LOP3.LUT R28, R28, R3, RZ, 0x3c, !PT ;  /* 0x000000031c1c7212 */ /* 0x001fce00078e3cff */
.L_x_1453:
[----:B------:R-:W-:Y:S05]  /*14b90*/  BSYNC B7 ;  /* 0x0000000000077941 */ /* 0x000fea0003800000 */
.L_x_1451:
        /* <DEDUP_REMOVED lines=8> */
[----:B------:R3:W4:Y:S01]  /*14c20*/  LDS.128 R16, [R22+0x288d0] ;  /* 0x0288d00016107984 */ /* 0x0007220000000c00 */
[----:B------:R-:W-:Y:S06]  /*14c30*/  BAR.ARV 0x4, 0x180 ;  /* 0x0106000000007b1d */ /* 0x000fec0000002000 */
[----:B------:R-:W-:Y:S05]  /*14c40*/  BRA `(.L_x_1498) ;  /* 0x0000000800cc7947 */ /* 0x000fea0003800000 */
.L_x_1497:
        /* <DEDUP_REMOVED lines=35> */
[----:B------:R1:W2:Y:S02]  /*14e80*/  SHFL.IDX PT, R14, R6, 0x1f, 0x1f ;  /* 0x03e01f00060e7f89 */ /* 0x0002a400000e0000 */
.L_x_1631:
[----:B------:R-:W-:Y:S02]  /*14e90*/  ULDC UR4, c[0x0][0xc38] ;  /* 0x00030e0000047ab9 */ /* 0x000fe40000000800 */
[----:B------:R-:W-:-:S04]  /*14ea0*/  IMAD.U32 R7, RZ, RZ, UR4 ;  /* 0x00000004ff077e24 */ /* 0x000fc8000f8e00ff */
[----:B--2---:R-:W-:-:S04]  /*14eb0*/  IMAD R3, R14, R7, RZ ;  /* 0x000000070e037224 */ /* 0x004fc800078e02ff */
[----:B------:R-:W-:-:S05]  /*14ec0*/  IMAD.IADD R8, R0, 0x1, R3 ;  /* 0x0000000100087824 */ /* 0x000fca00078e0203 */
[----:B------:R-:W-:-:S13]  /*14ed0*/  ISETP.GT.AND P6, PT, R8, R5, PT ;  /* 0x000000050800720c */ /* 0x000fda0003fc4270 */
[----:B------:R-:W-:Y:S05]  /*14ee0*/  @P6 BRA `(.L_x_1500) ;  /* 0x00000000009c6947 */ /* 0x000fea0003800000 */
.L_x_1505:
        /* <DEDUP_REMOVED lines=14> */
.L_x_1503:
[----:B------:R-:W-:Y:S05]  /*14fd0*/  BSYNC B0 ;  /* 0x0000000000007941 */ /* 0x000fea0003800000 */
.L_x_1502:
[----:B------:R-:W-:-:S03]  /*14fe0*/  UMOV UR4, 0xffffffff ;  /* 0xffffffff00047882 */ /* 0x000fc60000000000 */
[----:B------:R-:W-:Y:S05]  /*14ff0*/  BRA.DIV UR4, `(.L_x_1504) ;  /* 0x0000004a04047947 */ /* 0x000fea000b800000 */
[----:B-----5:R-:W3:Y:S02]  /*15000*/  SHFL.UP PT, R14, R4, 0x1, RZ ;  /* 0x04200000040e7989 */ /* 0x020ee400000e00ff */
[----:B---3--:R-:W-:-:S05]  /*15010*/  SEL R13, R14, RZ, P1 ;  /* 0x000000ff0e0d7207 */ /* 0x008fca0000800000 */
[----:B------:R-:W-:-:S05]  /*15020*/  IMAD.IADD R13, R4, 0x1, R13 ;  /* 0x00000001040d7824 */ /* 0x000fca00078e020d */
        /* <DEDUP_REMOVED lines=13> */
.L_x_1639:
[----:B------:R-:W-:Y:S02]  /*15100*/  ULDC UR4, c[0x0][0xc38] ;  /* 0x00030e0000047ab9 */ /* 0x000fe40000000800 */
[----:B------:R-:W-:-:S04]  /*15110*/  IMAD.U32 R7, RZ, RZ, UR4 ;  /* 0x00000004ff077e24 */ /* 0x000fc8000f8e00ff */
[----:B--2---:R-:W-:-:S04]  /*15120*/  IMAD R3, R14, R7, RZ ;  /* 0x000000070e037224 */ /* 0x004fc800078e02ff */
[----:B------:R-:W-:-:S05]  /*15130*/  IMAD.IADD R8, R3, 0x1, R8 ;  /* 0x0000000103087824 */ /* 0x000fca00078e0208 */
[----:B------:R-:W-:-:S13]  /*15140*/  ISETP.GT.AND P6, PT, R8, R5, PT ;  /* 0x000000050800720c */ /* 0x000fda0003fc4270 */
[----:B------:R-:W-:Y:S05]  /*15150*/  @!P6 BRA `(.L_x_1505) ;  /* 0xfffffffc0064e947 */ /* 0x000fea000383ffff */
.L_x_1500:
        /* <DEDUP_REMOVED lines=8> */
.L_x_1643:
[----:B------:R-:W-:Y:S01]  /*151e0*/  ISETP.NE.AND P0, PT, R0, RZ, PT ;  /* 0x000000ff0000720c */ /* 0x000fe20003f05270 */
[----:B------:R-:W-:-:S12]  /*151f0*/  IMAD.MOV.U32 R14, RZ, RZ, RZ ;  /* 0x000000ffff0e7224 */ /* 0x000fd800078e00ff */
[----:B------:R-:W-:Y:S05]  /*15200*/  @!P0 BRA `(.L_x_1507) ;  /* 0x0000000000108947 */ /* 0x000fea0003800000 */
[----:B------:R-:W-:Y:S01]  /*15210*/  UMOV UR4, 0xffffffff ;  /* 0xffffffff00047882 */ /* 0x000fe20000000000 */
[----:B------:R-:W-:Y:S02]  /*15220*/  VIADD R12, R8, 0xffffffff ;  /* 0xffffffff080c7836 */ /* 0x000fe40000000000 */
[----:B------:R-:W-:Y:S05]  /*15230*/  BRA.DIV UR4, `(.L_x_1508) ;  /* 0x0000004a04787947 */ /* 0x000fea000b800000 */
[----:B------:R4:W0:Y:S02]  /*15240*/  SHFL.IDX PT, R14, R6, R12, 0x1f ;  /* 0x00001f0c060e7589 */ /* 0x00082400000e0000 */
.L_x_1507:
[----:B------:R-:W5:Y:S01]  /*15250*/  LDC.64 R2, c[0x0][0xc90] ;  /* 0x00032400ff027b82 */ /* 0x000f620000000a00 */
[----:B------:R-:W-:-:S04]  /*15260*/  IMAD.IADD R19, R8, 0x1, R19 ;  /* 0x0000000108137824 */ /* 0x000fc800078e0213 */
[----:B-----5:R-:W-:-:S05]  /*15270*/  IMAD.WIDE R2, R19, 0x4, R2 ;  /* 0x0000000413027825 */ /* 0x020fca00078e0202 */
[----:B-1--4-:R1:W3:Y:S01]  /*15280*/  LDG.E R6, desc[UR54][R2.64] ;  /* 0x0000003602067981 */ /* 0x0122e2000c1e1900 */
[----:B0-----:R-:W-:-:S04]  /*15290*/  IMAD R16, R14, R7, R16 ;  /* 0x000000070e107224 */ /* 0x001fc800078e0210 */
[----:B------:R-:W-:Y:S02]  /*152a0*/  IMAD.IADD R5, R5, 0x1, -R16 ;  /* 0x0000000105057824 */ /* 0x000fe400078e0a10 */
[----:B-1----:R-:W-:Y:S02]  /*152b0*/  IMAD.MOV.U32 R2, RZ, RZ, RZ ;  /* 0x000000ffff027224 */ /* 0x002fe400078e00ff */
[----:B---3--:R-:W-:-:S05]  /*152c0*/  IMAD R0, R4, R6, RZ ;  /* 0x0000000604007224 */ /* 0x008fca00078e02ff */
[----:B--2---:R-:W-:-:S04]  /*152d0*/  IABS R8, R0 ;  /* 0x0000000000087213 */ /* 0x004fc80000000000 */
[----:B------:R-:W0:Y:S08]  /*152e0*/  I2F.RP R9, R8 ;  /* 0x0000000800097306 */ /* 0x000e300000209400 */
[----:B0-----:R-:W0:Y:S02]  /*152f0*/  MUFU.RCP R9, R9 ;  /* 0x0000000900097308 */ /* 0x001e240000001000 */
[----:B0-----:R-:W-:Y:S01]  /*15300*/  VIADD R10, R9, 0xffffffe ;  /* 0x0ffffffe090a7836 */ /* 0x001fe20000000000 */
[----:B------:R-:W-:-:S05]  /*15310*/  IABS R9, R0 ;  /* 0x0000000000097213 */ /* 0x000fca0000000000 */
[----:B------:R-:W0:Y:S01]  /*15320*/  F2I.FTZ.U32.TRUNC.NTZ R3, R10 ;  /* 0x0000000a00037305 */ /* 0x000e22000021f000 */
[----:B------:R-:W-:Y:S02]  /*15330*/  IMAD.MOV R9, RZ, RZ, -R9 ;  /* 0x000000ffff097224 */ /* 0x000fe400078e0a09 */
[----:B0-----:R-:W-:-:S04]  /*15340*/  IMAD.MOV R11, RZ, RZ, -R3 ;  /* 0x000000ffff0b7224 */ /* 0x001fc800078e0a03 */
[----:B------:R-:W-:-:S04]  /*15350*/  IMAD R11, R11, R8, RZ ;  /* 0x000000080b0b7224 */ /* 0x000fc800078e02ff */
[----:B------:R-:W-:Y:S01]  /*15360*/  IMAD.HI.U32 R2, R3, R11, R2 ;  /* 0x0000000b03027227 */ /* 0x000fe200078e0002 */
[----:B------:R-:W-:-:S05]  /*15370*/  IABS R3, R5 ;  /* 0x0000000500037213 */ /* 0x000fca0000000000 */
        /* <DEDUP_REMOVED lines=12> */
[----:B------:R-:W-:Y:S02]  /*15440*/  IMAD R8, R6, R2, RZ ;  /* 0x0000000206087224 */ /* 0x000fe400078e02ff */
[----:B------:R-:W-:Y:S02]  /*15450*/  IMAD.MOV R2, RZ, RZ, -R2 ;  /* 0x000000ffff027224 */ /* 0x000fe400078e0a02 */
[----:B------:R-:W-:Y:S02]  /*15460*/  IMAD.MOV R3, RZ, RZ, -R8 ;  /* 0x000000ffff037224 */ /* 0x000fe400078e0a08 */
[----:B------:R-:W-:Y:S02]  /*15470*/  IMAD R11, R0, R2, R5 ;  /* 0x00000002000b7224 */ /* 0x000fe400078e0205 */
[----:B------:R-:W-:Y:S01]  /*15480*/  IMAD.MOV.U32 R2, RZ, RZ, RZ ;  /* 0x000000ffff027224 */ /* 0x000fe200078e00ff */
[----:B------:R-:W-:-:S04]  /*15490*/  VIADDMNMX R6, R3, R7, R6, PT ;  /* 0x0000000703067246 */ /* 0x000fc80003800106 */
[----:B------:R-:W-:-:S04]  /*154a0*/  IABS R7, R6 ;  /* 0x0000000600077213 */ /* 0x000fc80000000000 */
[----:B------:R-:W0:Y:S08]  /*154b0*/  I2F.RP R9, R7 ;  /* 0x0000000700097306 */ /* 0x000e300000209400 */
[----:B0-----:R-:W0:Y:S02]  /*154c0*/  MUFU.RCP R9, R9 ;  /* 0x0000000900097308 */ /* 0x001e240000001000 */
[----:B0-----:R-:W-:-:S06]  /*154d0*/  VIADD R3, R9, 0xffffffe ;  /* 0x0ffffffe09037836 */ /* 0x001fcc0000000000 */
[----:B------:R-:W0:Y:S02]  /*154e0*/  F2I.FTZ.U32.TRUNC.NTZ R3, R3 ;  /* 0x0000000300037305 */ /* 0x000e24000021f000 */
[----:B0-----:R-:W-:-:S04]  /*154f0*/  IMAD.MOV R0, RZ, RZ, -R3 ;  /* 0x000000ffff007224 */ /* 0x001fc800078e0a03 */
[----:B------:R-:W-:Y:S01]  /*15500*/  IMAD R5, R0, R7, RZ ;  /* 0x0000000700057224 */ /* 0x000fe200078e02ff */
[----:B------:R-:W-:-:S03]  /*15510*/  IABS R0, R6 ;  /* 0x0000000600007213 */ /* 0x000fc60000000000 */
[----:B------:R-:W-:Y:S01]  /*15520*/  IMAD.HI.U32 R2, R3, R5, R2 ;  /* 0x0000000503027227 */ /* 0x000fe200078e0002 */
[----:B------:R-:W-:-:S03]  /*15530*/  IABS R5, R11 ;  /* 0x0000000b00057213 */ /* 0x000fc60000000000 */
[----:B------:R-:W-:Y:S02]  /*15540*/  IMAD.MOV R0, RZ, RZ, -R0 ;  /* 0x000000ffff007224 */ /* 0x000fe400078e0a00 */
[----:B------:R-:W-:-:S04]  /*15550*/  IMAD.HI.U32 R2, R2, R5, RZ ;  /* 0x0000000502027227 */ /* 0x000fc800078e00ff */
[----:B------:R-:W-:Y:S02]  /*15560*/  IMAD R0, R2, R0, R5 ;  /* 0x0000000002007224 */ /* 0x000fe400078e0205 */
[----:B------:R-:W-:-:S03]  /*15570*/  IMAD.IADD R3, R11, 0x1, R8 ;  /* 0x000000010b037824 */ /* 0x000fc600078e0208 */
        /* <DEDUP_REMOVED lines=9> */
[----:B------:R-:W-:Y:S01]  /*15610*/  @!P1 LOP3.LUT R2, RZ, R6, RZ, 0x33, !PT ;  /* 0x00000006ff029212 */ /* 0x000fe200078e33ff */
[----:B------:R-:W-:-:S03]  /*15620*/  IMAD.MOV R6, RZ, RZ, -R6 ;  /* 0x000000ffff067224 */ /* 0x000fc600078e0a06 */
[----:B------:R-:W-:Y:S01]  /*15630*/  LOP3.LUT R17, RZ, R2, RZ, 0x33, !PT ;  /* 0x00000002ff117212 */ /* 0x000fe200078e33ff */
[----:B------:R-:W-:-:S04]  /*15640*/  IMAD R18, R2, R6, R3 ;  /* 0x0000000602127224 */ /* 0x000fc800078e0203 */
[----:B------:R-:W-:Y:S01]  /*15650*/  IMAD.IADD R17, R4, 0x1, R17 ;  /* 0x0000000104117824 */ /* 0x000fe200078e0211 */
[----:B------:R-:W-:Y:S06]  /*15660*/  BRA `(.L_x_1509) ;  /* 0x00000000001c7947 */ /* 0x000fec0003800000 */
.L_x_1501:
[----:B------:R-:W-:Y:S01]  /*15670*/  UMOV UR4, URZ ;  /* 0x0000003f00047c82 */ /* 0x000fe20008000000 */
[----:B------:R-:W-:Y:S01]  /*15680*/  UMOV UR5, URZ ;  /* 0x0000003f00057c82 */ /* 0x000fe20008000000 */
[----:B------:R-:W-:Y:S01]  /*15690*/  ULDC UR6, c[0x0][0xc3c] ;  /* 0x00030f0000067ab9 */ /* 0x000fe20000000800 */
[----:B------:R-:W-:Y:S02]  /*156a0*/  IMAD.MOV.U32 R16, RZ, RZ, R5 ;  /* 0x000000ffff107224 */ /* 0x000fe400078e0005 */
[----:B------:R-:W-:Y:S02]  /*156b0*/  IMAD.U32 R17, RZ, RZ, UR4 ;  /* 0x00000004ff117e24 */ /* 0x000fe4000f8e00ff */
[----:B------:R-:W-:Y:S02]  /*156c0*/  IMAD.U32 R18, RZ, RZ, UR5 ;  /* 0x00000005ff127e24 */ /* 0x000fe4000f8e00ff */
[----:B------:R-:W-:-:S07]  /*156d0*/  IMAD.U32 R19, RZ, RZ, UR6 ;  /* 0x00000006ff137e24 */ /* 0x000fce000f8e00ff */
.L_x_1509:
[----:B------:R-:W2:Y:S01]  /*156e0*/  S2R R0, SR_TID.X ;  /* 0x0000000000007919 */ /* 0x000ea20000002100 */
        /* <DEDUP_REMOVED lines=9> */
.L_x_1498:
[----:B------:R-:W-:Y:S02]  /*15780*/  ULDC UR4, c[0x0][0xc3c] ;  /* 0x00030f0000047ab9 */ /* 0x000fe40000000800 */
[----:B----4-:R-:W-:-:S13]  /*15790*/  ISETP.GE.AND P0, PT, R19, UR4, PT ;  /* 0x0000000413007c0c */ /* 0x010fda000bf06270 */
[----:B------:R-:W-:Y:S05]  /*157a0*/  @!P0 BRA `(.L_x_1510) ;  /* 0xffffffb4000c8947 */ /* 0x000fea000383ffff */
[----:B------:R-:W-:Y:S05]  /*157b0*/  BSYNC B8 ;  /* 0x0000000000087941 */ /* 0x000fea0003800000 */
.L_x_1439:
[----:B-1----:R-:W4:Y:S01]  /*157c0*/  LDL.LU R0, [R1+0x18] ;  /* 0x0000180001007983 */ /* 0x002f220000300800 */
[----:B------:R-:W-:Y:S01]  /*157d0*/  BSSY B0, `(.L_x_1511) ;  /* 0x000000b000007945 */ /* 0x000fe20003800000 */
[----:B------:R-:W1:Y:S01]  /*157e0*/  S2R R5, SR_CgaCtaId ;  /* 0x0000000000057919 */ /* 0x000e620000008800 */
[----:B----4-:R-:W-:-:S05]  /*157f0*/  VIADD R0, R0, 0x1 ;  /* 0x0000000100007836 */ /* 0x010fca0000000000 */
        /* <DEDUP_REMOVED lines=8> */
.L_x_1646:
[----:B------:R-:W-:Y:S05]  /*15880*/  BSYNC B0 ;  /* 0x0000000000007941 */ /* 0x000fea0003800000 */
.L_x_1511:
[----:B------:R-:W-:-:S03]  /*15890*/  UMOV UR4, 0xffffffff ;  /* 0xffffffff00047882 */ /* 0x000fc60000000000 */
[----:B------:R-:W-:Y:S05]  /*158a0*/  BRA.DIV UR4, `(.L_x_1513) ;  /* 0x0000004604147947 */ /* 0x000fea000b800000 */
[----:B-1----:R-:W1:Y:S02]  /*158b0*/  S2R R0, SR_TID.X ;  /* 0x0000000000007919 */ /* 0x002e640000002100 */
[----:B-1----:R-:W-:-:S04]  /*158c0*/  SHF.R.U32.HI R0, RZ, 0x5, R0 ;  /* 0x00000005ff007819 */ /* 0x002fc80000011600 */
[----:B------:R-:W-:-:S05]  /*158d0*/  LOP3.LUT R0, R0, 0x3, RZ, 0xc0, !PT ;  /* 0x0000000300007812 */ /* 0x000fca00078ec0ff */
[----:B------:R1:W4:Y:S02]  /*158e0*/  SHFL.IDX PT, R14, R0, RZ, 0x1f ;  /* 0x00001fff000e7589 */ /* 0x00032400000e0000 */
.L_x_1649:
[----:B----4-:R-:W-:Y:S01]  /*158f0*/  ISETP.NE.AND P0, PT, R14, RZ, PT ;  /* 0x000000ff0e00720c */ /* 0x010fe20003f05270 */
[----:B------:R-:W-:-:S12]  /*15900*/  BSSY B0, `(.L_x_1514) ;  /* 0x0000024000007945 */ /* 0x000fd80003800000 */
[----:B------:R-:W-:Y:S05]  /*15910*/  @P0 BRA `(.L_x_1515) ;  /* 0x0000000000880947 */ /* 0x000fea0003800000 */
[----:B------:R-:W-:-:S03]  /*15920*/  UMOV UR4, 0xffffffff ;  /* 0xffffffff00047882 */ /* 0x000fc60000000000 */
[----:B------:R-:W-:Y:S05]  /*15930*/  BRA.DIV UR4, `(.L_x_1516) ;  /* 0x0000004604247947 */ /* 0x000fea000b800000 */
[----:B------:R-:W-:-:S13]  /*15940*/  ELECT P6, URZ, PT ;  /* 0x00000000003f782f */ /* 0x000fda00038c0000 */
.L_x_1652:
[----:B------:R-:W-:Y:S05]  /*15950*/  @!P6 BRA `(.L_x_1515) ;  /* 0x000000000078e947 */ /* 0x000fea0003800000 */
[----:B------:R-:W-:-:S06]  /*15960*/  ULOP3.LUT UR4, UR43, 0x2, URZ, 0xfc, !UPT ;  /* 0x000000022b047892 */ /* 0x000fcc000f8efc3f */
[----:B-1----:R-:W-:-:S05]  /*15970*/  IMAD.U32 R0, RZ, RZ, UR4 ;  /* 0x00000004ff007e24 */ /* 0x002fca000f8e00ff */
[----:B------:R-:W-:-:S13]  /*15980*/  ISETP.NE.AND P0, PT, R0, 0x3, PT ;  /* 0x000000030000780c */ /* 0x000fda0003f05270 */
[----:B------:R-:W-:Y:S05]  /*15990*/  @!P0 BRA `(.L_x_1517) ;  /* 0x0000000000048947 */ /* 0x000fea0003800000 */
[----:B------:R-:W-:Y:S01]  /*159a0*/  BPT.TRAP 0x1 ;  /* 0x000000040000795c */ /* 0x000fe20000300000 */
.L_x_1517:
[----:B------:R-:W-:Y:S01]  /*159b0*/  IMAD R5, R24, 0x8, R7 ;  /* 0x0000000818057824 */ /* 0x000fe200078e0207 */
[----:B------:R-:W-:Y:S01]  /*159c0*/  SHF.L.U32 R0, R28, 0x1f, RZ ;  /* 0x0000001f1c007819 */ /* 0x000fe200000006ff */
[----:B------:R-:W-:-:S03]  /*159d0*/  VIADD R24, R24, 0x1 ;  /* 0x0000000118187836 */ /* 0x000fc60000000000 */
[----:B------:R-:W1:Y:S02]  /*159e0*/  SYNCS.PHASECHK.TRANS64.TRYWAIT P1, [R5+URZ+0x28840], R0 ;  /* 0x02884000050075a7 */ /* 0x000e64000802017f */
[----:B------:R-:W-:-:S04]  /*159f0*/  ISETP.NE.AND P2, PT, R24, 0x2, PT ;  /* 0x000000021800780c */ /* 0x000fc80003f45270 */
[----:B------:R-:W-:Y:S01]  /*15a00*/  SEL R3, RZ, 0x1, P2 ;  /* 0x00000001ff037807 */ /* 0x000fe20001000000 */
[----:B-1----:R-:W-:Y:S08]  /*15a10*/  @!P1 BRA `(.L_x_1518) ;  /* 0x00000044000c9947 */ /* 0x002ff00003800000 */
.L_x_1653:
[----:B------:R-:W-:Y:S02]  /*15a20*/  SEL R24, R24, RZ, P2 ;  /* 0x000000ff18187207 */ /* 0x000fe40001000000 */
[----:B------:R-:W-:Y:S01]  /*15a30*/  LOP3.LUT R2, R28, R3, RZ, 0x3c, !PT ;  /* 0x000000031c027212 */ /* 0x000fe200078e3cff */
[----:B------:R-:W-:Y:S06]  /*15a40*/  @!P0 BRA `(.L_x_1519) ;  /* 0x0000000000048947 */ /* 0x000fec0003800000 */
[----:B------:R-:W-:Y:S01]  /*15a50*/  BPT.TRAP 0x1 ;  /* 0x000000040000795c */ /* 0x000fe20000300000 */
.L_x_1519:
[----:B------:R-:W-:Y:S01]  /*15a60*/  IMAD R3, R24, 0x8, R7 ;  /* 0x0000000818037824 */ /* 0x000fe200078e0207 */
[----:B------:R-:W-:-:S04]  /*15a70*/  SHF.L.U32 R2, R2, 0x1f, RZ ;  /* 0x0000001f02027819 */ /* 0x000fc800000006ff */
[----:B------:R-:W4:Y:S02]  /*15a80*/  SYNCS.PHASECHK.TRANS64.TRYWAIT P1, [R3+URZ+0x28840], R2 ;  /* 0x02884002030075a7 */ /* 0x000f24000802017f */
[----:B----4-:R-:W-:Y:S05]  /*15a90*/  @!P1 BRA `(.L_x_1520) ;  /* 0x0000004400009947 */ /* 0x010fea0003800000 */
.L_x_1654:
[----:B------:R-:W-:Y:S05]  /*15aa0*/  @!P0 BRA `(.L_x_1521) ;  /* 0x0000000000048947 */ /* 0x000fea0003800000 */
[----:B------:R-:W-:Y:S01]  /*15ab0*/  BPT.TRAP 0x1 ;  /* 0x000000040000795c */ /* 0x000fe20000300000 */
.L_x_1521:
[----:B------:R-:W5:Y:S02]  /*15ac0*/  SYNCS.PHASECHK.TRANS64.TRYWAIT P1, [R5+URZ+0x28860], R0 ;  /* 0x02886000050075a7 */ /* 0x000f64000802017f */
[----:B-----5:R-:W-:Y:S05]  /*15ad0*/  @!P1 BRA `(.L_x_1522) ;  /* 0x0000004400049947 */ /* 0x020fea0003800000 */
.L_x_1655:
[----:B------:R-:W-:Y:S05]  /*15ae0*/  @!P0 BRA `(.L_x_1523) ;  /* 0x0000000000048947 */ /* 0x000fea0003800000 */
[----:B------:R-:W-:Y:S01]  /*15af0*/  BPT.TRAP 0x1 ;  /* 0x000000040000795c */ /* 0x000fe20000300000 */
.L_x_1523:
[----:B------:R0:W0:Y:S02]  /*15b00*/  SYNCS.PHASECHK.TRANS64.TRYWAIT P0, [R3+URZ+0x28860], R2 ;  /* 0x02886002030075a7 */ /* 0x000024000800017f */
[----:B0-----:R-:W-:Y:S05]  /*15b10*/  @!P0 NANOSLEEP.SYNCS 0x989680 ;  /* 0x009896800000895d */ /* 0x001fea0003900000 */
[----:B------:R-:W0:Y:S02]  /*15b20*/  @!P0 SYNCS.PHASECHK.TRANS64 P0, [R3+URZ+0x28860], R2 ;  /* 0x02886002030085a7 */ /* 0x000e24000800007f */
[----:B0-----:R-:W-:Y:S05]  /*15b30*/  @!P0 BRA `(.L_x_1523) ;  /* 0xfffffffc00f08947 */ /* 0x001fea000383ffff */
.L_x_1515:
[----:B------:R-:W-:Y:S05]  /*15b40*/  BSYNC B0 ;  /* 0x0000000000007941 */ /* 0x000fea0003800000 */
.L_x_1514:
[----:B------:R-:W-:Y:S05]  /*15b50*/  EXIT ;  /* 0x000000000000794d */ /* 0x000fea0003800000 */
.L_x_1333:
[----:B0-----:R-:W-:-:S04]  /*15b60*/  IMAD.U32 R3, RZ, RZ, UR41 ;  /* 0x00000029ff037e24 */ /* 0x001fc8000f8e00ff */
[----:B------:R0:W1:Y:S03]  /*15b70*/  SYNCS.PHASECHK.TRANS64.TRYWAIT P1, [R3+URZ+0x28800], R0 ;  /* 0x02880000030075a7 */ /* 0x000066000802017f */
[----:B-1----:R-:W-:Y:S05]  /*15b80*/  @!P1 NANOSLEEP.SYNCS 0x989680 ;  /* 0x009896800000995d */ /* 0x002fea0003900000 */
[----:B------:R-:W1:Y:S02]  /*15b90*/  @!P1 SYNCS.PHASECHK.TRANS64 P1, [R3+URZ+0x28800], R0 ;  /* 0x02880000030095a7 */ /* 0x000e64000802007f */
[----:B-1----:R-:W-:Y:S05]  /*15ba0*/  @!P1 BRA `(.L_x_1333) ;  /* 0xfffffffc00ec9947 */ /* 0x002fea000383ffff */
[----:B------:R-:W-:Y:S05]  /*15bb0*/  BRA `(.L_x_1524) ;  /* 0xfffffebc00e47947 */ /* 0x000fea000383ffff */
.L_x_1337:
[----:B-1----:R1:W2:Y:S02]  /*15bc0*/  SYNCS.PHASECHK.TRANS64.TRYWAIT P1, [R3+URZ+0x28830], R0 ;  /* 0x02883000030075a7 */ /* 0x0022a4000802017f */
[----:B--2---:R-:W-:Y:S05]  /*15bd0*/  @!P1 NANOSLEEP.SYNCS 0x989680 ;  /* 0x009896800000995d */ /* 0x004fea0003900000 */
[----:B------:R-:W2:Y:S02]  /*15be0*/  @!P1 SYNCS.PHASECHK.TRANS64 P1, [R3+URZ+0x28830], R0 ;  /* 0x02883000030095a7 */ /* 0x000ea4000802007f */
[----:B--2---:R-:W-:Y:S05]  /*15bf0*/  @!P1 BRA `(.L_x_1337) ;  /* 0xfffffffc00f09947 */ /* 0x004fea000383ffff */
[----:B------:R-:W-:Y:S05]  /*15c00*/  BRA `(.L_x_1336) ;  /* 0xfffffec000007947 */ /* 0x000fea000383ffff */
.L_x_1354:
[----:B-1----:R-:W-:-:S04]  /*15c10*/  IMAD.U32 R5, RZ, RZ, UR6 ;  /* 0x00000006ff057e24 */ /* 0x002fc8000f8e00ff */
[----:B------:R1:W2:Y:S03]  /*15c20*/  SYNCS.PHASECHK.TRANS64.TRYWAIT P1, [R5+URZ+0x28830], R0 ;  /* 0x02883000050075a7 */ /* 0x0002a6000802017f */
[----:B--2---:R-:W-:Y:S05]  /*15c30*/  @!P1 NANOSLEEP.SYNCS 0x989680 ;  /* 0x009896800000995d */ /* 0x004fea0003900000 */
[----:B------:R-:W2:Y:S02]  /*15c40*/  @!P1 SYNCS.PHASECHK.TRANS64 P1, [R5+URZ+0x28830], R0 ;  /* 0x02883000050095a7 */ /* 0x000ea4000802007f */
[----:B--2---:R-:W-:Y:S05]  /*15c50*/  @!P1 BRA `(.L_x_1354) ;  /* 0xfffffffc00ec9947 */ /* 0x004fea000383ffff */
[----:B------:R-:W-:Y:S05]  /*15c60*/  BRA `(.L_x_1351) ;  /* 0xfffffef000d07947 */ /* 0x000fea000383ffff */
.L_x_1358:
[----:B-1----:R-:W-:-:S04]  /*15c70*/  IMAD.U32 R5, RZ, RZ, UR6 ;  /* 0x00000006ff057e24 */ /* 0x002fc8000f8e00ff */
[----:B------:R1:W2:Y:S03]  /*15c80*/  SYNCS.PHASECHK.TRANS64.TRYWAIT P1, [R5+URZ+0x28850], R0 ;  /* 0x02885000050075a7 */ /* 0x0002a6000802017f */
[----:B--2---:R-:W-:Y:S05]  /*15c90*/  @!P1 NANOSLEEP.SYNCS 0x989680 ;  /* 0x009896800000995d */ /* 0x004fea0003900000 */
[----:B------:R-:W2:Y:S02]  /*15ca0*/  @!P1 SYNCS.PHASECHK.TRANS64 P1, [R5+URZ+0x28850], R0 ;  /* 0x02885000050095a7 */ /* 0x000ea4000802007f */
[----:B--2---:R-:W-:Y:S05]  /*15cb0*/  @!P1 BRA `(.L_x_1358) ;  /* 0xfffffffc00ec9947 */ /* 0x004fea000383ffff */
[----:B------:R-:W-:Y:S05]  /*15cc0*/  BRA `(.L_x_1355) ;  /* 0xfffffef4009c7947 */ /* 0x000fea000383ffff */
.L_x_1377:
[----:B-1----:R-:W-:-:S04]  /*15cd0*/  IMAD.U32 R5, RZ, RZ, UR6 ;  /* 0x00000006ff057e24 */ /* 0x002fc8000f8e00ff */
[----:B------:R1:W2:Y:S03]  /*15ce0*/  SYNCS.PHASECHK.TRANS64.TRYWAIT P1, [R5+URZ+0x28830], R0 ;  /* 0x02883000050075a7 */ /* 0x0002a6000802017f */
[----:B--2---:R-:W-:Y:S05]  /*15cf0*/  @!P1 NANOSLEEP.SYNCS 0x989680 ;  /* 0x009896800000995d */ /* 0x004fea0003900000 */
[----:B------:R-:W2:Y:S02]  /*15d00*/  @!P1 SYNCS.PHASECHK.TRANS64 P1, [R5+URZ+0x28830], R0 ;  /* 0x02883000050095a7 */ /* 0x000ea4000802007f */
[----:B--2---:R-:W-:Y:S05]  /*15d10*/  @!P1 BRA `(.L_x_1377) ;  /* 0xfffffffc00ec9947 */ /* 0x004fea000383ffff */
[----:B------:R-:W-:Y:S05]  /*15d20*/  BRA `(.L_x_1374) ;  /* 0xffffff2400947947 */ /* 0x000fea000383ffff */
.L_x_1381:
[----:B-1----:R-:W-:-:S04]  /*15d30*/  IMAD.U32 R5, RZ, RZ, UR6 ;  /* 0x00000006ff057e24 */ /* 0x002fc8000f8e00ff */
[----:B------:R1:W2:Y:S03]  /*15d40*/  SYNCS.PHASECHK.TRANS64.TRYWAIT P1, [R5+URZ+0x28850], R0 ;  /* 0x02885000050075a7 */ /* 0x0002a6000802017f */
[----:B--2---:R-:W-:Y:S05]  /*15d50*/  @!P1 NANOSLEEP.SYNCS 0x989680 ;  /* 0x009896800000995d */ /* 0x004fea0003900000 */
[----:B------:R-:W2:Y:S02]  /*15d60*/  @!P1 SYNCS.PHASECHK.TRANS64 P1, [R5+URZ+0x28850], R0 ;  /* 0x02885000050095a7 */ /* 0x000ea4000802007f */
[----:B--2---:R-:W-:Y:S05]  /*15d70*/  @!P1 BRA `(.L_x_1381) ;  /* 0xfffffffc00ec9947 */ /* 0x004fea000383ffff */
[----:B------:R-:W-:Y:S05]  /*15d80*/  BRA `(.L_x_1378) ;  /* 0xffffff2800607947 */ /* 0x000fea000383ffff */
.L_x_1389:
[----:B-1----:R-:W-:-:S04]  /*15d90*/  IMAD.U32 R5, RZ, RZ, UR6 ;  /* 0x00000006ff057e24 */ /* 0x002fc8000f8e00ff */
[----:B------:R1:W2:Y:S03]  /*15da0*/  SYNCS.PHASECHK.TRANS64.TRYWAIT P1, [R5+URZ+0x28830], R0 ;  /* 0x02883000050075a7 */ /* 0x0002a6000802017f */
[----:B--2---:R-:W-:Y:S05]  /*15db0*/  @!P1 NANOSLEEP.SYNCS 0x989680 ;  /* 0x009896800000995d */ /* 0x004fea0003900000 */
[----:B------:R-:W2:Y:S02]  /*15dc0*/  @!P1 SYNCS.PHASECHK.TRANS64 P1, [R5+URZ+0x28830], R0 ;  /* 0x02883000050095a7 */ /* 0x000ea4000802007f */
[----:B--2---:R-:W-:Y:S05]  /*15dd0*/  @!P1 BRA `(.L_x_1389) ;  /* 0xfffffffc00ec9947 */ /* 0x004fea000383ffff */
[----:B------:R-:W-:Y:S05]  /*15de0*/  BRA `(.L_x_1386) ;  /* 0xffffff4400847947 */ /* 0x000fea000383ffff */
.L_x_1393:
[----:B-1----:R-:W-:-:S04]  /*15df0*/  IMAD.U32 R5, RZ, RZ, UR6 ;  /* 0x00000006ff057e24 */ /* 0x002fc8000f8e00ff */
[----:B------:R1:W2:Y:S03]  /*15e00*/  SYNCS.PHASECHK.TRANS64.TRYWAIT P1, [R5+URZ+0x28850], R0 ;  /* 0x02885000050075a7 */ /* 0x0002a6000802017f */
[----:B--2---:R-:W-:Y:S05]  /*15e10*/  @!P1 NANOSLEEP.SYNCS 0x989680 ;  /* 0x009896800000995d */ /* 0x004fea0003900000 */
[----:B------:R-:W2:Y:S02]  /*15e20*/  @!P1 SYNCS.PHASECHK.TRANS64 P1, [R5+URZ+0x28850], R0 ;  /* 0x02885000050095a7 */ /* 0x000ea4000802007f */
[----:B--2---:R-:W-:Y:S05]  /*15e30*/  @!P1 BRA `(.L_x_1393) ;  /* 0xfffffffc00ec9947 */ /* 0x004fea000383ffff */
[----:B------:R-:W-:Y:S05]  /*15e40*/  BRA `(.L_x_1390) ;  /* 0xffffff4800447947 */ /* 0x000fea000383ffff */
.L_x_1408:
[----:B-1----:R-:W-:-:S04]  /*15e50*/  IMAD.U32 R7, RZ, RZ, UR5 ;  /* 0x00000005ff077e24 */ /* 0x002fc8000f8e00ff */
[----:B------:R1:W2:Y:S03]  /*15e60*/  SYNCS.PHASECHK.TRANS64.TRYWAIT P1, [R7+URZ+0x28850], R6 ;  /* 0x02885006070075a7 */ /* 0x0002a6000802017f */
[----:B--2---:R-:W-:Y:S05]  /*15e70*/  @!P1 NANOSLEEP.SYNCS 0x989680 ;  /* 0x009896800000995d */ /* 0x004fea0003900000 */
[----:B------:R-:W2:Y:S02]  /*15e80*/  @!P1 SYNCS.PHASECHK.TRANS64 P1, [R7+URZ+0x28850], R6 ;  /* 0x02885006070095a7 */ /* 0x000ea4000802007f */
[----:B--2---:R-:W-:Y:S05]  /*15e90*/  @!P1 BRA `(.L_x_1408) ;  /* 0xfffffffc00ec9947 */ /* 0x004fea000383ffff */
[----:B------:R-:W-:Y:S05]  /*15ea0*/  BRA `(.L_x_1407) ;  /* 0xffffff74006c7947 */ /* 0x000fea000383ffff */
.L_x_1459:
        /* <DEDUP_REMOVED lines=11> */
.L_x_1526:
[----:B------:R-:W-:Y:S05]  /*15f60*/  BSYNC B0 ;  /* 0x0000000000007941 */ /* 0x000fea0003800000 */
.L_x_1525:
[----:B------:R-:W-:Y:S05]  /*15f70*/  BRA `(.L_x_1527) ;  /* 0xffffffbc00347947 */ /* 0x000fea000383ffff */
.L_x_1462:
[----:B0-----:R0:W1:Y:S02]  /*15f80*/  SYNCS.PHASECHK.TRANS64.TRYWAIT P0, [R7+URZ+0x28840], R2 ;  /* 0x02884002070075a7 */ /* 0x001064000800017f */
[----:B-1----:R-:W-:Y:S05]  /*15f90*/  @!P0 NANOSLEEP.SYNCS 0x989680 ;  /* 0x009896800000895d */ /* 0x002fea0003900000 */
[----:B------:R-:W1:Y:S02]  /*15fa0*/  @!P0 SYNCS.PHASECHK.TRANS64 P0, [R7+URZ+0x28840], R2 ;  /* 0x02884002070085a7 */ /* 0x000e64000800007f */
[----:B-1----:R-:W-:Y:S05]  /*15fb0*/  @!P0 BRA `(.L_x_1462) ;  /* 0xfffffffc00f08947 */ /* 0x002fea000383ffff */
[----:B------:R-:W-:Y:S05]  /*15fc0*/  BRA `(.L_x_1528) ;  /* 0xffffffbc00907947 */ /* 0x000fea000383ffff */
.L_x_1463:
        /* <DEDUP_REMOVED lines=8> */
.L_x_1530:
[----:B------:R-:W-:Y:S05]  /*16050*/  BSYNC B0 ;  /* 0x0000000000007941 */ /* 0x000fea0003800000 */
.L_x_1529:
        /* <DEDUP_REMOVED lines=9> */
.L_x_1531:
[----:B------:R-:W-:Y:S02]  /*160f0*/  IMAD.MOV.U32 R13, RZ, RZ, R0 ;  /* 0x000000ffff0d7224 */ /* 0x000fe400078e0000 */
[----:B------:R-:W-:Y:S02]  /*16100*/  IMAD.MOV.U32 R12, RZ, RZ, 0x1 ;  /* 0x00000001ff0c7424 */ /* 0x000fe400078e00ff */
[----:B------:R-:W-:-:S07]  /*16110*/  IMAD.MOV.U32 R3, RZ, RZ, R14 ;  /* 0x000000ffff037224 */ /* 0x000fce00078e000e */
[----:B------:R-:W-:Y:S05]  /*16120*/  WARPSYNC.COLLECTIVE R15, `(.L_x_1532) ;  /* 0x000000000f087348 */ /* 0x000fea0003c00000 */
[----:B------:R0:W1:Y:S02]  /*16130*/  SHFL.IDX P6, R14, R13, R12, R11 ;  /* 0x0000000c0d0e7389 */ /* 0x00006400000c000b */
[----:B01----:R-:W-:Y:S01]  /*16140*/  ENDCOLLECTIVE ;  /* 0x000000000000791b */ /* 0x003fe20003800000 */
.L_x_1532:
        /* <DEDUP_REMOVED lines=16> */
.L_x_1533:
[----:B------:R-:W-:Y:S02]  /*16250*/  @P1 IMAD R8, R5, 0x2, R22 ;  /* 0x0000000205081824 */ /* 0x000fe400078e0216 */
[----:B------:R-:W-:Y:S02]  /*16260*/  IMAD.MOV.U32 R13, RZ, RZ, R0 ;  /* 0x000000ffff0d7224 */ /* 0x000fe400078e0000 */
[----:B------:R-:W-:Y:S02]  /*16270*/  IMAD.MOV.U32 R12, RZ, RZ, 0x2 ;  /* 0x00000002ff0c7424 */ /* 0x000fe400078e00ff */
[----:B------:R-:W-:-:S07]  /*16280*/  IMAD.MOV.U32 R3, RZ, RZ, R14 ;  /* 0x000000ffff037224 */ /* 0x000fce00078e000e */
[----:B------:R-:W-:Y:S05]  /*16290*/  WARPSYNC.COLLECTIVE R15, `(.L_x_1534) ;  /* 0x000000000f087348 */ /* 0x000fea0003c00000 */
[----:B------:R0:W1:Y:S02]  /*162a0*/  SHFL.IDX P6, R14, R13, R12, R11 ;  /* 0x0000000c0d0e7389 */ /* 0x00006400000c000b */
[----:B01----:R-:W-:Y:S01]  /*162b0*/  ENDCOLLECTIVE ;  /* 0x000000000000791b */ /* 0x003fe20003800000 */
.L_x_1534:
        /* <DEDUP_REMOVED lines=16> */
.L_x_1535:
[----:B------:R-:W-:Y:S02]  /*163c0*/  @P1 IMAD R8, R5, 0x2, R22 ;  /* 0x0000000205081824 */ /* 0x000fe400078e0216 */
[----:B------:R-:W-:Y:S02]  /*163d0*/  IMAD.MOV.U32 R13, RZ, RZ, R0 ;  /* 0x000000ffff0d7224 */ /* 0x000fe400078e0000 */
[----:B------:R-:W-:Y:S02]  /*163e0*/  IMAD.MOV.U32 R12, RZ, RZ, 0x3 ;  /* 0x00000003ff0c7424 */ /* 0x000fe400078e00ff */
[----:B------:R-:W-:-:S07]  /*163f0*/  IMAD.MOV.U32 R3, RZ, RZ, R14 ;  /* 0x000000ffff037224 */ /* 0x000fce00078e000e */
[----:B------:R-:W-:Y:S05]  /*16400*/  WARPSYNC.COLLECTIVE R15, `(.L_x_1536) ;  /* 0x000000000f087348 */ /* 0x000fea0003c00000 */
[----:B------:R0:W1:Y:S02]  /*16410*/  SHFL.IDX P6, R14, R13, R12, R11 ;  /* 0x0000000c0d0e7389 */ /* 0x00006400000c000b */
[----:B01----:R-:W-:Y:S01]  /*16420*/  ENDCOLLECTIVE ;  /* 0x000000000000791b */ /* 0x003fe20003800000 */
.L_x_1536:
        /* <DEDUP_REMOVED lines=16> */
.L_x_1537:
[----:B------:R-:W-:Y:S02]  /*16530*/  @P1 IMAD R8, R5, 0x2, R22 ;  /* 0x0000000205081824 */ /* 0x000fe400078e0216 */
[----:B------:R-:W-:Y:S02]  /*16540*/  IMAD.MOV.U32 R13, RZ, RZ, R0 ;  /* 0x000000ffff0d7224 */ /* 0x000fe400078e0000 */
[----:B------:R-:W-:Y:S02]  /*16550*/  IMAD.MOV.U32 R12, RZ, RZ, 0x4 ;  /* 0x00000004ff0c7424 */ /* 0x000fe400078e00ff */
[----:B------:R-:W-:-:S07]  /*16560*/  IMAD.MOV.U32 R3, RZ, RZ, R14 ;  /* 0x000000ffff037224 */ /* 0x000fce00078e000e */
[----:B------:R-:W-:Y:S05]  /*16570*/  WARPSYNC.COLLECTIVE R15, `(.L_x_1538) ;  /* 0x000000000f087348 */ /* 0x000fea0003c00000 */
[----:B------:R0:W1:Y:S02]  /*16580*/  SHFL.IDX P6, R14, R13, R12, R11 ;  /* 0x0000000c0d0e7389 */ /* 0x00006400000c000b */
[----:B01----:R-:W-:Y:S01]  /*16590*/  ENDCOLLECTIVE ;  /* 0x000000000000791b */ /* 0x003fe20003800000 */
.L_x_1538:
        /* <DEDUP_REMOVED lines=16> */
.L_x_1539:
[----:B------:R-:W-:Y:S02]  /*166a0*/  @P1 IMAD R8, R5, 0x2, R22 ;  /* 0x0000000205081824 */ /* 0x000fe400078e0216 */
[----:B------:R-:W-:Y:S02]  /*166b0*/  IMAD.MOV.U32 R13, RZ, RZ, R0 ;  /* 0x000000ffff0d7224 */ /* 0x000fe400078e0000 */
[----:B------:R-:W-:Y:S02]  /*166c0*/  IMAD.MOV.U32 R12, RZ, RZ, 0x5 ;  /* 0x00000005ff0c7424 */ /* 0x000fe400078e00ff */
[----:B------:R-:W-:-:S07]  /*166d0*/  IMAD.MOV.U32 R3, RZ, RZ, R14 ;  /* 0x000000ffff037224 */ /* 0x000fce00078e000e */
[----:B------:R-:W-:Y:S05]  /*166e0*/  WARPSYNC.COLLECTIVE R15, `(.L_x_1540) ;  /* 0x000000000f087348 */ /* 0x000fea0003c00000 */
[----:B------:R0:W1:Y:S02]  /*166f0*/  SHFL.IDX P6, R14, R13, R12, R11 ;  /* 0x0000000c0d0e7389 */ /* 0x00006400000c000b */
[----:B01----:R-:W-:Y:S01]  /*16700*/  ENDCOLLECTIVE ;  /* 0x000000000000791b */ /* 0x003fe20003800000 */
.L_x_1540:
        /* <DEDUP_REMOVED lines=16> */
.L_x_1541:
[----:B------:R-:W-:Y:S02]  /*16810*/  @P1 IMAD R8, R5, 0x2, R22 ;  /* 0x0000000205081824 */ /* 0x000fe400078e0216 */
[----:B------:R-:W-:Y:S02]  /*16820*/  IMAD.MOV.U32 R13, RZ, RZ, R0 ;  /* 0x000000ffff0d7224 */ /* 0x000fe400078e0000 */
[----:B------:R-:W-:Y:S02]  /*16830*/  IMAD.MOV.U32 R12, RZ, RZ, 0x6 ;  /* 0x00000006ff0c7424 */ /* 0x000fe400078e00ff */
[----:B------:R-:W-:-:S07]  /*16840*/  IMAD.MOV.U32 R3, RZ, RZ, R14 ;  /* 0x000000ffff037224 */ /* 0x000fce00078e000e */
[----:B------:R-:W-:Y:S05]  /*16850*/  WARPSYNC.COLLECTIVE R15, `(.L_x_1542) ;  /* 0x000000000f087348 */ /* 0x000fea0003c00000 */
[----:B------:R0:W1:Y:S02]  /*16860*/  SHFL.IDX P6, R14, R13, R12, R11 ;  /* 0x0000000c0d0e7389 */ /* 0x00006400000c000b */
[----:B01----:R-:W-:Y:S01]  /*16870*/  ENDCOLLECTIVE ;  /* 0x000000000000791b */ /* 0x003fe20003800000 */
.L_x_1542:
        /* <DEDUP_REMOVED lines=16> */
.L_x_1543:
[----:B------:R-:W-:Y:S02]  /*16980*/  @P1 IMAD R8, R5, 0x2, R22 ;  /* 0x0000000205081824 */ /* 0x000fe400078e0216 */
[----:B------:R-:W-:Y:S02]  /*16990*/  IMAD.MOV.U32 R13, RZ, RZ, R0 ;  /* 0x000000ffff0d7224 */ /* 0x000fe400078e0000 */
[----:B------:R-:W-:Y:S02]  /*169a0*/  IMAD.MOV.U32 R12, RZ, RZ, 0x7 ;  /* 0x00000007ff0c7424 */ /* 0x000fe400078e00ff */
[----:B------:R-:W-:-:S07]  /*169b0*/  IMAD.MOV.U32 R3, RZ, RZ, R14 ;  /* 0x000000ffff037224 */ /* 0x000fce00078e000e */
[----:B------:R-:W-:Y:S05]  /*169c0*/  WARPSYNC.COLLECTIVE R15, `(.L_x_1544) ;  /* 0x000000000f087348 */ /* 0x000fea0003c00000 */
[----:B------:R0:W1:Y:S02]  /*169d0*/  SHFL.IDX P6, R14, R13, R12, R11 ;  /* 0x0000000c0d0e7389 */ /* 0x00006400000c000b */
[----:B01----:R-:W-:Y:S01]  /*169e0*/  ENDCOLLECTIVE ;  /* 0x000000000000791b */ /* 0x003fe20003800000 */
.L_x_1544:
        /* <DEDUP_REMOVED lines=10> */
.L_x_1545:
[----:B------:R-:W-:Y:S01]  /*16a90*/  @!PT LDS RZ, [RZ] ;  /* 0x00000000fffff984 */ /* 0x000fe20000000800 */
[----:B------:R-:W-:Y:S01]  /*16aa0*/  @!PT LDS RZ, [RZ] ;  /* 0x00000000fffff984 */ /* 0x000fe20000000800 */
[----:B------:R-:W-:Y:S01]  /*16ab0*/  @!PT LDS RZ, [RZ] ;  /* 0x00000000fffff984 */ /* 0x000fe20000000800 */
[----:B------:R-:W-:Y:S04]  /*16ac0*/  @P1 LDGSTS.E.BYPASS.LTC128B.128 [R8+0x1b400], desc[UR54][R2.64], !P3 ;  /* 0x1b40000002081fae */ /* 0x000fe8000d901d76 */
[----:B------:R0:W-:Y:S02]  /*16ad0*/  @P1 LDGSTS.E.BYPASS.LTC128B.128 [R8+0x1f400], desc[UR54][R2.64+0x80], !P2 ;  /* 0x1f40008002081fae */ /* 0x0001e4000d101d76 */
[----:B0-----:R-:W-:Y:S01]  /*16ae0*/  IMAD.MOV.U32 R2, RZ, RZ, R14 ;  /* 0x000000ffff027224 */ /* 0x001fe200078e000e */
[----:B------:R-:W-:Y:S06]  /*16af0*/  BRA `(.L_x_1546) ;  /* 0xffffffb800747947 */ /* 0x000fec000383ffff */
.L_x_1468:
[----:B------:R-:W-:Y:S02]  /*16b00*/  IMAD.MOV.U32 R13, RZ, RZ, R4 ;  /* 0x000000ffff0d7224 */ /* 0x000fe400078e0004 */
[----:B------:R-:W-:Y:S02]  /*16b10*/  IMAD.MOV.U32 R12, RZ, RZ, RZ ;  /* 0x000000ffff0c7224 */ /* 0x000fe400078e00ff */
[----:B------:R-:W-:Y:S02]  /*16b20*/  IMAD.MOV.U32 R11, RZ, RZ, 0x181f ;  /* 0x0000181fff0b7424 */ /* 0x000fe400078e00ff */
[----:B------:R-:W-:Y:S02]  /*16b30*/  IMAD.MOV.U32 R15, RZ, RZ, -0x1 ;  /* 0xffffffffff0f7424 */ /* 0x000fe400078e00ff */
[----:B------:R-:W-:Y:S02]  /*16b40*/  IMAD R31, R31, R5, RZ ;  /* 0x000000051f1f7224 */ /* 0x000fe400078e02ff */
[----:B------:R-:W-:-:S07]  /*16b50*/  IMAD.IADD R27, R9, 0x1, R27 ;  /* 0x00000001091b7824 */ /* 0x000fce00078e021b */
[----:B-----5:R-:W-:Y:S05]  /*16b60*/  WARPSYNC.COLLECTIVE R15, `(.L_x_1547) ;  /* 0x000000000f087348 */ /* 0x020fea0003c00000 */
[----:B------:R0:W1:Y:S02]  /*16b70*/  SHFL.IDX P6, R14, R13, R12, R11 ;  /* 0x0000000c0d0e7389 */ /* 0x00006400000c000b */
[----:B01---5:R-:W-:Y:S01]  /*16b80*/  ENDCOLLECTIVE ;  /* 0x000000000000791b */ /* 0x023fe20003800000 */
.L_x_1547:
[C---:B------:R-:W-:Y:S01]  /*16b90*/  VIADD R6, R27.reuse, 0x10 ;  /* 0x000000101b067836 */ /* 0x040fe20000000000 */
[----:B------:R-:W-:Y:S01]  /*16ba0*/  ISETP.GE.AND P2, PT, R27, R31, PT ;  /* 0x0000001f1b00720c */ /* 0x000fe20003f46270 */
[----:B------:R-:W-:Y:S02]  /*16bb0*/  IMAD.MOV.U32 R13, RZ, RZ, R0 ;  /* 0x000000ffff0d7224 */ /* 0x000fe400078e0000 */
[----:B------:R-:W-:-:S10]  /*16bc0*/  IMAD.MOV.U32 R2, RZ, RZ, R14 ;  /* 0x000000ffff027224 */ /* 0x000fd400078e000e */
[----:B------:R-:W-:Y:S05]  /*16bd0*/  WARPSYNC.COLLECTIVE R15, `(.L_x_1548) ;  /* 0x000000000f087348 */ /* 0x000fea0003c00000 */
[----:B------:R0:W1:Y:S02]  /*16be0*/  SHFL.IDX P6, R14, R13, R12, R11 ;  /* 0x0000000c0d0e7389 */ /* 0x00006400000c000b */
[----:B01----:R-:W-:Y:S01]  /*16bf0*/  ENDCOLLECTIVE ;  /* 0x000000000000791b */ /* 0x003fe20003800000 */
.L_x_1548:
        /* <DEDUP_REMOVED lines=8> */
.L_x_1549:
[----:B------:R-:W-:Y:S01]  /*16c80*/  @!PT LDS RZ, [RZ] ;  /* 0x00000000fffff984 */ /* 0x000fe20000000800 */
[----:B------:R-:W-:Y:S01]  /*16c90*/  @!PT LDS RZ, [RZ] ;  /* 0x00000000fffff984 */ /* 0x000fe20000000800 */
[----:B------:R-:W-:Y:S01]  /*16ca0*/  @!PT LDS RZ, [RZ] ;  /* 0x00000000fffff984 */ /* 0x000fe20000000800 */
[----:B------:R-:W-:Y:S04]  /*16cb0*/  @!P2 LDGSTS.E.BYPASS.LTC128B.128 [R8+0x10400], desc[UR54][R2.64], !P0 ;  /* 0x104000000208afae */ /* 0x000fe8000c101d76 */
[----:B------:R0:W-:Y:S01]  /*16cc0*/  @!P2 LDGSTS.E.BYPASS.LTC128B.128 [R8+0x14400], desc[UR54][R2.64+0x80], !P1 ;  /* 0x144000800208afae */ /* 0x0001e2000c901d76 */
[----:B------:R-:W-:Y:S01]  /*16cd0*/  ISETP.GE.AND P2, PT, R6, R31, PT ;  /* 0x0000001f0600720c */ /* 0x000fe20003f46270 */
[----:B------:R-:W-:Y:S02]  /*16ce0*/  VIADD R6, R27, 0x20 ;  /* 0x000000201b067836 */ /* 0x000fe40000000000 */
[----:B------:R-:W-:Y:S02]  /*16cf0*/  IMAD.MOV.U32 R13, RZ, RZ, R0 ;  /* 0x000000ffff0d7224 */ /* 0x000fe400078e0000 */
[----:B0-----:R-:W-:-:S08]  /*16d00*/  IMAD.MOV.U32 R2, RZ, RZ, R14 ;  /* 0x000000ffff027224 */ /* 0x001fd000078e000e */
[----:B------:R-:W-:Y:S05]  /*16d10*/  WARPSYNC.COLLECTIVE R15, `(.L_x_1550) ;  /* 0x000000000f087348 */ /* 0x000fea0003c00000 */
[----:B------:R0:W1:Y:S02]  /*16d20*/  SHFL.IDX P6, R14, R13, R12, R11 ;  /* 0x0000000c0d0e7389 */ /* 0x00006400000c000b */
[----:B01----:R-:W-:Y:S01]  /*16d30*/  ENDCOLLECTIVE ;  /* 0x000000000000791b */ /* 0x003fe20003800000 */
.L_x_1550:
        /* <DEDUP_REMOVED lines=8> */
.L_x_1551:
[----:B------:R-:W-:-:S05]  /*16dc0*/  @!P2 IMAD.MOV.U32 R3, RZ, RZ, R5 ;  /* 0x000000ffff03a224 */ /* 0x000fca00078e0005 */
        /* <DEDUP_REMOVED lines=12> */
.L_x_1552:
        /* <DEDUP_REMOVED lines=8> */
.L_x_1553:
        /* <DEDUP_REMOVED lines=13> */
.L_x_1554:
        /* <DEDUP_REMOVED lines=8> */
.L_x_1555:
        /* <DEDUP_REMOVED lines=13> */
.L_x_1556:
        /* <DEDUP_REMOVED lines=8> */
.L_x_1557:
        /* <DEDUP_REMOVED lines=13> */
.L_x_1558:
        /* <DEDUP_REMOVED lines=8> */
.L_x_1559:
[----:B------:R-:W-:-:S05]  /*17300*/  @!P2 IMAD.MOV.U32 R3, RZ, RZ, R5 ;  /* 0x000000ffff03a224 */ /* 0x000fca00078e0005 */
        /* <DEDUP_REMOVED lines=11> */
.L_x_1560:
        /* <DEDUP_REMOVED lines=8> */
.L_x_1561:
        /* <DEDUP_REMOVED lines=11> */
.L_x_1562:
[----:B------:R-:W-:Y:S05]  /*174f0*/  BRA `(.L_x_1563) ;  /* 0xffffffb800e07947 */ /* 0x000fea000383ffff */
.L_x_1473:
[----:B0-----:R0:W1:Y:S02]  /*17500*/  SYNCS.PHASECHK.TRANS64.TRYWAIT P1, [R22+URZ+0x28820], R3 ;  /* 0x02882003160075a7 */ /* 0x001064000802017f */
[----:B-1----:R-:W-:Y:S05]  /*17510*/  @!P1 NANOSLEEP.SYNCS 0x989680 ;  /* 0x009896800000995d */ /* 0x002fea0003900000 */
[----:B------:R-:W1:Y:S02]  /*17520*/  @!P1 SYNCS.PHASECHK.TRANS64 P1, [R22+URZ+0x28820], R3 ;  /* 0x02882003160095a7 */ /* 0x000e64000802007f */
[----:B-1----:R-:W-:Y:S05]  /*17530*/  @!P1 BRA `(.L_x_1473) ;  /* 0xfffffffc00f09947 */ /* 0x002fea000383ffff */
[----:B------:R-:W-:Y:S05]  /*17540*/  BRA `(.L_x_1564) ;  /* 0xffffffbc00587947 */ /* 0x000fea000383ffff */
.L_x_1478:
[----:B0-----:R0:W1:Y:S02]  /*17550*/  SYNCS.PHASECHK.TRANS64.TRYWAIT P0, [R6+URZ+0x28840], R3 ;  /* 0x02884003060075a7 */ /* 0x001064000800017f */
[----:B-1----:R-:W-:Y:S05]  /*17560*/  @!P0 NANOSLEEP.SYNCS 0x989680 ;  /* 0x009896800000895d */ /* 0x002fea0003900000 */
[----:B------:R-:W1:Y:S02]  /*17570*/  @!P0 SYNCS.PHASECHK.TRANS64 P0, [R6+URZ+0x28840], R3 ;  /* 0x02884003060085a7 */ /* 0x000e64000800007f */
[----:B-1----:R-:W-:Y:S05]  /*17580*/  @!P0 BRA `(.L_x_1478) ;  /* 0xfffffffc00f08947 */ /* 0x002fea000383ffff */
[----:B------:R-:W-:Y:S05]  /*17590*/  BRA `(.L_x_1565) ;  /* 0xffffffc000207947 */ /* 0x000fea000383ffff */
.L_x_1479:
[----:B------:R-:W-:Y:S01]  /*175a0*/  BSSY B1, `(.L_x_1566) ;  /* 0x0000008000017945 */ /* 0x000fe20003800000 */
[----:B------:R-:W-:Y:S02]  /*175b0*/  IMAD.MOV.U32 R13, RZ, RZ, R9 ;  /* 0x000000ffff0d7224 */ /* 0x000fe400078e0009 */
[----:B------:R-:W-:Y:S02]  /*175c0*/  IMAD.MOV.U32 R12, RZ, RZ, RZ ;  /* 0x000000ffff0c7224 */ /* 0x000fe400078e00ff */
[----:B------:R-:W-:Y:S02]  /*175d0*/  IMAD.MOV.U32 R11, RZ, RZ, 0x181f ;  /* 0x0000181fff0b7424 */ /* 0x000fe400078e00ff */
[----:B------:R-:W-:-:S07]  /*175e0*/  IMAD.MOV.U32 R15, RZ, RZ, -0x1 ;  /* 0xffffffffff0f7424 */ /* 0x000fce00078e00ff */
[----:B--2---:R-:W-:Y:S05]  /*175f0*/  WARPSYNC.COLLECTIVE R15, `(.L_x_1567) ;  /* 0x000000000f087348 */ /* 0x004fea0003c00000 */
[----:B--2---:R0:W1:Y:S02]  /*17600*/  SHFL.IDX P6, R14, R13, R12, R11 ;  /* 0x0000000c0d0e7389 */ /* 0x00406400000c000b */
[----:B01----:R-:W-:Y:S01]  /*17610*/  ENDCOLLECTIVE ;  /* 0x000000000000791b */ /* 0x003fe20003800000 */
.L_x_1567:
[----:B------:R-:W-:Y:S05]  /*17620*/  BSYNC B1 ;  /* 0x0000000000017941 */ /* 0x000fea0003800000 */
.L_x_1566:
        /* <DEDUP_REMOVED lines=9> */
.L_x_1568:
[----:B------:R-:W-:Y:S02]  /*176c0*/  IMAD R8, R8, 0x2, R22 ;  /* 0x0000000208087824 */ /* 0x000fe400078e0216 */
[----:B------:R-:W-:Y:S02]  /*176d0*/  IMAD.MOV.U32 R13, RZ, RZ, R9 ;  /* 0x000000ffff0d7224 */ /* 0x000fe400078e0009 */
[----:B------:R-:W-:Y:S02]  /*176e0*/  IMAD.MOV.U32 R12, RZ, RZ, 0x1 ;  /* 0x00000001ff0c7424 */ /* 0x000fe400078e00ff */
[----:B------:R-:W-:-:S07]  /*176f0*/  IMAD.MOV.U32 R2, RZ, RZ, R14 ;  /* 0x000000ffff027224 */ /* 0x000fce00078e000e */
[----:B------:R-:W-:Y:S05]  /*17700*/  WARPSYNC.COLLECTIVE R15, `(.L_x_1569) ;  /* 0x000000000f087348 */ /* 0x000fea0003c00000 */
[----:B------:R0:W1:Y:S02]  /*17710*/  SHFL.IDX P6, R14, R13, R12, R11 ;  /* 0x0000000c0d0e7389 */ /* 0x00006400000c000b */
[----:B01----:R-:W-:Y:S01]  /*17720*/  ENDCOLLECTIVE ;  /* 0x000000000000791b */ /* 0x003fe20003800000 */
.L_x_1569:
        /* <DEDUP_REMOVED lines=12> */
.L_x_1570:
[----:B------:R-:W-:Y:S02]  /*177f0*/  IMAD.MOV.U32 R13, RZ, RZ, R9 ;  /* 0x000000ffff0d7224 */ /* 0x000fe400078e0009 */
[----:B------:R-:W-:Y:S02]  /*17800*/  IMAD.MOV.U32 R12, RZ, RZ, 0x2 ;  /* 0x00000002ff0c7424 */ /* 0x000fe400078e00ff */
[----:B------:R-:W-:-:S07]  /*17810*/  IMAD.MOV.U32 R2, RZ, RZ, R14 ;  /* 0x000000ffff027224 */ /* 0x000fce00078e000e */
[----:B------:R-:W-:Y:S05]  /*17820*/  WARPSYNC.COLLECTIVE R15, `(.L_x_1571) ;  /* 0x000000000f087348 */ /* 0x000fea0003c00000 */
[----:B------:R0:W1:Y:S02]  /*17830*/  SHFL.IDX P6, R14, R13, R12, R11 ;  /* 0x0000000c0d0e7389 */ /* 0x00006400000c000b */
[----:B01----:R-:W-:Y:S01]  /*17840*/  ENDCOLLECTIVE ;  /* 0x000000000000791b */ /* 0x003fe20003800000 */
.L_x_1571:
        /* <DEDUP_REMOVED lines=12> */
.L_x_1572:
[----:B------:R-:W-:Y:S02]  /*17910*/  IMAD.MOV.U32 R13, RZ, RZ, R9 ;  /* 0x000000ffff0d7224 */ /* 0x000fe400078e0009 */
[----:B------:R-:W-:Y:S02]  /*17920*/  IMAD.MOV.U32 R12, RZ, RZ, 0x3 ;  /* 0x00000003ff0c7424 */ /* 0x000fe400078e00ff */
[----:B------:R-:W-:-:S07]  /*17930*/  IMAD.MOV.U32 R2, RZ, RZ, R14 ;  /* 0x000000ffff027224 */ /* 0x000fce00078e000e */
[----:B------:R-:W-:Y:S05]  /*17940*/  WARPSYNC.COLLECTIVE R15, `(.L_x_1573) ;  /* 0x000000000f087348 */ /* 0x000fea0003c00000 */
[----:B------:R0:W1:Y:S02]  /*17950*/  SHFL.IDX P6, R14, R13, R12, R11 ;  /* 0x0000000c0d0e7389 */ /* 0x00006400000c000b */
[----:B01----:R-:W-:Y:S01]  /*17960*/  ENDCOLLECTIVE ;  /* 0x000000000000791b */ /* 0x003fe20003800000 */
.L_x_1573:
        /* <DEDUP_REMOVED lines=12> */
.L_x_1574:
[----:B------:R-:W-:Y:S02]  /*17a30*/  IMAD.MOV.U32 R13, RZ, RZ, R9 ;  /* 0x000000ffff0d7224 */ /* 0x000fe400078e0009 */
[----:B------:R-:W-:Y:S02]  /*17a40*/  IMAD.MOV.U32 R12, RZ, RZ, 0x4 ;  /* 0x00000004ff0c7424 */ /* 0x000fe400078e00ff */
[----:B------:R-:W-:-:S07]  /*17a50*/  IMAD.MOV.U32 R2, RZ, RZ, R14 ;  /* 0x000000ffff027224 */ /* 0x000fce00078e000e */
[----:B------:R-:W-:Y:S05]  /*17a60*/  WARPSYNC.COLLECTIVE R15, `(.L_x_1575) ;  /* 0x000000000f087348 */ /* 0x000fea0003c00000 */
[----:B------:R0:W1:Y:S02]  /*17a70*/  SHFL.IDX P6, R14, R13, R12, R11 ;  /* 0x0000000c0d0e7389 */ /* 0x00006400000c000b */
[----:B01----:R-:W-:Y:S01]  /*17a80*/  ENDCOLLECTIVE ;  /* 0x000000000000791b */ /* 0x003fe20003800000 */
.L_x_1575:
        /* <DEDUP_REMOVED lines=12> */
.L_x_1576:
[----:B------:R-:W-:Y:S02]  /*17b50*/  IMAD.MOV.U32 R13, RZ, RZ, R9 ;  /* 0x000000ffff0d7224 */ /* 0x000fe400078e0009 */
[----:B------:R-:W-:Y:S02]  /*17b60*/  IMAD.MOV.U32 R12, RZ, RZ, 0x5 ;  /* 0x00000005ff0c7424 */ /* 0x000fe400078e00ff */
[----:B------:R-:W-:-:S07]  /*17b70*/  IMAD.MOV.U32 R2, RZ, RZ, R14 ;  /* 0x000000ffff027224 */ /* 0x000fce00078e000e */
[----:B------:R-:W-:Y:S05]  /*17b80*/  WARPSYNC.COLLECTIVE R15, `(.L_x_1577) ;  /* 0x000000000f087348 */ /* 0x000fea0003c00000 */
[----:B------:R0:W1:Y:S02]  /*17b90*/  SHFL.IDX P6, R14, R13, R12, R11 ;  /* 0x0000000c0d0e7389 */ /* 0x00006400000c000b */
[----:B01----:R-:W-:Y:S01]  /*17ba0*/  ENDCOLLECTIVE ;  /* 0x000000000000791b */ /* 0x003fe20003800000 */
.L_x_1577:
        /* <DEDUP_REMOVED lines=12> */
.L_x_1578:
[----:B------:R-:W-:Y:S02]  /*17c70*/  IMAD.MOV.U32 R13, RZ, RZ, R9 ;  /* 0x000000ffff0d7224 */ /* 0x000fe400078e0009 */
[----:B------:R-:W-:Y:S02]  /*17c80*/  IMAD.MOV.U32 R12, RZ, RZ, 0x6 ;  /* 0x00000006ff0c7424 */ /* 0x000fe400078e00ff */
[----:B------:R-:W-:-:S07]  /*17c90*/  IMAD.MOV.U32 R2, RZ, RZ, R14 ;  /* 0x000000ffff027224 */ /* 0x000fce00078e000e */
[----:B------:R-:W-:Y:S05]  /*17ca0*/  WARPSYNC.COLLECTIVE R15, `(.L_x_1579) ;  /* 0x000000000f087348 */ /* 0x000fea0003c00000 */
[----:B------:R0:W1:Y:S02]  /*17cb0*/  SHFL.IDX P6, R14, R13, R12, R11 ;  /* 0x0000000c0d0e7389 */ /* 0x00006400000c000b */
[----:B01----:R-:W-:Y:S01]  /*17cc0*/  ENDCOLLECTIVE ;  /* 0x000000000000791b */ /* 0x003fe20003800000 */
.L_x_1579:
        /* <DEDUP_REMOVED lines=12> */
.L_x_1580:
[----:B------:R-:W-:Y:S02]  /*17d90*/  IMAD.MOV.U32 R13, RZ, RZ, R9 ;  /* 0x000000ffff0d7224 */ /* 0x000fe400078e0009 */
[----:B------:R-:W-:Y:S02]  /*17da0*/  IMAD.MOV.U32 R12, RZ, RZ, 0x7 ;  /* 0x00000007ff0c7424 */ /* 0x000fe400078e00ff */
[----:B------:R-:W-:-:S07]  /*17db0*/  IMAD.MOV.U32 R2, RZ, RZ, R14 ;  /* 0x000000ffff027224 */ /* 0x000fce00078e000e */
[----:B------:R-:W-:Y:S05]  /*17dc0*/  WARPSYNC.COLLECTIVE R15, `(.L_x_1581) ;  /* 0x000000000f087348 */ /* 0x000fea0003c00000 */
[----:B------:R0:W1:Y:S02]  /*17dd0*/  SHFL.IDX P6, R14, R13, R12, R11 ;  /* 0x0000000c0d0e7389 */ /* 0x00006400000c000b */
[----:B01----:R-:W-:Y:S01]  /*17de0*/  ENDCOLLECTIVE ;  /* 0x000000000000791b */ /* 0x003fe20003800000 */
.L_x_1581:
        /* <DEDUP_REMOVED lines=12> */
.L_x_1582:
[----:B------:R-:W-:Y:S01]  /*17eb0*/  IMAD.MOV.U32 R2, RZ, RZ, R14 ;  /* 0x000000ffff027224 */ /* 0x000fe200078e000e */
[----:B------:R-:W-:Y:S06]  /*17ec0*/  BRA `(.L_x_1583) ;  /* 0xffffffb800f47947 */ /* 0x000fec000383ffff */
.L_x_1484:
[----:B-1----:R1:W3:Y:S02]  /*17ed0*/  SYNCS.PHASECHK.TRANS64.TRYWAIT P0, [R6+URZ+0x28860], R2 ;  /* 0x02886002060075a7 */ /* 0x0022e4000800017f */
[----:B---3--:R-:W-:Y:S05]  /*17ee0*/  @!P0 NANOSLEEP.SYNCS 0x989680 ;  /* 0x009896800000895d */ /* 0x008fea0003900000 */
[----:B------:R-:W3:Y:S02]  /*17ef0*/  @!P0 SYNCS.PHASECHK.TRANS64 P0, [R6+URZ+0x28860], R2 ;  /* 0x02886002060085a7 */ /* 0x000ee4000800007f */
[----:B---3--:R-:W-:Y:S05]  /*17f00*/  @!P0 BRA `(.L_x_1484) ;  /* 0xfffffffc00f08947 */ /* 0x008fea000383ffff */
[----:B------:R-:W-:Y:S05]  /*17f10*/  BRA `(.L_x_1584) ;  /* 0xffffffbc00507947 */ /* 0x000fea000383ffff */
.L_x_1485:
[----:B------:R-:W-:Y:S01]  /*17f20*/  BSSY B1, `(.L_x_1585) ;  /* 0x0000008000017945 */ /* 0x000fe20003800000 */
[----:B------:R-:W-:Y:S02]  /*17f30*/  IMAD.MOV.U32 R13, RZ, RZ, R23 ;  /* 0x000000ffff0d7224 */ /* 0x000fe400078e0017 */
[----:B------:R-:W-:Y:S02]  /*17f40*/  IMAD.MOV.U32 R12, RZ, RZ, RZ ;  /* 0x000000ffff0c7224 */ /* 0x000fe400078e00ff */
[----:B------:R-:W-:Y:S02]  /*17f50*/  IMAD.MOV.U32 R11, RZ, RZ, 0x181f ;  /* 0x0000181fff0b7424 */ /* 0x000fe400078e00ff */
[----:B------:R-:W-:-:S07]  /*17f60*/  IMAD.MOV.U32 R15, RZ, RZ, -0x1 ;  /* 0xffffffffff0f7424 */ /* 0x000fce00078e00ff */
[----:B-12---:R-:W-:Y:S05]  /*17f70*/  WARPSYNC.COLLECTIVE R15, `(.L_x_1586) ;  /* 0x000000000f087348 */ /* 0x006fea0003c00000 */
[----:B--2---:R0:W2:Y:S02]  /*17f80*/  SHFL.IDX P6, R14, R13, R12, R11 ;  /* 0x0000000c0d0e7389 */ /* 0x0040a400000c000b */
[----:B012---:R-:W-:Y:S01]  /*17f90*/  ENDCOLLECTIVE ;  /* 0x000000000000791b */ /* 0x007fe20003800000 */
.L_x_1586:
[----:B------:R-:W-:Y:S05]  /*17fa0*/  BSYNC B1 ;  /* 0x0000000000017941 */ /* 0x000fea0003800000 */
.L_x_1585:
        /* <DEDUP_REMOVED lines=9> */
.L_x_1587:
[----:B------:R-:W-:Y:S02]  /*18040*/  IMAD.MOV.U32 R13, RZ, RZ, R23 ;  /* 0x000000ffff0d7224 */ /* 0x000fe400078e0017 */
[----:B------:R-:W-:Y:S02]  /*18050*/  IMAD.MOV.U32 R12, RZ, RZ, 0x1 ;  /* 0x00000001ff0c7424 */ /* 0x000fe400078e00ff */
[----:B------:R-:W-:-:S07]  /*18060*/  IMAD.MOV.U32 R2, RZ, RZ, R14 ;  /* 0x000000ffff027224 */ /* 0x000fce00078e000e */
[----:B------:R-:W-:Y:S05]  /*18070*/  WARPSYNC.COLLECTIVE R15, `(.L_x_1588) ;  /* 0x000000000f087348 */ /* 0x000fea0003c00000 */
[----:B------:R0:W1:Y:S02]  /*18080*/  SHFL.IDX P6, R14, R13, R12, R11 ;  /* 0x0000000c0d0e7389 */ /* 0x00006400000c000b */
[----:B01----:R-:W-:Y:S01]  /*18090*/  ENDCOLLECTIVE ;  /* 0x000000000000791b */ /* 0x003fe20003800000 */
.L_x_1588:
        /* <DEDUP_REMOVED lines=14> */
.L_x_1589:
[----:B------:R-:W-:Y:S02]  /*18180*/  IMAD.MOV.U32 R13, RZ, RZ, R23 ;  /* 0x000000ffff0d7224 */ /* 0x000fe400078e0017 */
[----:B------:R-:W-:Y:S02]  /*18190*/  IMAD.MOV.U32 R12, RZ, RZ, 0x2 ;  /* 0x00000002ff0c7424 */ /* 0x000fe400078e00ff */
[----:B------:R-:W-:-:S07]  /*181a0*/  IMAD.MOV.U32 R2, RZ, RZ, R14 ;  /* 0x000000ffff027224 */ /* 0x000fce00078e000e */
[----:B------:R-:W-:Y:S05]  /*181b0*/  WARPSYNC.COLLECTIVE R15, `(.L_x_1590) ;  /* 0x000000000f087348 */ /* 0x000fea0003c00000 */
[----:B------:R0:W1:Y:S02]  /*181c0*/  SHFL.IDX P6, R14, R13, R12, R11 ;  /* 0x0000000c0d0e7389 */ /* 0x00006400000c000b */
[----:B01----:R-:W-:Y:S01]  /*181d0*/  ENDCOLLECTIVE ;  /* 0x000000000000791b */ /* 0x003fe20003800000 */
.L_x_1590:
        /* <DEDUP_REMOVED lines=14> */
.L_x_1591:
[----:B------:R-:W-:Y:S02]  /*182c0*/  IMAD.MOV.U32 R13, RZ, RZ, R23 ;  /* 0x000000ffff0d7224 */ /* 0x000fe400078e0017 */
[----:B------:R-:W-:Y:S02]  /*182d0*/  IMAD.MOV.U32 R12, RZ, RZ, 0x3 ;  /* 0x00000003ff0c7424 */ /* 0x000fe400078e00ff */
[----:B------:R-:W-:-:S07]  /*182e0*/  IMAD.MOV.U32 R2, RZ, RZ, R14 ;  /* 0x000000ffff027224 */ /* 0x000fce00078e000e */
[----:B------:R-:W-:Y:S05]  /*182f0*/  WARPSYNC.COLLECTIVE R15, `(.L_x_1592) ;  /* 0x000000000f087348 */ /* 0x000fea0003c00000 */
[----:B------:R0:W1:Y:S02]  /*18300*/  SHFL.IDX P6, R14, R13, R12, R11 ;  /* 0x0000000c0d0e7389 */ /* 0x00006400000c000b */
[----:B01----:R-:W-:Y:S01]  /*18310*/  ENDCOLLECTIVE ;  /* 0x000000000000791b */ /* 0x003fe20003800000 */
.L_x_1592:
        /* <DEDUP_REMOVED lines=14> */
.L_x_1593:
[----:B------:R-:W-:Y:S02]  /*18400*/  IMAD.MOV.U32 R13, RZ, RZ, R23 ;  /* 0x000000ffff0d7224 */ /* 0x000fe400078e0017 */
[----:B------:R-:W-:Y:S02]  /*18410*/  IMAD.MOV.U32 R12, RZ, RZ, 0x4 ;  /* 0x00000004ff0c7424 */ /* 0x000fe400078e00ff */
[----:B------:R-:W-:-:S07]  /*18420*/  IMAD.MOV.U32 R2, RZ, RZ, R14 ;  /* 0x000000ffff027224 */ /* 0x000fce00078e000e */
[----:B------:R-:W-:Y:S05]  /*18430*/  WARPSYNC.COLLECTIVE R15, `(.L_x_1594) ;  /* 0x000000000f087348 */ /* 0x000fea0003c00000 */
[----:B------:R0:W1:Y:S02]  /*18440*/  SHFL.IDX P6, R14, R13, R12, R11 ;  /* 0x0000000c0d0e7389 */ /* 0x00006400000c000b */
[----:B01----:R-:W-:Y:S01]  /*18450*/  ENDCOLLECTIVE ;  /* 0x000000000000791b */ /* 0x003fe20003800000 */
.L_x_1594:
        /* <DEDUP_REMOVED lines=14> */
.L_x_1595:
[----:B------:R-:W-:Y:S02]  /*18540*/  IMAD.MOV.U32 R13, RZ, RZ, R23 ;  /* 0x000000ffff0d7224 */ /* 0x000fe400078e0017 */
[----:B------:R-:W-:Y:S02]  /*18550*/  IMAD.MOV.U32 R12, RZ, RZ, 0x5 ;  /* 0x00000005ff0c7424 */ /* 0x000fe400078e00ff */
[----:B------:R-:W-:-:S07]  /*18560*/  IMAD.MOV.U32 R2, RZ, RZ, R14 ;  /* 0x000000ffff027224 */ /* 0x000fce00078e000e */
[----:B------:R-:W-:Y:S05]  /*18570*/  WARPSYNC.COLLECTIVE R15, `(.L_x_1596) ;  /* 0x000000000f087348 */ /* 0x000fea0003c00000 */
[----:B------:R0:W1:Y:S02]  /*18580*/  SHFL.IDX P6, R14, R13, R12, R11 ;  /* 0x0000000c0d0e7389 */ /* 0x00006400000c000b */
[----:B01----:R-:W-:Y:S01]  /*18590*/  ENDCOLLECTIVE ;  /* 0x000000000000791b */ /* 0x003fe20003800000 */
.L_x_1596:
        /* <DEDUP_REMOVED lines=14> */
.L_x_1597:
[----:B------:R-:W-:Y:S02]  /*18680*/  IMAD.MOV.U32 R13, RZ, RZ, R23 ;  /* 0x000000ffff0d7224 */ /* 0x000fe400078e0017 */
[----:B------:R-:W-:Y:S02]  /*18690*/  IMAD.MOV.U32 R12, RZ, RZ, 0x6 ;  /* 0x00000006ff0c7424 */ /* 0x000fe400078e00ff */
[----:B------:R-:W-:-:S07]  /*186a0*/  IMAD.MOV.U32 R2, RZ, RZ, R14 ;  /* 0x000000ffff027224 */ /* 0x000fce00078e000e */
[----:B------:R-:W-:Y:S05]  /*186b0*/  WARPSYNC.COLLECTIVE R15, `(.L_x_1598) ;  /* 0x000000000f087348 */ /* 0x000fea0003c00000 */
[----:B------:R0:W1:Y:S02]  /*186c0*/  SHFL.IDX P6, R14, R13, R12, R11 ;  /* 0x0000000c0d0e7389 */ /* 0x00006400000c000b */
[----:B01----:R-:W-:Y:S01]  /*186d0*/  ENDCOLLECTIVE ;  /* 0x000000000000791b */ /* 0x003fe20003800000 */
.L_x_1598:
        /* <DEDUP_REMOVED lines=14> */
.L_x_1599:
[----:B------:R-:W-:Y:S02]  /*187c0*/  IMAD.MOV.U32 R13, RZ, RZ, R23 ;  /* 0x000000ffff0d7224 */ /* 0x000fe400078e0017 */
[----:B------:R-:W-:Y:S02]  /*187d0*/  IMAD.MOV.U32 R12, RZ, RZ, 0x7 ;  /* 0x00000007ff0c7424 */ /* 0x000fe400078e00ff */
[----:B------:R-:W-:-:S07]  /*187e0*/  IMAD.MOV.U32 R2, RZ, RZ, R14 ;  /* 0x000000ffff027224 */ /* 0x000fce00078e000e */
[----:B------:R-:W-:Y:S05]  /*187f0*/  WARPSYNC.COLLECTIVE R15, `(.L_x_1600) ;  /* 0x000000000f087348 */ /* 0x000fea0003c00000 */
[----:B------:R0:W1:Y:S02]  /*18800*/  SHFL.IDX P6, R14, R13, R12, R11 ;  /* 0x0000000c0d0e7389 */ /* 0x00006400000c000b */
[----:B01----:R-:W-:Y:S01]  /*18810*/  ENDCOLLECTIVE ;  /* 0x000000000000791b */ /* 0x003fe20003800000 */
.L_x_1600:
        /* <DEDUP_REMOVED lines=13> */
.L_x_1601:
[----:B------:R-:W-:Y:S01]  /*188f0*/  @!PT LDS RZ, [RZ] ;  /* 0x00000000fffff984 */ /* 0x000fe20000000800 */
[----:B------:R-:W-:Y:S01]  /*18900*/  @!PT LDS RZ, [RZ] ;  /* 0x00000000fffff984 */ /* 0x000fe20000000800 */
[----:B------:R-:W-:Y:S01]  /*18910*/  @!PT LDS RZ, [RZ] ;  /* 0x00000000fffff984 */ /* 0x000fe20000000800 */
[----:B------:R1:W-:Y:S01]  /*18920*/  LDGSTS.E.BYPASS.LTC128B.128 [R7+0x7400], desc[UR54][R2.64+0x80], !P0 ;  /* 0x0740008002077fae */ /* 0x0003e2000c101d76 */
[----:B------:R-:W-:Y:S05]  /*18930*/  BRA `(.L_x_1602) ;  /* 0xffffffb400d87947 */ /* 0x000fea000383ffff */
.L_x_1493:
[----:B0-----:R0:W1:Y:S02]  /*18940*/  SYNCS.PHASECHK.TRANS64.TRYWAIT P0, [R0+URZ+0x28860], R3 ;  /* 0x02886003000075a7 */ /* 0x001064000800017f */
[----:B-1----:R-:W-:Y:S05]  /*18950*/  @!P0 NANOSLEEP.SYNCS 0x989680 ;  /* 0x009896800000895d */ /* 0x002fea0003900000 */
[----:B------:R-:W1:Y:S02]  /*18960*/  @!P0 SYNCS.PHASECHK.TRANS64 P0, [R0+URZ+0x28860], R3 ;  /* 0x02886003000085a7 */ /* 0x000e64000800007f */
[----:B-1----:R-:W-:Y:S05]  /*18970*/  @!P0 BRA `(.L_x_1493) ;  /* 0xfffffffc00f08947 */ /* 0x002fea000383ffff */
[----:B------:R-:W-:Y:S05]  /*18980*/  BRA `(.L_x_1603) ;  /* 0xffffffb800f47947 */ /* 0x000fea000383ffff */
.L_x_1494:
        /* <DEDUP_REMOVED lines=8> */
.L_x_1605:
[----:B------:R-:W-:Y:S05]  /*18a10*/  BSYNC B0 ;  /* 0x0000000000007941 */ /* 0x000fea0003800000 */
.L_x_1604:
        /* <DEDUP_REMOVED lines=9> */
.L_x_1606:
[----:B------:R-:W-:Y:S01]  /*18ab0*/  ULDC UR4, c[0x0][0x2f4] ;  /* 0x0000bd0000047ab9 */ /* 0x000fe20000000800 */
[----:B------:R-:W-:Y:S01]  /*18ac0*/  IMAD R4, R9, 0x2, R22 ;  /* 0x0000000209047824 */ /* 0x000fe200078e0216 */
        /* <DEDUP_REMOVED lines=10> */
.L_x_1607:
        /* <DEDUP_REMOVED lines=13> */
.L_x_1608:
[----:B------:R-:W-:Y:S02]  /*18c40*/  IMAD.MOV.U32 R13, RZ, RZ, R23 ;  /* 0x000000ffff0d7224 */ /* 0x000fe400078e0017 */
[----:B------:R-:W-:Y:S02]  /*18c50*/  IMAD.MOV.U32 R12, RZ, RZ, 0x2 ;  /* 0x00000002ff0c7424 */ /* 0x000fe400078e00ff */
[----:B------:R-:W-:-:S07]  /*18c60*/  IMAD.MOV.U32 R10, RZ, RZ, R14 ;  /* 0x000000ffff0a7224 */ /* 0x000fce00078e000e */
[----:B------:R-:W-:Y:S05]  /*18c70*/  WARPSYNC.COLLECTIVE R15, `(.L_x_1609) ;  /* 0x000000000f087348 */ /* 0x000fea0003c00000 */
[----:B------:R0:W1:Y:S02]  /*18c80*/  SHFL.IDX P6, R14, R13, R12, R11 ;  /* 0x0000000c0d0e7389 */ /* 0x00006400000c000b */
[----:B01----:R-:W-:Y:S01]  /*18c90*/  ENDCOLLECTIVE ;  /* 0x000000000000791b */ /* 0x003fe20003800000 */
.L_x_1609:
[----:B------:R-:W-:-:S05]  /*18ca0*/  IADD3 R2, P2, R10, R5, RZ ;  /* 0x000000050a027210 */ /* 0x000fca0007f5e0ff */
[----:B------:R-:W-:-:S05]  /*18cb0*/  IMAD.X R3, RZ, RZ, R7, P2 ;  /* 0x000000ffff037224 */ /* 0x000fca00010e0607 */
[----:B------:R-:W-:Y:S01]  /*18cc0*/  @!PT LDS RZ, [RZ] ;  /* 0x00000000fffff984 */ /* 0x000fe20000000800 */
[----:B------:R-:W-:Y:S01]  /*18cd0*/  @!PT LDS RZ, [RZ] ;  /* 0x00000000fffff984 */ /* 0x000fe20000000800 */
[----:B------:R-:W-:Y:S01]  /*18ce0*/  @!PT LDS RZ, [RZ] ;  /* 0x00000000fffff984 */ /* 0x000fe20000000800 */
[----:B------:R0:W-:Y:S01]  /*18cf0*/  LDGSTS.E.BYPASS.LTC128B.128 [R4+0xc00], desc[UR54][R2.64], !P3 ;  /* 0x00c0000002047fae */ /* 0x0001e2000d901d76 */
[----:B------:R-:W-:Y:S01]  /*18d00*/  IMAD.MOV.U32 R13, RZ, RZ, R17 ;  /* 0x000000ffff0d7224 */ /* 0x000fe200078e0011 */
[C---:B------:R-:W-:Y:S02]  /*18d10*/  ISETP.LT.OR P3, PT, R6.reuse, 0x21, P1 ;  /* 0x000000210600780c */ /* 0x040fe40000f61670 */
[----:B------:R0:W-:Y:S01]  /*18d20*/  LDGSTS.E.BYPASS.LTC128B.128 [R4+0x4c00], desc[UR54][R2.64+0x80], !P4 ;  /* 0x04c0008002047fae */ /* 0x0001e2000e101d76 */
[----:B------:R-:W-:Y:S01]  /*18d30*/  ISETP.LT.OR P4, PT, R6, 0x21, P0 ;  /* 0x000000210600780c */ /* 0x000fe20000781670 */
[----:B------:R-:W-:-:S12]  /*18d40*/  IMAD.MOV.U32 R8, RZ, RZ, R14 ;  /* 0x000000ffff087224 */ /* 0x000fd800078e000e */
[----:B0-----:R-:W-:Y:S05]  /*18d50*/  WARPSYNC.COLLECTIVE R15, `(.L_x_1610) ;  /* 0x000000000f087348 */ /* 0x001fea0003c00000 */
[----:B------:R1:W2:Y:S02]  /*18d60*/  SHFL.IDX P6, R14, R13, R12, R11 ;  /* 0x0000000c0d0e7389 */ /* 0x0002a400000c000b */
[----:B012---:R-:W-:Y:S01]  /*18d70*/  ENDCOLLECTIVE ;  /* 0x000000000000791b */ /* 0x007fe20003800000 */
.L_x_1610:
[----:B------:R-:W-:Y:S02]  /*18d80*/  IMAD.MOV.U32 R13, RZ, RZ, R23 ;  /* 0x000000ffff0d7224 */ /* 0x000fe400078e0017 */
[----:B------:R-:W-:Y:S01]  /*18d90*/  IMAD.MOV.U32 R12, RZ, RZ, 0x3 ;  /* 0x00000003ff0c7424 */ /* 0x000fe200078e00ff */
[----:B------:R-:W-:-:S13]  /*18da0*/  IADD3 R2, P2, R14, R5, RZ ;  /* 0x000000050e027210 */ /* 0x000fda0007f5e0ff */
[----:B------:R-:W-:Y:S05]  /*18db0*/  WARPSYNC.COLLECTIVE R15, `(.L_x_1611) ;  /* 0x000000000f087348 */ /* 0x000fea0003c00000 */
[----:B------:R0:W1:Y:S02]  /*18dc0*/  SHFL.IDX P6, R14, R13, R12, R11 ;  /* 0x0000000c0d0e7389 */ /* 0x00006400000c000b */
[----:B01----:R-:W-:Y:S01]  /*18dd0*/  ENDCOLLECTIVE ;  /* 0x000000000000791b */ /* 0x003fe20003800000 */
.L_x_1611:
        /* <DEDUP_REMOVED lines=13> */
.L_x_1612:
[----:B------:R-:W-:Y:S02]  /*18eb0*/  IMAD.MOV.U32 R13, RZ, RZ, R23 ;  /* 0x000000ffff0d7224 */ /* 0x000fe400078e0017 */
[----:B------:R-:W-:Y:S01]  /*18ec0*/  IMAD.MOV.U32 R12, RZ, RZ, 0x4 ;  /* 0x00000004ff0c7424 */ /* 0x000fe200078e00ff */
[----:B------:R-:W-:-:S13]  /*18ed0*/  IADD3 R2, P2, R14, R5, RZ ;  /* 0x000000050e027210 */ /* 0x000fda0007f5e0ff */
[----:B------:R-:W-:Y:S05]  /*18ee0*/  WARPSYNC.COLLECTIVE R15, `(.L_x_1613) ;  /* 0x000000000f087348 */ /* 0x000fea0003c00000 */
[----:B------:R0:W1:Y:S02]  /*18ef0*/  SHFL.IDX P6, R14, R13, R12, R11 ;  /* 0x0000000c0d0e7389 */ /* 0x00006400000c000b */
[----:B01----:R-:W-:Y:S01]  /*18f00*/  ENDCOLLECTIVE ;  /* 0x000000000000791b */ /* 0x003fe20003800000 */
.L_x_1613:
        /* <DEDUP_REMOVED lines=13> */
.L_x_1614:
[----:B------:R-:W-:Y:S02]  /*18fe0*/  IMAD.MOV.U32 R13, RZ, RZ, R23 ;  /* 0x000000ffff0d7224 */ /* 0x000fe400078e0017 */
[----:B------:R-:W-:Y:S02]  /*18ff0*/  IMAD.MOV.U32 R12, RZ, RZ, 0x5 ;  /* 0x00000005ff0c7424 */ /* 0x000fe400078e00ff */
[----:B------:R-:W-:-:S07]  /*19000*/  IMAD.MOV.U32 R10, RZ, RZ, R14 ;  /* 0x000000ffff0a7224 */ /* 0x000fce00078e000e */
[----:B------:R-:W-:Y:S05]  /*19010*/  WARPSYNC.COLLECTIVE R15, `(.L_x_1615) ;  /* 0x000000000f087348 */ /* 0x000fea0003c00000 */
[----:B------:R0:W1:Y:S02]  /*19020*/  SHFL.IDX P6, R14, R13, R12, R11 ;  /* 0x0000000c0d0e7389 */ /* 0x00006400000c000b */
[----:B01----:R-:W-:Y:S01]  /*19030*/  ENDCOLLECTIVE ;  /* 0x000000000000791b */ /* 0x003fe20003800000 */
.L_x_1615:
        /* <DEDUP_REMOVED lines=14> */
.L_x_1616:
[----:B------:R-:W-:Y:S02]  /*19120*/  IMAD.MOV.U32 R13, RZ, RZ, R23 ;  /* 0x000000ffff0d7224 */ /* 0x000fe400078e0017 */
[----:B------:R-:W-:Y:S01]  /*19130*/  IMAD.MOV.U32 R12, RZ, RZ, 0x6 ;  /* 0x00000006ff0c7424 */ /* 0x000fe200078e00ff */
[----:B------:R-:W-:-:S13]  /*19140*/  IADD3 R2, P2, R14, R5, RZ ;  /* 0x000000050e027210 */ /* 0x000fda0007f5e0ff */
[----:B------:R-:W-:Y:S05]  /*19150*/  WARPSYNC.COLLECTIVE R15, `(.L_x_1617) ;  /* 0x000000000f087348 */ /* 0x000fea0003c00000 */
[----:B------:R0:W1:Y:S02]  /*19160*/  SHFL.IDX P6, R14, R13, R12, R11 ;  /* 0x0000000c0d0e7389 */ /* 0x00006400000c000b */
[----:B01----:R-:W-:Y:S01]  /*19170*/  ENDCOLLECTIVE ;  /* 0x000000000000791b */ /* 0x003fe20003800000 */
.L_x_1617:
        /* <DEDUP_REMOVED lines=13> */
.L_x_1618:
[----:B------:R-:W-:Y:S02]  /*19250*/  IMAD.MOV.U32 R13, RZ, RZ, R23 ;  /* 0x000000ffff0d7224 */ /* 0x000fe400078e0017 */
[----:B------:R-:W-:Y:S02]  /*19260*/  IMAD.MOV.U32 R12, RZ, RZ, 0x7 ;  /* 0x00000007ff0c7424 */ /* 0x000fe400078e00ff */
[----:B------:R-:W-:-:S07]  /*19270*/  IMAD.MOV.U32 R10, RZ, RZ, R14 ;  /* 0x000000ffff0a7224 */ /* 0x000fce00078e000e */
[----:B------:R-:W-:Y:S05]  /*19280*/  WARPSYNC.COLLECTIVE R15, `(.L_x_1619) ;  /* 0x000000000f087348 */ /* 0x000fea0003c00000 */
[----:B------:R0:W1:Y:S02]  /*19290*/  SHFL.IDX P6, R14, R13, R12, R11 ;  /* 0x0000000c0d0e7389 */ /* 0x00006400000c000b */
[----:B01----:R-:W-:Y:S01]  /*192a0*/  ENDCOLLECTIVE ;  /* 0x000000000000791b */ /* 0x003fe20003800000 */
.L_x_1619:
        /* <DEDUP_REMOVED lines=12> */
.L_x_1620:
[----:B------:R-:W-:Y:S05]  /*19370*/  BRA `(.L_x_1621) ;  /* 0xffffffb400947947 */ /* 0x000fea000383ffff */
.L_x_1499:
        /* <DEDUP_REMOVED lines=8> */
.L_x_1623:
[----:B------:R-:W-:Y:S05]  /*19400*/  BSYNC B0 ;  /* 0x0000000000007941 */ /* 0x000fea0003800000 */
.L_x_1622:
[----:B------:R-:W-:Y:S02]  /*19410*/  IMAD.MOV.U32 R13, RZ, RZ, R16 ;  /* 0x000000ffff0d7224 */ /* 0x000fe400078e0010 */
[----:B------:R-:W-:Y:S02]  /*19420*/  IMAD.MOV.U32 R12, RZ, RZ, 0x1 ;  /* 0x00000001ff0c7424 */ /* 0x000fe400078e00ff */
[----:B------:R-:W-:Y:S02]  /*19430*/  IMAD.MOV.U32 R11, RZ, RZ, 0x1f ;  /* 0x0000001fff0b7424 */ /* 0x000fe400078e00ff */
[----:B------:R-:W-:Y:S02]  /*19440*/  IMAD.MOV.U32 R15, RZ, RZ, -0x1 ;  /* 0xffffffffff0f7424 */ /* 0x000fe400078e00ff */
[----:B------:R-:W-:Y:S02]  /*19450*/  IMAD.IADD R7, R19, 0x1, R8 ;  /* 0x0000000113077824 */ /* 0x000fe400078e0208 */
[----:B------:R-:W-:-:S07]  /*19460*/  IMAD.MOV.U32 R5, RZ, RZ, R14 ;  /* 0x000000ffff057224 */ /* 0x000fce00078e000e */
[----:B------:R-:W-:Y:S05]  /*19470*/  WARPSYNC.COLLECTIVE R15, `(.L_x_1624) ;  /* 0x000000000f087348 */ /* 0x000fea0003c00000 */
[----:B------:R0:W1:Y:S02]  /*19480*/  SHFL.IDX P6, R14, R13, R12, R11 ;  /* 0x0000000c0d0e7389 */ /* 0x00006400000c000b */
[----:B01----:R-:W-:Y:S01]  /*19490*/  ENDCOLLECTIVE ;  /* 0x000000000000791b */ /* 0x003fe20003800000 */
.L_x_1624:
        /* <DEDUP_REMOVED lines=18> */
.L_x_1625:
[----:B------:R-:W-:Y:S01]  /*195c0*/  IMAD.MOV.U32 R12, RZ, RZ, 0x2 ;  /* 0x00000002ff0c7424 */ /* 0x000fe200078e00ff */
[----:B------:R-:W-:-:S05]  /*195d0*/  SEL R7, R14, RZ, P1 ;  /* 0x000000ff0e077207 */ /* 0x000fca0000800000 */
[----:B------:R-:W-:-:S04]  /*195e0*/  IMAD.IADD R6, R4, 0x1, R7 ;  /* 0x0000000104067824 */ /* 0x000fc800078e0207 */
[----:B------:R-:W-:-:S07]  /*195f0*/  IMAD.MOV.U32 R13, RZ, RZ, R6 ;  /* 0x000000ffff0d7224 */ /* 0x000fce00078e0006 */
[----:B------:R-:W-:Y:S05]  /*19600*/  WARPSYNC.COLLECTIVE R15, `(.L_x_1626) ;  /* 0x000000000f087348 */ /* 0x000fea0003c00000 */
[----:B------:R0:W1:Y:S02]  /*19610*/  SHFL.UP P6, R14, R13, R12, R11 ;  /* 0x0400000c0d0e7389 */ /* 0x00006400000c000b */
[----:B01----:R-:W-:Y:S01]  /*19620*/  ENDCOLLECTIVE ;  /* 0x000000000000791b */ /* 0x003fe20003800000 */
.L_x_1626:
[----:B------:R-:W-:Y:S01]  /*19630*/  IMAD.MOV.U32 R12, RZ, RZ, 0x4 ;  /* 0x00000004ff0c7424 */ /* 0x000fe200078e00ff */
[----:B------:R-:W-:-:S05]  /*19640*/  SEL R7, R14, RZ, P2 ;  /* 0x000000ff0e077207 */ /* 0x000fca0001000000 */
[----:B------:R-:W-:-:S04]  /*19650*/  IMAD.IADD R7, R6, 0x1, R7 ;  /* 0x0000000106077824 */ /* 0x000fc800078e0207 */
[----:B------:R-:W-:-:S07]  /*19660*/  IMAD.MOV.U32 R13, RZ, RZ, R7 ;  /* 0x000000ffff0d7224 */ /* 0x000fce00078e0007 */
[----:B------:R-:W-:Y:S05]  /*19670*/  WARPSYNC.COLLECTIVE R15, `(.L_x_1627) ;  /* 0x000000000f087348 */ /* 0x000fea0003c00000 */
[----:B------:R0:W1:Y:S02]  /*19680*/  SHFL.UP P6, R14, R13, R12, R11 ;  /* 0x0400000c0d0e7389 */ /* 0x00006400000c000b */
[----:B01----:R-:W-:Y:S01]  /*19690*/  ENDCOLLECTIVE ;  /* 0x000000000000791b */ /* 0x003fe20003800000 */
.L_x_1627:
[----:B------:R-:W-:Y:S01]  /*196a0*/  IMAD.MOV.U32 R12, RZ, RZ, 0x8 ;  /* 0x00000008ff0c7424 */ /* 0x000fe200078e00ff */
[----:B------:R-:W-:-:S05]  /*196b0*/  SEL R2, R14, RZ, P3 ;  /* 0x000000ff0e027207 */ /* 0x000fca0001800000 */
[----:B------:R-:W-:-:S04]  /*196c0*/  IMAD.IADD R2, R7, 0x1, R2 ;  /* 0x0000000107027824 */ /* 0x000fc800078e0202 */
[----:B------:R-:W-:-:S07]  /*196d0*/  IMAD.MOV.U32 R13, RZ, RZ, R2 ;  /* 0x000000ffff0d7224 */ /* 0x000fce00078e0002 */
[----:B------:R-:W-:Y:S05]  /*196e0*/  WARPSYNC.COLLECTIVE R15, `(.L_x_1628) ;  /* 0x000000000f087348 */ /* 0x000fea0003c00000 */
[----:B------:R0:W1:Y:S02]  /*196f0*/  SHFL.UP P6, R14, R13, R12, R11 ;  /* 0x0400000c0d0e7389 */ /* 0x00006400000c000b */
[----:B01----:R-:W-:Y:S01]  /*19700*/  ENDCOLLECTIVE ;  /* 0x000000000000791b */ /* 0x003fe20003800000 */
.L_x_1628:
[----:B------:R-:W-:Y:S01]  /*19710*/  IMAD.MOV.U32 R12, RZ, RZ, 0x10 ;  /* 0x00000010ff0c7424 */ /* 0x000fe200078e00ff */
[----:B------:R-:W-:-:S05]  /*19720*/  SEL R3, R14, RZ, P4 ;  /* 0x000000ff0e037207 */ /* 0x000fca0002000000 */
[----:B------:R-:W-:-:S04]  /*19730*/  IMAD.IADD R3, R2, 0x1, R3 ;  /* 0x0000000102037824 */ /* 0x000fc800078e0203 */
[----:B------:R-:W-:-:S07]  /*19740*/  IMAD.MOV.U32 R13, RZ, RZ, R3 ;  /* 0x000000ffff0d7224 */ /* 0x000fce00078e0003 */
[----:B------:R-:W-:Y:S05]  /*19750*/  WARPSYNC.COLLECTIVE R15, `(.L_x_1629) ;  /* 0x000000000f087348 */ /* 0x000fea0003c00000 */
[----:B------:R0:W1:Y:S02]  /*19760*/  SHFL.UP P6, R14, R13, R12, R11 ;  /* 0x0400000c0d0e7389 */ /* 0x00006400000c000b */
[----:B01----:R-:W-:Y:S01]  /*19770*/  ENDCOLLECTIVE ;  /* 0x000000000000791b */ /* 0x003fe20003800000 */
.L_x_1629:
        /* <DEDUP_REMOVED lines=8> */
.L_x_1630:
[----:B------:R-:W-:Y:S05]  /*19800*/  BRA `(.L_x_1631) ;  /* 0xffffffb400a07947 */ /* 0x000fea000383ffff */
.L_x_1504:
        /* <DEDUP_REMOVED lines=8> */
.L_x_1633:
[----:B------:R-:W-:Y:S05]  /*19890*/  BSYNC B0 ;  /* 0x0000000000007941 */ /* 0x000fea0003800000 */
.L_x_1632:
        /* <DEDUP_REMOVED lines=8> */
.L_x_1634:
[----:B------:R-:W-:Y:S01]  /*19920*/  IMAD.MOV.U32 R12, RZ, RZ, 0x4 ;  /* 0x00000004ff0c7424 */ /* 0x000fe200078e00ff */
[----:B------:R-:W-:-:S05]  /*19930*/  SEL R0, R14, RZ, P2 ;  /* 0x000000ff0e007207 */ /* 0x000fca0001000000 */
[----:B------:R-:W-:-:S04]  /*19940*/  IMAD.IADD R0, R13, 0x1, R0 ;  /* 0x000000010d007824 */ /* 0x000fc800078e0200 */
[----:B------:R-:W-:-:S07]  /*19950*/  IMAD.MOV.U32 R13, RZ, RZ, R0 ;  /* 0x000000ffff0d7224 */ /* 0x000fce00078e0000 */
[----:B------:R-:W-:Y:S05]  /*19960*/  WARPSYNC.COLLECTIVE R15, `(.L_x_1635) ;  /* 0x000000000f087348 */ /* 0x000fea0003c00000 */
[----:B------:R0:W1:Y:S02]  /*19970*/  SHFL.UP P6, R14, R13, R12, R11 ;  /* 0x0400000c0d0e7389 */ /* 0x00006400000c000b */
[----:B01----:R-:W-:Y:S01]  /*19980*/  ENDCOLLECTIVE ;  /* 0x000000000000791b */ /* 0x003fe20003800000 */
.L_x_1635:
[----:B------:R-:W-:Y:S01]  /*19990*/  IMAD.MOV.U32 R12, RZ, RZ, 0x8 ;  /* 0x00000008ff0c7424 */ /* 0x000fe200078e00ff */
[----:B------:R-:W-:-:S05]  /*199a0*/  SEL R3, R14, RZ, P3 ;  /* 0x000000ff0e037207 */ /* 0x000fca0001800000 */
[----:B------:R-:W-:-:S04]  /*199b0*/  IMAD.IADD R2, R0, 0x1, R3 ;  /* 0x0000000100027824 */ /* 0x000fc800078e0203 */
[----:B------:R-:W-:-:S07]  /*199c0*/  IMAD.MOV.U32 R13, RZ, RZ, R2 ;  /* 0x000000ffff0d7224 */ /* 0x000fce00078e0002 */
[----:B------:R-:W-:Y:S05]  /*199d0*/  WARPSYNC.COLLECTIVE R15, `(.L_x_1636) ;  /* 0x000000000f087348 */ /* 0x000fea0003c00000 */
[----:B------:R0:W1:Y:S02]  /*199e0*/  SHFL.UP P6, R14, R13, R12, R11 ;  /* 0x0400000c0d0e7389 */ /* 0x00006400000c000b */
[----:B01----:R-:W-:Y:S01]  /*199f0*/  ENDCOLLECTIVE ;  /* 0x000000000000791b */ /* 0x003fe20003800000 */
.L_x_1636:
[----:B------:R-:W-:Y:S01]  /*19a00*/  IMAD.MOV.U32 R12, RZ, RZ, 0x10 ;  /* 0x00000010ff0c7424 */ /* 0x000fe200078e00ff */
[----:B------:R-:W-:-:S05]  /*19a10*/  SEL R3, R14, RZ, P4 ;  /* 0x000000ff0e037207 */ /* 0x000fca0002000000 */
[----:B------:R-:W-:-:S04]  /*19a20*/  IMAD.IADD R3, R2, 0x1, R3 ;  /* 0x0000000102037824 */ /* 0x000fc800078e0203 */
[----:B------:R-:W-:-:S07]  /*19a30*/  IMAD.MOV.U32 R13, RZ, RZ, R3 ;  /* 0x000000ffff0d7224 */ /* 0x000fce00078e0003 */
[----:B------:R-:W-:Y:S05]  /*19a40*/  WARPSYNC.COLLECTIVE R15, `(.L_x_1637) ;  /* 0x000000000f087348 */ /* 0x000fea0003c00000 */
[----:B------:R0:W1:Y:S02]  /*19a50*/  SHFL.UP P6, R14, R13, R12, R11 ;  /* 0x0400000c0d0e7389 */ /* 0x00006400000c000b */
[----:B01----:R-:W-:Y:S01]  /*19a60*/  ENDCOLLECTIVE ;  /* 0x000000000000791b */ /* 0x003fe20003800000 */
.L_x_1637:
        /* <DEDUP_REMOVED lines=8> */
.L_x_1638:
[----:B------:R-:W-:Y:S05]  /*19af0*/  BRA `(.L_x_1639) ;  /* 0xffffffb400807947 */ /* 0x000fea000383ffff */
.L_x_1506:
[----:B------:R-:W-:Y:S01]  /*19b00*/  BSSY B0, `(.L_x_1640) ;  /* 0x0000006000007945 */ /* 0x000fe20003800000 */
[----:B------:R-:W-:Y:S01]  /*19b10*/  PLOP3.LUT P6, PT, P6, PT, PT, 0x8, 0x0 ;  /* 0x000000000000781c */ /* 0x000fe200037ce170 */
[----:B------:R-:W-:-:S12]  /*19b20*/  IMAD.MOV.U32 R15, RZ, RZ, -0x1 ;  /* 0xffffffffff0f7424 */ /* 0x000fd800078e00ff */
[----:B01----:R-:W-:Y:S05]  /*19b30*/  WARPSYNC.COLLECTIVE R15, `(.L_x_1641) ;  /* 0x000000000f087348 */ /* 0x003fea0003c00000 */
[----:B------:R-:W-:Y:S01]  /*19b40*/  VOTE.ANY R14, PT, P6 ;  /* 0x00000000000e7806 */ /* 0x000fe200030e0100 */
[----:B01----:R-:W-:Y:S06]  /*19b50*/  ENDCOLLECTIVE ;  /* 0x000000000000791b */ /* 0x003fec0003800000 */
.L_x_1641:
[----:B------:R-:W-:Y:S05]  /*19b60*/  BSYNC B0 ;  /* 0x0000000000007941 */ /* 0x000fea0003800000 */
.L_x_1640:
        /* <DEDUP_REMOVED lines=9> */
.L_x_1642:
[----:B------:R-:W-:Y:S01]  /*19c00*/  IMAD.MOV.U32 R4, RZ, RZ, R14 ;  /* 0x000000ffff047224 */ /* 0x000fe200078e000e */
[----:B------:R-:W-:Y:S06]  /*19c10*/  BRA `(.L_x_1643) ;  /* 0xffffffb400707947 */ /* 0x000fec000383ffff */
.L_x_1508:
[----:B------:R-:W-:Y:S01]  /*19c20*/  BSSY B0, `(.L_x_1644) ;  /* 0x0000007000007945 */ /* 0x000fe20003800000 */
[----:B------:R-:W-:Y:S02]  /*19c30*/  IMAD.MOV.U32 R13, RZ, RZ, R6 ;  /* 0x000000ffff0d7224 */ /* 0x000fe400078e0006 */
[----:B------:R-:W-:Y:S02]  /*19c40*/  IMAD.MOV.U32 R11, RZ, RZ, 0x1f ;  /* 0x0000001fff0b7424 */ /* 0x000fe400078e00ff */
[----:B------:R-:W-:-:S07]  /*19c50*/  IMAD.MOV.U32 R15, RZ, RZ, -0x1 ;  /* 0xffffffffff0f7424 */ /* 0x000fce00078e00ff */
[----:B0123--:R-:W-:Y:S05]  /*19c60*/  WARPSYNC.COLLECTIVE R15, `(.L_x_1645) ;  /* 0x000000000f087348 */ /* 0x00ffea0003c00000 */
[----:B------:R4:W0:Y:S02]  /*19c70*/  SHFL.IDX P6, R14, R13, R12, R11 ;  /* 0x0000000c0d0e7389 */ /* 0x00082400000c000b */
[----:B01234-:R-:W-:Y:S01]  /*19c80*/  ENDCOLLECTIVE ;  /* 0x000000000000791b */ /* 0x01ffe20003800000 */
.L_x_1645:
[----:B------:R-:W-:Y:S05]  /*19c90*/  BSYNC B0 ;  /* 0x0000000000007941 */ /* 0x000fea0003800000 */
.L_x_1644:
[----:B------:R-:W-:Y:S05]  /*19ca0*/  BRA `(.L_x_1507) ;  /* 0xffffffb400687947 */ /* 0x000fea000383ffff */
.L_x_1512:
[----:B-1----:R1:W4:Y:S02]  /*19cb0*/  SYNCS.PHASECHK.TRANS64.TRYWAIT P0, [R7+URZ+0x28820], R0 ;  /* 0x02882000070075a7 */ /* 0x002324000800017f */
[----:B----4-:R-:W-:Y:S05]  /*19cc0*/  @!P0 NANOSLEEP.SYNCS 0x989680 ;  /* 0x009896800000895d */ /* 0x010fea0003900000 */
[----:B------:R-:W4:Y:S02]  /*19cd0*/  @!P0 SYNCS.PHASECHK.TRANS64 P0, [R7+URZ+0x28820], R0 ;  /* 0x02882000070085a7 */ /* 0x000f24000800007f */
[----:B----4-:R-:W-:Y:S05]  /*19ce0*/  @!P0 BRA `(.L_x_1512) ;  /* 0xfffffffc00f08947 */ /* 0x010fea000383ffff */
[----:B------:R-:W-:Y:S05]  /*19cf0*/  BRA `(.L_x_1646) ;  /* 0xffffffb800e07947 */ /* 0x000fea000383ffff */
.L_x_1513:
[----:B------:R-:W4:Y:S01]  /*19d00*/  S2R R2, SR_TID.X ;  /* 0x0000000000027919 */ /* 0x000f220000002100 */
[----:B------:R-:W-:Y:S01]  /*19d10*/  BSSY B0, `(.L_x_1647) ;  /* 0x000000a000007945 */ /* 0x000fe20003800000 */
[----:B------:R-:W-:Y:S02]  /*19d20*/  IMAD.MOV.U32 R12, RZ, RZ, RZ ;  /* 0x000000ffff0c7224 */ /* 0x000fe400078e00ff */
[----:B------:R-:W-:Y:S02]  /*19d30*/  IMAD.MOV.U32 R11, RZ, RZ, 0x1f ;  /* 0x0000001fff0b7424 */ /* 0x000fe400078e00ff */
[----:B------:R-:W-:Y:S01]  /*19d40*/  IMAD.MOV.U32 R15, RZ, RZ, -0x1 ;  /* 0xffffffffff0f7424 */ /* 0x000fe200078e00ff */
[----:B----4-:R-:W-:-:S04]  /*19d50*/  SHF.R.U32.HI R2, RZ, 0x5, R2 ;  /* 0x00000005ff027819 */ /* 0x010fc80000011602 */
[----:B------:R-:W-:-:S05]  /*19d60*/  LOP3.LUT R2, R2, 0x3, RZ, 0xc0, !PT ;  /* 0x0000000302027812 */ /* 0x000fca00078ec0ff */
[----:B------:R-:W-:-:S07]  /*19d70*/  IMAD.MOV.U32 R13, RZ, RZ, R2 ;  /* 0x000000ffff0d7224 */ /* 0x000fce00078e0002 */
[----:B0123--:R-:W-:Y:S05]  /*19d80*/  WARPSYNC.COLLECTIVE R15, `(.L_x_1648) ;  /* 0x000000000f087348 */ /* 0x00ffea0003c00000 */
[----:B------:R4:W0:Y:S02]  /*19d90*/  SHFL.IDX P6, R14, R13, R12, R11 ;  /* 0x0000000c0d0e7389 */ /* 0x00082400000c000b */
[----:B01234-:R-:W-:Y:S01]  /*19da0*/  ENDCOLLECTIVE ;  /* 0x000000000000791b */ /* 0x01ffe20003800000 */
.L_x_1648:
[----:B------:R-:W-:Y:S05]  /*19db0*/  BSYNC B0 ;  /* 0x0000000000007941 */ /* 0x000fea0003800000 */
.L_x_1647:
[----:B------:R-:W-:Y:S05]  /*19dc0*/  BRA `(.L_x_1649) ;  /* 0xffffffb800c87947 */ /* 0x000fea000383ffff */
.L_x_1516:
[----:B------:R-:W-:Y:S01]  /*19dd0*/  BSSY B1, `(.L_x_1650) ;  /* 0x0000006000017945 */ /* 0x000fe20003800000 */
[----:B------:R-:W-:-:S07]  /*19de0*/  IMAD.MOV.U32 R15, RZ, RZ, -0x1 ;  /* 0xffffffffff0f7424 */ /* 0x000fce00078e00ff */
[----:B0123--:R-:W-:Y:S05]  /*19df0*/  WARPSYNC.COLLECTIVE R15, `(.L_x_1651) ;  /* 0x000000000f0c7348 */ /* 0x00ffea0003c00000 */
[----:B------:R-:W-:Y:S02]  /*19e00*/  ELECT P6, UR62, PT ;  /* 0x00000000003e782f */ /* 0x000fe400038c0000 */
[----:B------:R-:W-:Y:S01]  /*19e10*/  MOV R14, UR62 ;  /* 0x0000003e000e7c02 */ /* 0x000fe20008000f00 */
[----:B0123--:R-:W-:Y:S10]  /*19e20*/  ENDCOLLECTIVE ;  /* 0x000000000000791b */ /* 0x00fff40003800000 */
.L_x_1651:
[----:B------:R-:W-:Y:S05]  /*19e30*/  BSYNC B1 ;  /* 0x0000000000017941 */ /* 0x000fea0003800000 */
.L_x_1650:
[----:B------:R-:W-:Y:S05]  /*19e40*/  BRA `(.L_x_1652) ;  /* 0xffffffb800c07947 */ /* 0x000fea000383ffff */
.L_x_1518:
[----:B-1----:R1:W4:Y:S02]  /*19e50*/  SYNCS.PHASECHK.TRANS64.TRYWAIT P1, [R5+URZ+0x28840], R0 ;  /* 0x02884000050075a7 */ /* 0x002324000802017f */
[----:B----4-:R-:W-:Y:S05]  /*19e60*/  @!P1 NANOSLEEP.SYNCS 0x989680 ;  /* 0x009896800000995d */ /* 0x010fea0003900000 */
[----:B------:R-:W4:Y:S02]  /*19e70*/  @!P1 SYNCS.PHASECHK.TRANS64 P1, [R5+URZ+0x28840], R0 ;  /* 0x02884000050095a7 */ /* 0x000f24000802007f */
[----:B----4-:R-:W-:Y:S05]  /*19e80*/  @!P1 BRA `(.L_x_1518) ;  /* 0xfffffffc00f09947 */ /* 0x010fea000383ffff */
[----:B------:R-:W-:Y:S05]  /*19e90*/  BRA `(.L_x_1653) ;  /* 0xffffffb800e07947 */ /* 0x000fea000383ffff */
.L_x_1520:
[----:B----4-:R4:W0:Y:S02]  /*19ea0*/  SYNCS.PHASECHK.TRANS64.TRYWAIT P1, [R3+URZ+0x28840], R2 ;  /* 0x02884002030075a7 */ /* 0x010824000802017f */
[----:B0-----:R-:W-:Y:S05]  /*19eb0*/  @!P1 NANOSLEEP.SYNCS 0x989680 ;  /* 0x009896800000995d */ /* 0x001fea0003900000 */
[----:B------:R-:W0:Y:S02]  /*19ec0*/  @!P1 SYNCS.PHASECHK.TRANS64 P1, [R3+URZ+0x28840], R2 ;  /* 0x02884002030095a7 */ /* 0x000e24000802007f */
[----:B0-----:R-:W-:Y:S05]  /*19ed0*/  @!P1 BRA `(.L_x_1520) ;  /* 0xfffffffc00f09947 */ /* 0x001fea000383ffff */
[----:B------:R-:W-:Y:S05]  /*19ee0*/  BRA `(.L_x_1654) ;  /* 0xffffffb800ec7947 */ /* 0x000fea000383ffff */
.L_x_1522:
[----:B------:R0:W0:Y:S02]  /*19ef0*/  SYNCS.PHASECHK.TRANS64.TRYWAIT P1, [R5+URZ+0x28860], R0 ;  /* 0x02886000050075a7 */ /* 0x000024000802017f */
[----:B0-----:R-:W-:Y:S05]  /*19f00*/  @!P1 NANOSLEEP.SYNCS 0x989680 ;  /* 0x009896800000995d */ /* 0x001fea0003900000 */
[----:B------:R-:W0:Y:S02]  /*19f10*/  @!P1 SYNCS.PHASECHK.TRANS64 P1, [R5+URZ+0x28860], R0 ;  /* 0x02886000050095a7 */ /* 0x000e24000802007f */
[----:B0-----:R-:W-:Y:S05]  /*19f20*/  @!P1 BRA `(.L_x_1522) ;  /* 0xfffffffc00f09947 */ /* 0x001fea000383ffff */
[----:B------:R-:W-:Y:S05]  /*19f30*/  BRA `(.L_x_1655) ;  /* 0xffffffb800e87947 */ /* 0x000fea000383ffff */
.L_x_1656:
        /* <DEDUP_REMOVED lines=12> */
.L_x_3482:


//--------------------- .text._ZN7cutlass13device_kernelIN5flash11enable_sm90INS1_16FlashAttnFwdSm90INS1_25CollectiveMainloopFwdSm90ILi2EN4cute5tupleIJNS5_1CILi1EEES8_S8_EEENS6_IJNS7_ILi128EEESA_SA_EEELi128ENS_10bfloat16_tEfNS_4arch4Sm90ELb0ELb1ELb0ELb1ELb1ELb1ELb0ELb1ELb1ELb1ELb0ELb0EEENS1_21CollectiveEpilogueFwdISB_S9_SC_SE_Li256ELb1ELb1ELb0ELb0EEENS1_36VarlenDynamicPersistentTileSchedulerILi128ELi128ELi256ELi128ELb0ELb1ELb1ELb1ELb0ELb1EEEEEEEEEvNT_6ParamsE --------------------------
	.section	.text._ZN7cutlass13device_kernelIN5flash11enable_sm90INS1_16FlashAttnFwdSm90INS1_25CollectiveMainloopFwdSm90ILi2EN4cute5tupleIJNS5_1CILi1EEES8_S8_EEENS6_IJNS7_ILi128EEESA_SA_EEELi128ENS_10bfloat16_tEfNS_4arch4Sm90ELb0ELb1ELb0ELb1ELb1ELb1ELb0ELb1ELb1ELb1ELb0ELb0EEENS1_21CollectiveEpilogueFwdISB_S9_SC_SE_Li256ELb1ELb1ELb0ELb0EEENS1_36VarlenDynamicPersistentTileSchedulerILi128ELi128ELi256ELi128ELb0ELb1ELb1ELb1ELb0ELb1EEEEEEEEEvNT_6ParamsE,"ax",@progbits
	.align	128
.text._ZN7cutlass13device_kernelIN5flash11enable_sm90INS1_16FlashAttnFwdSm90INS1_25CollectiveMainloopFwdSm90ILi2EN4cute5tupleIJNS5_1CILi1EEES8_S8_EEENS6_IJNS7_ILi128EEESA_SA_EEELi128ENS_10bfloat16_tEfNS_4arch4Sm90ELb0ELb1ELb0ELb1ELb1ELb1ELb0ELb1ELb1ELb1ELb0ELb0EEENS1_21CollectiveEpilogueFwdISB_S9_SC_SE_Li256ELb1ELb1ELb0ELb0EEENS1_36VarlenDynamicPersistentTileSchedulerILi128ELi128ELi256ELi128ELb0ELb1ELb1ELb1ELb0ELb1EEEEEEEEEvNT_6ParamsE:
        .type           _ZN7cutlass13device_kernelIN5flash11enable_sm90INS1_16FlashAttnFwdSm90INS1_25CollectiveMainloopFwdSm90ILi2EN4cute5tupleIJNS5_1CILi1EEES8_S8_EEENS6_IJNS7_ILi128EEESA_SA_EEELi128ENS_10bfloat16_tEfNS_4arch4Sm90ELb0ELb1ELb0ELb1ELb1ELb1ELb0ELb1ELb1ELb1ELb0ELb0EEENS1_21CollectiveEpilogueFwdISB_S9_SC_SE_Li256ELb1ELb1ELb0ELb0EEENS1_36VarlenDynamicPersistentTileSchedulerILi128ELi128ELi256ELi128ELb0ELb1ELb1ELb1ELb0ELb1EEEEEEEEEvNT_6ParamsE,@function
        .size           _ZN7cutlass13device_kernelIN5flash11enable_sm90INS1_16FlashAttnFwdSm90INS1_25CollectiveMainloopFwdSm90ILi2EN4cute5tupleIJNS5_1CILi1EEES8_S8_EEENS6_IJNS7_ILi128EEESA_SA_EEELi128ENS_10bfloat16_tEfNS_4arch4Sm90ELb0ELb1ELb0ELb1ELb1ELb1ELb0ELb1ELb1ELb1ELb0ELb0EEENS1_21CollectiveEpilogueFwdISB_S9_SC_SE_Li256ELb1ELb1ELb0ELb0EEENS1_36VarlenDynamicPersistentTileSchedulerILi128ELi128ELi256ELi128ELb0ELb1ELb1ELb1ELb0ELb1EEEEEEEEEvNT_6ParamsE,(.L_x_3483 - _ZN7cutlass13device_kernelIN5flash11enable_sm90INS1_16FlashAttnFwdSm90INS1_25CollectiveMainloopFwdSm90ILi2EN4cute5tupleIJNS5_1CILi1EEES8_S8_EEENS6_IJNS7_ILi128EEESA_SA_EEELi128ENS_10bfloat16_tEfNS_4arch4Sm90ELb0ELb1ELb0ELb1ELb1ELb1ELb0ELb1ELb1ELb1ELb0ELb0EEENS1_21CollectiveEpilogueFwdISB_S9_SC_SE_Li256ELb1ELb1ELb0ELb0EEENS1_36VarlenDynamicPersistentTileSchedulerILi128ELi128ELi256ELi128ELb0ELb1ELb1ELb1ELb0ELb1EEEEEEEEEvNT_6ParamsE)
        .other          _ZN7cutlass13device_kernelIN5flash11enable_sm90INS1_16FlashAttnFwdSm90INS1_25CollectiveMainloopFwdSm90ILi2EN4cute5tupleIJNS5_1CILi1EEES8_S8_EEENS6_IJNS7_ILi128EEESA_SA_EEELi128ENS_10bfloat16_tEfNS_4arch4Sm90ELb0ELb1ELb0ELb1ELb1ELb1ELb0ELb1ELb1ELb1ELb0ELb0EEENS1_21CollectiveEpilogueFwdISB_S9_SC_SE_Li256ELb1ELb1ELb0ELb0EEENS1_36VarlenDynamicPersistentTileSchedulerILi128ELi128ELi256ELi128ELb0ELb1ELb1ELb1ELb0ELb1EEEEEEEEEvNT_6ParamsE,@"STO_CUDA_ENTRY STV_DEFAULT"
_ZN7cutlass13device_kernelIN5flash11enable_sm90INS1_16FlashAttnFwdSm90INS1_25CollectiveMainloopFwdSm90ILi2EN4cute5tupleIJNS5_1CILi1EEES8_S8_EEENS6_IJNS7_ILi128EEESA_SA_EEELi128ENS_10bfloat16_tEfNS_4arch4Sm90ELb0ELb1ELb0ELb1ELb1ELb1ELb0ELb1ELb1ELb1ELb0ELb0EEENS1_21CollectiveEpilogueFwdISB_S9_SC_SE_Li256ELb1ELb1ELb0ELb0EEENS1_36VarlenDynamicPersistentTileSchedulerILi128ELi128ELi256ELi128ELb0ELb1ELb1ELb1ELb0ELb1EEEEEEEEEvNT_6ParamsE:
[----:B------:R-:W0:Y:S02]  /*0000*/  LDC R1, c[0x0][0x28] ;  /* 0x00000a00ff017b82 */ /* 0x000e240000000800 */
[----:B0-----:R-:W-:Y:S01]  /*0010*/  VIADD R1, R1, 0xffffffd0 ;  /* 0xffffffd001017836 */ /* 0x001fe20000000000 */
[----:B------:R-:W0:Y:S01]  /*0020*/  S2R R0, SR_TID.X ;  /* 0x0000000000007919 */ /* 0x000e220000002100 */
[----:B------:R-:W-:Y:S01]  /*0030*/  ELECT P0, URZ, PT ;  /* 0x00000000003f782f */ /* 0x000fe20003800000 */
[----:B------:R-:W-:Y:S01]  /*0040*/  BSSY B0, `(.L_x_1657) ;  /* 0x000000e000007945 */ /* 0x000fe20003800000 */
[--C-:B0-----:R-:W-:Y:S02]  /*0050*/  SHF.R.U32.HI R2, RZ, 0x5, R0.reuse ;  /* 0x00000005ff027819 */ /* 0x101fe40000011600 */
[----:B------:R-:W-:-:S03]  /*0060*/  SHF.R.U32.HI R4, RZ, 0x7, R0 ;  /* 0x00000007ff047819 */ /* 0x000fc60000011600 */
        /* <DEDUP_REMOVED lines=11> */
.L_x_1658:
[----:B------:R-:W-:Y:S05]  /*0120*/  BSYNC B0 ;  /* 0x0000000000007941 */ /* 0x000fea0003800000 */
.L_x_1657:
[----:B------:R-:W-:Y:S01]  /*0130*/  VOTEU.ANY UP0, P0 ;  /* 0x00000000003f7886 */ /* 0x000fe20000000100 */
[----:B------:R-:W0:Y:S01]  /*0140*/  SHFL.IDX PT, R4, R4, RZ, 0x1f ;  /* 0x00001fff04047589 */ /* 0x000e2200000e0000 */
[----:B------:R-:W-:Y:S01]  /*0150*/  UMOV UR4, 0x80 ;  /* 0x0000008000047882 */ /* 0x000fe20000000000 */
[----:B------:R-:W-:Y:S01]  /*0160*/  UMOV UR7, 0x100 ;  /* 0x0000010000077882 */ /* 0x000fe20000000000 */
[----:B------:R-:W-:Y:S01]  /*0170*/  VOTEU.ANY UP1, P0 ;  /* 0x00000000003f7886 */ /* 0x000fe20000020100 */
[----:B------:R-:W1:Y:S01]  /*0180*/  @UP0 S2UR UR8, SR_CgaCtaId ;  /* 0x00000000000809c3 */ /* 0x000e620000008800 */
[----:B------:R-:W2:Y:S01]  /*0190*/  SHFL.IDX PT, R3, R2, RZ, 0x1f ;  /* 0x00001fff02037589 */ /* 0x000ea200000e0000 */
[----:B------:R-:W-:Y:S01]  /*01a0*/  @UP0 UMOV UR6, 0x400 ;  /* 0x0000040000060882 */ /* 0x000fe20000000000 */
[----:B------:R-:W-:-:S04]  /*01b0*/  @UP0 UIADD3 UR4, -UR4, 0x100000, URZ ;  /* 0x0010000004040890 */ /* 0x000fc8000fffe13f */
[----:B------:R-:W-:Y:S02]  /*01c0*/  @UP0 USHF.L.U32 UR5, UR4, 0xb, URZ ;  /* 0x0000000b04050899 */ /* 0x000fe4000800063f */
[----:B------:R-:W-:Y:S01]  /*01d0*/  @UP0 USHF.L.U32 UR4, UR4, 0x1, URZ ;  /* 0x0000000104040899 */ /* 0x000fe2000800063f */
[----:B------:R-:W-:Y:S01]  /*01e0*/  VOTEU.ANY UP2, P0 ;  /* 0x00000000003f7886 */ /* 0x000fe20000040100 */
[----:B0-----:R-:W-:Y:S01]  /*01f0*/  R2UR UR9, R4 ;  /* 0x00000000040972ca */ /* 0x001fe200000e0000 */
[----:B-1----:R-:W-:Y:S01]  /*0200*/  @UP0 ULEA UR8, UR8, UR6, 0x18 ;  /* 0x0000000608080291 */ /* 0x002fe2000f8ec03f */
[----:B--2---:R-:W-:Y:S01]  /*0210*/  ISETP.NE.AND P1, PT, R3, RZ, PT ;  /* 0x000000ff0300720c */ /* 0x004fe20003f25270 */
[----:B------:R-:W-:-:S04]  /*0220*/  @UP0 UIADD3 UR6, -UR7, 0x100000, URZ ;  /* 0x0010000007060890 */ /* 0x000fc8000fffe13f */
[----:B------:R-:W-:Y:S02]  /*0230*/  @UP0 USHF.L.U32 UR7, UR6, 0xb, URZ ;  /* 0x0000000b06070899 */ /* 0x000fe4000800063f */
[----:B------:R-:W-:-:S04]  /*0240*/  @UP0 USHF.L.U32 UR6, UR6, 0x1, URZ ;  /* 0x0000000106060899 */ /* 0x000fc8000800063f */
[----:B------:R-:W-:Y:S01]  /*0250*/  UISETP.NE.AND UP0, UPT, UR9, URZ, UPT ;  /* 0x0000003f0900728c */ /* 0x000fe2000bf05270 */
[----:B------:R-:W0:Y:S02]  /*0260*/  FENCE.VIEW.ASYNC.S ;  /* 0x00000000000073c6 */ /* 0x000e240000000000 */
[----:B0-----:R0:W1:Y:S05]  /*0270*/  @UP1 SYNCS.EXCH.64 URZ, [UR8+0x28800], UR4 ;  /* 0x02880004083f15b2 */ /* 0x00106a0008000100 */
[----:B------:R0:W2:Y:S01]  /*0280*/  @UP2 SYNCS.EXCH.64 URZ, [UR8+0x28820], UR6 ;  /* 0x02882006083f25b2 */ /* 0x0000a20008000100 */
        /* <DEDUP_REMOVED lines=17> */
[----:B------:R3:W0:Y:S02]  /*03a0*/  SYNCS.EXCH.64 URZ, [UR8+0x28848], UR6 ;  /* 0x02884806083f75b2 */ /* 0x0006240008000100 */
[----:B---3--:R-:W-:Y:S01]  /*03b0*/  NOP ;  /* 0x0000000000007918 */ /* 0x008fe20000000000 */
.L_x_1659:
[----:B------:R-:W3:Y:S01]  /*03c0*/  SHFL.IDX PT, R3, R2, RZ, 0x1f ;  /* 0x00001fff02037589 */ /* 0x000ee200000e0000 */
[----:B------:R-:W-:Y:S01]  /*03d0*/  NOP ;  /* 0x0000000000007918 */ /* 0x000fe20000000000 */
[----:B---3--:R-:W-:-:S13]  /*03e0*/  ISETP.NE.AND P0, PT, R3, RZ, PT ;  /* 0x000000ff0300720c */ /* 0x008fda0003f05270 */
        /* <DEDUP_REMOVED lines=17> */
[----:B------:R3:W0:Y:S02]  /*0500*/  SYNCS.EXCH.64 URZ, [UR8+0x28868], UR6 ;  /* 0x02886806083f75b2 */ /* 0x0006240008000100 */
[----:B---3--:R-:W-:Y:S01]  /*0510*/  NOP ;  /* 0x0000000000007918 */ /* 0x008fe20000000000 */
.L_x_1660:
[----:B------:R-:W3:Y:S01]  /*0520*/  SHFL.IDX PT, R3, R2, RZ, 0x1f ;  /* 0x00001fff02037589 */ /* 0x000ee200000e0000 */
[----:B------:R-:W-:Y:S01]  /*0530*/  NOP ;  /* 0x0000000000007918 */ /* 0x000fe20000000000 */
[----:B---3--:R-:W-:-:S13]  /*0540*/  ISETP.NE.AND P0, PT, R3, RZ, PT ;  /* 0x000000ff0300720c */ /* 0x008fda0003f05270 */
        /* <DEDUP_REMOVED lines=13> */
[----:B------:R3:W0:Y:S02]  /*0620*/  SYNCS.EXCH.64 URZ, [UR6+0x28888], UR4 ;  /* 0x02888804063f75b2 */ /* 0x0006240008000100 */
[----:B---3--:R-:W-:Y:S01]  /*0630*/  NOP ;  /* 0x0000000000007918 */ /* 0x008fe20000000000 */
.L_x_1661:
        /* <DEDUP_REMOVED lines=22> */
.L_x_1662:
        /* <DEDUP_REMOVED lines=22> */
.L_x_1663:
[----:B------:R-:W-:Y:S01]  /*0900*/  PLOP3.LUT P0, PT, PT, PT, UP0, 0x80, 0x0 ;  /* 0x000000000000781c */ /* 0x000fe20003f0f008 */
[----:B------:R-:W-:Y:S01]  /*0910*/  UMOV UR36, 0x1 ;  /* 0x0000000100247882 */ /* 0x000fe20000000000 */
[----:B------:R-:W-:Y:S01]  /*0920*/  NOP ;  /* 0x0000000000007918 */ /* 0x000fe20000000000 */
[----:B------:R-:W-:Y:S01]  /*0930*/  USEL UR36, UR36, 0x2, !UP0 ;  /* 0x0000000224247887 */ /* 0x000fe2000c000000 */
[----:B------:R-:W-:Y:S01]  /*0940*/  BSSY B9, `(.L_x_1664) ;  /* 0x00023be000097945 */ /* 0x000fe20003800000 */
[----:B------:R-:W-:Y:S01]  /*0950*/  ULDC.64 UR54, c[0x0][0x208] ;  /* 0x0000820000367ab9 */ /* 0x000fe20000000a00 */
[----:B012-4-:R-:W-:Y:S07]  /*0960*/  BAR.SYNC.DEFER_BLOCKING 0x0 ;  /* 0x0000000000007b1d */ /* 0x017fee0000010000 */
[----:B------:R-:W-:Y:S05]  /*0970*/  @!P0 BRA `(.L_x_1665) ;  /* 0x000001c800248947 */ /* 0x000fea0003800000 */
.L_x_1666:
[----:B------:R-:W-:-:S08]  /*0980*/  NOP ;  /* 0x0000000000007918 */ /* 0x000fd00000000000 */
[----:B------:R-:W0:Y:S02]  /*0990*/  USETMAXREG.TRY_ALLOC.CTAPOOL UP0, 0xe8 ;  /* 0x000000e8000079c8 */ /* 0x000e240008000600 */
[----:B0-----:R-:W-:-:S13]  /*09a0*/  PLOP3.LUT P0, PT, PT, PT, UP0, 0x80, 0x0 ;  /* 0x000000000000781c */ /* 0x001fda0003f0f008 */
[----:B------:R-:W-:Y:S05]  /*09b0*/  @!P0 BRA `(.L_x_1666) ;  /* 0xfffffffc00f08947 */ /* 0x000fea000383ffff */
[----:B------:R-:W-:Y:S01]  /*09c0*/  SHF.R.U32.HI R2, RZ, 0x7, R0 ;  /* 0x00000007ff027819 */ /* 0x000fe20000011600 */
[----:B------:R-:W0:Y:S08]  /*09d0*/  S2UR UR38, SR_CgaCtaId ;  /* 0x00000000002679c3 */ /* 0x000e300000008800 */
[----:B------:R-:W-:Y:S06]  /*09e0*/  BAR.ARV 0x8, 0x180 ;  /* 0x0206000000007b1d */ /* 0x000fec0000002000 */
[----:B------:R-:W-:Y:S01]  /*09f0*/  ISETP.NE.AND P0, PT, R2, 0x1, PT ;  /* 0x000000010200780c */ /* 0x000fe20003f05270 */
[----:B------:R-:W-:-:S12]  /*0a00*/  UMOV UR4, 0x400 ;  /* 0x0000040000047882 */ /* 0x000fd80000000000 */
[----:B------:R-:W-:Y:S06]  /*0a10*/  @!P0 BAR.ARV 0x9, 0x100 ;  /* 0x0244000000008b1d */ /* 0x000fec0000002000 */
[----:B0-----:R-:W-:Y:S02]  /*0a20*/  ULEA UR4, UR38, UR4, 0x18 ;  /* 0x0000000426047291 */ /* 0x001fe4000f8ec03f */
[----:B------:R-:W-:Y:S04]  /*0a30*/  BAR.SYNC.DEFER_BLOCKING 0x5, 0x180 ;  /* 0x0146000000007b1d */ /* 0x000fe80000010000 */
[----:B------:R-:W-:-:S02]  /*0a40*/  IMAD.U32 R18, RZ, RZ, UR4 ;  /* 0x00000004ff127e24 */ /* 0x000fc4000f8e00ff */
[----:B------:R-:W-:-:S03]  /*0a50*/  ULDC UR4, c[0x0][0xc3c] ;  /* 0x00030f0000047ab9 */ /* 0x000fc60000000800 */
[----:B------:R-:W0:Y:S01]  /*0a60*/  LDS.128 R40, [R18+0x288d0] ;  /* 0x0288d00012287984 */ /* 0x000e220000000c00 */
[----:B------:R-:W-:Y:S06]  /*0a70*/  BAR.ARV 0x4, 0x180 ;  /* 0x0106000000007b1d */ /* 0x000fec0000002000 */
[----:B0-----:R-:W-:-:S13]  /*0a80*/  ISETP.GE.AND P0, PT, R43, UR4, PT ;  /* 0x000000042b007c0c */ /* 0x001fda000bf06270 */
[----:B------:R-:W-:Y:S05]  /*0a90*/  @P0 BRA `(.L_x_1667) ;  /* 0x0000023800a00947 */ /* 0x000fea0003800000 */
[----:B------:R-:W-:Y:S01]  /*0aa0*/  VIADD R226, R0, 0xffffff80 ;  /* 0xffffff8000e27836 */ /* 0x000fe20000000000 */
[----:B------:R-:W-:Y:S01]  /*0ab0*/  R2UR UR40, R18 ;  /* 0x00000000122872ca */ /* 0x000fe200000e0000 */
[----:B------:R-:W-:Y:S01]  /*0ac0*/  IMAD.MOV.U32 R19, RZ, RZ, RZ ;  /* 0x000000ffff137224 */ /* 0x000fe200078e00ff */
[----:B------:R-:W-:Y:S01]  /*0ad0*/  ULOP3.LUT UR39, UR36, 0x1, URZ, 0xfc, !UPT ;  /* 0x0000000124277892 */ /* 0x000fe2000f8efc3f */
[----:B------:R-:W-:Y:S01]  /*0ae0*/  IMAD.MOV.U32 R192, RZ, RZ, RZ ;  /* 0x000000ffffc07224 */ /* 0x000fe200078e00ff */
[----:B------:R-:W-:Y:S01]  /*0af0*/  SHF.R.S32.HI R3, RZ, 0x1f, R226 ;  /* 0x0000001fff037819 */ /* 0x000fe200000114e2 */
[----:B------:R-:W-:Y:S01]  /*0b00*/  IMAD.MOV.U32 R187, RZ, RZ, RZ ;  /* 0x000000ffffbb7224 */ /* 0x000fe200078e00ff */
[----:B------:R-:W-:Y:S01]  /*0b10*/  UMOV UR37, URZ ;  /* 0x0000003f00257c82 */ /* 0x000fe20008000000 */
[----:B------:R-:W-:Y:S01]  /*0b20*/  IMAD.MOV.U32 R184, RZ, RZ, RZ ;  /* 0x000000ffffb87224 */ /* 0x000fe200078e00ff */
[CC--:B------:R-:W-:Y:S02]  /*0b30*/  LEA.HI R5, R3.reuse, R226.reuse, RZ, 0x7 ;  /* 0x000000e203057211 */ /* 0x0c0fe400078f38ff */
[----:B------:R-:W-:-:S02]  /*0b40*/  LEA.HI R2, R3, R226, RZ, 0x5 ;  /* 0x000000e203027211 */ /* 0x000fc400078f28ff */
[----:B------:R-:W-:Y:S01]  /*0b50*/  LOP3.LUT R211, R5, 0xffffff80, RZ, 0xc0, !PT ;  /* 0xffffff8005d37812 */ /* 0x000fe200078ec0ff */
[----:B------:R-:W-:Y:S01]  /*0b60*/  UIADD3 UR40, UR40, 0x10400, URZ ;  /* 0x0001040028287890 */ /* 0x000fe2000fffe03f */
[CC--:B------:R-:W-:Y:S01]  /*0b70*/  LEA.HI R0, R3.reuse, R226.reuse, RZ, 0x4 ;  /* 0x000000e203007211 */ /* 0x0c0fe200078f20ff */
[----:B------:R-:W-:Y:S01]  /*0b80*/  IMAD.SHL.U32 R2, R2, 0x20, RZ ;  /* 0x0000002002027824 */ /* 0x000fe200078e00ff */
[----:B------:R-:W-:Y:S01]  /*0b90*/  LEA.HI R10, R3, R226, RZ, 0x2 ;  /* 0x000000e2030a7211 */ /* 0x000fe200078f10ff */
[----:B------:R-:W-:Y:S01]  /*0ba0*/  IMAD.IADD R211, R226, 0x1, -R211 ;  /* 0x00000001e2d37824 */ /* 0x000fe200078e0ad3 */
[----:B------:R-:W-:Y:S02]  /*0bb0*/  LOP3.LUT R7, R0, 0x3fffff0, RZ, 0xc0, !PT ;  /* 0x03fffff000077812 */ /* 0x000fe400078ec0ff */
[----:B------:R-:W-:Y:S02]  /*0bc0*/  LOP3.LUT R2, R2, 0xfffffc00, RZ, 0xc0, !PT ;  /* 0xfffffc0002027812 */ /* 0x000fe400078ec0ff */
[----:B------:R-:W-:Y:S01]  /*0bd0*/  SHF.R.S32.HI R4, RZ, 0x1f, R211 ;  /* 0x0000001fff047819 */ /* 0x000fe200000114d3 */
[----:B------:R-:W-:Y:S01]  /*0be0*/  IMAD.IADD R7, R226, 0x1, -R7 ;  /* 0x00000001e2077824 */ /* 0x000fe200078e0a07 */
[----:B------:R-:W-:-:S02]  /*0bf0*/  LOP3.LUT R13, R10, 0xfffffffc, RZ, 0xc0, !PT ;  /* 0xfffffffc0a0d7812 */ /* 0x000fc400078ec0ff */
[----:B------:R-:W-:Y:S02]  /*0c00*/  LEA.HI R6, R4, R211, RZ, 0x2 ;  /* 0x000000d304067211 */ /* 0x000fe400078f10ff */
[----:B------:R-:W-:Y:S01]  /*0c10*/  SHF.R.S32.HI R218, RZ, 0x7, R5 ;  /* 0x00000007ffda7819 */ /* 0x000fe20000011405 */
[----:B------:R-:W-:Y:S01]  /*0c20*/  IMAD.IADD R13, R226, 0x1, -R13 ;  /* 0x00000001e20d7824 */ /* 0x000fe200078e0a0d */
[--C-:B------:R-:W-:Y:S02]  /*0c30*/  SHF.R.S32.HI R8, RZ, 0x2, R6.reuse ;  /* 0x00000002ff087819 */ /* 0x100fe40000011406 */
[----:B------:R-:W-:Y:S02]  /*0c40*/  SHF.R.S32.HI R9, RZ, 0x1f, R6 ;  /* 0x0000001fff097819 */ /* 0x000fe40000011406 */
[----:B------:R-:W-:Y:S02]  /*0c50*/  LEA.HI R188, R3, R226, RZ, 0x3 ;  /* 0x000000e203bc7211 */ /* 0x000fe400078f18ff */
[----:B------:R-:W-:-:S02]  /*0c60*/  LEA.HI R9, R9, R8, RZ, 0x3 ;  /* 0x0000000809097211 */ /* 0x000fc400078f18ff */
[----:B------:R-:W-:Y:S02]  /*0c70*/  LEA.HI R4, R4, R211, RZ, 0x5 ;  /* 0x000000d304047211 */ /* 0x000fe400078f28ff */
[----:B------:R-:W-:Y:S01]  /*0c80*/  LOP3.LUT R11, R9, 0xfffffff8, RZ, 0xc0, !PT ;  /* 0xfffffff8090b7812 */ /* 0x000fe200078ec0ff */
[----:B------:R-:W-:Y:S01]  /*0c90*/  IMAD R9, R7, 0x40, R2 ;  /* 0x0000004007097824 */ /* 0x000fe200078e0202 */
[----:B------:R-:W-:Y:S02]  /*0ca0*/  SHF.R.S32.HI R7, RZ, 0x4, R0 ;  /* 0x00000004ff077819 */ /* 0x000fe40000011400 */
[----:B------:R-:W-:Y:S01]  /*0cb0*/  LEA.HI R5, R5, R218, RZ, 0x1 ;  /* 0x000000da05057211 */ /* 0x000fe200078f08ff */
[----:B------:R-:W-:Y:S01]  /*0cc0*/  IMAD.IADD R11, R8, 0x1, -R11 ;  /* 0x00000001080b7824 */ /* 0x000fe200078e0a0b */
[----:B------:R-:W-:Y:S02]  /*0cd0*/  LEA.HI R0, R0, R7, RZ, 0x1 ;  /* 0x0000000700007211 */ /* 0x000fe400078f08ff */
[----:B------:R-:W-:-:S02]  /*0ce0*/  LEA.HI R3, R3, R226, RZ, 0x6 ;  /* 0x000000e203037211 */ /* 0x000fc400078f30ff */
[----:B------:R-:W-:Y:S02]  /*0cf0*/  LOP3.LUT R207, R188, 0xfffffff8, RZ, 0xc0, !PT ;  /* 0xfffffff8bccf7812 */ /* 0x000fe400078ec0ff */
[----:B------:R-:W-:Y:S01]  /*0d00*/  LOP3.LUT R0, R0, 0x1ffffffe, RZ, 0xc0, !PT ;  /* 0x1ffffffe00007812 */ /* 0x000fe200078ec0ff */
[----:B------:R-:W-:Y:S01]  /*0d10*/  IMAD.SHL.U32 R3, R3, 0x8, RZ ;  /* 0x0000000803037824 */ /* 0x000fe200078e00ff */
[----:B------:R-:W-:Y:S01]  /*0d20*/  SHF.R.S32.HI R188, RZ, 0x3, R188 ;  /* 0x00000003ffbc7819 */ /* 0x000fe200000114bc */
[----:B------:R-:W-:Y:S01]  /*0d30*/  IMAD.IADD R207, R226, 0x1, -R207 ;  /* 0x00000001e2cf7824 */ /* 0x000fe200078e0acf */
[----:B------:R-:W-:Y:S01]  /*0d40*/  SHF.R.S32.HI R4, RZ, 0x5, R4 ;  /* 0x00000005ff047819 */ /* 0x000fe20000011404 */
[----:B------:R-:W-:Y:S01]  /*0d50*/  IMAD.IADD R0, R7, 0x1, -R0 ;  /* 0x0000000107007824 */ /* 0x000fe200078e0a00 */
[----:B------:R-:W-:Y:S01]  /*0d60*/  LEA.HI R2, R13, R13, RZ, 0x1 ;  /* 0x0000000d0d027211 */ /* 0x000fe200078f08ff */
[----:B------:R-:W-:Y:S01]  /*0d70*/  IMAD.SHL.U32 R222, R188, 0x40, RZ ;  /* 0x00000040bcde7824 */ /* 0x000fe200078e00ff */
[----:B------:R-:W-:Y:S01]  /*0d80*/  LOP3.LUT R5, R5, 0x3fffffe, RZ, 0xc0, !PT ;  /* 0x03fffffe05057812 */ /* 0x000fe200078ec0ff */
[----:B------:R-:W-:Y:S01]  /*0d90*/  IMAD R4, R4, 0x10, R11 ;  /* 0x0000001004047824 */ /* 0x000fe200078e020b */
[----:B------:R-:W-:Y:S01]  /*0da0*/  LOP3.LUT R2, R2, 0x1ffffffe, RZ, 0xc0, !PT ;  /* 0x1ffffffe02027812 */ /* 0x000fe200078ec0ff */
[----:B------:R-:W-:Y:S01]  /*0db0*/  VIADD R217, R188, 0x20 ;  /* 0x00000020bcd97836 */ /* 0x000fe20000000000 */
[----:B------:R-:W-:Y:S01]  /*0dc0*/  LOP3.LUT R204, R3, 0xfffffe00, RZ, 0xc0, !PT ;  /* 0xfffffe0003cc7812 */ /* 0x000fe200078ec0ff */
[----:B------:R-:W-:Y:S01]  /*0dd0*/  IMAD.IADD R5, R218, 0x1, -R5 ;  /* 0x00000001da057824 */ /* 0x000fe200078e0a05 */
[----:B------:R-:W-:Y:S01]  /*0de0*/  LOP3.LUT R3, R222, 0x1c0, RZ, 0xc0, !PT ;  /* 0x000001c0de037812 */ /* 0x000fe200078ec0ff */
[----:B------:R-:W-:Y:S01]  /*0df0*/  VIADD R216, R188, 0x40 ;  /* 0x00000040bcd87836 */ /* 0x000fe20000000000 */
[----:B------:R-:W-:Y:S01]  /*0e00*/  LOP3.LUT R6, R6, 0x7ffffffc, RZ, 0xc0, !PT ;  /* 0x7ffffffc06067812 */ /* 0x000fe200078ec0ff */
[----:B------:R-:W-:Y:S01]  /*0e10*/  VIADD R215, R188, 0x60 ;  /* 0x00000060bcd77836 */ /* 0x000fe20000000000 */
[----:B------:R-:W-:Y:S01]  /*0e20*/  SHF.R.U32.HI R203, RZ, 0x3, R3 ;  /* 0x00000003ffcb7819 */ /* 0x000fe20000011603 */
[----:B------:R-:W-:Y:S01]  /*0e30*/  IMAD R220, R0, 0x8, R9 ;  /* 0x0000000800dc7824 */ /* 0x000fe200078e0209 */
[----:B------:R-:W-:Y:S01]  /*0e40*/  SHF.R.S32.HI R221, RZ, 0x1f, R188 ;  /* 0x0000001fffdd7819 */ /* 0x000fe200000114bc */
[----:B------:R-:W-:-:S02]  /*0e50*/  IMAD.SHL.U32 R16, R207, 0x8, RZ ;  /* 0x00000008cf107824 */ /* 0x000fc400078e00ff */
[----:B------:R-:W-:Y:S01]  /*0e60*/  IMAD.IADD R0, R13, 0x1, -R2 ;  /* 0x000000010d007824 */ /* 0x000fe200078e0a02 */
[----:B------:R-:W-:Y:S01]  /*0e70*/  SHF.R.S32.HI R2, RZ, 0x1f, R217 ;  /* 0x0000001fff027819 */ /* 0x000fe200000114d9 */
[----:B------:R-:W-:Y:S01]  /*0e80*/  IMAD R219, R5, 0x40, R4 ;  /* 0x0000004005db7824 */ /* 0x000fe200078e0204 */
[----:B------:R-:W-:Y:S01]  /*0e90*/  SHF.R.S32.HI R5, RZ, 0x1f, R216 ;  /* 0x0000001fff057819 */ /* 0x000fe200000114d8 */
[----:B------:R-:W-:Y:S01]  /*0ea0*/  IMAD.SHL.U32 R199, R217, 0x40, RZ ;  /* 0x00000040d9c77824 */ /* 0x000fe200078e00ff */
[----:B------:R-:W-:Y:S01]  /*0eb0*/  SHF.R.S32.HI R4, RZ, 0x1f, R215 ;  /* 0x0000001fff047819 */ /* 0x000fe200000114d7 */
[----:B------:R-:W-:Y:S01]  /*0ec0*/  IMAD.SHL.U32 R197, R216, 0x40, RZ ;  /* 0x00000040d8c57824 */ /* 0x000fe200078e00ff */
[----:B------:R-:W-:Y:S01]  /*0ed0*/  LOP3.LUT R206, R3, 0x38, R16, 0xf8, !PT ;  /* 0x0000003803ce7812 */ /* 0x000fe200078ef810 */
[----:B------:R-:W-:Y:S01]  /*0ee0*/  IMAD.SHL.U32 R196, R215, 0x40, RZ ;  /* 0x00000040d7c47824 */ /* 0x000fe200078e00ff */
[----:B------:R-:W-:Y:S01]  /*0ef0*/  LEA.HI R3, R2, R217, RZ, 0x3 ;  /* 0x000000d902037211 */ /* 0x000fe200078f18ff */
[----:B------:R-:W-:Y:S01]  /*0f00*/  IMAD.SHL.U32 R22, R207, 0x4, RZ ;  /* 0x00000004cf167824 */ /* 0x000fe200078e00ff */
[----:B------:R-:W-:Y:S01]  /*0f10*/  LEA.HI R5, R5, R216, RZ, 0x3 ;  /* 0x000000d805057211 */ /* 0x000fe200078f18ff */
[----:B------:R-:W-:Y:S01]  /*0f20*/  VIADD R2, R16, 0x40 ;  /* 0x0000004010027836 */ /* 0x000fe20000000000 */
[----:B------:R-:W-:Y:S01]  /*0f30*/  LEA.HI R4, R4, R215, RZ, 0x3 ;  /* 0x000000d704047211 */ /* 0x000fe200078f18ff */
[----:B------:R-:W-:Y:S01]  /*0f40*/  IMAD.SHL.U32 R3, R3, 0x40, RZ ;  /* 0x0000004003037824 */ /* 0x000fe200078e00ff */
[----:B------:R-:W-:Y:S01]  /*0f50*/  LOP3.LUT R199, R199, 0x1c0, RZ, 0xc0, !PT ;  /* 0x000001c0c7c77812 */ /* 0x000fe200078ec0ff */
[----:B------:R-:W-:Y:S01]  /*0f60*/  IMAD.SHL.U32 R5, R5, 0x40, RZ ;  /* 0x0000004005057824 */ /* 0x000fe200078e00ff */
[----:B------:R-:W-:Y:S01]  /*0f70*/  LOP3.LUT R197, R197, 0x1c0, RZ, 0xc0, !PT ;  /* 0x000001c0c5c57812 */ /* 0x000fe200078ec0ff */
[----:B------:R-:W-:Y:S01]  /*0f80*/  IMAD.SHL.U32 R4, R4, 0x40, RZ ;  /* 0x0000004004047824 */ /* 0x000fe200078e00ff */
[----:B------:R-:W-:Y:S01]  /*0f90*/  LOP3.LUT R196, R196, 0x1c0, RZ, 0xc0, !PT ;  /* 0x000001c0c4c47812 */ /* 0x000fe200078ec0ff */
[----:B------:R-:W-:Y:S01]  /*0fa0*/  VIADD R186, R22, 0x20 ;  /* 0x0000002016ba7836 */ /* 0x000fe20000000000 */
[----:B------:R-:W-:Y:S01]  /*0fb0*/  SHF.R.U32.HI R225, RZ, 0x3, R199 ;  /* 0x00000003ffe17819 */ /* 0x000fe200000116c7 */
[----:B------:R-:W-:Y:S01]  /*0fc0*/  IMAD.IADD R191, R211, 0x1, -R6 ;  /* 0x00000001d3bf7824 */ /* 0x000fe200078e0a06 */
[----:B------:R-:W-:Y:S01]  /*0fd0*/  LOP3.LUT R7, R199, 0x38, R16, 0xf8, !PT ;  /* 0x00000038c7077812 */ /* 0x000fe200078ef810 */
[----:B------:R-:W-:Y:S01]  /*0fe0*/  IMAD R195, R0, 0x8, R219 ;  /* 0x0000000800c37824 */ /* 0x000fe200078e02db */
[----:B------:R-:W-:-:S02]  /*0ff0*/  SHF.R.U32.HI R224, RZ, 0x3, R197 ;  /* 0x00000003ffe07819 */ /* 0x000fc400000116c5 */
[----:B------:R-:W-:Y:S02]  /*1000*/  LOP3.LUT R8, R197, 0x38, R16, 0xf8, !PT ;  /* 0x00000038c5087812 */ /* 0x000fe400078ef810 */
[----:B------:R-:W-:Y:S02]  /*1010*/  SHF.R.U32.HI R223, RZ, 0x3, R196 ;  /* 0x00000003ffdf7819 */ /* 0x000fe400000116c4 */
[----:B------:R-:W-:Y:S02]  /*1020*/  LOP3.LUT R9, R196, 0x38, R16, 0xf8, !PT ;  /* 0x00000038c4097812 */ /* 0x000fe400078ef810 */
[----:B------:R-:W-:Y:S02]  /*1030*/  LOP3.LUT R202, R3, 0xfffffe00, RZ, 0xc0, !PT ;  /* 0xfffffe0003ca7812 */ /* 0x000fe400078ec0ff */
[----:B------:R-:W-:Y:S02]  /*1040*/  LOP3.LUT R201, R5, 0xfffffe00, RZ, 0xc0, !PT ;  /* 0xfffffe0005c97812 */ /* 0x000fe400078ec0ff */
[----:B------:R-:W-:-:S02]  /*1050*/  LOP3.LUT R200, R4, 0xfffffe00, RZ, 0xc0, !PT ;  /* 0xfffffe0004c87812 */ /* 0x000fc400078ec0ff */
[----:B------:R-:W-:Y:S02]  /*1060*/  LOP3.LUT R206, R204, R206, R203, 0xf6, !PT ;  /* 0x000000ceccce7212 */ /* 0x000fe400078ef6cb */
[----:B------:R-:W-:Y:S02]  /*1070*/  LOP3.LUT R7, R202, R7, R225, 0xf6, !PT ;  /* 0x00000007ca077212 */ /* 0x000fe400078ef6e1 */
[----:B------:R-:W-:Y:S02]  /*1080*/  LOP3.LUT R8, R201, R8, R224, 0xf6, !PT ;  /* 0x00000008c9087212 */ /* 0x000fe400078ef6e0 */
[----:B------:R-:W-:Y:S02]  /*1090*/  LOP3.LUT R9, R200, R9, R223, 0xf6, !PT ;  /* 0x00000009c8097212 */ /* 0x000fe400078ef6df */
[----:B------:R-:W-:Y:S02]  /*10a0*/  SHF.R.S32.HI R23, RZ, 0x1f, R22 ;  /* 0x0000001fff177819 */ /* 0x000fe40000011416 */
[----:B------:R-:W-:-:S02]  /*10b0*/  SHF.R.S32.HI R17, RZ, 0x1f, R16 ;  /* 0x0000001fff117819 */ /* 0x000fc40000011410 */
[----:B------:R-:W-:Y:S02]  /*10c0*/  SHF.R.S32.HI R185, RZ, 0x1f, R2 ;  /* 0x0000001fffb97819 */ /* 0x000fe40000011402 */
[----:B------:R-:W-:Y:S02]  /*10d0*/  SHF.R.S32.HI R210, RZ, 0x1f, R186 ;  /* 0x0000001fffd27819 */ /* 0x000fe400000114ba */
[----:B------:R-:W-:Y:S02]  /*10e0*/  LEA R205, R206, UR40, 0x1 ;  /* 0x00000028cecd7c11 */ /* 0x000fe4000f8e08ff */
[----:B------:R-:W-:Y:S02]  /*10f0*/  LEA R214, R7, UR40, 0x1 ;  /* 0x0000002807d67c11 */ /* 0x000fe4000f8e08ff */
[----:B------:R-:W-:Y:S02]  /*1100*/  LEA R213, R8, UR40, 0x1 ;  /* 0x0000002808d57c11 */ /* 0x000fe4000f8e08ff */
[----:B------:R-:W-:-:S07]  /*1110*/  LEA R212, R9, UR40, 0x1 ;  /* 0x0000002809d47c11 */ /* 0x000fce000f8e08ff */
.L_x_1949:
[----:B------:R-:W-:Y:S05]  /*1120*/  YIELD ;  /* 0x0000000000007946 */ /* 0x000fea0003800000 */
[----:B------:R-:W-:Y:S01]  /*1130*/  ULDC.64 UR4, c[0x0][0xa28] ;  /* 0x00028a0000047ab9 */ /* 0x000fe20000000a00 */
[----:B0---4-:R-:W0:Y:S01]  /*1140*/  LDC.64 R6, c[0x0][0xa08] ;  /* 0x00028200ff067b82 */ /* 0x011e220000000a00 */
[----:B------:R-:W-:Y:S01]  /*1150*/  ISETP.NE.U32.AND P1, PT, RZ, UR4, PT ;  /* 0x00000004ff007c0c */ /* 0x000fe2000bf25070 */
[----:B------:R-:W-:Y:S02]  /*1160*/  IMAD.MOV.U32 R3, RZ, RZ, RZ ;  /* 0x000000ffff037224 */ /* 0x000fe400078e00ff */
[----:B------:R-:W-:Y:S01]  /*1170*/  IMAD.MOV.U32 R29, RZ, RZ, RZ ;  /* 0x000000ffff1d7224 */ /* 0x000fe200078e00ff */
[----:B------:R-:W-:Y:S01]  /*1180*/  ISETP.NE.AND.EX P1, PT, RZ, UR5, PT, P1 ;  /* 0x00000005ff007c0c */ /* 0x000fe2000bf25310 */
[----:B------:R-:W-:-:S02]  /*1190*/  ULDC.64 UR4, c[0x0][0xa18] ;  /* 0x0002860000047ab9 */ /* 0x000fc40000000a00 */
[----:B------:R-:W-:-:S04]  /*11a0*/  ISETP.NE.U32.AND P2, PT, RZ, UR4, PT ;  /* 0x00000004ff007c0c */ /* 0x000fc8000bf45070 */
[----:B------:R-:W-:Y:S01]  /*11b0*/  ISETP.NE.AND.EX P2, PT, RZ, UR5, PT, P2 ;  /* 0x00000005ff007c0c */ /* 0x000fe2000bf45320 */
[----:B------:R-:W-:Y:S02]  /*11c0*/  ULDC.64 UR4, c[0x0][0xa08] ;  /* 0x0002820000047ab9 */ /* 0x000fe40000000a00 */
[----:B------:R-:W-:-:S03]  /*11d0*/  ISETP.NE.U32.AND P0, PT, RZ, UR4, PT ;  /* 0x00000004ff007c0c */ /* 0x000fc6000bf05070 */
[----:B-1----:R-:W1:Y:S01]  /*11e0*/  @P1 LDC.64 R4, c[0x0][0xa28] ;  /* 0x00028a00ff041b82 */ /* 0x002e620000000a00 */
[----:B------:R-:W-:Y:S01]  /*11f0*/  ISETP.NE.AND.EX P0, PT, RZ, UR5, PT, P0 ;  /* 0x00000005ff007c0c */ /* 0x000fe2000bf05300 */
[----:B0-----:R-:W-:-:S06]  /*1200*/  IMAD.WIDE R10, R43, 0x4, R6 ;  /* 0x000000042b0a7825 */ /* 0x001fcc00078e0206 */
[----:B------:R-:W0:Y:S01]  /*1210*/  @P2 LDC.64 R8, c[0x0][0xa18] ;  /* 0x00028600ff082b82 */ /* 0x000e220000000a00 */
[----:B------:R-:W-:Y:S02]  /*1220*/  ULDC UR4, c[0x0][0x288] ;  /* 0x0000a20000047ab9 */ /* 0x000fe40000000800 */
[----:B------:R-:W-:Y:S01]  /*1230*/  IMAD.U32 R189, RZ, RZ, UR4 ;  /* 0x00000004ffbd7e24 */ /* 0x000fe2000f8e00ff */
[----:B------:R-:W-:Y:S02]  /*1240*/  ULDC.64 UR4, c[0x0][0x418] ;  /* 0x0001060000047ab9 */ /* 0x000fe40000000a00 */
[----:B--2---:R2:W5:Y:S01]  /*1250*/  @P0 LDG.E R29, desc[UR54][R10.64] ;  /* 0x000000360a1d0981 */ /* 0x004562000c1e1900 */
[----:B-1----:R-:W-:-:S05]  /*1260*/  @P1 IMAD.WIDE R4, R43, 0x4, R4 ;  /* 0x000000042b041825 */ /* 0x002fca00078e0204 */
[----:B------:R2:W5:Y:S01]  /*1270*/  @P1 LDG.E R3, desc[UR54][R4.64] ;  /* 0x0000003604031981 */ /* 0x000562000c1e1900 */
[----:B0-----:R-:W-:-:S05]  /*1280*/  @P2 IMAD.WIDE R6, R43, 0x4, R8 ;  /* 0x000000042b062825 */ /* 0x001fca00078e0208 */
        /* <DEDUP_REMOVED lines=9> */
[----:B------:R-:W-:Y:S01]  /*1320*/  IMAD.U32 R28, RZ, RZ, UR4 ;  /* 0x00000004ff1c7e24 */ /* 0x000fe2000f8e00ff */
[----:B--2---:R-:W-:Y:S06]  /*1330*/  @P2 BRA `(.L_x_1668) ;  /* 0x0000000000242947 */ /* 0x004fec0003800000 */
        /* <DEDUP_REMOVED lines=9> */
.L_x_1668:
[----:B------:R-:W-:Y:S01]  /*13d0*/  ULDC.64 UR4, c[0x0][0xa20] ;  /* 0x0002880000047ab9 */ /* 0x000fe20000000a00 */
[----:B------:R-:W-:Y:S01]  /*13e0*/  IMAD.MOV.U32 R208, RZ, RZ, R42 ;  /* 0x000000ffffd07224 */ /* 0x000fe200078e002a */
[----:B------:R-:W-:Y:S01]  /*13f0*/  ISETP.NE.U32.AND P1, PT, RZ, UR4, PT ;  /* 0x00000004ff007c0c */ /* 0x000fe2000bf25070 */
[----:B------:R-:W-:-:S03]  /*1400*/  IMAD.MOV.U32 R209, RZ, RZ, R43 ;  /* 0x000000ffffd17224 */ /* 0x000fc600078e002b */
[----:B------:R-:W-:-:S13]  /*1410*/  ISETP.NE.AND.EX P1, PT, RZ, UR5, PT, P1 ;  /* 0x00000005ff007c0c */ /* 0x000fda000bf25310 */
[----:B------:R-:W-:Y:S05]  /*1420*/  @!P1 BRA `(.L_x_1669) ;  /* 0x0000000000109947 */ /* 0x000fea0003800000 */
[----:B------:R-:W0:Y:S02]  /*1430*/  LDC.64 R4, c[0x0][0xa20] ;  /* 0x00028800ff047b82 */ /* 0x000e240000000a00 */
[----:B0-----:R-:W-:-:S05]  /*1440*/  IMAD.WIDE R4, R43, 0x4, R4 ;  /* 0x000000042b047825 */ /* 0x001fca00078e0204 */
[----:B------:R0:W5:Y:S01]  /*1450*/  LDG.E R28, desc[UR54][R4.64] ;  /* 0x00000036041c7981 */ /* 0x000162000c1e1900 */
[----:B------:R-:W-:Y:S05]  /*1460*/  BRA `(.L_x_1670) ;  /* 0x0000000000107947 */ /* 0x000fea0003800000 */
.L_x_1669:
[----:B------:R-:W-:Y:S05]  /*1470*/  @!P0 BRA `(.L_x_1670) ;  /* 0x00000000000c8947 */ /* 0x000fea0003800000 */
[----:B------:R-:W2:Y:S04]  /*1480*/  LDG.E R5, desc[UR54][R10.64] ;  /* 0x000000360a057981 */ /* 0x000ea8000c1e1900 */
[----:B------:R-:W2:Y:S02]  /*1490*/  LDG.E R28, desc[UR54][R10.64+0x4] ;  /* 0x000004360a1c7981 */ /* 0x000ea4000c1e1900 */
[----:B--2---:R-:W-:-:S07]  /*14a0*/  IMAD.IADD R28, R28, 0x1, -R5 ;  /* 0x000000011c1c7824 */ /* 0x004fce00078e0a05 */
.L_x_1670:
[----:B------:R-:W-:Y:S01]  /*14b0*/  ULDC.64 UR4, c[0x0][0xa10] ;  /* 0x0002840000047ab9 */ /* 0x000fe20000000a00 */
[----:B------:R-:W1:Y:S01]  /*14c0*/  LDC R8, c[0x0][0x448] ;  /* 0x00011200ff087b82 */ /* 0x000e620000000800 */
[----:B------:R-:W-:-:S04]  /*14d0*/  ISETP.NE.U32.AND P0, PT, RZ, UR4, PT ;  /* 0x00000004ff007c0c */ /* 0x000fc8000bf05070 */
[----:B------:R-:W-:Y:S01]  /*14e0*/  ISETP.NE.AND.EX P0, PT, RZ, UR5, PT, P0 ;  /* 0x00000005ff007c0c */ /* 0x000fe2000bf05300 */
[----:B------:R-:W-:Y:S02]  /*14f0*/  ULDC.64 UR4, c[0x0][0xa30] ;  /* 0x00028c0000047ab9 */ /* 0x000fe40000000a00 */
[----:B------:R-:W-:Y:S01]  /*1500*/  ISETP.NE.U32.AND P1, PT, RZ, UR4, PT ;  /* 0x00000004ff007c0c */ /* 0x000fe2000bf25070 */
[----:B-----5:R-:W-:Y:S01]  /*1510*/  IMAD.MOV.U32 R24, RZ, RZ, R28 ;  /* 0x000000ffff187224 */ /* 0x020fe200078e001c */
[----:B------:R-:W2:Y:S02]  /*1520*/  LDC.64 R12, c[0x0][0x9e0] ;  /* 0x00027800ff0c7b82 */ /* 0x000ea40000000a00 */
[----:B------:R-:W-:-:S06]  /*1530*/  ISETP.NE.AND.EX P1, PT, RZ, UR5, PT, P1 ;  /* 0x00000005ff007c0c */ /* 0x000fcc000bf25310 */
[----:B0-----:R-:W0:Y:S08]  /*1540*/  @P0 LDC.64 R4, c[0x0][0xa10] ;  /* 0x00028400ff040b82 */ /* 0x001e300000000a00 */
[----:B------:R-:W3:Y:S01]  /*1550*/  @P1 LDC.64 R6, c[0x0][0xa30] ;  /* 0x00028c00ff061b82 */ /* 0x000ee20000000a00 */
[----:B0-----:R-:W-:-:S05]  /*1560*/  @P0 IMAD.WIDE R4, R43, 0x4, R4 ;  /* 0x000000042b040825 */ /* 0x001fca00078e0204 */
[----:B------:R-:W4:Y:S04]  /*1570*/  @P0 LDG.E R0, desc[UR54][R4.64] ;  /* 0x0000003604000981 */ /* 0x000f28000c1e1900 */
[----:B------:R-:W4:Y:S01]  /*1580*/  @P0 LDG.E R9, desc[UR54][R4.64+0x4] ;  /* 0x0000043604090981 */ /* 0x000f22000c1e1900 */
[----:B---3--:R-:W-:-:S05]  /*1590*/  @P1 IMAD.WIDE R6, R43, 0x4, R6 ;  /* 0x000000042b061825 */ /* 0x008fca00078e0206 */
[----:B------:R0:W5:Y:S01]  /*15a0*/  @P1 LDG.E R24, desc[UR54][R6.64] ;  /* 0x0000003606181981 */ /* 0x000162000c1e1900 */
[----:B-1----:R-:W-:Y:S01]  /*15b0*/  ISETP.NE.AND P1, PT, R8, 0x1, PT ;  /* 0x000000010800780c */ /* 0x002fe20003f25270 */
[----:B------:R-:W-:Y:S01]  /*15c0*/  IMAD.SHL.U32 R193, R41, 0x80, RZ ;  /* 0x0000008029c17824 */ /* 0x000fe200078e00ff */
[----:B--2---:R-:W-:Y:S01]  /*15d0*/  ISETP.GE.AND P2, PT, R13, 0x1, PT ;  /* 0x000000010d00780c */ /* 0x004fe20003f46270 */
[----:B------:R-:W-:-:S10]  /*15e0*/  IMAD.IADD R10, R28, 0x1, -R3 ;  /* 0x000000011c0a7824 */ /* 0x000fd400078e0a03 */
[----:B------:R-:W1:Y:S08]  /*15f0*/  @P1 LDC R11, c[0x0][0x44c] ;  /* 0x00011300ff0b1b82 */ /* 0x000e700000000800 */
[----:B------:R-:W2:Y:S01]  /*1600*/  @P1 LDC R8, c[0x0][0x450] ;  /* 0x00011400ff081b82 */ /* 0x000ea20000000800 */
[----:B----4-:R-:W-:Y:S02]  /*1610*/  @P0 IMAD.IADD R25, R9, 0x1, -R0 ;  /* 0x0000000109190824 */ /* 0x010fe400078e0a00 */
[----:B------:R-:W-:-:S02]  /*1620*/  VIADD R0, R193, 0x7f ;  /* 0x0000007fc1007836 */ /* 0x000fc40000000000 */
[----:B------:R-:W-:Y:S02]  /*1630*/  IMAD.IADD R190, R10, 0x1, R25 ;  /* 0x000000010abe7824 */ /* 0x000fe400078e0219 */
[----:B-1----:R-:W-:-:S03]  /*1640*/  @P1 IMAD.HI.U32 R3, R0, R11, RZ ;  /* 0x0000000b00031227 */ /* 0x002fc600078e00ff */
[C---:B------:R-:W-:Y:S01]  /*1650*/  IADD3 R5, R190.reuse, 0x1, -R189 ;  /* 0x00000001be057810 */ /* 0x040fe20007ffe8bd */
[----:B------:R-:W-:Y:S01]  /*1660*/  IMAD.MOV.U32 R4, RZ, RZ, R0 ;  /* 0x000000ffff047224 */ /* 0x000fe200078e0000 */
[----:B--2---:R-:W-:Y:S01]  /*1670*/  @P1 SHF.R.U32.HI R4, RZ, R8, R3 ;  /* 0x00000008ff041219 */ /* 0x004fe20000011603 */
[----:B------:R-:W-:-:S04]  /*1680*/  VIADD R0, R190, 0x7f ;  /* 0x0000007fbe007836 */ /* 0x000fc80000000000 */
[----:B0-----:R-:W-:Y:S01]  /*1690*/  IMAD.IADD R7, R5, 0x1, R4 ;  /* 0x0000000105077824 */ /* 0x001fe200078e0204 */
[----:B------:R-:W-:-:S04]  /*16a0*/  SHF.R.S32.HI R3, RZ, 0x1f, R0 ;  /* 0x0000001fff037819 */ /* 0x000fc80000011400 */
[----:B------:R-:W-:Y:S01]  /*16b0*/  LEA.HI R3, R3, R0, RZ, 0x7 ;  /* 0x0000000003037211 */ /* 0x000fe200078f38ff */
[----:B------:R-:W-:-:S03]  /*16c0*/  IMAD.IADD R0, R7, 0x1, R12 ;  /* 0x0000000107007824 */ /* 0x000fc600078e020c */
[----:B------:R-:W-:Y:S01]  /*16d0*/  SHF.R.S32.HI R96, RZ, 0x7, R3 ;  /* 0x00000007ff607819 */ /* 0x000fe20000011403 */
        /* <DEDUP_REMOVED lines=12> */
.L_x_1673:
[----:B------:R-:W-:-:S13]  /*17a0*/  ISETP.NE.AND P0, PT, R13, 0x1, PT ;  /* 0x000000010d00780c */ /* 0x000fda0003f05270 */
[----:B------:R-:W0:Y:S02]  /*17b0*/  @P0 LDC.64 R4, c[0x0][0x9e8] ;  /* 0x00027a00ff040b82 */ /* 0x000e240000000a00 */
[----:B0-----:R-:W-:-:S05]  /*17c0*/  @P0 IMAD.HI.U32 R4, R3, R4, RZ ;  /* 0x0000000403040227 */ /* 0x001fca00078e00ff */
[----:B------:R-:W-:-:S07]  /*17d0*/  @P0 SHF.R.U32.HI R3, RZ, R5, R4 ;  /* 0x00000005ff030219 */ /* 0x000fce0000011604 */
.L_x_1674:
[----:B------:R-:W-:Y:S05]  /*17e0*/  BSYNC B0 ;  /* 0x0000000000007941 */ /* 0x000fea0003800000 */
.L_x_1672:
[----:B------:R-:W-:-:S05]  /*17f0*/  IMAD R3, R3, R13, R13 ;  /* 0x0000000d03037224 */ /* 0x000fca00078e020d */
[----:B------:R-:W-:-:S07]  /*1800*/  VIMNMX R0, R0, R3, PT ;  /* 0x0000000300007248 */ /* 0x000fce0003fe0100 */
.L_x_1671:
[----:B------:R-:W0:Y:S01]  /*1810*/  @P1 LDC R4, c[0x0][0x44c] ;  /* 0x00011300ff041b82 */ /* 0x000e220000000800 */
[----:B------:R-:W-:Y:S01]  /*1820*/  IMAD.IADD R95, R190, 0x1, -R189 ;  /* 0x00000001be5f7824 */ /* 0x000fe200078e0abd */
[----:B------:R-:W-:-:S06]  /*1830*/  ULDC UR4, c[0x0][0x9dc] ;  /* 0x0002770000047ab9 */ /* 0x000fcc0000000800 */
[----:B------:R-:W1:Y:S01]  /*1840*/  @P1 LDC R6, c[0x0][0x450] ;  /* 0x00011400ff061b82 */ /* 0x000e620000000800 */
[----:B0-----:R-:W-:-:S04]  /*1850*/  @P1 IMAD.HI.U32 R3, R193, R4, RZ ;  /* 0x00000004c1031227 */ /* 0x001fc800078e00ff */
[----:B------:R-:W-:Y:S01]  /*1860*/  IMAD.MOV.U32 R4, RZ, RZ, R193 ;  /* 0x000000ffff047224 */ /* 0x000fe200078e00c1 */
[----:B-1----:R-:W-:-:S05]  /*1870*/  @P1 SHF.R.U32.HI R4, RZ, R6, R3 ;  /* 0x00000006ff041219 */ /* 0x002fca0000011603 */
[----:B------:R-:W-:-:S04]  /*1880*/  IMAD.IADD R3, R95, 0x1, R4 ;  /* 0x000000015f037824 */ /* 0x000fc800078e0204 */
[----:B------:R-:W-:Y:S01]  /*1890*/  VIADD R4, R3, -UR4 ;  /* 0x8000000403047c36 */ /* 0x000fe20008000000 */
[----:B------:R-:W-:Y:S06]  /*18a0*/  @!P2 BRA `(.L_x_1675) ;  /* 0x000000000044a947 */ /* 0x000fec0003800000 */
[----:B------:R-:W-:Y:S01]  /*18b0*/  ISETP.GT.AND P0, PT, R3, -0x1, PT ;  /* 0xffffffff0300780c */ /* 0x000fe20003f04270 */
[----:B------:R-:W-:-:S12]  /*18c0*/  BSSY B0, `(.L_x_1676) ;  /* 0x000000d000007945 */ /* 0x000fd80003800000 */
[----:B------:R-:W-:Y:S05]  /*18d0*/  @P0 BRA `(.L_x_1677) ;  /* 0x00000000001c0947 */ /* 0x000fea0003800000 */
[----:B------:R-:W-:Y:S02]  /*18e0*/  ISETP.NE.AND P0, PT, R13, 0x1, PT ;  /* 0x000000010d00780c */ /* 0x000fe40003f05270 */
[----:B------:R-:W-:-:S11]  /*18f0*/  LOP3.LUT R3, RZ, R3, RZ, 0x33, !PT ;  /* 0x00000003ff037212 */ /* 0x000fd600078e33ff */
[----:B------:R-:W0:Y:S02]  /*1900*/  @P0 LDC.64 R6, c[0x0][0x9e8] ;  /* 0x00027a00ff060b82 */ /* 0x000e240000000a00 */
[----:B0-----:R-:W-:-:S05]  /*1910*/  @P0 IMAD.HI.U32 R6, R3, R6, RZ ;  /* 0x0000000603060227 */ /* 0x001fca00078e00ff */
[----:B------:R-:W-:-:S04]  /*1920*/  @P0 SHF.R.U32.HI R3, RZ, R7, R6 ;  /* 0x00000007ff030219 */ /* 0x000fc80000011606 */
[----:B------:R-:W-:Y:S01]  /*1930*/  LOP3.LUT R3, RZ, R3, RZ, 0x33, !PT ;  /* 0x00000003ff037212 */ /* 0x000fe200078e33ff */
[----:B------:R-:W-:Y:S06]  /*1940*/  BRA `(.L_x_1678) ;  /* 0x0000000000107947 */ /* 0x000fec0003800000 */
.L_x_1677:
[----:B------:R-:W-:-:S13]  /*1950*/  ISETP.NE.AND P0, PT, R13, 0x1, PT ;  /* 0x000000010d00780c */ /* 0x000fda0003f05270 */
[----:B------:R-:W0:Y:S02]  /*1960*/  @P0 LDC.64 R6, c[0x0][0x9e8] ;  /* 0x00027a00ff060b82 */ /* 0x000e240000000a00 */
[----:B0-----:R-:W-:-:S05]  /*1970*/  @P0 IMAD.HI.U32 R6, R3, R6, RZ ;  /* 0x0000000603060227 */ /* 0x001fca00078e00ff */
[----:B------:R-:W-:-:S07]  /*1980*/  @P0 SHF.R.U32.HI R3, RZ, R7, R6 ;  /* 0x00000007ff030219 */ /* 0x000fce0000011606 */
.L_x_1678:
[----:B------:R-:W-:Y:S05]  /*1990*/  BSYNC B0 ;  /* 0x0000000000007941 */ /* 0x000fea0003800000 */
.L_x_1676:
[----:B------:R-:W-:-:S05]  /*19a0*/  IMAD R3, R3, R13, RZ ;  /* 0x0000000d03037224 */ /* 0x000fca00078e02ff */
[----:B------:R-:W-:-:S07]  /*19b0*/  VIMNMX R4, R4, R3, !PT ;  /* 0x0000000304047248 */ /* 0x000fce0007fe0100 */
.L_x_1675:
[----:B------:R-:W-:Y:S01]  /*19c0*/  VIADD R0, R0, 0x7f ;  /* 0x0000007f00007836 */ /* 0x000fe20000000000 */
[----:B------:R-:W-:-:S04]  /*19d0*/  SHF.R.S32.HI R5, RZ, 0x1f, R4 ;  /* 0x0000001fff057819 */ /* 0x000fc80000011404 */
[----:B------:R-:W-:Y:S02]  /*19e0*/  SHF.R.S32.HI R3, RZ, 0x1f, R0 ;  /* 0x0000001fff037819 */ /* 0x000fe40000011400 */
[----:B------:R-:W-:Y:S02]  /*19f0*/  LEA.HI R5, R5, R4, RZ, 0x7 ;  /* 0x0000000405057211 */ /* 0x000fe400078f38ff */
[----:B------:R-:W-:Y:S02]  /*1a00*/  LEA.HI R3, R3, R0, RZ, 0x7 ;  /* 0x0000000003037211 */ /* 0x000fe400078f38ff */
[----:B------:R-:W-:Y:S02]  /*1a10*/  SHF.R.S32.HI R5, RZ, 0x7, R5 ;  /* 0x00000007ff057819 */ /* 0x000fe40000011405 */
[----:B------:R-:W-:Y:S02]  /*1a20*/  SHF.R.S32.HI R3, RZ, 0x7, R3 ;  /* 0x00000007ff037819 */ /* 0x000fe40000011403 */
[----:B------:R-:W-:-:S02]  /*1a30*/  VIMNMX R5, RZ, R5, !PT ;  /* 0x00000005ff057248 */ /* 0x000fc40007fe0100 */
[----:B------:R-:W-:-:S03]  /*1a40*/  VIMNMX R3, R96, R3, PT ;  /* 0x0000000360037248 */ /* 0x000fc60003fe0100 */
[--C-:B------:R-:W-:Y:S02]  /*1a50*/  IMAD R5, R5, 0x80, -R10.reuse ;  /* 0x0000008005057824 */ /* 0x100fe400078e0a0a */
[----:B------:R-:W-:-:S03]  /*1a60*/  IMAD R0, R3, 0x80, -R10 ;  /* 0x0000008003007824 */ /* 0x000fc600078e0a0a */
[----:B------:R-:W-:Y:S02]  /*1a70*/  VIMNMX R5, RZ, R5, !PT ;  /* 0x00000005ff057248 */ /* 0x000fe40007fe0100 */
[----:B------:R-:W-:Y:S02]  /*1a80*/  VIMNMX R0, R0, R25, PT ;  /* 0x0000001900007248 */ /* 0x000fe40003fe0100 */
[----:B------:R-:W-:Y:S02]  /*1a90*/  SHF.R.U32.HI R26, RZ, 0x7, R5 ;  /* 0x00000007ff1a7819 */ /* 0x000fe40000011605 */
[----:B------:R-:W-:-:S03]  /*1aa0*/  ISETP.GT.AND P0, PT, R0, R5, PT ;  /* 0x000000050000720c */ /* 0x000fc60003f04270 */
[----:B------:R-:W-:-:S10]  /*1ab0*/  IMAD.MOV.U32 R27, RZ, RZ, R26 ;  /* 0x000000ffff1b7224 */ /* 0x000fd400078e001a */
[----:B------:R-:W-:-:S05]  /*1ac0*/  @P0 VIADD R0, R0, 0x7f ;  /* 0x0000007f00000836 */ /* 0x000fca0000000000 */
[----:B------:R-:W-:-:S04]  /*1ad0*/  @P0 SHF.R.S32.HI R3, RZ, 0x1f, R0 ;  /* 0x0000001fff030819 */ /* 0x000fc80000011400 */
[----:B------:R-:W-:-:S04]  /*1ae0*/  @P0 LEA.HI R3, R3, R0, RZ, 0x7 ;  /* 0x0000000003030211 */ /* 0x000fc800078f38ff */
[----:B------:R-:W-:Y:S02]  /*1af0*/  @P0 SHF.R.S32.HI R27, RZ, 0x7, R3 ;  /* 0x00000007ff1b0819 */ /* 0x000fe40000011403 */
[----:B------:R-:W-:Y:S02]  /*1b00*/  PLOP3.LUT P0, PT, PT, PT, PT, 0x80, 0x0 ;  /* 0x000000000000781c */ /* 0x000fe40003f0f070 */
[----:B------:R-:W-:-:S13]  /*1b10*/  ISETP.GT.AND P1, PT, R27, R26, PT ;  /* 0x0000001a1b00720c */ /* 0x000fda0003f24270 */
[----:B------:R-:W-:Y:S05]  /*1b20*/  @!P1 BRA `(.L_x_1679) ;  /* 0x0000006c00d09947 */ /* 0x000fea0003800000 */
        /* <DEDUP_REMOVED lines=20> */
.L_x_1681:
[----:B------:R-:W-:Y:S05]  /*1c70*/  BSYNC B6 ;  /* 0x0000000000067941 */ /* 0x000fea0003800000 */
.L_x_1680:
        /* <DEDUP_REMOVED lines=20> */
.L_x_1683:
[----:B------:R-:W-:Y:S05]  /*1dc0*/  BSYNC B6 ;  /* 0x0000000000067941 */ /* 0x000fea0003800000 */
.L_x_1682:
[----:B------:R-:W-:Y:S01]  /*1dd0*/  ULDC.64 UR4, c[0x0][0x9f8] ;  /* 0x00027e0000047ab9 */ /* 0x000fe20000000a00 */
[----:B------:R-:W-:Y:S01]  /*1de0*/  IMAD.MOV.U32 R0, RZ, RZ, R43 ;  /* 0x000000ffff007224 */ /* 0x000fe200078e002b */
[----:B------:R-:W-:Y:S01]  /*1df0*/  ISETP.NE.U32.AND P0, PT, RZ, UR4, PT ;  /* 0x00000004ff007c0c */ /* 0x000fe2000bf05070 */
[----:B------:R-:W0:Y:S03]  /*1e00*/  LDC R37, c[0x0][0x3f4] ;  /* 0x0000fd00ff257b82 */ /* 0x000e260000000800 */
[----:B------:R-:W-:-:S05]  /*1e10*/  ISETP.NE.AND.EX P0, PT, RZ, UR5, PT, P0 ;  /* 0x00000005ff007c0c */ /* 0x000fca000bf05300 */
[----:B------:R-:W1:Y:S08]  /*1e20*/  LDC.64 R14, c[0x0][0x3f8] ;  /* 0x0000fe00ff0e7b82 */ /* 0x000e700000000a00 */
[----:B------:R-:W2:Y:S08]  /*1e30*/  @P0 LDC.64 R4, c[0x0][0x9f8] ;  /* 0x00027e00ff040b82 */ /* 0x000eb00000000a00 */
[----:B------:R-:W3:Y:S01]  /*1e40*/  LDC.64 R34, c[0x0][0x408] ;  /* 0x00010200ff227b82 */ /* 0x000ee20000000a00 */
[----:B--2---:R-:W-:-:S05]  /*1e50*/  @P0 IMAD.WIDE R4, R43, 0x4, R4 ;  /* 0x000000042b040825 */ /* 0x004fca00078e0204 */
[----:B------:R2:W4:Y:S01]  /*1e60*/  @P0 LDG.E R0, desc[UR54][R4.64] ;  /* 0x0000003604000981 */ /* 0x000522000c1e1900 */
[----:B0-----:R-:W-:Y:S01]  /*1e70*/  ISETP.GE.AND P0, PT, R16, R37, PT ;  /* 0x000000251000720c */ /* 0x001fe20003f06270 */
[----:B-1----:R-:W-:Y:S01]  /*1e80*/  IMAD.WIDE.U32 R6, R188, R14, R22 ;  /* 0x0000000ebc067225 */ /* 0x002fe200078e0016 */
[C-C-:B---3--:R-:W-:Y:S01]  /*1e90*/  SHF.L.U64.HI R30, R34.reuse, 0x6, R35.reuse ;  /* 0x00000006221e7819 */ /* 0x148fe20000010223 */
[----:B------:R-:W0:Y:S01]  /*1ea0*/  S2R R38, SR_TID.X ;  /* 0x0000000000267919 */ /* 0x000e220000002100 */
[----:B------:R-:W-:Y:S01]  /*1eb0*/  SEL R13, R37, RZ, P0 ;  /* 0x000000ff250d7207 */ /* 0x000fe20000000000 */
[----:B------:R-:W-:Y:S01]  /*1ec0*/  IMAD.MOV.U32 R82, RZ, RZ, R6 ;  /* 0x000000ffff527224 */ /* 0x000fe200078e0006 */
[----:B------:R-:W-:Y:S01]  /*1ed0*/  SHF.L.U64.HI R31, R34, 0x7, R35 ;  /* 0x00000007221f7819 */ /* 0x000fe20000010223 */
[----:B------:R-:W-:Y:S02]  /*1ee0*/  IMAD R10, R221, R34, RZ ;  /* 0x00000022dd0a7224 */ /* 0x000fe400078e02ff */
[----:B------:R-:W-:-:S02]  /*1ef0*/  IMAD.IADD R13, R16, 0x1, R13 ;  /* 0x00000001100d7824 */ /* 0x000fc400078e020d */
[----:B--2---:R-:W-:-:S03]  /*1f00*/  IMAD.WIDE.U32 R4, R188, R34, R22 ;  /* 0x00000022bc047225 */ /* 0x004fc600078e0016 */
[----:B------:R-:W-:Y:S01]  /*1f10*/  SHF.R.S32.HI R6, RZ, 0x1f, R13 ;  /* 0x0000001fff067819 */ /* 0x000fe2000001140d */
[----:B------:R-:W-:Y:S02]  /*1f20*/  IMAD R8, R221, R14, RZ ;  /* 0x0000000edd087224 */ /* 0x000fe400078e02ff */
[----:B------:R-:W-:Y:S01]  /*1f30*/  IMAD.MOV.U32 R86, RZ, RZ, R4 ;  /* 0x000000ffff567224 */ /* 0x000fe200078e0004 */
[----:B------:R-:W-:Y:S01]  /*1f40*/  LEA.HI R4, R6, R13, RZ, 0x6 ;  /* 0x0000000d06047211 */ /* 0x000fe200078f30ff */
[----:B------:R-:W-:Y:S01]  /*1f50*/  IMAD R89, R188, R35, R10 ;  /* 0x00000023bc597224 */ /* 0x000fe200078e020a */
[----:B------:R-:W-:Y:S01]  /*1f60*/  LEA.HI R12, R6, R13, RZ, 0x3 ;  /* 0x0000000d060c7211 */ /* 0x000fe200078f18ff */
[----:B------:R-:W-:-:S03]  /*1f70*/  IMAD.WIDE.U32 R10, R188, R34, R16 ;  /* 0x00000022bc0a7225 */ /* 0x000fc600078e0010 */
[----:B------:R-:W-:Y:S01]  /*1f80*/  LOP3.LUT R6, R199, 0x38, R12, 0xf8, !PT ;  /* 0x00000038c7067812 */ /* 0x000fe200078ef80c */
[----:B------:R-:W-:Y:S01]  /*1f90*/  IMAD R85, R188, R15, R8 ;  /* 0x0000000fbc557224 */ /* 0x000fe200078e0208 */
[----:B------:R-:W-:Y:S01]  /*1fa0*/  LOP3.LUT R41, R12, 0xfffffff8, RZ, 0xc0, !PT ;  /* 0xfffffff80c297812 */ /* 0x000fe200078ec0ff */
[-C--:B------:R-:W-:Y:S01]  /*1fb0*/  IMAD.WIDE.U32 R8, R188, R14.reuse, R16 ;  /* 0x0000000ebc087225 */ /* 0x080fe200078e0010 */
[----:B------:R-:W-:Y:S02]  /*1fc0*/  LOP3.LUT R6, R6, R225, RZ, 0x3c, !PT ;  /* 0x000000e106067212 */ /* 0x000fe400078e3cff */
[----:B------:R-:W-:Y:S01]  /*1fd0*/  SHF.R.S32.HI R81, RZ, 0x3, R12 ;  /* 0x00000003ff517819 */ /* 0x000fe2000001140c */
[----:B------:R-:W-:Y:S01]  /*1fe0*/  IMAD.IADD R87, R5, 0x1, R89 ;  /* 0x0000000105577824 */ /* 0x000fe200078e0259 */
[----:B------:R-:W-:Y:S01]  /*1ff0*/  LOP3.LUT R5, R12, 0x38, RZ, 0xc0, !PT ;  /* 0x000000380c057812 */ /* 0x000fe200078ec0ff */
[----:B------:R-:W-:Y:S01]  /*2000*/  IMAD.IADD R89, R89, 0x1, R11 ;  /* 0x0000000159597824 */ /* 0x000fe200078e020b */
[----:B-----5:R-:W-:Y:S01]  /*2010*/  SHF.R.S32.HI R11, RZ, 0x1f, R24 ;  /* 0x0000001fff0b7819 */ /* 0x020fe20000011418 */
[----:B------:R-:W-:Y:S01]  /*2020*/  IMAD.SHL.U32 R4, R4, 0x80, RZ ;  /* 0x0000008004047824 */ /* 0x000fe200078e00ff */
[----:B0-----:R-:W-:Y:S01]  /*2030*/  SHF.R.U32.HI R38, RZ, 0x7, R38 ;  /* 0x00000007ff267819 */ /* 0x001fe20000011626 */
[----:B------:R-:W-:Y:S01]  /*2040*/  IMAD.IADD R83, R7, 0x1, R85 ;  /* 0x0000000107537824 */ /* 0x000fe200078e0255 */
[----:B------:R-:W-:Y:S01]  /*2050*/  SHF.R.S32.HI R90, RZ, 0x1f, R41 ;  /* 0x0000001fff5a7819 */ /* 0x000fe20000011429 */
[----:B------:R-:W-:Y:S01]  /*2060*/  IMAD.IADD R85, R85, 0x1, R9 ;  /* 0x0000000155557824 */ /* 0x000fe200078e0209 */
[----:B------:R-:W-:Y:S01]  /*2070*/  ISETP.NE.AND P6, PT, R38, 0x1, PT ;  /* 0x000000012600780c */ /* 0x000fe20003fc5270 */
[----:B------:R-:W-:Y:S01]  /*2080*/  IMAD.MOV.U32 R84, RZ, RZ, R8 ;  /* 0x000000ffff547224 */ /* 0x000fe200078e0008 */
[--C-:B------:R-:W-:Y:S01]  /*2090*/  LOP3.LUT R9, R197, 0x38, R12.reuse, 0xf8, !PT ;  /* 0x00000038c5097812 */ /* 0x100fe200078ef80c */
[C---:B------:R-:W-:Y:S01]  /*20a0*/  IMAD R13, R11.reuse, R14, RZ ;  /* 0x0000000e0b0d7224 */ /* 0x040fe200078e02ff */
[----:B------:R-:W-:Y:S01]  /*20b0*/  LOP3.LUT R8, R196, 0x38, R12, 0xf8, !PT ;  /* 0x00000038c4087812 */ /* 0x000fe200078ef80c */
[----:B------:R-:W-:Y:S01]  /*20c0*/  IMAD.MOV.U32 R88, RZ, RZ, R10 ;  /* 0x000000ffff587224 */ /* 0x000fe200078e000a */
[----:B------:R-:W-:Y:S01]  /*20d0*/  LOP3.LUT R7, R4, 0xffffe000, RZ, 0xc0, !PT ;  /* 0xffffe00004077812 */ /* 0x000fe200078ec0ff */
[----:B------:R-:W-:Y:S01]  /*20e0*/  IMAD R11, R11, R34, RZ ;  /* 0x000000220b0b7224 */ /* 0x000fe200078e02ff */
[----:B------:R-:W-:Y:S01]  /*20f0*/  LOP3.LUT R4, R5, 0x1c0, R222, 0xf8, !PT ;  /* 0x000001c005047812 */ /* 0x000fe200078ef8de */
[C---:B------:R-:W-:Y:S01]  /*2100*/  IMAD R13, R24.reuse, R15, R13 ;  /* 0x0000000f180d7224 */ /* 0x040fe200078e020d */
[----:B------:R-:W-:Y:S01]  /*2110*/  LOP3.LUT R10, R9, R224, RZ, 0x3c, !PT ;  /* 0x000000e0090a7212 */ /* 0x000fe200078e3cff */
[-C--:B------:R-:W-:Y:S01]  /*2120*/  IMAD.WIDE.U32 R82, R24, R14.reuse, R82 ;  /* 0x0000000e18527225 */ /* 0x080fe200078e0052 */
[----:B------:R-:W-:Y:S01]  /*2130*/  LOP3.LUT R9, R8, R223, RZ, 0x3c, !PT ;  /* 0x000000df08097212 */ /* 0x000fe200078e3cff */
[----:B------:R-:W-:Y:S05]  /*2140*/  @!P6 WARPSYNC.ALL ;  /* 0x000000000000e948 */ /* 0x000fea0003800000 */
[----:B------:R-:W-:Y:S01]  /*2150*/  LOP3.LUT R8, R4, R203, RZ, 0x3c, !PT ;  /* 0x000000cb04087212 */ /* 0x000fe200078e3cff */
[----:B------:R-:W-:Y:S01]  /*2160*/  IMAD.WIDE.U32 R84, R24, R14, R84 ;  /* 0x0000000e18547225 */ /* 0x000fe200078e0054 */
[-C--:B------:R-:W-:Y:S01]  /*2170*/  IADD3 R4, R6, R7.reuse, R202 ;  /* 0x0000000706047210 */ /* 0x080fe20007ffe0ca */
[----:B------:R-:W-:Y:S01]  /*2180*/  ULDC UR4, c[0x0][0x2f4] ;  /* 0x0000bd0000047ab9 */ /* 0x000fe20000000800 */
[----:B------:R-:W-:Y:S01]  /*2190*/  IADD3 R5, R10, R7, R201 ;  /* 0x000000070a057210 */ /* 0x000fe20007ffe0c9 */
[C---:B------:R-:W-:Y:S01]  /*21a0*/  IMAD R11, R24.reuse, R35, R11 ;  /* 0x00000023180b7224 */ /* 0x040fe200078e020b */
[-C--:B------:R-:W-:Y:S01]  /*21b0*/  IADD3 R6, R9, R7.reuse, R200 ;  /* 0x0000000709067210 */ /* 0x080fe20007ffe0c8 */
[----:B------:R-:W-:Y:S01]  /*21c0*/  IMAD.WIDE.U32 R86, R24, R34, R86 ;  /* 0x0000002218567225 */ /* 0x000fe200078e0056 */
[----:B------:R-:W-:-:S02]  /*21d0*/  IADD3 R7, R8, R7, R204 ;  /* 0x0000000708077210 */ /* 0x000fc40007ffe0cc */
[----:B------:R-:W-:Y:S01]  /*21e0*/  SHF.L.U64.HI R8, R14, 0x5, R15 ;  /* 0x000000050e087819 */ /* 0x000fe2000001020f */
[----:B------:R-:W-:Y:S01]  /*21f0*/  IMAD.WIDE.U32 R88, R24, R34, R88 ;  /* 0x0000002218587225 */ /* 0x000fe200078e0058 */
[C-C-:B------:R-:W-:Y:S02]  /*2200*/  SHF.L.U64.HI R9, R14.reuse, 0x6, R15.reuse ;  /* 0x000000060e097819 */ /* 0x140fe4000001020f */
[----:B------:R-:W-:Y:S01]  /*2210*/  SHF.L.U64.HI R10, R14, 0x7, R15 ;  /* 0x000000070e0a7819 */ /* 0x000fe2000001020f */
[----:B------:R-:W-:Y:S01]  /*2220*/  IMAD.IADD R3, R29, 0x1, R28 ;  /* 0x000000011d037824 */ /* 0x000fe200078e021c */
[C---:B------:R-:W-:Y:S01]  /*2230*/  SHF.L.U64.HI R29, R34.reuse, 0x5, R35 ;  /* 0x00000005221d7819 */ /* 0x040fe20000010223 */
[C---:B------:R-:W-:Y:S01]  /*2240*/  IMAD.SHL.U32 R32, R34.reuse, 0x20, RZ ;  /* 0x0000002022207824 */ /* 0x040fe200078e00ff */
[----:B------:R-:W-:Y:S01]  /*2250*/  SHF.R.S32.HI R35, RZ, 0x1f, R42 ;  /* 0x0000001fff237819 */ /* 0x000fe2000001142a */
[----:B------:R-:W-:Y:S01]  /*2260*/  IMAD.SHL.U32 R33, R34, 0x40, RZ ;  /* 0x0000004022217824 */ /* 0x000fe200078e00ff */
[----:B------:R-:W-:Y:S01]  /*2270*/  ISETP.GE.AND P1, PT, R16, UR4, PT ;  /* 0x0000000410007c0c */ /* 0x000fe2000bf26270 */
[----:B------:R-:W-:Y:S01]  /*2280*/  VIADD R94, R38, 0x8 ;  /* 0x00000008265e7836 */ /* 0x000fe20000000000 */
[----:B------:R-:W-:Y:S01]  /*2290*/  ISETP.GE.AND P2, PT, R2, UR4, PT ;  /* 0x0000000402007c0c */ /* 0x000fe2000bf46270 */
[----:B------:R-:W-:-:S02]  /*22a0*/  IMAD.SHL.U32 R20, R14, 0x20, RZ ;  /* 0x000000200e147824 */ /* 0x000fc400078e00ff */
[C---:B------:R-:W-:Y:S02]  /*22b0*/  IMAD.SHL.U32 R21, R14.reuse, 0x40, RZ ;  /* 0x000000400e157824 */ /* 0x040fe400078e00ff */
[----:B------:R-:W-:Y:S02]  /*22c0*/  IMAD.SHL.U32 R28, R14, 0x80, RZ ;  /* 0x000000800e1c7824 */ /* 0x000fe400078e00ff */
[----:B------:R-:W-:Y:S02]  /*22d0*/  IMAD.SHL.U32 R34, R34, 0x80, RZ ;  /* 0x0000008022227824 */ /* 0x000fe400078e00ff */
[----:B------:R-:W-:Y:S02]  /*22e0*/  IMAD R36, R207, 0x20, R188 ;  /* 0x00000020cf247824 */ /* 0x000fe400078e02bc */
[----:B------:R-:W-:Y:S02]  /*22f0*/  IMAD.SHL.U32 R37, R37, 0x2, RZ ;  /* 0x0000000225257824 */ /* 0x000fe400078e00ff */
[----:B------:R-:W-:-:S02]  /*2300*/  IMAD.IADD R39, R83, 0x1, R13 ;  /* 0x0000000153277824 */ /* 0x000fc400078e020d */
[----:B------:R-:W-:Y:S02]  /*2310*/  IMAD.IADD R40, R13, 0x1, R85 ;  /* 0x000000010d287824 */ /* 0x000fe400078e0255 */
[----:B------:R-:W-:Y:S02]  /*2320*/  IMAD.IADD R43, R87, 0x1, R11 ;  /* 0x00000001572b7824 */ /* 0x000fe400078e020b */
[----:B------:R-:W-:Y:S01]  /*2330*/  IMAD.IADD R80, R11, 0x1, R89 ;  /* 0x000000010b507824 */ /* 0x000fe200078e0259 */
[----:B----4-:R-:W-:Y:S01]  /*2340*/  SHF.R.S32.HI R38, RZ, 0x1f, R0 ;  /* 0x0000001fff267819 */ /* 0x010fe20000011400 */
[----:B------:R-:W-:Y:S06]  /*2350*/  @!P6 BAR.SYNC.DEFER_BLOCKING 0x9, 0x100 ;  /* 0x024400000000eb1d */ /* 0x000fec0000010000 */
.L_x_1781:
[----:B------:R-:W0:Y:S01]  /*2360*/  LDC R100, c[0x0][0x430] ;  /* 0x00010c00ff647b82 */ /* 0x000e220000000800 */
[----:B------:R-:W-:Y:S02]  /*2370*/  VIADD R27, R27, 0xffffffff ;  /* 0xffffffff1b1b7836 */ /* 0x000fe40000000000 */
[----:B------:R-:W-:Y:S02]  /*2380*/  IMAD.MOV.U32 R101, RZ, RZ, RZ ;  /* 0x000000ffff657224 */ /* 0x000fe400078e00ff */
[----:B---3--:R-:W-:-:S03]  /*2390*/  IMAD R44, R27, 0x80, R36 ;  /* 0x000000801b2c7824 */ /* 0x008fc600078e0224 */
        /* <DEDUP_REMOVED lines=8> */
[----:B------:R-:W3:Y:S08]  /*2420*/  @P4 LDC R12, c[0x0][0x434] ;  /* 0x00010d00ff0c4b82 */ /* 0x000ef00000000800 */
        /* <DEDUP_REMOVED lines=25> */
[C---:B------:R-:W-:Y:S01]  /*25c0*/  IMAD.WIDE.U32 R12, R100.reuse, UR4, RZ ;  /* 0x00000004640c7c25 */ /* 0x040fe2000f8e00ff */
[----:B------:R-:W-:Y:S02]  /*25d0*/  ULDC.U8 UR6, c[0x0][0x410] ;  /* 0x0001040000067ab9 */ /* 0x000fe40000000000 */
[----:B------:R-:W-:Y:S01]  /*25e0*/  ISETP.NE.AND P3, PT, RZ, UR6, PT ;  /* 0x00000006ff007c0c */ /* 0x000fe2000bf65270 */
[----:B------:R-:W-:Y:S02]  /*25f0*/  IMAD R11, R99, UR4, RZ ;  /* 0x00000004630b7c24 */ /* 0x000fe4000f8e02ff */
[----:B------:R-:W-:Y:S02]  /*2600*/  IMAD R44, R31, R27, RZ ;  /* 0x0000001b1f2c7224 */ /* 0x000fe400078e02ff */
[----:B------:R-:W-:Y:S01]  /*2610*/  IMAD R11, R100, UR5, R11 ;  /* 0x00000005640b7c24 */ /* 0x000fe2000f8e020b */
[----:B------:R-:W-:Y:S01]  /*2620*/  ULDC.64 UR4, c[0x0][0x310] ;  /* 0x0000c40000047ab9 */ /* 0x000fe20000000a00 */
[----:B------:R-:W-:-:S02]  /*2630*/  IMAD R97, R27, -0x80, R25 ;  /* 0xffffff801b617824 */ /* 0x000fc400078e0219 */
[----:B------:R-:W-:Y:S02]  /*2640*/  IMAD R14, R98, UR4, RZ ;  /* 0x00000004620e7c24 */ /* 0x000fe4000f8e02ff */
[----:B------:R-:W-:Y:S01]  /*2650*/  IMAD.IADD R13, R13, 0x1, R11 ;  /* 0x000000010d0d7824 */ /* 0x000fe200078e020b */
[----:B------:R-:W-:Y:S01]  /*2660*/  SHF.R.S32.HI R11, RZ, 0x1f, R27 ;  /* 0x0000001fff0b7819 */ /* 0x000fe2000001141b */
[----:B------:R-:W-:Y:S01]  /*2670*/  IMAD R15, R101, UR5, R14 ;  /* 0x00000005650f7c24 */ /* 0x000fe2000f8e020e */
[----:B------:R-:W-:Y:S01]  /*2680*/  VIMNMX R97, R97, 0x80, PT ;  /* 0x0000008061617848 */ /* 0x000fe20003fe0100 */
[----:B------:R-:W-:Y:S01]  /*2690*/  IMAD.WIDE.U32 R12, R101, UR4, R12 ;  /* 0x00000004650c7c25 */ /* 0x000fe2000f8e000c */
[----:B------:R-:W-:-:S03]  /*26a0*/  ULDC.64 UR4, c[0x0][0x308] ;  /* 0x0000c20000047ab9 */ /* 0x000fc60000000a00 */
[----:B------:R-:W-:Y:S02]  /*26b0*/  IMAD R14, R10, R27, RZ ;  /* 0x0000001b0a0e7224 */ /* 0x000fe400078e02ff */
[----:B------:R-:W-:Y:S02]  /*26c0*/  IMAD.IADD R13, R13, 0x1, R15 ;  /* 0x000000010d0d7824 */ /* 0x000fe400078e020f */
[----:B------:R-:W-:Y:S02]  /*26d0*/  IMAD R15, R35, UR4, RZ ;  /* 0x00000004230f7c24 */ /* 0x000fe4000f8e02ff */
[C---:B------:R-:W-:Y:S02]  /*26e0*/  IMAD R91, R11.reuse, R28, R14 ;  /* 0x0000001c0b5b7224 */ /* 0x040fe400078e020e */
[----:B------:R-:W-:Y:S02]  /*26f0*/  IMAD R11, R11, R34, R44 ;  /* 0x000000220b0b7224 */ /* 0x000fe400078e022c */
[----:B------:R-:W-:-:S02]  /*2700*/  IMAD R103, R42, UR5, R15 ;  /* 0x000000052a677c24 */ /* 0x000fc4000f8e020f */
        /* <DEDUP_REMOVED lines=39> */
.L_x_1688:
[----:B------:R-:W-:Y:S05]  /*2980*/  BSYNC B1 ;  /* 0x0000000000017941 */ /* 0x000fea0003800000 */
.L_x_1687:
        /* <DEDUP_REMOVED lines=43> */
.L_x_1690:
[----:B------:R-:W-:Y:S05]  /*2c40*/  BSYNC B1 ;  /* 0x0000000000017941 */ /* 0x000fea0003800000 */
.L_x_1689:
        /* <DEDUP_REMOVED lines=47> */
.L_x_1692:
[----:B------:R-:W-:Y:S05]  /*2f40*/  BSYNC B1 ;  /* 0x0000000000017941 */ /* 0x000fea0003800000 */
.L_x_1691:
[----:B------:R-:W-:Y:S01]  /*2f50*/  ISETP.GE.AND P4, PT, R215, R97, PT ;  /* 0x00000061d700720c */ /* 0x000fe20003f86270 */
[----:B------:R-:W-:-:S12]  /*2f60*/  BSSY B1, `(.L_x_1693) ;  /* 0x000001e000017945 */ /* 0x000fd80003800000 */
[----:B------:R-:W-:Y:S05]  /*2f70*/  @P4 BRA `(.L_x_1694) ;  /* 0x0000000000704947 */ /* 0x000fea0003800000 */
[----:B------:R-:W1:Y:S01]  /*2f80*/  LDC.64 R44, c[0x0][0x3f8] ;  /* 0x0000fe00ff2c7b82 */ /* 0x000e620000000a00 */
[----:B------:R-:W-:Y:S01]  /*2f90*/  IMAD.MOV.U32 R15, RZ, RZ, R91 ;  /* 0x000000ffff0f7224 */ /* 0x000fe200078e005b */
[----:B------:R-:W-:Y:S01]  /*2fa0*/  ULDC.64 UR4, c[0x0][0x3e8] ;  /* 0x0000fa0000047ab9 */ /* 0x000fe20000000a00 */
[----:B------:R-:W-:Y:S01]  /*2fb0*/  IMAD.MOV.U32 R13, RZ, RZ, R11 ;  /* 0x000000ffff0d7224 */ /* 0x000fe200078e000b */
[----:B------:R-:W-:Y:S02]  /*2fc0*/  CS2R R48, SRZ ;  /* 0x0000000000307805 */ /* 0x000fe4000001ff00 */
[----:B------:R-:W-:Y:S01]  /*2fd0*/  CS2R R50, SRZ ;  /* 0x0000000000327805 */ /* 0x000fe2000001ff00 */
[----:B-1----:R-:W-:-:S04]  /*2fe0*/  IMAD.WIDE.U32 R14, R44, 0x60, R14 ;  /* 0x000000602c0e7825 */ /* 0x002fc800078e000e */
[----:B------:R-:W-:Y:S01]  /*2ff0*/  IMAD R46, R45, 0x60, RZ ;  /* 0x000000602d2e7824 */ /* 0x000fe200078e02ff */
[----:B------:R-:W-:-:S04]  /*3000*/  IADD3 R45, P5, R82, R14, RZ ;  /* 0x0000000e522d7210 */ /* 0x000fc80007fbe0ff */
[----:B------:R-:W-:Y:S02]  /*3010*/  IADD3.X R46, R39, R15, R46, P5, !PT ;  /* 0x0000000f272e7210 */ /* 0x000fe40002ffe42e */
        /* <DEDUP_REMOVED lines=18> */
.L_x_1694:
[----:B------:R-:W-:Y:S05]  /*3140*/  BSYNC B1 ;  /* 0x0000000000017941 */ /* 0x000fea0003800000 */
.L_x_1693:
[----:B-----5:R-:W-:Y:S01]  /*3150*/  IMAD.MOV.U32 R11, RZ, RZ, R52 ;  /* 0x000000ffff0b7224 */ /* 0x020fe200078e0034 */
[----:B------:R-:W-:Y:S01]  /*3160*/  UISETP.NE.AND UP0, UPT, UR39, 0x3, UPT ;  /* 0x000000032700788c */ /* 0x000fe2000bf05270 */
[----:B-1----:R-:W-:Y:S02]  /*3170*/  IMAD.MOV.U32 R12, RZ, RZ, R53 ;  /* 0x000000ffff0c7224 */ /* 0x002fe400078e0035 */
        /* <DEDUP_REMOVED lines=9> */
[----:B------:R-:W-:Y:S01]  /*3210*/  PLOP3.LUT P5, PT, PT, PT, UP0, 0x80, 0x0 ;  /* 0x000000000000781c */ /* 0x000fe20003faf008 */
        /* <DEDUP_REMOVED lines=23> */
.L_x_1695:
[----:B------:R-:W-:Y:S01]  /*3390*/  IMAD R91, R19, 0x8, R18 ;  /* 0x00000008135b7824 */ /* 0x000fe200078e0212 */
[----:B------:R-:W-:Y:S01]  /*33a0*/  SHF.L.U32 R102, R192, 0x1f, RZ ;  /* 0x0000001fc0667819 */ /* 0x000fe200000006ff */
[----:B------:R-:W-:Y:S03]  /*33b0*/  BSSY B1, `(.L_x_1696) ;  /* 0x0000003000017945 */ /* 0x000fe60003800000 */
[----:B------:R-:W0:Y:S02]  /*33c0*/  SYNCS.PHASECHK.TRANS64.TRYWAIT P6, [R91+URZ+0x28890], R102 ;  /* 0x028890665b0075a7 */ /* 0x000e2400080c017f */
[----:B0-----:R-:W-:Y:S05]  /*33d0*/  @!P6 BRA `(.L_x_1697) ;  /* 0x000002100058e947 */ /* 0x001fea0003800000 */
.L_x_2086:
[----:B------:R-:W-:Y:S05]  /*33e0*/  BSYNC B1 ;  /* 0x0000000000017941 */ /* 0x000fea0003800000 */
.L_x_1696:
[----:B------:R-:W-:-:S03]  /*33f0*/  UMOV UR4, 0xffffffff ;  /* 0xffffffff00047882 */ /* 0x000fc60000000000 */
[----:B------:R-:W-:Y:S05]  /*3400*/  BRA.DIV UR4, `(.L_x_1698) ;  /* 0x0000021204607947 */ /* 0x000fea000b800000 */
[----:B------:R1:W2:Y:S04]  /*3410*/  SHFL.IDX PT, R79, R103, RZ, 0x181f ;  /* 0x00181fff674f7589 */ /* 0x0002a800000e0000 */
[----:B------:R1:W3:Y:S02]  /*3420*/  SHFL.IDX PT, R105, R108, RZ, 0x181f ;  /* 0x00181fff6c697589 */ /* 0x0002e400000e0000 */
.L_x_2090:
        /* <DEDUP_REMOVED lines=16> */
[----:B------:R-:W-:Y:S01]  /*3530*/  PRMT R134, R134, 0x5410, R11 ;  /* 0x0000541086867816 */ /* 0x000fe2000000000b */
[----:B------:R-:W-:Y:S01]  /*3540*/  IMAD.U32 R11, R12, 0x10000, RZ ;  /* 0x000100000c0b7824 */ /* 0x000fe200078e00ff */
[----:B------:R-:W-:-:S02]  /*3550*/  PRMT R139, R136, 0x5410, R139 ;  /* 0x00005410888b7816 */ /* 0x000fc4000000008b */
[----:B------:R-:W-:Y:S02]  /*3560*/  PRMT R140, R137, 0x5410, R140 ;  /* 0x00005410898c7816 */ /* 0x000fe4000000008c */
[----:B------:R-:W-:Y:S01]  /*3570*/  LOP3.LUT R73, R14, 0xffff0000, RZ, 0xc0, !PT ;  /* 0xffff00000e497812 */ /* 0x000fe200078ec0ff */
[----:B------:R-:W-:Y:S01]  /*3580*/  IMAD.U32 R14, R13, 0x10000, RZ ;  /* 0x000100000d0e7824 */ /* 0x000fe200078e00ff */
[----:B------:R-:W-:Y:S01]  /*3590*/  PRMT R135, R135, 0x5410, R142 ;  /* 0x0000541087877816 */ /* 0x000fe2000000008e */
[----:B------:R-:W-:Y:S01]  /*35a0*/  IMAD.U32 R141, R140, 0x10000, RZ ;  /* 0x000100008c8d7824 */ /* 0x000fe200078e00ff */
[----:B------:R-:W-:Y:S02]  /*35b0*/  LOP3.LUT R13, R13, 0xffff0000, RZ, 0xc0, !PT ;  /* 0xffff00000d0d7812 */ /* 0x000fe400078ec0ff */
        /* <DEDUP_REMOVED lines=32> */
.L_x_1704:
[----:B------:R-:W-:Y:S05]  /*37c0*/  BSYNC B3 ;  /* 0x0000000000037941 */ /* 0x000fea0003800000 */
.L_x_1703:
[----:B0-----:R4:W-:Y:S02]  /*37d0*/  ST.E.128 desc[UR54][R76.64], R12 ;  /* 0x0000000c4c007985 */ /* 0x0019e4000c101d36 */
.L_x_1702:
[----:B------:R-:W-:Y:S05]  /*37e0*/  BSYNC B2 ;  /* 0x0000000000027941 */ /* 0x000fea0003800000 */
.L_x_1701:
        /* <DEDUP_REMOVED lines=13> */
[----:B------:R-:W-:Y:S01]  /*38c0*/  PRMT R124, R124, 0x5410, R11 ;  /* 0x000054107c7c7816 */ /* 0x000fe2000000000b */
[----:B------:R-:W-:Y:S01]  /*38d0*/  IMAD.U32 R11, R12, 0x10000, RZ ;  /* 0x000100000c0b7824 */ /* 0x000fe200078e00ff */
[----:B------:R-:W-:-:S02]  /*38e0*/  PRMT R125, R125, 0x5410, R74 ;  /* 0x000054107d7d7816 */ /* 0x000fc4000000004a */
        /* <DEDUP_REMOVED lines=10> */
[C---:B------:R-:W-:Y:S01]  /*3990*/  FMUL.FTZ R77, R13.reuse, R75 ;  /* 0x0000004b0d4d7220 */ /* 0x040fe20000410000 */
        /* <DEDUP_REMOVED lines=9> */
[C---:B------:R-:W-:Y:S01]  /*3a30*/  FFMA.FTZ R74, R68.reuse, R74, -R13 ;  /* 0x0000004a444a7223 */ /* 0x040fe2000001080d */
        /* <DEDUP_REMOVED lines=14> */
[----:B------:R-:W-:Y:S01]  /*3b20*/  F2FP.BF16.F32.PACK_AB R15, R15, R68 ;  /* 0x000000440f0f723e */ /* 0x000fe200000010ff */
[----:B------:R-:W-:-:S07]  /*3b30*/  IMAD.MOV.U32 R14, RZ, RZ, R74 ;  /* 0x000000ffff0e7224 */ /* 0x000fce00078e004a */
.L_x_1706:
[----:B------:R-:W-:Y:S05]  /*3b40*/  BSYNC B2 ;  /* 0x0000000000027941 */ /* 0x000fea0003800000 */
.L_x_1705:
[----:B0-----:R0:W-:Y:S02]  /*3b50*/  ST.E.128 desc[UR54][R72.64], R12 ;  /* 0x0000000c48007985 */ /* 0x0011e4000c101d36 */
.L_x_1700:
[----:B------:R-:W-:Y:S05]  /*3b60*/  BSYNC B1 ;  /* 0x0000000000017941 */ /* 0x000fea0003800000 */
.L_x_1699:
[----:B------:R-:W-:-:S03]  /*3b70*/  UMOV UR4, 0xffffffff ;  /* 0xffffffff00047882 */ /* 0x000fc60000000000 */
[----:B------:R-:W-:Y:S05]  /*3b80*/  BRA.DIV UR4, `(.L_x_1707) ;  /* 0x0000020a04cc7947 */ /* 0x000fea000b800000 */
[----:B------:R1:W1:Y:S04]  /*3b90*/  SHFL.IDX PT, R71, R103, 0x1, 0x181f ;  /* 0x00381f0067477f89 */ /* 0x00026800000e0000 */
[----:B0-----:R0:W0:Y:S02]  /*3ba0*/  SHFL.IDX PT, R73, R108, 0x1, 0x181f ;  /* 0x00381f006c497f89 */ /* 0x00102400000e0000 */
.L_x_2094:
        /* <DEDUP_REMOVED lines=28> */
[----:B------:R-:W-:Y:S01]  /*3d70*/  FMUL.FTZ R77, R65, R74 ;  /* 0x0000004a414d7220 */ /* 0x000fe20000410000 */
[----:B------:R-:W-:Y:S01]  /*3d80*/  LOP3.LUT R66, R15, 0xffff0000, RZ, 0xc0, !PT ;  /* 0xffff00000f427812 */ /* 0x000fe200078ec0ff */
[C---:B------:R-:W-:Y:S01]  /*3d90*/  FMUL.FTZ R75, R13.reuse, R72 ;  /* 0x000000480d4b7220 */ /* 0x040fe20000410000 */
[----:B------:R-:W-:Y:S01]  /*3da0*/  LOP3.LUT R12, R12, 0xffff0000, RZ, 0xc0, !PT ;  /* 0xffff00000c0c7812 */ /* 0x000fe200078ec0ff */
[----:B------:R-:W-:Y:S01]  /*3db0*/  FMUL.FTZ R13, R13, R67 ;  /* 0x000000430d0d7220 */ /* 0x000fe20000410000 */
[----:B------:R-:W-:Y:S01]  /*3dc0*/  LOP3.LUT R121, R121, 0xffff0000, RZ, 0xc0, !PT ;  /* 0xffff000079797812 */ /* 0x000fe200078ec0ff */
[----:B------:R-:W-:Y:S01]  /*3dd0*/  FMUL.FTZ R65, R65, R70 ;  /* 0x0000004641417220 */ /* 0x000fe20000410000 */
[----:B------:R-:W-:Y:S01]  /*3de0*/  LOP3.LUT R119, R119, 0xffff0000, RZ, 0xc0, !PT ;  /* 0xffff000077777812 */ /* 0x000fe200078ec0ff */
[----:B------:R-:W-:-:S02]  /*3df0*/  IMAD.U32 R120, R120, 0x10000, RZ ;  /* 0x0001000078787824 */ /* 0x000fc400078e00ff */
[----:B------:R-:W-:Y:S01]  /*3e00*/  FFMA.FTZ R75, R14, R67, -R75 ;  /* 0x000000430e4b7223 */ /* 0x000fe2000001084b */
[----:B------:R-:W-:Y:S02]  /*3e10*/  IMAD.U32 R118, R118, 0x10000, RZ ;  /* 0x0001000076767824 */ /* 0x000fe400078e00ff */
[----:B------:R-:W-:Y:S01]  /*3e20*/  FFMA.FTZ R72, R14, R72, R13 ;  /* 0x000000480e487223 */ /* 0x000fe2000001000d */
[C---:B------:R-:W-:Y:S01]  /*3e30*/  FFMA.FTZ R77, R64.reuse, R70, -R77 ;  /* 0x00000046404d7223 */ /* 0x040fe2000001084d */
[----:B------:R-:W-:Y:S02]  /*3e40*/  IMAD.U32 R15, R15, 0x10000, RZ ;  /* 0x000100000f0f7824 */ /* 0x000fe400078e00ff */
[----:B------:R-:W-:Y:S01]  /*3e50*/  FFMA.FTZ R64, R64, R74, R65 ;  /* 0x0000004a40407223 */ /* 0x000fe20000010041 */
        /* <DEDUP_REMOVED lines=14> */
.L_x_1713:
[----:B------:R-:W-:Y:S05]  /*3f40*/  BSYNC B3 ;  /* 0x0000000000037941 */ /* 0x000fea0003800000 */
.L_x_1712:
[----:B--2---:R0:W-:Y:S02]  /*3f50*/  ST.E.128 desc[UR54][R68.64], R12 ;  /* 0x0000000c44007985 */ /* 0x0041e4000c101d36 */
.L_x_1711:
[----:B------:R-:W-:Y:S05]  /*3f60*/  BSYNC B2 ;  /* 0x0000000000027941 */ /* 0x000fea0003800000 */
.L_x_1710:
        /* <DEDUP_REMOVED lines=53> */
.L_x_1715:
[----:B------:R-:W-:Y:S05]  /*42c0*/  BSYNC B2 ;  /* 0x0000000000027941 */ /* 0x000fea0003800000 */
.L_x_1714:
[----:B----4-:R0:W-:Y:S02]  /*42d0*/  ST.E.128 desc[UR54][R64.64], R12 ;  /* 0x0000000c40007985 */ /* 0x0101e4000c101d36 */
.L_x_1709:
[----:B------:R-:W-:Y:S05]  /*42e0*/  BSYNC B1 ;  /* 0x0000000000017941 */ /* 0x000fea0003800000 */
.L_x_1708:
[----:B------:R-:W-:-:S03]  /*42f0*/  UMOV UR4, 0xffffffff ;  /* 0xffffffff00047882 */ /* 0x000fc60000000000 */
[----:B------:R-:W-:Y:S05]  /*4300*/  BRA.DIV UR4, `(.L_x_1716) ;  /* 0x0000020604387947 */ /* 0x000fea000b800000 */
[----:B------:R0:W0:Y:S04]  /*4310*/  SHFL.IDX PT, R61, R103, 0x2, 0x181f ;  /* 0x00581f00673d7f89 */ /* 0x00002800000e0000 */
[----:B------:R0:W0:Y:S02]  /*4320*/  SHFL.IDX PT, R63, R108, 0x2, 0x181f ;  /* 0x00581f006c3f7f89 */ /* 0x00002400000e0000 */
.L_x_2098:
[----:B------:R-:W-:Y:S04]  /*4330*/  BSSY B1, `(.L_x_1717) ;  /* 0x0000072000017945 */ /* 0x000fe80003800000 */
[----:B------:R-:W-:Y:S05]  /*4340*/  @P3 BRA `(.L_x_1718) ;  /* 0x0000000400c03947 */ /* 0x000fea0003800000 */
[----:B------:R-:W-:Y:S04]  /*4350*/  BSSY B2, `(.L_x_1719) ;  /* 0x0000038000027945 */ /* 0x000fe80003800000 */
[----:B------:R-:W-:Y:S05]  /*4360*/  @P1 BRA `(.L_x_1720) ;  /* 0x0000000000d81947 */ /* 0x000fea0003800000 */
[----:B0---4-:R0:W4:Y:S01]  /*4370*/  LDS.128 R12, [R93+0x1a400] ;  /* 0x01a400005d0c7984 */ /* 0x0111220000000c00 */
[C---:B------:R-:W-:Y:S01]  /*4380*/  LEA R64, P3, R16.reuse, R63, 0x1 ;  /* 0x0000003f10407211 */ /* 0x040fe200078608ff */
[----:B------:R-:W-:Y:S03]  /*4390*/  BSSY B3, `(.L_x_1721) ;  /* 0x0000032000037945 */ /* 0x000fe60003800000 */
[----:B------:R-:W-:Y:S02]  /*43a0*/  LEA.HI.X R65, R16, R61, R17, 0x1, P3 ;  /* 0x0000003d10417211 */ /* 0x000fe400018f0c11 */
[----:B------:R-:W-:-:S13]  /*43b0*/  ISETP.GE.AND P3, PT, R22, R107, PT ;  /* 0x0000006b1600720c */ /* 0x000fda0003f66270 */
[----:B0-----:R-:W-:Y:S05]  /*43c0*/  @P3 BRA `(.L_x_1722) ;  /* 0x0000000000b83947 */ /* 0x001fea0003800000 */
[----:B------:R-:W-:Y:S02]  /*43d0*/  SHF.R.U64 R11, R58, 0x10, R59 ;  /* 0x000000103a0b7819 */ /* 0x000fe4000000123b */
[----:B------:R-:W-:Y:S01]  /*43e0*/  SHF.R.U64 R67, R56, 0x10, R57 ;  /* 0x0000001038437819 */ /* 0x000fe20000001239 */
[----:B----4-:R-:W-:Y:S01]  /*43f0*/  IMAD.U32 R56, R14, 0x10000, RZ ;  /* 0x000100000e387824 */ /* 0x010fe200078e00ff */
        /* <DEDUP_REMOVED lines=43> */
.L_x_1722:
[----:B------:R-:W-:Y:S05]  /*46b0*/  BSYNC B3 ;  /* 0x0000000000037941 */ /* 0x000fea0003800000 */
.L_x_1721:
[----:B----4-:R0:W-:Y:S02]  /*46c0*/  ST.E.128 desc[UR54][R64.64], R12 ;  /* 0x0000000c40007985 */ /* 0x0101e4000c101d36 */
.L_x_1720:
[----:B------:R-:W-:Y:S05]  /*46d0*/  BSYNC B2 ;  /* 0x0000000000027941 */ /* 0x000fea0003800000 */
.L_x_1719:
[----:B------:R-:W-:Y:S05]  /*46e0*/  @P2 BRA `(.L_x_1718) ;  /* 0x0000000000d82947 */ /* 0x000fea0003800000 */
[----:B0---4-:R0:W4:Y:S01]  /*46f0*/  LDS.128 R12, [R93+0x1e400] ;  /* 0x01e400005d0c7984 */ /* 0x0111220000000c00 */
[C---:B------:R-:W-:Y:S01]  /*4700*/  LEA R56, P3, R2.reuse, R63, 0x1 ;  /* 0x0000003f02387211 */ /* 0x040fe200078608ff */
[----:B------:R-:W-:Y:S03]  /*4710*/  BSSY B2, `(.L_x_1723) ;  /* 0x0000032000027945 */ /* 0x000fe60003800000 */
[----:B------:R-:W-:Y:S02]  /*4720*/  LEA.HI.X R57, R2, R61, R185, 0x1, P3 ;  /* 0x0000003d02397211 */ /* 0x000fe400018f0cb9 */
        /* <DEDUP_REMOVED lines=48> */
.L_x_1724:
[----:B------:R-:W-:Y:S05]  /*4a30*/  BSYNC B2 ;  /* 0x0000000000027941 */ /* 0x000fea0003800000 */
.L_x_1723:
[----:B----4-:R0:W-:Y:S02]  /*4a40*/  ST.E.128 desc[UR54][R56.64], R12 ;  /* 0x0000000c38007985 */ /* 0x0101e4000c101d36 */
.L_x_1718:
[----:B------:R-:W-:Y:S05]  /*4a50*/  BSYNC B1 ;  /* 0x0000000000017941 */ /* 0x000fea0003800000 */
.L_x_1717:
[----:B------:R-:W-:-:S03]  /*4a60*/  UMOV UR4, 0xffffffff ;  /* 0xffffffff00047882 */ /* 0x000fc60000000000 */
[----:B------:R-:W-:Y:S05]  /*4a70*/  BRA.DIV UR4, `(.L_x_1725) ;  /* 0x000001fe04a87947 */ /* 0x000fea000b800000 */
[----:B01----:R-:W0:Y:S04]  /*4a80*/  SHFL.IDX PT, R103, R103, 0x3, 0x181f ;  /* 0x00781f0067677f89 */ /* 0x003e2800000e0000 */
[----:B------:R1:W0:Y:S02]  /*4a90*/  SHFL.IDX PT, R53, R108, 0x3, 0x181f ;  /* 0x00781f006c357f89 */ /* 0x00022400000e0000 */
.L_x_2102:
[----:B------:R-:W-:Y:S05]  /*4aa0*/  @P4 BRA `(.L_x_1726) ;  /* 0x0000003400ec4947 */ /* 0x000fea0003800000 */
[----:B------:R-:W-:Y:S04]  /*4ab0*/  BSSY B1, `(.L_x_1727) ;  /* 0x0000038000017945 */ /* 0x000fe80003800000 */
[----:B------:R-:W-:Y:S05]  /*4ac0*/  @P1 BRA `(.L_x_1728) ;  /* 0x0000000000d81947 */ /* 0x000fea0003800000 */
[----:B----4-:R4:W1:Y:S01]  /*4ad0*/  LDS.128 R12, [R93+0x1b400] ;  /* 0x01b400005d0c7984 */ /* 0x0108620000000c00 */
[C---:B0-----:R-:W-:Y:S01]  /*4ae0*/  LEA R54, P3, R16.reuse, R53, 0x1 ;  /* 0x0000003510367211 */ /* 0x041fe200078608ff */
[----:B------:R-:W-:Y:S03]  /*4af0*/  BSSY B2, `(.L_x_1729) ;  /* 0x0000032000027945 */ /* 0x000fe60003800000 */
[----:B------:R-:W-:Y:S02]  /*4b00*/  LEA.HI.X R55, R16, R103, R17, 0x1, P3 ;  /* 0x0000006710377211 */ /* 0x000fe400018f0c11 */
[----:B------:R-:W-:-:S13]  /*4b10*/  ISETP.GE.AND P3, PT, R22, R107, PT ;  /* 0x0000006b1600720c */ /* 0x000fda0003f66270 */
[----:B----4-:R-:W-:Y:S05]  /*4b20*/  @P3 BRA `(.L_x_1730) ;  /* 0x0000000000b83947 */ /* 0x010fea0003800000 */
[----:B------:R-:W-:Y:S02]  /*4b30*/  SHF.R.U64 R11, R50, 0x10, R51 ;  /* 0x00000010320b7819 */ /* 0x000fe40000001233 */
[----:B------:R-:W-:Y:S01]  /*4b40*/  SHF.R.U64 R57, R48, 0x10, R49 ;  /* 0x0000001030397819 */ /* 0x000fe20000001231 */
[----:B-1----:R-:W-:Y:S01]  /*4b50*/  IMAD.U32 R48, R14, 0x10000, RZ ;  /* 0x000100000e307824 */ /* 0x002fe200078e00ff */
        /* <DEDUP_REMOVED lines=43> */
.L_x_1730:
[----:B------:R-:W-:Y:S05]  /*4e10*/  BSYNC B2 ;  /* 0x0000000000027941 */ /* 0x000fea0003800000 */
.L_x_1729:
[----:B-1----:R0:W-:Y:S02]  /*4e20*/  ST.E.128 desc[UR54][R54.64], R12 ;  /* 0x0000000c36007985 */ /* 0x0021e4000c101d36 */
.L_x_1728:
[----:B------:R-:W-:Y:S05]  /*4e30*/  BSYNC B1 ;  /* 0x0000000000017941 */ /* 0x000fea0003800000 */
.L_x_1727:
        /* <DEDUP_REMOVED lines=39> */
[-C--:B------:R-:W-:Y:S01]  /*50b0*/  FMUL.FTZ R44, R46, R109.reuse ;  /* 0x0000006d2e2c7220 */ /* 0x080fe20000410000 */
[C---:B------:R-:W-:Y:S01]  /*50c0*/  FMUL.FTZ R14, R12.reuse, R106 ;  /* 0x0000006a0c0e7220 */ /* 0x040fe20000410000 */
[----:B------:R-:W-:Y:S01]  /*50d0*/  FMUL.FTZ R13, R12, R78 ;  /* 0x0000004e0c0d7220 */ /* 0x000fe20000410000 */
        /* <DEDUP_REMOVED lines=11> */
.L_x_1732:
[----:B------:R-:W-:Y:S05]  /*5190*/  BSYNC B1 ;  /* 0x0000000000017941 */ /* 0x000fea0003800000 */
.L_x_1731:
[----:B----4-:R0:W-:Y:S01]  /*51a0*/  ST.E.128 desc[UR54][R48.64], R12 ;  /* 0x0000000c30007985 */ /* 0x0101e2000c101d36 */
[----:B------:R-:W-:Y:S05]  /*51b0*/  BRA `(.L_x_1726) ;  /* 0x0000003000287947 */ /* 0x000fea0003800000 */
.L_x_1686:
        /* <DEDUP_REMOVED lines=20> */
[----:B------:R-:W-:-:S05]  /*5300*/  @!P5 IADD3 R48, P6, R84, R14, RZ ;  /* 0x0000000e5430d210 */ /* 0x000fca0007fde0ff */
[----:B------:R-:W-:Y:S02]  /*5310*/  @!P5 IMAD.X R49, R91, 0x1, R40, P6 ;  /* 0x000000015b31d824 */ /* 0x000fe400030e0628 */
        /* <DEDUP_REMOVED lines=8> */
[----:B------:R-:W-:Y:S02]  /*53a0*/  @!P4 LEA R68, P6, R46, R68, 0x1 ;  /* 0x000000442e44c211 */ /* 0x000fe400078c08ff */
[----:B------:R-:W-:Y:S02]  /*53b0*/  CS2R R52, SRZ ;  /* 0x0000000000347805 */ /* 0x000fe4000001ff00 */
[----:B------:R-:W-:Y:S02]  /*53c0*/  CS2R R58, SRZ ;  /* 0x00000000003a7805 */ /* 0x000fe4000001ff00 */
[----:B------:R-:W-:-:S02]  /*53d0*/  CS2R R56, SRZ ;  /* 0x0000000000387805 */ /* 0x000fc4000001ff00 */
[----:B------:R-:W-:Y:S02]  /*53e0*/  @!P4 LEA.HI.X R69, R46, R69, R47, 0x1, P6 ;  /* 0x000000452e45c211 */ /* 0x000fe400030f0c2f */
[----:B------:R-:W-:Y:S02]  /*53f0*/  CS2R R46, SRZ ;  /* 0x00000000002e7805 */ /* 0x000fe4000001ff00 */
[C---:B-1----:R-:W-:Y:S02]  /*5400*/  @!P4 LEA R70, P6, R44.reuse, R70, 0x1 ;  /* 0x000000462c46c211 */ /* 0x042fe400078c08ff */
[----:B------:R-:W-:Y:S01]  /*5410*/  CS2R R48, SRZ ;  /* 0x0000000000307805 */ /* 0x000fe2000001ff00 */
[----:B------:R-:W5:Y:S01]  /*5420*/  @!P4 LDG.E.128 R52, desc[UR54][R68.64] ;  /* 0x000000364434c981 */ /* 0x000f62000c1e1d00 */
[----:B------:R-:W-:Y:S02]  /*5430*/  @!P4 LEA.HI.X R71, R44, R71, R45, 0x1, P6 ;  /* 0x000000472c47c211 */ /* 0x000fe400030f0c2d */
[----:B------:R-:W-:-:S02]  /*5440*/  CS2R R44, SRZ ;  /* 0x00000000002c7805 */ /* 0x000fc4000001ff00 */
[----:B------:R0:W5:Y:S04]  /*5450*/  @!P5 LDG.E.128 R48, desc[UR54][R62.64] ;  /* 0x000000363e30d981 */ /* 0x000168000c1e1d00 */
[----:B------:R-:W5:Y:S01]  /*5460*/  @!P4 LDG.E.128 R56, desc[UR54][R70.64] ;  /* 0x000000364638c981 */ /* 0x000f62000c1e1d00 */
[----:B--2---:R-:W-:-:S03]  /*5470*/  @!P3 LEA R76, P4, R66, R76, 0x1 ;  /* 0x0000004c424cb211 */ /* 0x004fc600078808ff */
[----:B------:R1:W5:Y:S01]  /*5480*/  @!P5 LDG.E.128 R44, desc[UR54][R60.64] ;  /* 0x000000363c2cd981 */ /* 0x000362000c1e1d00 */
        /* <DEDUP_REMOVED lines=12> */
[----:B------:R0:W5:Y:S01]  /*5550*/  @!P3 LDG.E.128 R60, desc[UR54][R76.64] ;  /* 0x000000364c3cb981 */ /* 0x000162000c1e1d00 */
[----:B------:R-:W-:Y:S02]  /*5560*/  CS2R R74, SRZ ;  /* 0x00000000004a7805 */ /* 0x000fe4000001ff00 */
[----:B------:R-:W-:Y:S01]  /*5570*/  CS2R R72, SRZ ;  /* 0x0000000000487805 */ /* 0x000fe2000001ff00 */
[----:B------:R0:W5:Y:S01]  /*5580*/  @!P3 LDG.E.128 R64, desc[UR54][R78.64] ;  /* 0x000000364e40b981 */ /* 0x000162000c1e1d00 */
[----:B------:R-:W-:Y:S01]  /*5590*/  ISETP.GE.AND P3, PT, R16, R107, PT ;  /* 0x0000006b1000720c */ /* 0x000fe20003f66270 */
[----:B------:R-:W-:-:S12]  /*55a0*/  @P4 BRA `(.L_x_1734) ;  /* 0x0000000000504947 */ /* 0x000fd80003800000 */
[----:B------:R-:W1:Y:S01]  /*55b0*/  LDC.64 R70, c[0x0][0x3f8] ;  /* 0x0000fe00ff467b82 */ /* 0x000e620000000a00 */
[----:B------:R-:W-:Y:S01]  /*55c0*/  IMAD.MOV.U32 R15, RZ, RZ, R91 ;  /* 0x000000ffff0f7224 */ /* 0x000fe200078e005b */
[----:B------:R-:W-:Y:S01]  /*55d0*/  ULDC.64 UR4, c[0x0][0x3e8] ;  /* 0x0000fa0000047ab9 */ /* 0x000fe20000000a00 */
[----:B------:R-:W-:Y:S01]  /*55e0*/  IMAD.MOV.U32 R13, RZ, RZ, R11 ;  /* 0x000000ffff0d7224 */ /* 0x000fe200078e000b */
[----:B------:R-:W-:-:S04]  /*55f0*/  ULDC.64 UR6, c[0x0][0x400] ;  /* 0x0001000000067ab9 */ /* 0x000fc80000000a00 */
[----:B------:R-:W2:Y:S01]  /*5600*/  LDC.64 R68, c[0x0][0x408] ;  /* 0x00010200ff447b82 */ /* 0x000ea20000000a00 */
[----:B-1----:R-:W-:-:S04]  /*5610*/  IMAD.WIDE.U32 R14, R70, 0x60, R14 ;  /* 0x00000060460e7825 */ /* 0x002fc800078e000e */
[----:B------:R-:W-:Y:S01]  /*5620*/  IMAD R71, R71, 0x60, RZ ;  /* 0x0000006047477824 */ /* 0x000fe200078e02ff */
[----:B------:R-:W-:Y:S01]  /*5630*/  IADD3 R14, P4, R84, R14, RZ ;  /* 0x0000000e540e7210 */ /* 0x000fe20007f9e0ff */
[----:B--2---:R-:W-:-:S03]  /*5640*/  IMAD.WIDE.U32 R12, R68, 0x60, R12 ;  /* 0x00000060440c7825 */ /* 0x004fc600078e000c */
        /* <DEDUP_REMOVED lines=10> */
.L_x_1734:
[----:B------:R-:W-:Y:S05]  /*56f0*/  BSYNC B1 ;  /* 0x0000000000017941 */ /* 0x000fea0003800000 */
.L_x_1733:
[----:B-----5:R-:W-:Y:S01]  /*5700*/  IMAD.MOV.U32 R11, RZ, RZ, R70 ;  /* 0x000000ffff0b7224 */ /* 0x020fe200078e0046 */
[----:B------:R-:W-:Y:S01]  /*5710*/  UISETP.NE.AND UP0, UPT, UR39, 0x3, UPT ;  /* 0x000000032700788c */ /* 0x000fe2000bf05270 */
        /* <DEDUP_REMOVED lines=66> */
.L_x_1735:
[----:B------:R-:W-:Y:S01]  /*5b40*/  IMAD R91, R19, 0x8, R18 ;  /* 0x00000008135b7824 */ /* 0x000fe200078e0212 */
[----:B------:R-:W-:Y:S01]  /*5b50*/  SHF.L.U32 R102, R192, 0x1f, RZ ;  /* 0x0000001fc0667819 */ /* 0x000fe200000006ff */
[----:B------:R-:W1:Y:S01]  /*5b60*/  LDC R110, c[0x0][0x2f4] ;  /* 0x0000bd00ff6e7b82 */ /* 0x000e620000000800 */
[----:B------:R-:W-:Y:S02]  /*5b70*/  BSSY B1, `(.L_x_1736) ;  /* 0x0000003000017945 */ /* 0x000fe40003800000 */
[----:B------:R-:W2:Y:S02]  /*5b80*/  SYNCS.PHASECHK.TRANS64.TRYWAIT P4, [R91+URZ+0x28890], R102 ;  /* 0x028890665b0075a7 */ /* 0x000ea4000808017f */
[----:B--2---:R-:W-:Y:S05]  /*5b90*/  @!P4 BRA `(.L_x_1737) ;  /* 0x000001ec00acc947 */ /* 0x004fea0003800000 */
.L_x_2103:
[----:B------:R-:W-:Y:S05]  /*5ba0*/  BSYNC B1 ;  /* 0x0000000000017941 */ /* 0x000fea0003800000 */
.L_x_1736:
[----:B------:R-:W-:Y:S01]  /*5bb0*/  UMOV UR4, 0xffffffff ;  /* 0xffffffff00047882 */ /* 0x000fe20000000000 */
[----:B-1----:R-:W-:Y:S02]  /*5bc0*/  IMAD.IADD R112, R110, 0x1, -R37 ;  /* 0x000000016e707824 */ /* 0x002fe400078e0a25 */
[----:B------:R-:W-:Y:S05]  /*5bd0*/  BRA.DIV UR4, `(.L_x_1738) ;  /* 0x000001ee04b07947 */ /* 0x000fea000b800000 */
[----:B------:R1:W3:Y:S04]  /*5be0*/  SHFL.IDX PT, R107, R103, RZ, 0x181f ;  /* 0x00181fff676b7589 */ /* 0x0002e800000e0000 */
[----:B------:R1:W4:Y:S02]  /*5bf0*/  SHFL.IDX PT, R106, R108, RZ, 0x181f ;  /* 0x00181fff6c6a7589 */ /* 0x00032400000e0000 */
.L_x_2107:
[----:B------:R-:W-:Y:S01]  /*5c00*/  ISETP.GE.OR P4, PT, R188, R97, P1 ;  /* 0x00000061bc00720c */ /* 0x000fe20000f86670 */
[----:B------:R-:W-:-:S12]  /*5c10*/  BSSY B1, `(.L_x_1739) ;  /* 0x0000079000017945 */ /* 0x000fd80003800000 */
[----:B------:R-:W-:Y:S05]  /*5c20*/  @P4 BRA `(.L_x_1740) ;  /* 0x0000000400dc4947 */ /* 0x000fea0003800000 */
[----:B------:R-:W-:Y:S01]  /*5c30*/  SEL R11, R37, R112, !P0 ;  /* 0x00000070250b7207 */ /* 0x000fe20004000000 */
[----:B------:R-:W-:Y:S01]  /*5c40*/  BSSY B2, `(.L_x_1741) ;  /* 0x0000071000027945 */ /* 0x000fe20003800000 */
[C---:B----4-:R-:W-:Y:S02]  /*5c50*/  LEA R104, P4, R41.reuse, R106, 0x1 ;  /* 0x0000006a29687211 */ /* 0x050fe400078808ff */
[----:B------:R-:W-:Y:S02]  /*5c60*/  SHF.R.S32.HI R12, RZ, 0x1f, R11 ;  /* 0x0000001fff0c7819 */ /* 0x000fe4000001140b */
[----:B---3--:R-:W-:Y:S02]  /*5c70*/  LEA.HI.X R105, R41, R107, R90, 0x1, P4 ;  /* 0x0000006b29697211 */ /* 0x008fe400020f0c5a */
        /* <DEDUP_REMOVED lines=14> */
[----:B0-----:R-:W-:-:S04]  /*5d60*/  IMAD R76, R15, 0x2, R18 ;  /* 0x000000020f4c7824 */ /* 0x001fc800078e0212 */
[----:B------:R-:W0:Y:S04]  /*5d70*/  LDS.128 R12, [R13+0x18400] ;  /* 0x018400000d0c7984 */ /* 0x000e280000000c00 */
[----:B------:R-:W3:Y:S01]  /*5d80*/  LDS.128 R76, [R76+0x18400] ;  /* 0x018400004c4c7984 */ /* 0x000ee20000000c00 */
[----:B------:R-:W-:Y:S05]  /*5d90*/  @P3 BRA `(.L_x_1742) ;  /* 0x00000004006c3947 */ /* 0x000fea0003800000 */
[----:B------:R-:W-:Y:S01]  /*5da0*/  SHF.R.U32.HI R144, RZ, 0x10, R49 ;  /* 0x00000010ff907819 */ /* 0x000fe20000011631 */
[----:B---3--:R-:W-:Y:S01]  /*5db0*/  IMAD.U32 R142, R79, 0x10000, RZ ;  /* 0x000100004f8e7824 */ /* 0x008fe200078e00ff */
[--C-:B------:R-:W-:Y:S01]  /*5dc0*/  SHF.R.U64 R152, R44, 0x10, R45.reuse ;  /* 0x000000102c987819 */ /* 0x100fe2000000122d */
[----:B0-----:R-:W-:Y:S01]  /*5dd0*/  IMAD.U32 R44, R12, 0x10000, RZ ;  /* 0x000100000c2c7824 */ /* 0x001fe200078e00ff */
[----:B------:R-:W-:Y:S02]  /*5de0*/  SHF.R.U32.HI R45, RZ, 0x10, R45 ;  /* 0x00000010ff2d7819 */ /* 0x000fe4000001162d */
[----:B------:R-:W-:Y:S02]  /*5df0*/  PRMT R143, R141, 0x5410, R144 ;  /* 0x000054108d8f7816 */ /* 0x000fe40000000090 */
[----:B------:R-:W-:Y:S02]  /*5e00*/  SHF.R.U32.HI R147, RZ, 0x10, R47 ;  /* 0x00000010ff937819 */ /* 0x000fe4000001162f */
[----:B------:R-:W-:Y:S01]  /*5e10*/  PRMT R140, R140, 0x5410, R45 ;  /* 0x000054108c8c7816 */ /* 0x000fe2000000002d */
[----:B------:R-:W-:Y:S01]  /*5e20*/  IMAD.U32 R144, R143, 0x10000, RZ ;  /* 0x000100008f907824 */ /* 0x000fe200078e00ff */
[----:B------:R-:W-:Y:S01]  /*5e30*/  SHF.R.U64 R145, R48, 0x10, R49 ;  /* 0x0000001030917819 */ /* 0x000fe20000001231 */
[----:B------:R-:W-:Y:S01]  /*5e40*/  IMAD.U32 R48, R13, 0x10000, RZ ;  /* 0x000100000d307824 */ /* 0x000fe200078e00ff */
[--C-:B------:R-:W-:Y:S01]  /*5e50*/  SHF.R.U64 R148, R50, 0x10, R51.reuse ;  /* 0x0000001032947819 */ /* 0x100fe20000001233 */
[----:B------:R-:W-:Y:S01]  /*5e60*/  IMAD.U32 R50, R15, 0x10000, RZ ;  /* 0x000100000f327824 */ /* 0x000fe200078e00ff */
[----:B------:R-:W-:Y:S01]  /*5e70*/  SHF.R.U32.HI R146, RZ, 0x10, R51 ;  /* 0x00000010ff927819 */ /* 0x000fe20000011633 */
[----:B------:R-:W-:Y:S01]  /*5e80*/  IMAD.U32 R51, R77, 0x10000, RZ ;  /* 0x000100004d337824 */ /* 0x000fe200078e00ff */
[----:B------:R-:W-:Y:S01]  /*5e90*/  PRMT R141, R136, 0x5410, R147 ;  /* 0x00005410888d7816 */ /* 0x000fe20000000093 */
[----:B------:R-:W-:Y:S01]  /*5ea0*/  IMAD.U32 R136, R140, 0x10000, RZ ;  /* 0x000100008c887824 */ /* 0x000fe200078e00ff */
[----:B------:R-:W-:Y:S01]  /*5eb0*/  PRMT R138, R138, 0x5410, R145 ;  /* 0x000054108a8a7816 */ /* 0x000fe20000000091 */
[----:B------:R-:W-:Y:S01]  /*5ec0*/  FMUL.FTZ R145, R51, R144 ;  /* 0x0000009033917220 */ /* 0x000fe20000410000 */
[----:B------:R-:W-:Y:S01]  /*5ed0*/  PRMT R135, R135, 0x5410, R146 ;  /* 0x0000541087877816 */ /* 0x000fe20000000092 */
[-C--:B------:R-:W-:Y:S01]  /*5ee0*/  FMUL.FTZ R51, R51, R136.reuse ;  /* 0x0000008833337220 */ /* 0x080fe20000410000 */
[----:B------:R-:W-:Y:S01]  /*5ef0*/  LOP3.LUT R77, R77, 0xffff0000, RZ, 0xc0, !PT ;  /* 0xffff00004d4d7812 */ /* 0x000fe200078ec0ff */
[----:B------:R-:W-:Y:S01]  /*5f00*/  FFMA.FTZ R145, R48, R136, -R145 ;  /* 0x0000008830917223 */ /* 0x000fe20000010891 */
[----:B------:R-:W-:Y:S01]  /*5f10*/  LOP3.LUT R146, R143, 0xffff0000, RZ, 0xc0, !PT ;  /* 0xffff00008f927812 */ /* 0x000fe200078ec0ff */
[----:B------:R-:W-:Y:S01]  /*5f20*/  IMAD.U32 R143, R135, 0x10000, RZ ;  /* 0x00010000878f7824 */ /* 0x000fe200078e00ff */
[----:B------:R-:W-:Y:S01]  /*5f30*/  LOP3.LUT R140, R140, 0xffff0000, RZ, 0xc0, !PT ;  /* 0xffff00008c8c7812 */ /* 0x000fe200078ec0ff */
[----:B------:R-:W-:Y:S01]  /*5f40*/  FFMA.FTZ R144, R48, R144, R51 ;  /* 0x0000009030907223 */ /* 0x000fe20000010033 */
[----:B------:R-:W-:Y:S01]  /*5f50*/  LOP3.LUT R49, R13, 0xffff0000, RZ, 0xc0, !PT ;  /* 0xffff00000d317812 */ /* 0x000fe200078ec0ff */
[----:B------:R-:W-:Y:S01]  /*5f60*/  FMUL.FTZ R136, R77, R146 ;  /* 0x000000924d887220 */ /* 0x000fe20000410000 */
[----:B------:R-:W-:-:S02]  /*5f70*/  IMAD.U32 R51, R141, 0x10000, RZ ;  /* 0x000100008d337824 */ /* 0x000fc400078e00ff */
[-C--:B------:R-:W-:Y:S01]  /*5f80*/  FMUL.FTZ R48, R77, R140.reuse ;  /* 0x0000008c4d307220 */ /* 0x080fe20000410000 */
[----:B------:R-:W-:Y:S01]  /*5f90*/  FMUL.FTZ R77, R142, R143 ;  /* 0x0000008f8e4d7220 */ /* 0x000fe20000410000 */
[----:B------:R-:W-:Y:S01]  /*5fa0*/  FFMA.FTZ R140, R49, R140, -R136 ;  /* 0x0000008c318c7223 */ /* 0x000fe20000010888 */
[----:B------:R-:W-:Y:S01]  /*5fb0*/  PRMT R139, R139, 0x5410, R152 ;  /* 0x000054108b8b7816 */ /* 0x000fe20000000098 */
[----:B------:R-:W-:Y:S01]  /*5fc0*/  IMAD.U32 R13, R14, 0x10000, RZ ;  /* 0x000100000e0d7824 */ /* 0x000fe200078e00ff */
[----:B------:R-:W-:Y:S01]  /*5fd0*/  LOP3.LUT R136, R135, 0xffff0000, RZ, 0xc0, !PT ;  /* 0xffff000087887812 */ /* 0x000fe200078ec0ff */
[----:B------:R-:W-:Y:S01]  /*5fe0*/  FFMA.FTZ R135, R49, R146, R48 ;  /* 0x0000009231877223 */ /* 0x000fe20000010030 */
[----:B------:R-:W-:Y:S01]  /*5ff0*/  PRMT R137, R137, 0x5410, R148 ;  /* 0x0000541089897816 */ /* 0x000fe20000000094 */
[-C--:B------:R-:W-:Y:S01]  /*6000*/  FMUL.FTZ R148, R142, R51.reuse ;  /* 0x000000338e947220 */ /* 0x080fe20000410000 */
[----:B------:R-:W-:Y:S01]  /*6010*/  LOP3.LUT R79, R79, 0xffff0000, RZ, 0xc0, !PT ;  /* 0xffff00004f4f7812 */ /* 0x000fe200078ec0ff */
[----:B------:R-:W-:Y:S01]  /*6020*/  FFMA.FTZ R142, R50, R51, -R77 ;  /* 0x00000033328e7223 */ /* 0x000fe2000001084d */
[----:B------:R-:W-:Y:S01]  /*6030*/  LOP3.LUT R48, R141, 0xffff0000, RZ, 0xc0, !PT ;  /* 0xffff00008d307812 */ /* 0x000fe200078ec0ff */
[----:B------:R-:W-:Y:S01]  /*6040*/  IMAD.U32 R51, R138, 0x10000, RZ ;  /* 0x000100008a337824 */ /* 0x000fe200078e00ff */
[----:B------:R-:W-:Y:S01]  /*6050*/  SHF.R.U64 R150, R46, 0x10, R47 ;  /* 0x000000102e967819 */ /* 0x000fe2000000122f */
[----:B------:R-:W-:-:S02]  /*6060*/  IMAD.U32 R46, R76, 0x10000, RZ ;  /* 0x000100004c2e7824 */ /* 0x000fc400078e00ff */
[----:B------:R-:W-:Y:S01]  /*6070*/  FFMA.FTZ R148, R50, R143, R148 ;  /* 0x0000008f32947223 */ /* 0x000fe20000010094 */
[----:B------:R-:W-:Y:S02]  /*6080*/  IMAD.U32 R49, R139, 0x10000, RZ ;  /* 0x000100008b317824 */ /* 0x000fe400078e00ff */
[C---:B------:R-:W-:Y:S01]  /*6090*/  FMUL.FTZ R50, R79.reuse, R136 ;  /* 0x000000884f327220 */ /* 0x040fe20000410000 */
[-C--:B------:R-:W-:Y:S01]  /*60a0*/  FMUL.FTZ R146, R79, R48.reuse ;  /* 0x000000304f927220 */ /* 0x080fe20000410000 */
[C---:B------:R-:W-:Y:S01]  /*60b0*/  FMUL.FTZ R79, R46.reuse, R51 ;  /* 0x000000332e4f7220 */ /* 0x040fe20000410000 */
[----:B------:R-:W-:Y:S01]  /*60c0*/  LOP3.LUT R47, R15, 0xffff0000, RZ, 0xc0, !PT ;  /* 0xffff00000f2f7812 */ /* 0x000fe200078ec0ff */
[----:B------:R-:W-:Y:S01]  /*60d0*/  FMUL.FTZ R46, R46, R49 ;  /* 0x000000312e2e7220 */ /* 0x000fe20000410000 */
[----:B------:R-:W-:Y:S01]  /*60e0*/  LOP3.LUT R76, R76, 0xffff0000, RZ, 0xc0, !PT ;  /* 0xffff00004c4c7812 */ /* 0x000fe200078ec0ff */
[----:B------:R-:W-:Y:S01]  /*60f0*/  IMAD.U32 R15, R78, 0x10000, RZ ;  /* 0x000100004e0f7824 */ /* 0x000fe200078e00ff */
[----:B------:R-:W-:Y:S01]  /*6100*/  PRMT R45, R109, 0x5432, R150 ;  /* 0x000054326d2d7816 */ /* 0x000fe20000000096 */
[----:B------:R-:W-:Y:S01]  /*6110*/  FFMA.FTZ R51, R44, R51, R46 ;  /* 0x000000332c337223 */ /* 0x000fe2000001002e */
[----:B------:R-:W-:Y:S01]  /*6120*/  LOP3.LUT R77, R138, 0xffff0000, RZ, 0xc0, !PT ;  /* 0xffff00008a4d7812 */ /* 0x000fe200078ec0ff */
[C---:B------:R-:W-:Y:S01]  /*6130*/  FFMA.FTZ R141, R47.reuse, R48, -R50 ;  /* 0x000000302f8d7223 */ /* 0x040fe20000010832 */
[----:B------:R-:W-:Y:S01]  /*6140*/  LOP3.LUT R12, R12, 0xffff0000, RZ, 0xc0, !PT ;  /* 0xffff00000c0c7812 */ /* 0x000fe200078ec0ff */
[----:B------:R-:W-:Y:S01]  /*6150*/  FFMA.FTZ R143, R47, R136, R146 ;  /* 0x000000882f8f7223 */ /* 0x000fe20000010092 */
[----:B------:R-:W-:Y:S01]  /*6160*/  LOP3.LUT R139, R139, 0xffff0000, RZ, 0xc0, !PT ;  /* 0xffff00008b8b7812 */ /* 0x000fe200078ec0ff */
[----:B------:R-:W-:Y:S01]  /*6170*/  FFMA.FTZ R79, R44, R49, -R79 ;  /* 0x000000312c4f7223 */ /* 0x000fe2000001084f */
[----:B------:R-:W-:Y:S01]  /*6180*/  IMAD.U32 R46, R137, 0x10000, RZ ;  /* 0x00010000892e7824 */ /* 0x000fe200078e00ff */
[----:B------:R-:W-:Y:S01]  /*6190*/  LOP3.LUT R78, R78, 0xffff0000, RZ, 0xc0, !PT ;  /* 0xffff00004e4e7812 */ /* 0x000fe200078ec0ff */
[----:B------:R-:W-:Y:S01]  /*61a0*/  FMUL.FTZ R47, R76, R77 ;  /* 0x0000004d4c2f7220 */ /* 0x000fe20000410000 */
[----:B------:R-:W-:Y:S01]  /*61b0*/  IMAD.U32 R44, R45, 0x10000, RZ ;  /* 0x000100002d2c7824 */ /* 0x000fe200078e00ff */
[----:B------:R-:W-:Y:S01]  /*61c0*/  LOP3.LUT R137, R137, 0xffff0000, RZ, 0xc0, !PT ;  /* 0xffff000089897812 */ /* 0x000fe200078ec0ff */
[----:B------:R-:W-:Y:S01]  /*61d0*/  FMUL.FTZ R50, R15, R46 ;  /* 0x0000002e0f327220 */ /* 0x000fe20000410000 */
[----:B------:R-:W-:Y:S01]  /*61e0*/  LOP3.LUT R45, R45, 0xffff0000, RZ, 0xc0, !PT ;  /* 0xffff00002d2d7812 */ /* 0x000fe200078ec0ff */
[----:B------:R-:W-:Y:S01]  /*61f0*/  FFMA.FTZ R48, R12, R139, -R47 ;  /* 0x0000008b0c307223 */ /* 0x000fe2000001082f */
[----:B------:R-:W-:Y:S01]  /*6200*/  LOP3.LUT R14, R14, 0xffff0000, RZ, 0xc0, !PT ;  /* 0xffff00000e0e7812 */ /* 0x000fe200078ec0ff */
[----:B------:R-:W-:Y:S01]  /*6210*/  FMUL.FTZ R47, R78, R137 ;  /* 0x000000894e2f7220 */ /* 0x000fe20000410000 */
[----:B------:R-:W-:Y:S01]  /*6220*/  FMUL.FTZ R49, R76, R139 ;  /* 0x0000008b4c317220 */ /* 0x000fe20000410000 */
[-C--:B------:R-:W-:Y:S01]  /*6230*/  FMUL.FTZ R15, R15, R44.reuse ;  /* 0x0000002c0f0f7220 */ /* 0x080fe20000410000 */
[----:B------:R-:W-:Y:S01]  /*6240*/  FMUL.FTZ R78, R78, R45 ;  /* 0x0000002d4e4e7220 */ /* 0x000fe20000410000 */
[C---:B------:R-:W-:Y:S01]  /*6250*/  FFMA.FTZ R50, R13.reuse, R44, -R50 ;  /* 0x0000002c0d327223 */ /* 0x040fe20000010832 */
[----:B------:R-:W-:Y:S01]  /*6260*/  FFMA.FTZ R12, R12, R77, R49 ;  /* 0x0000004d0c0c7223 */ /* 0x000fe20000010031 */
[----:B------:R-:W-:Y:S01]  /*6270*/  FFMA.FTZ R15, R13, R46, R15 ;  /* 0x0000002e0d0f7223 */ /* 0x000fe2000001000f */
[C---:B------:R-:W-:Y:S01]  /*6280*/  FFMA.FTZ R78, R14.reuse, R137, R78 ;  /* 0x000000890e4e7223 */ /* 0x040fe2000001004e */
[----:B------:R-:W-:Y:S01]  /*6290*/  FFMA.FTZ R47, R14, R45, -R47 ;  /* 0x0000002d0e2f7223 */ /* 0x000fe2000001082f */
[----:B------:R-:W-:-:S02]  /*62a0*/  F2FP.BF16.F32.PACK_AB R141, R141, R142 ;  /* 0x0000008e8d8d723e */ /* 0x000fc400000010ff */
[----:B------:R-:W-:Y:S02]  /*62b0*/  F2FP.BF16.F32.PACK_AB R143, R143, R148 ;  /* 0x000000948f8f723e */ /* 0x000fe400000010ff */
[----:B------:R-:W-:Y:S02]  /*62c0*/  F2FP.BF16.F32.PACK_AB R48, R48, R79 ;  /* 0x0000004f3030723e */ /* 0x000fe400000010ff */
[----:B------:R-:W-:Y:S01]  /*62d0*/  F2FP.BF16.F32.PACK_AB R76, R12, R51 ;  /* 0x000000330c4c723e */ /* 0x000fe200000010ff */
[----:B------:R-:W-:Y:S01]  /*62e0*/  IMAD.MOV.U32 R79, RZ, RZ, R143 ;  /* 0x000000ffff4f7224 */ /* 0x000fe200078e008f */
[----:B------:R-:W-:Y:S01]  /*62f0*/  F2FP.BF16.F32.PACK_AB R78, R78, R15 ;  /* 0x0000000f4e4e723e */ /* 0x000fe200000010ff */
[----:B------:R-:W-:Y:S01]  /*6300*/  IMAD.MOV.U32 R12, RZ, RZ, R48 ;  /* 0x000000ffff0c7224 */ /* 0x000fe200078e0030 */
[----:B------:R-:W-:Y:S01]  /*6310*/  F2FP.BF16.F32.PACK_AB R13, R140, R145 ;  /* 0x000000918c0d723e */ /* 0x000fe200000010ff */
[----:B------:R-:W-:Y:S01]  /*6320*/  IMAD.MOV.U32 R15, RZ, RZ, R141 ;  /* 0x000000ffff0f7224 */ /* 0x000fe200078e008d */
[----:B------:R-:W-:-:S02]  /*6330*/  F2FP.BF16.F32.PACK_AB R77, R135, R144 ;  /* 0x00000090874d723e */ /* 0x000fc400000010ff */
[----:B------:R-:W-:-:S07]  /*6340*/  F2FP.BF16.F32.PACK_AB R14, R47, R50 ;  /* 0x000000322f0e723e */ /* 0x000fce00000010ff */
.L_x_1742:
[----:B------:R-:W-:Y:S05]  /*6350*/  BSYNC B2 ;  /* 0x0000000000027941 */ /* 0x000fea0003800000 */
.L_x_1741:
[----:B------:R-:W-:Y:S01]  /*6360*/  ISETP.GE.AND P4, PT, R11, R110, PT ;  /* 0x0000006e0b00720c */ /* 0x000fe20003f86270 */
[----:B0-----:R0:W-:-:S12]  /*6370*/  ST.E.128 desc[UR54][R104.64], R12 ;  /* 0x0000000c68007985 */ /* 0x0011d8000c101d36 */
[----:B------:R-:W-:-:S05]  /*6380*/  @!P4 IMAD.WIDE R106, R11, 0x2, R106 ;  /* 0x000000020b6ac825 */ /* 0x000fca00078e026a */
[----:B---3--:R0:W-:Y:S02]  /*6390*/  @!P4 ST.E.128 desc[UR54][R106.64], R76 ;  /* 0x0000004c6a00c985 */ /* 0x0081e4000c101d36 */
.L_x_1740:
[----:B------:R-:W-:Y:S05]  /*63a0*/  BSYNC B1 ;  /* 0x0000000000017941 */ /* 0x000fea0003800000 */
.L_x_1739:
[----:B------:R-:W-:-:S03]  /*63b0*/  UMOV UR4, 0xffffffff ;  /* 0xffffffff00047882 */ /* 0x000fc60000000000 */
[----:B------:R-:W-:Y:S05]  /*63c0*/  BRA.DIV UR4, `(.L_x_1743) ;  /* 0x000001ea04007947 */ /* 0x000fea000b800000 */
[----:B------:R0:W0:Y:S04]  /*63d0*/  SHFL.IDX PT, R51, R103, 0x1, 0x181f ;  /* 0x00381f0067337f89 */ /* 0x00002800000e0000 */
[----:B------:R0:W0:Y:S02]  /*63e0*/  SHFL.IDX PT, R50, R108, 0x1, 0x181f ;  /* 0x00381f006c327f89 */ /* 0x00002400000e0000 */
.L_x_2111:
[----:B------:R-:W-:Y:S01]  /*63f0*/  ISETP.GE.OR P4, PT, R217, R97, P1 ;  /* 0x00000061d900720c */ /* 0x000fe20000f86670 */
[----:B------:R-:W-:-:S12]  /*6400*/  BSSY B1, `(.L_x_1744) ;  /* 0x0000079000017945 */ /* 0x000fd80003800000 */
        /* <DEDUP_REMOVED lines=21> */
[----:B------:R-:W0:Y:S01]  /*6560*/  LDS.128 R44, [R44+0x18400] ;  /* 0x018400002c2c7984 */ /* 0x000e220000000c00 */
[----:B------:R-:W-:Y:S05]  /*6570*/  @P3 BRA `(.L_x_1747) ;  /* 0x0000000400703947 */ /* 0x000fea0003800000 */
[----:B------:R-:W-:Y:S02]  /*6580*/  SHF.R.U32.HI R77, RZ, 0x10, R57 ;  /* 0x00000010ff4d7819 */ /* 0x000fe40000011639 */
[----:B---3--:R-:W-:Y:S02]  /*6590*/  SHF.R.U32.HI R107, RZ, 0x10, R53 ;  /* 0x00000010ff6b7819 */ /* 0x008fe40000011635 */
[----:B------:R-:W-:Y:S02]  /*65a0*/  PRMT R134, R134, 0x5410, R77 ;  /* 0x0000541086867816 */ /* 0x000fe4000000004d */
[----:B------:R-:W-:Y:S01]  /*65b0*/  SHF.R.U64 R76, R56, 0x10, R57 ;  /* 0x00000010384c7819 */ /* 0x000fe20000001239 */
[----:B0-----:R-:W-:Y:S01]  /*65c0*/  IMAD.U32 R56, R45, 0x10000, RZ ;  /* 0x000100002d387824 */ /* 0x001fe200078e00ff */
[----:B------:R-:W-:Y:S01]  /*65d0*/  PRMT R130, R130, 0x5410, R107 ;  /* 0x0000541082827816 */ /* 0x000fe2000000006b */
[----:B------:R-:W-:Y:S01]  /*65e0*/  IMAD.U32 R77, R134, 0x10000, RZ ;  /* 0x00010000864d7824 */ /* 0x000fe200078e00ff */
[----:B------:R-:W-:-:S02]  /*65f0*/  SHF.R.U32.HI R79, RZ, 0x10, R59 ;  /* 0x00000010ff4f7819 */ /* 0x000fc4000001163b */
[----:B------:R-:W-:Y:S01]  /*6600*/  SHF.R.U64 R78, R58, 0x10, R59 ;  /* 0x000000103a4e7819 */ /* 0x000fe2000000123b */
[----:B------:R-:W-:Y:S01]  /*6610*/  IMAD.U32 R58, R47, 0x10000, RZ ;  /* 0x000100002f3a7824 */ /* 0x000fe200078e00ff */
[----:B------:R-:W-:Y:S01]  /*6620*/  PRMT R133, R133, 0x5410, R76 ;  /* 0x0000541085857816 */ /* 0x000fe2000000004c */
[----:B------:R-:W-:Y:S01]  /*6630*/  IMAD.U32 R76, R130, 0x10000, RZ ;  /* 0x00010000824c7824 */ /* 0x000fe200078e00ff */
[----:B------:R-:W-:Y:S02]  /*6640*/  SHF.R.U32.HI R105, RZ, 0x10, R55 ;  /* 0x00000010ff697819 */ /* 0x000fe40000011637 */
[----:B------:R-:W-:Y:S02]  /*6650*/  PRMT R132, R132, 0x5410, R79 ;  /* 0x0000541084847816 */ /* 0x000fe4000000004f */
[----:B------:R-:W-:Y:S01]  /*6660*/  PRMT R131, R131, 0x5410, R78 ;  /* 0x0000541083837816 */ /* 0x000fe2000000004e */
[-C--:B------:R-:W-:Y:S01]  /*6670*/  FMUL.FTZ R78, R56, R77.reuse ;  /* 0x0000004d384e7220 */ /* 0x080fe20000410000 */
[----:B----4-:R-:W-:Y:S01]  /*6680*/  SHF.R.U64 R106, R52, 0x10, R53 ;  /* 0x00000010346a7819 */ /* 0x010fe20000001235 */
[----:B------:R-:W-:Y:S01]  /*6690*/  IMAD.U32 R53, R13, 0x10000, RZ ;  /* 0x000100000d357824 */ /* 0x000fe200078e00ff */
[----:B------:R-:W-:Y:S01]  /*66a0*/  PRMT R128, R128, 0x5410, R105 ;  /* 0x0000541080807816 */ /* 0x000fe20000000069 */
[-C--:B------:R-:W-:Y:S01]  /*66b0*/  FMUL.FTZ R56, R56, R76.reuse ;  /* 0x0000004c38387220 */ /* 0x080fe20000410000 */
[----:B------:R-:W-:Y:S01]  /*66c0*/  IMAD.U32 R79, R132, 0x10000, RZ ;  /* 0x00010000844f7824 */ /* 0x000fe200078e00ff */
[----:B------:R-:W-:Y:S01]  /*66d0*/  SHF.R.U64 R104, R54, 0x10, R55 ;  /* 0x0000001036687819 */ /* 0x000fe20000001237 */
[----:B------:R-:W-:Y:S01]  /*66e0*/  FFMA.FTZ R78, R53, R76, -R78 ;  /* 0x0000004c354e7223 */ /* 0x000fe2000001084e */
[----:B------:R-:W-:Y:S01]  /*66f0*/  LOP3.LUT R57, R45, 0xffff0000, RZ, 0xc0, !PT ;  /* 0xffff00002d397812 */ /* 0x000fe200078ec0ff */
[----:B------:R-:W-:Y:S01]  /*6700*/  IMAD.U32 R45, R44, 0x10000, RZ ;  /* 0x000100002c2d7824 */ /* 0x000fe200078e00ff */
[----:B------:R-:W-:Y:S01]  /*6710*/  LOP3.LUT R134, R134, 0xffff0000, RZ, 0xc0, !PT ;  /* 0xffff000086867812 */ /* 0x000fe200078ec0ff */
[----:B------:R-:W-:Y:S01]  /*6720*/  FFMA.FTZ R77, R53, R77, R56 ;  /* 0x0000004d354d7223 */ /* 0x000fe20000010038 */
[----:B------:R-:W-:Y:S01]  /*6730*/  LOP3.LUT R55, R44, 0xffff0000, RZ, 0xc0, !PT ;  /* 0xffff00002c377812 */ /* 0x000fe200078ec0ff */
[----:B------:R-:W-:Y:S01]  /*6740*/  IMAD.U32 R44, R15, 0x10000, RZ ;  /* 0x000100000f2c7824 */ /* 0x000fe200078e00ff */
[----:B------:R-:W-:Y:S01]  /*6750*/  LOP3.LUT R130, R130, 0xffff0000, RZ, 0xc0, !PT ;  /* 0xffff000082827812 */ /* 0x000fe200078ec0ff */
[----:B------:R-:W-:-:S02]  /*6760*/  IMAD.U32 R53, R128, 0x10000, RZ ;  /* 0x0001000080357824 */ /* 0x000fc400078e00ff */
[C---:B------:R-:W-:Y:S01]  /*6770*/  FMUL.FTZ R107, R58.reuse, R79 ;  /* 0x0000004f3a6b7220 */ /* 0x040fe20000410000 */
[----:B------:R-:W-:Y:S01]  /*6780*/  LOP3.LUT R54, R13, 0xffff0000, RZ, 0xc0, !PT ;  /* 0xffff00000d367812 */ /* 0x000fe200078ec0ff */
[----:B------:R-:W-:Y:S01]  /*6790*/  FMUL.FTZ R105, R57, R134 ;  /* 0x0000008639697220 */ /* 0x000fe20000410000 */
[----:B------:R-:W-:Y:S01]  /*67a0*/  PRMT R129, R129, 0x5410, R106 ;  /* 0x0000541081817816 */ /* 0x000fe2000000006a */
[----:B------:R-:W-:Y:S01]  /*67b0*/  FMUL.FTZ R57, R57, R130 ;  /* 0x0000008239397220 */ /* 0x000fe20000410000 */
[-C--:B------:R-:W-:Y:S01]  /*67c0*/  FMUL.FTZ R58, R58, R53.reuse ;  /* 0x000000353a3a7220 */ /* 0x080fe20000410000 */
[----:B------:R-:W-:Y:S01]  /*67d0*/  FFMA.FTZ R107, R44, R53, -R107 ;  /* 0x000000352c6b7223 */ /* 0x000fe2000001086b */
[----:B------:R-:W-:Y:S01]  /*67e0*/  LOP3.LUT R59, R47, 0xffff0000, RZ, 0xc0, !PT ;  /* 0xffff00002f3b7812 */ /* 0x000fe200078ec0ff */
[----:B------:R-:W-:Y:S01]  /*67f0*/  IMAD.U32 R53, R133, 0x10000, RZ ;  /* 0x0001000085357824 */ /* 0x000fe200078e00ff */
[----:B------:R-:W-:Y:S01]  /*6800*/  LOP3.LUT R132, R132, 0xffff0000, RZ, 0xc0, !PT ;  /* 0xffff000084847812 */ /* 0x000fe200078ec0ff */
[----:B------:R-:W-:Y:S01]  /*6810*/  FFMA.FTZ R134, R54, R134, R57 ;  /* 0x0000008636867223 */ /* 0x000fe20000010039 */
[----:B------:R-:W-:Y:S01]  /*6820*/  LOP3.LUT R128, R128, 0xffff0000, RZ, 0xc0, !PT ;  /* 0xffff000080807812 */ /* 0x000fe200078ec0ff */
[----:B------:R-:W-:Y:S01]  /*6830*/  FFMA.FTZ R79, R44, R79, R58 ;  /* 0x0000004f2c4f7223 */ /* 0x000fe2000001003a */
[----:B------:R-:W-:Y:S01]  /*6840*/  IMAD.U32 R52, R12, 0x10000, RZ ;  /* 0x000100000c347824 */ /* 0x000fe200078e00ff */
[----:B------:R-:W-:Y:S01]  /*6850*/  LOP3.LUT R15, R15, 0xffff0000, RZ, 0xc0, !PT ;  /* 0xffff00000f0f7812 */ /* 0x000fe200078ec0ff */
[----:B------:R-:W-:Y:S01]  /*6860*/  FFMA.FTZ R105, R54, R130, -R105 ;  /* 0x0000008236697223 */ /* 0x000fe20000010869 */
[----:B------:R-:W-:-:S02]  /*6870*/  IMAD.U32 R44, R129, 0x10000, RZ ;  /* 0x00010000812c7824 */ /* 0x000fc400078e00ff */
[-C--:B------:R-:W-:Y:S01]  /*6880*/  FMUL.FTZ R57, R45, R53.reuse ;  /* 0x000000352d397220 */ /* 0x080fe20000410000 */
[----:B------:R-:W-:Y:S01]  /*6890*/  PRMT R127, R127, 0x5410, R104 ;  /* 0x000054107f7f7816 */ /* 0x000fe20000000068 */
[C---:B------:R-:W-:Y:S01]  /*68a0*/  FMUL.FTZ R54, R59.reuse, R132 ;  /* 0x000000843b367220 */ /* 0x040fe20000410000 */
[----:B------:R-:W-:Y:S01]  /*68b0*/  FMUL.FTZ R76, R59, R128 ;  /* 0x000000803b4c7220 */ /* 0x000fe20000410000 */
[----:B------:R-:W-:Y:S01]  /*68c0*/  LOP3.LUT R56, R133, 0xffff0000, RZ, 0xc0, !PT ;  /* 0xffff000085387812 */ /* 0x000fe200078ec0ff */
[-C--:B------:R-:W-:Y:S01]  /*68d0*/  FMUL.FTZ R58, R45, R44.reuse ;  /* 0x0000002c2d3a7220 */ /* 0x080fe20000410000 */
[----:B------:R-:W-:Y:S01]  /*68e0*/  FFMA.FTZ R57, R52, R44, -R57 ;  /* 0x0000002c34397223 */ /* 0x000fe20000010839 */
[C---:B------:R-:W-:Y:S02]  /*68f0*/  IMAD.U32 R47, R46.reuse, 0x10000, RZ ;  /* 0x000100002e2f7824 */ /* 0x040fe400078e00ff */
[C---:B------:R-:W-:Y:S01]  /*6900*/  FFMA.FTZ R128, R15.reuse, R128, -R54 ;  /* 0x000000800f807223 */ /* 0x040fe20000010836 */
[----:B------:R-:W-:Y:S01]  /*6910*/  FFMA.FTZ R132, R15, R132, R76 ;  /* 0x000000840f847223 */ /* 0x000fe2000001004c */
[----:B------:R-:W-:Y:S01]  /*6920*/  IMAD.U32 R44, R131, 0x10000, RZ ;  /* 0x00010000832c7824 */ /* 0x000fe200078e00ff */
[----:B------:R-:W-:Y:S01]  /*6930*/  LOP3.LUT R46, R46, 0xffff0000, RZ, 0xc0, !PT ;  /* 0xffff00002e2e7812 */ /* 0x000fe200078ec0ff */
[----:B------:R-:W-:Y:S01]  /*6940*/  IMAD.U32 R15, R127, 0x10000, RZ ;  /* 0x000100007f0f7824 */ /* 0x000fe200078e00ff */
[----:B------:R-:W-:Y:S01]  /*6950*/  LOP3.LUT R131, R131, 0xffff0000, RZ, 0xc0, !PT ;  /* 0xffff000083837812 */ /* 0x000fe200078ec0ff */
[----:B------:R-:W-:Y:S01]  /*6960*/  FMUL.FTZ R76, R55, R56 ;  /* 0x00000038374c7220 */ /* 0x000fe20000410000 */
[----:B------:R-:W-:Y:S01]  /*6970*/  LOP3.LUT R13, R12, 0xffff0000, RZ, 0xc0, !PT ;  /* 0xffff00000c0d7812 */ /* 0x000fe200078ec0ff */
[----:B------:R-:W-:Y:S01]  /*6980*/  IMAD.U32 R12, R14, 0x10000, RZ ;  /* 0x000100000e0c7824 */ /* 0x000fe200078e00ff */
[----:B------:R-:W-:Y:S01]  /*6990*/  LOP3.LUT R54, R129, 0xffff0000, RZ, 0xc0, !PT ;  /* 0xffff000081367812 */ /* 0x000fe200078ec0ff */
[----:B------:R-:W-:Y:S01]  /*69a0*/  FFMA.FTZ R58, R52, R53, R58 ;  /* 0x00000035343a7223 */ /* 0x000fe2000001003a */
[----:B------:R-:W-:Y:S01]  /*69b0*/  LOP3.LUT R127, R127, 0xffff0000, RZ, 0xc0, !PT ;  /* 0xffff00007f7f7812 */ /* 0x000fe200078ec0ff */
[C---:B------:R-:W-:Y:S01]  /*69c0*/  FMUL.FTZ R45, R47.reuse, R44 ;  /* 0x0000002c2f2d7220 */ /* 0x040fe20000410000 */
[----:B------:R-:W-:Y:S01]  /*69d0*/  LOP3.LUT R14, R14, 0xffff0000, RZ, 0xc0, !PT ;  /* 0xffff00000e0e7812 */ /* 0x000fe200078ec0ff */
[----:B------:R-:W-:Y:S01]  /*69e0*/  FMUL.FTZ R47, R47, R15 ;  /* 0x0000000f2f2f7220 */ /* 0x000fe20000410000 */
[C---:B------:R-:W-:Y:S01]  /*69f0*/  FMUL.FTZ R53, R46.reuse, R131 ;  /* 0x000000832e357220 */ /* 0x040fe20000410000 */
[-C--:B------:R-:W-:Y:S01]  /*6a00*/  FMUL.FTZ R52, R55, R54.reuse ;  /* 0x0000003637347220 */ /* 0x080fe20000410000 */
[C---:B------:R-:W-:Y:S01]  /*6a10*/  FFMA.FTZ R76, R13.reuse, R54, -R76 ;  /* 0x000000360d4c7223 */ /* 0x040fe2000001084c */
[----:B------:R-:W-:Y:S01]  /*6a20*/  FMUL.FTZ R46, R46, R127 ;  /* 0x0000007f2e2e7220 */ /* 0x000fe20000410000 */
[C---:B------:R-:W-:Y:S01]  /*6a30*/  FFMA.FTZ R45, R12.reuse, R15, -R45 ;  /* 0x0000000f0c2d7223 */ /* 0x040fe2000001082d */
[----:B------:R-:W-:Y:S01]  /*6a40*/  FFMA.FTZ R47, R12, R44, R47 ;  /* 0x0000002c0c2f7223 */ /* 0x000fe2000001002f */
[----:B------:R-:W-:Y:S01]  /*6a50*/  FFMA.FTZ R13, R13, R56, R52 ;  /* 0x000000380d0d7223 */ /* 0x000fe20000010034 */
[C---:B------:R-:W-:Y:S01]  /*6a60*/  FFMA.FTZ R12, R14.reuse, R127, -R53 ;  /* 0x0000007f0e0c7223 */ /* 0x040fe20000010835 */
[----:B------:R-:W-:Y:S01]  /*6a70*/  FFMA.FTZ R46, R14, R131, R46 ;  /* 0x000000830e2e7223 */ /* 0x000fe2000001002e */
[----:B------:R-:W-:-:S02]  /*6a80*/  F2FP.BF16.F32.PACK_AB R78, R105, R78 ;  /* 0x0000004e694e723e */ /* 0x000fc400000010ff */
[----:B------:R-:W-:Y:S02]  /*6a90*/  F2FP.BF16.F32.PACK_AB R77, R134, R77 ;  /* 0x0000004d864d723e */ /* 0x000fe400000010ff */
        /* <DEDUP_REMOVED lines=8> */
[----:B------:R-:W-:Y:S01]  /*6b20*/  F2FP.BF16.F32.PACK_AB R15, R128, R107 ;  /* 0x0000006b800f723e */ /* 0x000fe200000010ff */
[----:B------:R-:W-:-:S07]  /*6b30*/  IMAD.MOV.U32 R47, RZ, RZ, R79 ;  /* 0x000000ffff2f7224 */ /* 0x000fce00078e004f */
.L_x_1747:
[----:B------:R-:W-:Y:S05]  /*6b40*/  BSYNC B2 ;  /* 0x0000000000027941 */ /* 0x000fea0003800000 */
.L_x_1746:
[----:B------:R-:W-:Y:S01]  /*6b50*/  ISETP.GE.AND P4, PT, R11, R110, PT ;  /* 0x0000006e0b00720c */ /* 0x000fe20003f86270 */
[----:B0-----:R0:W-:-:S12]  /*6b60*/  ST.E.128 desc[UR54][R48.64], R12 ;  /* 0x0000000c30007985 */ /* 0x0011d8000c101d36 */
[----:B------:R-:W-:-:S05]  /*6b70*/  @!P4 IMAD.WIDE R50, R11, 0x2, R50 ;  /* 0x000000020b32c825 */ /* 0x000fca00078e0232 */
[----:B------:R0:W-:Y:S02]  /*6b80*/  @!P4 ST.E.128 desc[UR54][R50.64], R44 ;  /* 0x0000002c3200c985 */ /* 0x0001e4000c101d36 */
.L_x_1745:
[----:B------:R-:W-:Y:S05]  /*6b90*/  BSYNC B1 ;  /* 0x0000000000017941 */ /* 0x000fea0003800000 */
.L_x_1744:
[----:B------:R-:W-:-:S03]  /*6ba0*/  UMOV UR4, 0xffffffff ;  /* 0xffffffff00047882 */ /* 0x000fc60000000000 */
[----:B------:R-:W-:Y:S05]  /*6bb0*/  BRA.DIV UR4, `(.L_x_1748) ;  /* 0x000001e204507947 */ /* 0x000fea000b800000 */
[----:B0-----:R0:W0:Y:S04]  /*6bc0*/  SHFL.IDX PT, R45, R103, 0x2, 0x181f ;  /* 0x00581f00672d7f89 */ /* 0x00102800000e0000 */
[----:B------:R0:W0:Y:S02]  /*6bd0*/  SHFL.IDX PT, R14, R108, 0x2, 0x181f ;  /* 0x00581f006c0e7f89 */ /* 0x00002400000e0000 */
.L_x_2115:
[----:B------:R-:W-:Y:S01]  /*6be0*/  ISETP.GE.OR P4, PT, R216, R97, P1 ;  /* 0x00000061d800720c */ /* 0x000fe20000f86670 */
[----:B------:R-:W-:-:S12]  /*6bf0*/  BSSY B1, `(.L_x_1749) ;  /* 0x000007b000017945 */ /* 0x000fd80003800000 */
[----:B------:R-:W-:Y:S05]  /*6c00*/  @P4 BRA `(.L_x_1750) ;  /* 0x0000000400e44947 */ /* 0x000fea0003800000 */
[----:B------:R-:W-:Y:S01]  /*6c10*/  SEL R11, R37, R112, !P0 ;  /* 0x00000070250b7207 */ /* 0x000fe20004000000 */
[----:B0-----:R-:W-:Y:S01]  /*6c20*/  IMAD.MOV.U32 R50, RZ, RZ, R14 ;  /* 0x000000ffff327224 */ /* 0x001fe200078e000e */
[C---:B------:R-:W-:Y:S01]  /*6c30*/  LEA R48, P4, R41.reuse, R14, 0x1 ;  /* 0x0000000e29307211 */ /* 0x040fe200078808ff */
[----:B------:R-:W-:Y:S01]  /*6c40*/  IMAD.MOV.U32 R51, RZ, RZ, R45 ;  /* 0x000000ffff337224 */ /* 0x000fe200078e002d */
[----:B------:R-:W-:Y:S01]  /*6c50*/  SHF.R.S32.HI R12, RZ, 0x1f, R11 ;  /* 0x0000001fff0c7819 */ /* 0x000fe2000001140b */
[----:B------:R-:W-:Y:S01]  /*6c60*/  BSSY B2, `(.L_x_1751) ;  /* 0x000006f000027945 */ /* 0x000fe20003800000 */
        /* <DEDUP_REMOVED lines=8> */
[----:B------:R-:W-:Y:S01]  /*6cf0*/  LOP3.LUT R12, R13, R224, RZ, 0x3c, !PT ;  /* 0x000000e00d0c7212 */ /* 0x000fe200078e3cff */
[----:B------:R-:W-:-:S03]  /*6d00*/  IMAD R13, R19, 0x4000, R5 ;  /* 0x00004000130d7824 */ /* 0x000fc600078e0205 */
[----:B------:R-:W-:Y:S01]  /*6d10*/  LOP3.LUT R15, R15, 0x7fffe000, RZ, 0xc0, !PT ;  /* 0x7fffe0000f0f7812 */ /* 0x000fe200078ec0ff */
[----:B------:R-:W-:-:S03]  /*6d20*/  IMAD R13, R13, 0x2, R18 ;  /* 0x000000020d0d7824 */ /* 0x000fc600078e0212 */
[----:B------:R-:W-:-:S05]  /*6d30*/  IADD3 R12, R12, R15, R201 ;  /* 0x0000000f0c0c7210 */ /* 0x000fca0007ffe0c9 */
[----:B------:R-:W-:-:S04]  /*6d40*/  IMAD R15, R19, 0x4000, R12 ;  /* 0x00004000130f7824 */ /* 0x000fc800078e020c */
[----:B------:R-:W-:Y:S02]  /*6d50*/  IMAD R44, R15, 0x2, R18 ;  /* 0x000000020f2c7824 */ /* 0x000fe400078e0212 */
[----:B------:R-:W0:Y:S04]  /*6d60*/  LDS.128 R12, [R13+0x18400] ;  /* 0x018400000d0c7984 */ /* 0x000e280000000c00 */
[----:B------:R-:W0:Y:S01]  /*6d70*/  LDS.128 R44, [R44+0x18400] ;  /* 0x018400002c2c7984 */ /* 0x000e220000000c00 */
[----:B------:R-:W-:Y:S05]  /*6d80*/  @P3 BRA `(.L_x_1752) ;  /* 0x0000000400703947 */ /* 0x000fea0003800000 */
[----:B------:R-:W-:Y:S01]  /*6d90*/  SHF.R.U64 R76, R62, 0x10, R63 ;  /* 0x000000103e4c7819 */ /* 0x000fe2000000123f */
[----:B0-----:R-:W-:Y:S01]  /*6da0*/  IMAD.U32 R56, R45, 0x10000, RZ ;  /* 0x000100002d387824 */ /* 0x001fe200078e00ff */
[--C-:B------:R-:W-:Y:S01]  /*6db0*/  SHF.R.U64 R62, R64, 0x10, R65.reuse ;  /* 0x00000010403e7819 */ /* 0x100fe20000001241 */
[----:B------:R-:W-:Y:S01]  /*6dc0*/  IMAD.U32 R52, R13, 0x10000, RZ ;  /* 0x000100000d347824 */ /* 0x000fe200078e00ff */
[----:B------:R-:W-:Y:S01]  /*6dd0*/  SHF.R.U32.HI R65, RZ, 0x10, R65 ;  /* 0x00000010ff417819 */ /* 0x000fe20000011641 */
[----:B------:R-:W-:Y:S01]  /*6de0*/  IMAD.U32 R58, R47, 0x10000, RZ ;  /* 0x000100002f3a7824 */ /* 0x000fe200078e00ff */
[----:B------:R-:W-:Y:S01]  /*6df0*/  SHF.R.U32.HI R77, RZ, 0x10, R61 ;  /* 0x00000010ff4d7819 */ /* 0x000fe2000001163d */
[----:B------:R-:W-:Y:S01]  /*6e00*/  IMAD.U32 R54, R44, 0x10000, RZ ;  /* 0x000100002c367824 */ /* 0x000fe200078e00ff */
[----:B------:R-:W-:Y:S02]  /*6e10*/  PRMT R126, R126, 0x5410, R65 ;  /* 0x000054107e7e7816 */ /* 0x000fe40000000041 */
[----:B------:R-:W-:-:S02]  /*6e20*/  SHF.R.U64 R78, R60, 0x10, R61 ;  /* 0x000000103c4e7819 */ /* 0x000fc4000000123d */
[----:B------:R-:W-:Y:S01]  /*6e30*/  SHF.R.U32.HI R61, RZ, 0x10, R63 ;  /* 0x00000010ff3d7819 */ /* 0x000fe2000001163f */
[----:B------:R-:W-:Y:S01]  /*6e40*/  IMAD.U32 R63, R126, 0x10000, RZ ;  /* 0x000100007e3f7824 */ /* 0x000fe200078e00ff */
[----:B------:R-:W-:Y:S02]  /*6e50*/  SHF.R.U64 R60, R66, 0x10, R67 ;  /* 0x00000010423c7819 */ /* 0x000fe40000001243 */
[----:B------:R-:W-:Y:S01]  /*6e60*/  PRMT R122, R122, 0x5410, R77 ;  /* 0x000054107a7a7816 */ /* 0x000fe2000000004d */
[----:B------:R-:W-:Y:S01]  /*6e70*/  FMUL.FTZ R65, R56, R63 ;  /* 0x0000003f38417220 */ /* 0x000fe20000410000 */
[----:B------:R-:W-:Y:S02]  /*6e80*/  SHF.R.U32.HI R67, RZ, 0x10, R67 ;  /* 0x00000010ff437819 */ /* 0x000fe40000011643 */
[----:B------:R-:W-:Y:S01]  /*6e90*/  PRMT R120, R120, 0x5410, R61 ;  /* 0x0000541078787816 */ /* 0x000fe2000000003d */
[----:B------:R-:W-:Y:S01]  /*6ea0*/  IMAD.U32 R61, R122, 0x10000, RZ ;  /* 0x000100007a3d7824 */ /* 0x000fe200078e00ff */
[----:B------:R-:W-:-:S02]  /*6eb0*/  PRMT R124, R124, 0x5410, R67 ;  /* 0x000054107c7c7816 */ /* 0x000fc40000000043 */
[----:B------:R-:W-:Y:S01]  /*6ec0*/  PRMT R123, R123, 0x5410, R60 ;  /* 0x000054107b7b7816 */ /* 0x000fe2000000003c */
[-C--:B------:R-:W-:Y:S01]  /*6ed0*/  FMUL.FTZ R67, R56, R61.reuse ;  /* 0x0000003d38437220 */ /* 0x080fe20000410000 */
[----:B------:R-:W-:Y:S01]  /*6ee0*/  FFMA.FTZ R60, R52, R61, -R65 ;  /* 0x0000003d343c7223 */ /* 0x000fe20000010841 */
[----:B------:R-:W-:Y:S01]  /*6ef0*/  LOP3.LUT R57, R45, 0xffff0000, RZ, 0xc0, !PT ;  /* 0xffff00002d397812 */ /* 0x000fe200078ec0ff */
[----:B------:R-:W-:Y:S01]  /*6f00*/  IMAD.U32 R65, R124, 0x10000, RZ ;  /* 0x000100007c417824 */ /* 0x000fe200078e00ff */
[----:B------:R-:W-:Y:S01]  /*6f10*/  LOP3.LUT R126, R126, 0xffff0000, RZ, 0xc0, !PT ;  /* 0xffff00007e7e7812 */ /* 0x000fe200078ec0ff */
[----:B------:R-:W-:Y:S01]  /*6f20*/  IMAD.U32 R61, R120, 0x10000, RZ ;  /* 0x00010000783d7824 */ /* 0x000fe200078e00ff */
[----:B------:R-:W-:Y:S01]  /*6f30*/  LOP3.LUT R122, R122, 0xffff0000, RZ, 0xc0, !PT ;  /* 0xffff00007a7a7812 */ /* 0x000fe200078ec0ff */
[----:B------:R-:W-:Y:S01]  /*6f40*/  FFMA.FTZ R67, R52, R63, R67 ;  /* 0x0000003f34437223 */ /* 0x000fe20000010043 */
[----:B------:R-:W-:Y:S01]  /*6f50*/  LOP3.LUT R53, R13, 0xffff0000, RZ, 0xc0, !PT ;  /* 0xffff00000d357812 */ /* 0x000fe200078ec0ff */
[----:B------:R-:W-:Y:S01]  /*6f60*/  FMUL.FTZ R63, R58, R65 ;  /* 0x000000413a3f7220 */ /* 0x000fe20000410000 */
[----:B------:R-:W-:Y:S01]  /*6f70*/  LOP3.LUT R55, R44, 0xffff0000, RZ, 0xc0, !PT ;  /* 0xffff00002c377812 */ /* 0x000fe200078ec0ff */
[----:B------:R-:W-:Y:S01]  /*6f80*/  IMAD.U32 R44, R15, 0x10000, RZ ;  /* 0x000100000f2c7824 */ /* 0x000fe200078e00ff */
[----:B------:R-:W-:Y:S01]  /*6f90*/  LOP3.LUT R59, R47, 0xffff0000, RZ, 0xc0, !PT ;  /* 0xffff00002f3b7812 */ /* 0x000fe200078ec0ff */
[----:B------:R-:W-:Y:S01]  /*6fa0*/  FMUL.FTZ R56, R57, R126 ;  /* 0x0000007e39387220 */ /* 0x000fe20000410000 */
[----:B------:R-:W-:Y:S01]  /*6fb0*/  PRMT R121, R121, 0x5410, R78 ;  /* 0x0000541079797816 */ /* 0x000fe2000000004e */
[-C--:B------:R-:W-:Y:S01]  /*6fc0*/  FMUL.FTZ R58, R58, R61.reuse ;  /* 0x0000003d3a3a7220 */ /* 0x080fe20000410000 */
[----:B------:R-:W-:Y:S01]  /*6fd0*/  LOP3.LUT R124, R124, 0xffff0000, RZ, 0xc0, !PT ;  /* 0xffff00007c7c7812 */ /* 0x000fe200078ec0ff */
[-C--:B------:R-:W-:Y:S01]  /*6fe0*/  FMUL.FTZ R52, R57, R122.reuse ;  /* 0x0000007a39347220 */ /* 0x080fe20000410000 */
[----:B------:R-:W-:Y:S01]  /*6ff0*/  PRMT R125, R125, 0x5410, R62 ;  /* 0x000054107d7d7816 */ /* 0x000fe2000000003e */
[----:B------:R-:W-:Y:S01]  /*7000*/  FFMA.FTZ R57, R53, R122, -R56 ;  /* 0x0000007a35397223 */ /* 0x000fe20000010838 */
[----:B------:R-:W-:Y:S01]  /*7010*/  LOP3.LUT R120, R120, 0xffff0000, RZ, 0xc0, !PT ;  /* 0xffff000078787812 */ /* 0x000fe200078ec0ff */
[C---:B------:R-:W-:Y:S01]  /*7020*/  FFMA.FTZ R63, R44.reuse, R61, -R63 ;  /* 0x0000003d2c3f7223 */ /* 0x040fe2000001083f */
[----:B------:R-:W-:Y:S01]  /*7030*/  LOP3.LUT R45, R15, 0xffff0000, RZ, 0xc0, !PT ;  /* 0xffff00000f2d7812 */ /* 0x000fe200078ec0ff */
[----:B------:R-:W-:Y:S01]  /*7040*/  FFMA.FTZ R58, R44, R65, R58 ;  /* 0x000000412c3a7223 */ /* 0x000fe2000001003a */
[----:B------:R-:W-:Y:S01]  /*7050*/  FFMA.FTZ R126, R53, R126, R52 ;  /* 0x0000007e357e7223 */ /* 0x000fe20000010034 */
[----:B------:R-:W-:Y:S01]  /*7060*/  FMUL.FTZ R56, R59, R124 ;  /* 0x0000007c3b387220 */ /* 0x000fe20000410000 */
[----:B------:R-:W-:-:S02]  /*7070*/  IMAD.U32 R44, R121, 0x10000, RZ ;  /* 0x00010000792c7824 */ /* 0x000fc400078e00ff */
[-C--:B------:R-:W-:Y:S01]  /*7080*/  FMUL.FTZ R62, R59, R120.reuse ;  /* 0x000000783b3e7220 */ /* 0x080fe20000410000 */
[----:B------:R-:W-:Y:S02]  /*7090*/  IMAD.U32 R52, R125, 0x10000, RZ ;  /* 0x000100007d347824 */ /* 0x000fe400078e00ff */
[----:B------:R-:W-:Y:S01]  /*70a0*/  FFMA.FTZ R120, R45, R120, -R56 ;  /* 0x000000782d787223 */ /* 0x000fe20000010838 */
[----:B------:R-:W-:Y:S02]  /*70b0*/  IMAD.U32 R13, R12, 0x10000, RZ ;  /* 0x000100000c0d7824 */ /* 0x000fe400078e00ff */
[C---:B------:R-:W-:Y:S01]  /*70c0*/  FMUL.FTZ R53, R54.reuse, R44 ;  /* 0x0000002c36357220 */ /* 0x040fe20000410000 */
[----:B------:R-:W-:Y:S01]  /*70d0*/  PRMT R119, R119, 0x5410, R76 ;  /* 0x0000541077777816 */ /* 0x000fe2000000004c */
[-C--:B------:R-:W-:Y:S01]  /*70e0*/  FMUL.FTZ R56, R54, R52.reuse ;  /* 0x0000003436387220 */ /* 0x080fe20000410000 */
[----:B------:R-:W-:Y:S01]  /*70f0*/  LOP3.LUT R125, R125, 0xffff0000, RZ, 0xc0, !PT ;  /* 0xffff00007d7d7812 */ /* 0x000fe200078ec0ff */
[----:B------:R-:W-:Y:S01]  /*7100*/  FFMA.FTZ R53, R13, R52, R53 ;  /* 0x000000340d357223 */ /* 0x000fe20000010035 */
[----:B------:R-:W-:-:S02]  /*7110*/  IMAD.U32 R47, R46, 0x10000, RZ ;  /* 0x000100002e2f7824 */ /* 0x000fc400078e00ff */
[----:B------:R-:W-:Y:S01]  /*7120*/  FFMA.FTZ R56, R13, R44, -R56 ;  /* 0x0000002c0d387223 */ /* 0x000fe20000010838 */
        /* <DEDUP_REMOVED lines=8> */
[C---:B------:R-:W-:Y:S01]  /*71b0*/  IMAD.U32 R15, R14.reuse, 0x10000, RZ ;  /* 0x000100000e0f7824 */ /* 0x040fe200078e00ff */
[----:B------:R-:W-:Y:S01]  /*71c0*/  LOP3.LUT R119, R119, 0xffff0000, RZ, 0xc0, !PT ;  /* 0xffff000077777812 */ /* 0x000fe200078ec0ff */
[----:B------:R-:W-:Y:S01]  /*71d0*/  FMUL.FTZ R54, R47, R52 ;  /* 0x000000342f367220 */ /* 0x000fe20000410000 */
[----:B------:R-:W-:Y:S01]  /*71e0*/  LOP3.LUT R14, R14, 0xffff0000, RZ, 0xc0, !PT ;  /* 0xffff00000e0e7812 */ /* 0x000fe200078ec0ff */
[----:B------:R-:W-:Y:S01]  /*71f0*/  FMUL.FTZ R13, R46, R123 ;  /* 0x0000007b2e0d7220 */ /* 0x000fe20000410000 */
[-C--:B------:R-:W-:Y:S01]  /*7200*/  FMUL.FTZ R55, R55, R121.reuse ;  /* 0x0000007937377220 */ /* 0x080fe20000410000 */
[----:B------:R-:W-:Y:S01]  /*7210*/  FFMA.FTZ R45, R12, R121, -R45 ;  /* 0x000000790c2d7223 */ /* 0x000fe2000001082d */
        /* <DEDUP_REMOVED lines=17> */
[----:B------:R-:W-:Y:S01]  /*7330*/  F2FP.BF16.F32.PACK_AB R15, R120, R63 ;  /* 0x0000003f780f723e */ /* 0x000fe200000010ff */
[----:B------:R-:W-:-:S07]  /*7340*/  IMAD.MOV.U32 R47, RZ, RZ, R58 ;  /* 0x000000ffff2f7224 */ /* 0x000fce00078e003a */
.L_x_1752:
[----:B------:R-:W-:Y:S05]  /*7350*/  BSYNC B2 ;  /* 0x0000000000027941 */ /* 0x000fea0003800000 */
.L_x_1751:
[----:B------:R-:W-:Y:S01]  /*7360*/  ISETP.GE.AND P4, PT, R11, R110, PT ;  /* 0x0000006e0b00720c */ /* 0x000fe20003f86270 */
[----:B0-----:R0:W-:-:S12]  /*7370*/  ST.E.128 desc[UR54][R48.64], R12 ;  /* 0x0000000c30007985 */ /* 0x0011d8000c101d36 */
[----:B------:R-:W-:-:S05]  /*7380*/  @!P4 IMAD.WIDE R50, R11, 0x2, R50 ;  /* 0x000000020b32c825 */ /* 0x000fca00078e0232 */
[----:B------:R0:W-:Y:S02]  /*7390*/  @!P4 ST.E.128 desc[UR54][R50.64], R44 ;  /* 0x0000002c3200c985 */ /* 0x0001e4000c101d36 */
.L_x_1750:
[----:B------:R-:W-:Y:S05]  /*73a0*/  BSYNC B1 ;  /* 0x0000000000017941 */ /* 0x000fea0003800000 */
.L_x_1749:
[----:B------:R-:W-:-:S03]  /*73b0*/  UMOV UR4, 0xffffffff ;  /* 0xffffffff00047882 */ /* 0x000fc60000000000 */
[----:B------:R-:W-:Y:S05]  /*73c0*/  BRA.DIV UR4, `(.L_x_1753) ;  /* 0x000001da04947947 */ /* 0x000fea000b800000 */
[----:B01----:R-:W0:Y:S04]  /*73d0*/  SHFL.IDX PT, R103, R103, 0x3, 0x181f ;  /* 0x00781f0067677f89 */ /* 0x003e2800000e0000 */
[----:B------:R-:W1:Y:S02]  /*73e0*/  SHFL.IDX PT, R108, R108, 0x3, 0x181f ;  /* 0x00781f006c6c7f89 */ /* 0x000e6400000e0000 */
.L_x_2119:
[----:B------:R-:W-:-:S13]  /*73f0*/  ISETP.GE.OR P4, PT, R215, R97, P1 ;  /* 0x00000061d700720c */ /* 0x000fda0000f86670 */
[----:B------:R-:W-:Y:S05]  /*7400*/  @P4 BRA `(.L_x_1726) ;  /* 0x0000000c00944947 */ /* 0x000fea0003800000 */
[----:B------:R-:W-:Y:S01]  /*7410*/  SEL R112, R37, R112, !P0 ;  /* 0x0000007025707207 */ /* 0x000fe20004000000 */
[----:B------:R-:W-:Y:S01]  /*7420*/  BSSY B1, `(.L_x_1754) ;  /* 0x0000071000017945 */ /* 0x000fe20003800000 */
[C---:B-1----:R-:W-:Y:S02]  /*7430*/  LEA R48, P4, R41.reuse, R108, 0x1 ;  /* 0x0000006c29307211 */ /* 0x042fe400078808ff */
[----:B------:R-:W-:Y:S02]  /*7440*/  SHF.R.S32.HI R11, RZ, 0x1f, R112 ;  /* 0x0000001fff0b7819 */ /* 0x000fe40000011470 */
[----:B0-----:R-:W-:Y:S02]  /*7450*/  LEA.HI.X R49, R41, R103, R90, 0x1, P4 ;  /* 0x0000006729317211 */ /* 0x001fe400020f0c5a */
        /* <DEDUP_REMOVED lines=15> */
[----:B------:R-:W1:Y:S01]  /*7550*/  LDS.128 R44, [R44+0x18400] ;  /* 0x018400002c2c7984 */ /* 0x000e620000000c00 */
[----:B------:R-:W-:Y:S05]  /*7560*/  @P3 BRA `(.L_x_1755) ;  /* 0x0000000400703947 */ /* 0x000fea0003800000 */
[----:B------:R-:W-:Y:S01]  /*7570*/  SHF.R.U64 R64, R68, 0x10, R69 ;  /* 0x0000001044407819 */ /* 0x000fe20000001245 */
[----:B-1----:R-:W-:Y:S01]  /*7580*/  IMAD.U32 R54, R45, 0x10000, RZ ;  /* 0x000100002d367824 */ /* 0x002fe200078e00ff */
[----:B------:R-:W-:Y:S01]  /*7590*/  SHF.R.U64 R60, R72, 0x10, R73 ;  /* 0x00000010483c7819 */ /* 0x000fe20000001249 */
[----:B0-----:R-:W-:Y:S01]  /*75a0*/  IMAD.U32 R50, R13, 0x10000, RZ ;  /* 0x000100000d327824 */ /* 0x001fe200078e00ff */
[----:B------:R-:W-:Y:S01]  /*75b0*/  SHF.R.U32.HI R69, RZ, 0x10, R69 ;  /* 0x00000010ff457819 */ /* 0x000fe20000011645 */
[----:B------:R-:W-:Y:S01]  /*75c0*/  IMAD.U32 R56, R47, 0x10000, RZ ;  /* 0x000100002f387824 */ /* 0x000fe200078e00ff */
[----:B------:R-:W-:Y:S01]  /*75d0*/  SHF.R.U32.HI R73, RZ, 0x10, R73 ;  /* 0x00000010ff497819 */ /* 0x000fe20000011649 */
[----:B------:R-:W-:Y:S01]  /*75e0*/  IMAD.U32 R52, R44, 0x10000, RZ ;  /* 0x000100002c347824 */ /* 0x000fe200078e00ff */
[----:B------:R-:W-:Y:S02]  /*75f0*/  PRMT R114, R114, 0x5410, R69 ;  /* 0x0000541072727816 */ /* 0x000fe40000000045 */
[----:B------:R-:W-:-:S02]  /*7600*/  PRMT R118, R118, 0x5410, R73 ;  /* 0x0000541076767816 */ /* 0x000fc40000000049 */
[--C-:B------:R-:W-:Y:S01]  /*7610*/  SHF.R.U64 R58, R74, 0x10, R75.reuse ;  /* 0x000000104a3a7819 */ /* 0x100fe2000000124b */
[----:B------:R-:W-:Y:S01]  /*7620*/  IMAD.U32 R59, R114, 0x10000, RZ ;  /* 0x00010000723b7824 */ /* 0x000fe200078e00ff */
[----:B------:R-:W-:Y:S01]  /*7630*/  SHF.R.U32.HI R75, RZ, 0x10, R75 ;  /* 0x00000010ff4b7819 */ /* 0x000fe2000001164b */
[----:B------:R-:W-:Y:S01]  /*7640*/  IMAD.U32 R61, R118, 0x10000, RZ ;  /* 0x00010000763d7824 */ /* 0x000fe200078e00ff */
[--C-:B------:R-:W-:Y:S01]  /*7650*/  SHF.R.U64 R62, R70, 0x10, R71.reuse ;  /* 0x00000010463e7819 */ /* 0x100fe20000001247 */
[C---:B------:R-:W-:Y:S01]  /*7660*/  FMUL.FTZ R65, R54.reuse, R59 ;  /* 0x0000003b36417220 */ /* 0x040fe20000410000 */
[----:B------:R-:W-:Y:S01]  /*7670*/  SHF.R.U32.HI R70, RZ, 0x10, R71 ;  /* 0x00000010ff467819 */ /* 0x000fe20000011647 */
[-C--:B------:R-:W-:Y:S01]  /*7680*/  FMUL.FTZ R63, R54, R61.reuse ;  /* 0x0000003d363f7220 */ /* 0x080fe20000410000 */
[----:B------:R-:W-:Y:S01]  /*7690*/  LOP3.LUT R55, R45, 0xffff0000, RZ, 0xc0, !PT ;  /* 0xffff00002d377812 */ /* 0x000fe200078ec0ff */
[----:B------:R-:W-:Y:S01]  /*76a0*/  FFMA.FTZ R65, R50, R61, R65 ;  /* 0x0000003d32417223 */ /* 0x000fe20000010041 */
[----:B------:R-:W-:-:S02]  /*76b0*/  PRMT R116, R116, 0x5410, R75 ;  /* 0x0000541074747816 */ /* 0x000fc4000000004b */
[----:B------:R-:W-:Y:S02]  /*76c0*/  LOP3.LUT R114, R114, 0xffff0000, RZ, 0xc0, !PT ;  /* 0xffff000072727812 */ /* 0x000fe400078ec0ff */
[----:B------:R-:W-:Y:S02]  /*76d0*/  LOP3.LUT R118, R118, 0xffff0000, RZ, 0xc0, !PT ;  /* 0xffff000076767812 */ /* 0x000fe400078ec0ff */
[----:B------:R-:W-:Y:S02]  /*76e0*/  PRMT R111, R111, 0x5410, R70 ;  /* 0x000054106f6f7816 */ /* 0x000fe40000000046 */
[----:B------:R-:W-:Y:S01]  /*76f0*/  PRMT R115, R115, 0x5410, R58 ;  /* 0x0000541073737816 */ /* 0x000fe2000000003a */
[----:B------:R-:W-:Y:S01]  /*7700*/  FFMA.FTZ R58, R50, R59, -R63 ;  /* 0x0000003b323a7223 */ /* 0x000fe2000001083f */
[----:B------:R-:W-:Y:S01]  /*7710*/  LOP3.LUT R51, R13, 0xffff0000, RZ, 0xc0, !PT ;  /* 0xffff00000d337812 */ /* 0x000fe200078ec0ff */
[C---:B------:R-:W-:Y:S02]  /*7720*/  IMAD.U32 R63, R116.reuse, 0x10000, RZ ;  /* 0x00010000743f7824 */ /* 0x040fe400078e00ff */
[----:B------:R-:W-:Y:S01]  /*7730*/  FMUL.FTZ R50, R55, R114 ;  /* 0x0000007237327220 */ /* 0x000fe20000410000 */
[----:B------:R-:W-:Y:S01]  /*7740*/  LOP3.LUT R57, R47, 0xffff0000, RZ, 0xc0, !PT ;  /* 0xffff00002f397812 */ /* 0x000fe200078ec0ff */
[-C--:B------:R-:W-:Y:S01]  /*7750*/  FMUL.FTZ R54, R55, R118.reuse ;  /* 0x0000007637367220 */ /* 0x080fe20000410000 */
[----:B------:R-:W-:Y:S01]  /*7760*/  LOP3.LUT R116, R116, 0xffff0000, RZ, 0xc0, !PT ;  /* 0xffff000074747812 */ /* 0x000fe200078ec0ff */
[----:B------:R-:W-:Y:S01]  /*7770*/  IMAD.U32 R59, R111, 0x10000, RZ ;  /* 0x000100006f3b7824 */ /* 0x000fe200078e00ff */
[----:B------:R-:W-:Y:S01]  /*7780*/  PRMT R117, R117, 0x5410, R60 ;  /* 0x0000541075757816 */ /* 0x000fe2000000003c */
[C---:B------:R-:W-:Y:S01]  /*7790*/  FFMA.FTZ R118, R51.reuse, R118, R50 ;  /* 0x0000007633767223 */ /* 0x040fe20000010032 */
[----:B------:R-:W-:Y:S01]  /*77a0*/  LOP3.LUT R53, R44, 0xffff0000, RZ, 0xc0, !PT ;  /* 0xffff00002c357812 */ /* 0x000fe200078ec0ff */
[----:B------:R-:W-:Y:S01]  /*77b0*/  FFMA.FTZ R61, R51, R114, -R54 ;  /* 0x00000072333d7223 */ /* 0x000fe20000010836 */
[----:B------:R-:W-:Y:S01]  /*77c0*/  LOP3.LUT R45, R15, 0xffff0000, RZ, 0xc0, !PT ;  /* 0xffff00000f2d7812 */ /* 0x000fe200078ec0ff */
[C---:B------:R-:W-:Y:S01]  /*77d0*/  FMUL.FTZ R55, R56.reuse, R63 ;  /* 0x0000003f38377220 */ /* 0x040fe20000410000 */
[----:B------:R-:W-:Y:S01]  /*77e0*/  LOP3.LUT R50, R111, 0xffff0000, RZ, 0xc0, !PT ;  /* 0xffff00006f327812 */ /* 0x000fe200078ec0ff */
[----:B------:R-:W-:Y:S01]  /*77f0*/  IMAD.U32 R44, R15, 0x10000, RZ ;  /* 0x000100000f2c7824 */ /* 0x000fe200078e00ff */
[----:B------:R-:W-:Y:S01]  /*7800*/  PRMT R113, R113, 0x5410, R64 ;  /* 0x0000541071717816 */ /* 0x000fe20000000040 */
[-C--:B------:R-:W-:Y:S01]  /*7810*/  FMUL.FTZ R56, R56, R59.reuse ;  /* 0x0000003b38387220 */ /* 0x080fe20000410000 */
[----:B------:R-:W-:Y:S01]  /*7820*/  FMUL.FTZ R54, R57, R116 ;  /* 0x0000007439367220 */ /* 0x000fe20000410000 */
[----:B------:R-:W-:Y:S01]  /*7830*/  IMAD.U32 R51, R117, 0x10000, RZ ;  /* 0x0001000075337824 */ /* 0x000fe200078e00ff */
[----:B------:R-:W-:Y:S01]  /*7840*/  PRMT R109, R109, 0x5410, R62 ;  /* 0x000054106d6d7816 */ /* 0x000fe2000000003e */
[C---:B------:R-:W-:Y:S01]  /*7850*/  FFMA.FTZ R59, R44.reuse, R59, -R55 ;  /* 0x0000003b2c3b7223 */ /* 0x040fe20000010837 */
[----:B------:R-:W-:Y:S01]  /*7860*/  FFMA.FTZ R56, R44, R63, R56 ;  /* 0x0000003f2c387223 */ /* 0x000fe20000010038 */
[-C--:B------:R-:W-:Y:S01]  /*7870*/  FMUL.FTZ R62, R57, R50.reuse ;  /* 0x00000032393e7220 */ /* 0x080fe20000410000 */
[----:B------:R-:W-:Y:S01]  /*7880*/  FFMA.FTZ R60, R45, R50, -R54 ;  /* 0x000000322d3c7223 */ /* 0x000fe20000010836 */
[----:B------:R-:W-:Y:S01]  /*7890*/  IMAD.U32 R13, R12, 0x10000, RZ ;  /* 0x000100000c0d7824 */ /* 0x000fe200078e00ff */
[----:B------:R-:W-:Y:S01]  /*78a0*/  LOP3.LUT R117, R117, 0xffff0000, RZ, 0xc0, !PT ;  /* 0xffff000075757812 */ /* 0x000fe200078ec0ff */
[----:B------:R-:W-:-:S02]  /*78b0*/  IMAD.U32 R44, R113, 0x10000, RZ ;  /* 0x00010000712c7824 */ /* 0x000fc400078e00ff */
[----:B------:R-:W-:Y:S01]  /*78c0*/  FMUL.FTZ R50, R52, R51 ;  /* 0x0000003334327220 */ /* 0x000fe20000410000 */
[----:B------:R-:W-:Y:S01]  /*78d0*/  LOP3.LUT R113, R113, 0xffff0000, RZ, 0xc0, !PT ;  /* 0xffff000071717812 */ /* 0x000fe200078ec0ff */
[----:B------:R-:W-:Y:S01]  /*78e0*/  FFMA.FTZ R57, R45, R116, R62 ;  /* 0x000000742d397223 */ /* 0x000fe2000001003e */
[----:B------:R-:W-:Y:S01]  /*78f0*/  LOP3.LUT R12, R12, 0xffff0000, RZ, 0xc0, !PT ;  /* 0xffff00000c0c7812 */ /* 0x000fe200078ec0ff */
[-C--:B------:R-:W-:Y:S01]  /*7900*/  FFMA.FTZ R45, R13, R44.reuse, -R50 ;  /* 0x0000002c0d2d7223 */ /* 0x080fe20000010832 */
[----:B------:R-:W-:Y:S02]  /*7910*/  IMAD.U32 R47, R46, 0x10000, RZ ;  /* 0x000100002e2f7824 */ /* 0x000fe400078e00ff */
[----:B------:R-:W-:Y:S01]  /*7920*/  FMUL.FTZ R52, R52, R44 ;  /* 0x0000002c34347220 */ /* 0x000fe20000410000 */
[----:B------:R-:W-:Y:S01]  /*7930*/  FMUL.FTZ R55, R53, R117 ;  /* 0x0000007535377220 */ /* 0x000fe20000410000 */
[----:B------:R-:W-:Y:S01]  /*7940*/  IMAD.U32 R50, R115, 0x10000, RZ ;  /* 0x0001000073327824 */ /* 0x000fe200078e00ff */
[----:B------:R-:W-:Y:S01]  /*7950*/  LOP3.LUT R46, R46, 0xffff0000, RZ, 0xc0, !PT ;  /* 0xffff00002e2e7812 */ /* 0x000fe200078ec0ff */
[----:B------:R-:W-:Y:S01]  /*7960*/  FMUL.FTZ R53, R53, R113 ;  /* 0x0000007135357220 */ /* 0x000fe20000410000 */
[----:B------:R-:W-:Y:S01]  /*7970*/  IMAD.U32 R44, R109, 0x10000, RZ ;  /* 0x000100006d2c7824 */ /* 0x000fe200078e00ff */
[----:B------:R-:W-:Y:S01]  /*7980*/  LOP3.LUT R115, R115, 0xffff0000, RZ, 0xc0, !PT ;  /* 0xffff000073737812 */ /* 0x000fe200078ec0ff */
[C---:B------:R-:W-:Y:S01]  /*7990*/  IMAD.U32 R15, R14.reuse, 0x10000, RZ ;  /* 0x000100000e0f7824 */ /* 0x040fe200078e00ff */
[----:B------:R-:W-:Y:S01]  /*79a0*/  LOP3.LUT R109, R109, 0xffff0000, RZ, 0xc0, !PT ;  /* 0xffff00006d6d7812 */ /* 0x000fe200078ec0ff */
[----:B------:R-:W-:Y:S01]  /*79b0*/  FFMA.FTZ R52, R13, R51, R52 ;  /* 0x000000330d347223 */ /* 0x000fe20000010034 */
[----:B------:R-:W-:Y:S01]  /*79c0*/  LOP3.LUT R14, R14, 0xffff0000, RZ, 0xc0, !PT ;  /* 0xffff00000e0e7812 */ /* 0x000fe200078ec0ff */
[C---:B------:R-:W-:Y:S01]  /*79d0*/  FFMA.FTZ R54, R12.reuse, R113, -R55 ;  /* 0x000000710c367223 */ /* 0x040fe20000010837 */
[----:B------:R-:W-:Y:S01]  /*79e0*/  FFMA.FTZ R53, R12, R117, R53 ;  /* 0x000000750c357223 */ /* 0x000fe20000010035 */
        /* <DEDUP_REMOVED lines=20> */
.L_x_1755:
[----:B------:R-:W-:Y:S05]  /*7b30*/  BSYNC B1 ;  /* 0x0000000000017941 */ /* 0x000fea0003800000 */
.L_x_1754:
[----:B0-----:R0:W-:Y:S01]  /*7b40*/  ST.E.128 desc[UR54][R48.64], R12 ;  /* 0x0000000c30007985 */ /* 0x0011e2000c101d36 */
[----:B------:R-:W-:Y:S01]  /*7b50*/  ISETP.GE.AND P3, PT, R11, R110, PT ;  /* 0x0000006e0b00720c */ /* 0x000fe20003f66270 */
[----:B------:R-:W-:-:S12]  /*7b60*/  IMAD.MOV.U32 R109, RZ, RZ, R103 ;  /* 0x000000ffff6d7224 */ /* 0x000fd800078e0067 */
[----:B------:R-:W-:Y:S05]  /*7b70*/  @P3 BRA `(.L_x_1726) ;  /* 0x0000000400b83947 */ /* 0x000fea0003800000 */
[----:B0-----:R-:W-:-:S05]  /*7b80*/  IMAD.WIDE R12, R11, 0x2, R108 ;  /* 0x000000020b0c7825 */ /* 0x001fca00078e026c */
[----:B-1----:R0:W-:Y:S01]  /*7b90*/  ST.E.128 desc[UR54][R12.64], R44 ;  /* 0x0000002c0c007985 */ /* 0x0021e2000c101d36 */
[----:B------:R-:W-:Y:S05]  /*7ba0*/  BRA `(.L_x_1726) ;  /* 0x0000000400ac7947 */ /* 0x000fea0003800000 */
.L_x_1685:
[----:B------:R-:W-:-:S06]  /*7bb0*/  UISETP.NE.AND UP0, UPT, UR39, 0x3, UPT ;  /* 0x000000032700788c */ /* 0x000fcc000bf05270 */
[----:B------:R-:W-:-:S13]  /*7bc0*/  PLOP3.LUT P5, PT, PT, PT, UP0, 0x80, 0x0 ;  /* 0x000000000000781c */ /* 0x000fda0003faf008 */
[----:B------:R-:W-:Y:S05]  /*7bd0*/  @!P5 BRA `(.L_x_1756) ;  /* 0x000000000004d947 */ /* 0x000fea0003800000 */
[----:B------:R-:W-:Y:S01]  /*7be0*/  BPT.TRAP 0x1 ;  /* 0x000000040000795c */ /* 0x000fe20000300000 */
.L_x_1756:
[----:B------:R-:W-:Y:S01]  /*7bf0*/  IMAD R91, R19, 0x8, R18 ;  /* 0x00000008135b7824 */ /* 0x000fe200078e0212 */
[----:B------:R-:W-:Y:S01]  /*7c00*/  SHF.L.U32 R102, R192, 0x1f, RZ ;  /* 0x0000001fc0667819 */ /* 0x000fe200000006ff */
[----:B------:R-:W-:Y:S01]  /*7c10*/  BSSY B1, `(.L_x_1757) ;  /* 0x0000004000017945 */ /* 0x000fe20003800000 */
[----:B------:R-:W-:Y:S02]  /*7c20*/  SHF.R.S32.HI R99, RZ, 0x1f, R100 ;  /* 0x0000001fff637819 */ /* 0x000fe40000011464 */
[----:B------:R-:W0:Y:S02]  /*7c30*/  SYNCS.PHASECHK.TRANS64.TRYWAIT P3, [R91+URZ+0x28890], R102 ;  /* 0x028890665b0075a7 */ /* 0x000e24000806017f */
[----:B0-----:R-:W-:Y:S05]  /*7c40*/  @!P3 BRA `(.L_x_1758) ;  /* 0x000001d000c0b947 */ /* 0x001fea0003800000 */
.L_x_2120:
[----:B------:R-:W-:Y:S05]  /*7c50*/  BSYNC B1 ;  /* 0x0000000000017941 */ /* 0x000fea0003800000 */
.L_x_1757:
        /* <DEDUP_REMOVED lines=19> */
[C---:B------:R-:W-:Y:S01]  /*7d90*/  LEA R44, P3, R12.reuse, UR4, 0x1 ;  /* 0x000000040c2c7c11 */ /* 0x040fe2000f8608ff */
[----:B------:R-:W-:Y:S01]  /*7da0*/  IMAD.IADD R47, R97, 0x1, -R188 ;  /* 0x00000001612f7824 */ /* 0x000fe200078e0abc */
[----:B------:R-:W-:Y:S02]  /*7db0*/  UMOV UR4, 0xffffffff ;  /* 0xffffffff00047882 */ /* 0x000fe40000000000 */
[----:B------:R-:W-:Y:S02]  /*7dc0*/  LEA.HI.X R46, R12, UR5, R15, 0x1, P3 ;  /* 0x000000050c2e7c11 */ /* 0x000fe400098f0c0f */
[----:B------:R-:W-:Y:S01]  /*7dd0*/  ISETP.GE.AND P3, PT, R47, 0x1, PT ;  /* 0x000000012f00780c */ /* 0x000fe20003f66270 */
[----:B------:R-:W-:-:S12]  /*7de0*/  BRA.DIV UR4, `(.L_x_1759) ;  /* 0x000001d2046c7947 */ /* 0x000fd8000b800000 */
[----:B------:R1:W2:Y:S04]  /*7df0*/  SHFL.IDX PT, R45, R46, RZ, 0x181f ;  /* 0x00181fff2e2d7589 */ /* 0x0002a800000e0000 */
[----:B------:R1:W3:Y:S02]  /*7e00*/  SHFL.IDX PT, R14, R44, RZ, 0x181f ;  /* 0x00181fff2c0e7589 */ /* 0x0002e400000e0000 */
.L_x_2124:
        /* <DEDUP_REMOVED lines=13> */
.L_x_1761:
[----:B------:R-:W-:Y:S05]  /*7ee0*/  BSYNC B1 ;  /* 0x0000000000017941 */ /* 0x000fea0003800000 */
.L_x_1760:
[----:B------:R-:W-:-:S03]  /*7ef0*/  UMOV UR4, 0xffffffff ;  /* 0xffffffff00047882 */ /* 0x000fc60000000000 */
[----:B------:R-:W-:Y:S05]  /*7f00*/  BRA.DIV UR4, `(.L_x_1762) ;  /* 0x000001d2046c7947 */ /* 0x000fea000b800000 */
[----:B--2---:R2:W0:Y:S04]  /*7f10*/  SHFL.IDX PT, R45, R46, 0x1, 0x181f ;  /* 0x00381f002e2d7f89 */ /* 0x00442800000e0000 */
[----:B---34-:R2:W3:Y:S02]  /*7f20*/  SHFL.IDX PT, R14, R44, 0x1, 0x181f ;  /* 0x00381f002c0e7f89 */ /* 0x0184e400000e0000 */
.L_x_2128:
        /* <DEDUP_REMOVED lines=14> */
.L_x_1764:
[----:B------:R-:W-:Y:S05]  /*8010*/  BSYNC B1 ;  /* 0x0000000000017941 */ /* 0x000fea0003800000 */
.L_x_1763:
[----:B------:R-:W-:-:S03]  /*8020*/  UMOV UR4, 0xffffffff ;  /* 0xffffffff00047882 */ /* 0x000fc60000000000 */
[----:B------:R-:W-:Y:S05]  /*8030*/  BRA.DIV UR4, `(.L_x_1765) ;  /* 0x000001d204687947 */ /* 0x000fea000b800000 */
[----:B0-----:R0:W0:Y:S04]  /*8040*/  SHFL.IDX PT, R45, R46, 0x2, 0x181f ;  /* 0x00581f002e2d7f89 */ /* 0x00102800000e0000 */
[----:B---34-:R3:W4:Y:S02]  /*8050*/  SHFL.IDX PT, R14, R44, 0x2, 0x181f ;  /* 0x00581f002c0e7f89 */ /* 0x01872400000e0000 */
.L_x_2132:
        /* <DEDUP_REMOVED lines=14> */
.L_x_1767:
[----:B------:R-:W-:Y:S05]  /*8140*/  BSYNC B1 ;  /* 0x0000000000017941 */ /* 0x000fea0003800000 */
.L_x_1766:
[----:B------:R-:W-:-:S03]  /*8150*/  UMOV UR4, 0xffffffff ;  /* 0xffffffff00047882 */ /* 0x000fc60000000000 */
[----:B------:R-:W-:Y:S05]  /*8160*/  BRA.DIV UR4, `(.L_x_1768) ;  /* 0x000001d204647947 */ /* 0x000fea000b800000 */
[----:B0-----:R0:W0:Y:S04]  /*8170*/  SHFL.IDX PT, R45, R46, 0x3, 0x181f ;  /* 0x00781f002e2d7f89 */ /* 0x00102800000e0000 */
[----:B----4-:R4:W0:Y:S02]  /*8180*/  SHFL.IDX PT, R14, R44, 0x3, 0x181f ;  /* 0x00781f002c0e7f89 */ /* 0x01082400000e0000 */
.L_x_2136:
        /* <DEDUP_REMOVED lines=13> */
.L_x_1726:
[----:B------:R-:W-:Y:S05]  /*8260*/  BSYNC B0 ;  /* 0x0000000000007941 */ /* 0x000fea0003800000 */
.L_x_1684:
[----:B------:R-:W5:Y:S01]  /*8270*/  S2R R11, SR_TID.X ;  /* 0x00000000000b7919 */ /* 0x000f620000002100 */
[----:B------:R-:W-:Y:S01]  /*8280*/  @!PT LDS RZ, [RZ] ;  /* 0x00000000fffff984 */ /* 0x000fe20000000800 */
[----:B------:R-:W-:Y:S01]  /*8290*/  @!PT LDS RZ, [RZ] ;  /* 0x00000000fffff984 */ /* 0x000fe20000000800 */
[----:B------:R-:W-:Y:S01]  /*82a0*/  @!PT LDS RZ, [RZ] ;  /* 0x00000000fffff984 */ /* 0x000fe20000000800 */
[----:B------:R-:W-:Y:S01]  /*82b0*/  @!PT LDS RZ, [RZ] ;  /* 0x00000000fffff984 */ /* 0x000fe20000000800 */
[----:B------:R2:W-:Y:S06]  /*82c0*/  MEMBAR.ALL.CTA ;  /* 0x0000000000007992 */ /* 0x0005ec0000008000 */
[----:B--2---:R-:W2:Y:S01]  /*82d0*/  FENCE.VIEW.ASYNC.S ;  /* 0x00000000000073c6 */ /* 0x004ea20000000000 */
[----:B------:R-:W-:Y:S05]  /*82e0*/  WARPSYNC.ALL ;  /* 0x0000000000007948 */ /* 0x000fea0003800000 */
[----:B------:R-:W-:Y:S01]  /*82f0*/  BSSY B0, `(.L_x_1769) ;  /* 0x0000009000007945 */ /* 0x000fe20003800000 */
[----:B-----5:R-:W-:Y:S01]  /*8300*/  LOP3.LUT R11, R11, 0x7f, RZ, 0xc0, !PT ;  /* 0x0000007f0b0b7812 */ /* 0x020fe200078ec0ff */
[----:B--2---:R2:W-:Y:S03]  /*8310*/  BAR.SYNC.DEFER_BLOCKING R94, 0x80 ;  /* 0x0002005e0000751d */ /* 0x0045e60000010000 */
[----:B------:R-:W-:-:S13]  /*8320*/  ISETP.NE.AND P3, PT, R11, RZ, PT ;  /* 0x000000ff0b00720c */ /* 0x000fda0003f65270 */
[----:B------:R-:W-:-:S05]  /*8330*/  @!P3 VIADD R11, R91, 0x288a0 ;  /* 0x000288a05b0bb836 */ /* 0x000fca0000000000 */
[----:B------:R-:W-:-:S04]  /*8340*/  @!P3 PRMT R11, RZ, 0x654, R11 ;  /* 0x00000654ff0bb816 */ /* 0x000fc8000000000b */
[----:B------:R2:W-:Y:S01]  /*8350*/  @!P3 SYNCS.ARRIVE.TRANS64.RED.A1T0 RZ, [R11+URZ], RZ ;  /* 0x000000ff0bffb9a7 */ /* 0x0005e2000810043f */
[----:B------:R-:W-:Y:S05]  /*8360*/  @!P5 BRA `(.L_x_1770) ;  /* 0x000000000004d947 */ /* 0x000fea0003800000 */
[----:B------:R-:W-:Y:S01]  /*8370*/  BPT.TRAP 0x1 ;  /* 0x000000040000795c */ /* 0x000fe20000300000 */
.L_x_1770:
[----:B------:R-:W-:Y:S05]  /*8380*/  BSYNC B0 ;  /* 0x0000000000007941 */ /* 0x000fea0003800000 */
.L_x_1769:
[----:B------:R-:W5:Y:S01]  /*8390*/  SYNCS.PHASECHK.TRANS64.TRYWAIT P4, [R91+URZ+0x288b0], R102 ;  /* 0x0288b0665b0075a7 */ /* 0x000f62000808017f */
[----:B------:R-:W-:Y:S01]  /*83a0*/  ULDC UR41, c[0x0][0x2f4] ;  /* 0x0000bd0000297ab9 */ /* 0x000fe20000000800 */
[----:B------:R-:W-:Y:S04]  /*83b0*/  BSSY B0, `(.L_x_1771) ;  /* 0x0000002000007945 */ /* 0x000fe80003800000 */
[----:B-----5:R-:W-:Y:S05]  /*83c0*/  @!P4 BRA `(.L_x_1772) ;  /* 0x000001d00014c947 */ /* 0x020fea0003800000 */
.L_x_2137:
[----:B------:R-:W-:Y:S05]  /*83d0*/  BSYNC B0 ;  /* 0x0000000000007941 */ /* 0x000fea0003800000 */
.L_x_1771:
[----:B------:R-:W-:Y:S01]  /*83e0*/  ULDC.64 UR4, c[0x0][0x328] ;  /* 0x0000ca0000047ab9 */ /* 0x000fe20000000a00 */
[----:B------:R-:W-:Y:S01]  /*83f0*/  IMAD.IADD R97, R97, 0x1, -R188 ;  /* 0x0000000161617824 */ /* 0x000fe200078e0abc */
[----:B------:R-:W-:Y:S01]  /*8400*/  BSSY B0, `(.L_x_1773) ;  /* 0x0000020000007945 */ /* 0x000fe20003800000 */
[----:B------:R-:W-:Y:S02]  /*8410*/  IMAD R99, R99, UR4, RZ ;  /* 0x0000000463637c24 */ /* 0x000fe4000f8e02ff */
[----:B0---4-:R-:W-:-:S04]  /*8420*/  IMAD.WIDE.U32 R12, R100, UR4, RZ ;  /* 0x00000004640c7c25 */ /* 0x011fc8000f8e00ff */
[----:B------:R-:W-:Y:S01]  /*8430*/  IMAD R99, R100, UR5, R99 ;  /* 0x0000000564637c24 */ /* 0x000fe2000f8e0263 */
[----:B------:R-:W-:Y:S02]  /*8440*/  ULDC.64 UR4, c[0x0][0x338] ;  /* 0x0000ce0000047ab9 */ /* 0x000fe40000000a00 */
[----:B------:R-:W-:Y:S02]  /*8450*/  IMAD R98, R98, UR4, RZ ;  /* 0x0000000462627c24 */ /* 0x000fe4000f8e02ff */
[----:B------:R-:W-:Y:S02]  /*8460*/  IMAD.IADD R13, R13, 0x1, R99 ;  /* 0x000000010d0d7824 */ /* 0x000fe400078e0263 */
[C---:B--2---:R-:W-:Y:S02]  /*8470*/  IMAD R11, R101.reuse, UR5, R98 ;  /* 0x00000005650b7c24 */ /* 0x044fe4000f8e0262 */
        /* <DEDUP_REMOVED lines=8> */
[----:B------:R-:W-:-:S04]  /*8500*/  LEA R48, P4, R12, UR4, 0x1 ;  /* 0x000000040c307c11 */ /* 0x000fc8000f8808ff */
[----:B------:R-:W-:Y:S01]  /*8510*/  LEA.HI.X R11, R12, UR5, R11, 0x1, P4 ;  /* 0x000000050c0b7c11 */ /* 0x000fe2000a0f0c0b */
[----:B-1----:R0:W1:Y:S01]  /*8520*/  SHFL.IDX PT, R47, R48, RZ, 0x181f ;  /* 0x00181fff302f7589 */ /* 0x00206200000e0000 */
[----:B------:R-:W-:-:S03]  /*8530*/  ISETP.GE.AND P4, PT, R97, 0x1, PT ;  /* 0x000000016100780c */ /* 0x000fc60003f86270 */
[----:B------:R0:W2:Y:S10]  /*8540*/  SHFL.IDX PT, R13, R11, RZ, 0x181f ;  /* 0x00181fff0b0d7589 */ /* 0x0000b400000e0000 */
[----:B0-----:R-:W-:Y:S05]  /*8550*/  @!P4 BRA `(.L_x_1774) ;  /* 0x000000000028c947 */ /* 0x001fea0003800000 */
[----:B------:R-:W-:-:S13]  /*8560*/  ISETP.GE.AND P4, PT, R16, UR41, PT ;  /* 0x0000002910007c0c */ /* 0x000fda000bf86270 */
[----:B-1-3--:R-:W-:-:S04]  /*8570*/  @!P4 LEA R44, P5, R16, R47, 0x1 ;  /* 0x0000002f102cc211 */ /* 0x00afc800078a08ff */
[----:B--2---:R-:W-:Y:S02]  /*8580*/  @!P4 LEA.HI.X R45, R16, R13, R17, 0x1, P5 ;  /* 0x0000000d102dc211 */ /* 0x004fe400028f0c11 */
[----:B------:R-:W-:-:S13]  /*8590*/  ISETP.GE.AND P5, PT, R2, UR41, PT ;  /* 0x0000002902007c0c */ /* 0x000fda000bfa6270 */
[----:B------:R-:W-:-:S04]  /*85a0*/  @!P5 LEA R46, P6, R2, R47, 0x1 ;  /* 0x0000002f022ed211 */ /* 0x000fc800078c08ff */
[----:B------:R-:W-:Y:S02]  /*85b0*/  @!P5 LEA.HI.X R47, R2, R13, R185, 0x1, P6 ;  /* 0x0000000d022fd211 */ /* 0x000fe400030f0cb9 */
[----:B------:R-:W0:Y:S04]  /*85c0*/  @!P4 LDS.128 R12, [R93+0x400] ;  /* 0x000400005d0cc984 */ /* 0x000e280000000c00 */
[----:B0-----:R-:W-:Y:S04]  /*85d0*/  @!P4 ST.E.128 desc[UR54][R44.64], R12 ;  /* 0x0000000c2c00c985 */ /* 0x001fe8000c101d36 */
[----:B------:R-:W0:Y:S04]  /*85e0*/  @!P5 LDS.128 R12, [R93+0x4400] ;  /* 0x004400005d0cd984 */ /* 0x000e280000000c00 */
[----:B0-----:R0:W-:Y:S02]  /*85f0*/  @!P5 ST.E.128 desc[UR54][R46.64], R12 ;  /* 0x0000000c2e00d985 */ /* 0x0011e4000c101d36 */
.L_x_1774:
[----:B------:R-:W-:Y:S05]  /*8600*/  BSYNC B0 ;  /* 0x0000000000007941 */ /* 0x000fea0003800000 */
.L_x_1773:
[----:B------:R-:W-:Y:S01]  /*8610*/  ISETP.GE.AND P4, PT, R97, 0x21, PT ;  /* 0x000000216100780c */ /* 0x000fe20003f86270 */
[----:B0-2---:R0:W2:Y:S01]  /*8620*/  SHFL.IDX PT, R13, R11, 0x1, 0x181f ;  /* 0x00381f000b0d7f89 */ /* 0x0050a200000e0000 */
[----:B------:R-:W-:Y:S03]  /*8630*/  BSSY B0, `(.L_x_1775) ;  /* 0x000000d000007945 */ /* 0x000fe60003800000 */
[----:B-1----:R0:W1:Y:S08]  /*8640*/  SHFL.IDX PT, R47, R48, 0x1, 0x181f ;  /* 0x00381f00302f7f89 */ /* 0x00207000000e0000 */
        /* <DEDUP_REMOVED lines=11> */
.L_x_1776:
[----:B------:R-:W-:Y:S05]  /*8700*/  BSYNC B0 ;  /* 0x0000000000007941 */ /* 0x000fea0003800000 */
.L_x_1775:
        /* <DEDUP_REMOVED lines=15> */
.L_x_1778:
[----:B------:R-:W-:Y:S05]  /*8800*/  BSYNC B0 ;  /* 0x0000000000007941 */ /* 0x000fea0003800000 */
.L_x_1777:
[----:B------:R-:W-:Y:S01]  /*8810*/  ISETP.GE.AND P4, PT, R97, 0x61, PT ;  /* 0x000000616100780c */ /* 0x000fe20003f86270 */
[----:B------:R-:W4:Y:S01]  /*8820*/  SHFL.IDX PT, R11, R11, 0x3, 0x181f ;  /* 0x00781f000b0b7f89 */ /* 0x000f2200000e0000 */
[----:B------:R-:W-:Y:S03]  /*8830*/  BSSY B0, `(.L_x_1779) ;  /* 0x000000d000007945 */ /* 0x000fe60003800000 */
[----:B01----:R0:W1:Y:S08]  /*8840*/  SHFL.IDX PT, R47, R48, 0x3, 0x181f ;  /* 0x00781f00302f7f89 */ /* 0x00307000000e0000 */
[----:B0-----:R-:W-:Y:S05]  /*8850*/  @!P4 BRA `(.L_x_1780) ;  /* 0x000000000028c947 */ /* 0x001fea0003800000 */
[----:B------:R-:W-:-:S13]  /*8860*/  ISETP.GE.AND P4, PT, R16, UR41, PT ;  /* 0x0000002910007c0c */ /* 0x000fda000bf86270 */
[----:B--2---:R-:W0:Y:S01]  /*8870*/  @!P4 LDS.128 R12, [R93+0x3400] ;  /* 0x003400005d0cc984 */ /* 0x004e220000000c00 */
[----:B-1-3--:R-:W-:-:S04]  /*8880*/  @!P4 LEA R44, P5, R16, R47, 0x1 ;  /* 0x0000002f102cc211 */ /* 0x00afc800078a08ff */
[----:B----4-:R-:W-:Y:S02]  /*8890*/  @!P4 LEA.HI.X R45, R16, R11, R17, 0x1, P5 ;  /* 0x0000000b102dc211 */ /* 0x010fe400028f0c11 */
[----:B------:R-:W-:-:S13]  /*88a0*/  ISETP.GE.AND P5, PT, R2, UR41, PT ;  /* 0x0000002902007c0c */ /* 0x000fda000bfa6270 */
[----:B------:R-:W-:-:S04]  /*88b0*/  @!P5 LEA R46, P6, R2, R47, 0x1 ;  /* 0x0000002f022ed211 */ /* 0x000fc800078c08ff */
[----:B------:R-:W-:Y:S01]  /*88c0*/  @!P5 LEA.HI.X R47, R2, R11, R185, 0x1, P6 ;  /* 0x0000000b022fd211 */ /* 0x000fe200030f0cb9 */
[----:B0-----:R-:W-:Y:S04]  /*88d0*/  @!P4 ST.E.128 desc[UR54][R44.64], R12 ;  /* 0x0000000c2c00c985 */ /* 0x001fe8000c101d36 */
[----:B------:R-:W0:Y:S04]  /*88e0*/  @!P5 LDS.128 R12, [R93+0x7400] ;  /* 0x007400005d0cd984 */ /* 0x000e280000000c00 */
[----:B0-----:R0:W-:Y:S02]  /*88f0*/  @!P5 ST.E.128 desc[UR54][R46.64], R12 ;  /* 0x0000000c2e00d985 */ /* 0x0011e4000c101d36 */
.L_x_1780:
[----:B------:R-:W-:Y:S05]  /*8900*/  BSYNC B0 ;  /* 0x0000000000007941 */ /* 0x000fea0003800000 */
.L_x_1779:
        /* <DEDUP_REMOVED lines=22> */
.L_x_1679:
[----:B------:R-:W0:Y:S01]  /*8a70*/  LDC R0, c[0x0][0x448] ;  /* 0x00011200ff007b82 */ /* 0x000e220000000800 */
[----:B------:R-:W-:-:S07]  /*8a80*/  IADD3 R5, R190, 0x1, -R189 ;  /* 0x00000001be057810 */ /* 0x000fce0007ffe8bd */
[----:B------:R-:W4:Y:S01]  /*8a90*/  LDC.64 R6, c[0x0][0x9e0] ;  /* 0x00027800ff067b82 */ /* 0x000f220000000a00 */
[----:B0-----:R-:W-:Y:S01]  /*8aa0*/  ISETP.NE.AND P1, PT, R0, 0x1, PT ;  /* 0x000000010000780c */ /* 0x001fe20003f25270 */
[----:B------:R-:W-:Y:S01]  /*8ab0*/  VIADD R0, R193, 0x7f ;  /* 0x0000007fc1007836 */ /* 0x000fe20000000000 */
[----:B----4-:R-:W-:-:S11]  /*8ac0*/  ISETP.GE.AND P2, PT, R7, 0x1, PT ;  /* 0x000000010700780c */ /* 0x010fd60003f46270 */
[----:B------:R-:W0:Y:S08]  /*8ad0*/  @P1 LDC R3, c[0x0][0x44c] ;  /* 0x00011300ff031b82 */ /* 0x000e300000000800 */
[----:B------:R-:W4:Y:S01]  /*8ae0*/  @P1 LDC R4, c[0x0][0x450] ;  /* 0x00011400ff041b82 */ /* 0x000f220000000800 */
[----:B0-----:R-:W-:-:S05]  /*8af0*/  @P1 IMAD.HI.U32 R3, R0, R3, RZ ;  /* 0x0000000300031227 */ /* 0x001fca00078e00ff */
[----:B----4-:R-:W-:-:S05]  /*8b00*/  @P1 SHF.R.U32.HI R0, RZ, R4, R3 ;  /* 0x00000004ff001219 */ /* 0x010fca0000011603 */
[----:B------:R-:W-:Y:S01]  /*8b10*/  IMAD.IADD R5, R5, 0x1, R0 ;  /* 0x0000000105057824 */ /* 0x000fe200078e0200 */
[----:B------:R-:W-:Y:S06]  /*8b20*/  @P0 BRA `(.L_x_1782) ;  /* 0x00000000000c0947 */ /* 0x000fec0003800000 */
[----:B------:R-:W0:Y:S01]  /*8b30*/  FENCE.VIEW.ASYNC.G ;  /* 0x00000000000073c6 */ /* 0x000e220000000100 */
[----:B------:R-:W-:Y:S05]  /*8b40*/  WARPSYNC.ALL ;  /* 0x0000000000007948 */ /* 0x000fea0003800000 */
[----:B0-----:R-:W-:Y:S06]  /*8b50*/  BAR.ARV 0xc, 0x180 ;  /* 0x0306000000007b1d */ /* 0x001fec0000002000 */
.L_x_1782:
        /* <DEDUP_REMOVED lines=13> */
.L_x_1785:
[----:B------:R-:W-:-:S13]  /*8c30*/  ISETP.NE.AND P0, PT, R7, 0x1, PT ;  /* 0x000000010700780c */ /* 0x000fda0003f05270 */
[----:B------:R-:W0:Y:S02]  /*8c40*/  @P0 LDC.64 R4, c[0x0][0x9e8] ;  /* 0x00027a00ff040b82 */ /* 0x000e240000000a00 */
[----:B0-----:R-:W-:-:S05]  /*8c50*/  @P0 IMAD.HI.U32 R4, R3, R4, RZ ;  /* 0x0000000403040227 */ /* 0x001fca00078e00ff */
[----:B------:R-:W-:-:S07]  /*8c60*/  @P0 SHF.R.U32.HI R3, RZ, R5, R4 ;  /* 0x00000005ff030219 */ /* 0x000fce0000011604 */
.L_x_1786:
[----:B------:R-:W-:Y:S05]  /*8c70*/  BSYNC B0 ;  /* 0x0000000000007941 */ /* 0x000fea0003800000 */
.L_x_1784:
[----:B------:R-:W-:-:S05]  /*8c80*/  IMAD R3, R3, R7, R7 ;  /* 0x0000000703037224 */ /* 0x000fca00078e0207 */
[----:B------:R-:W-:-:S07]  /*8c90*/  VIMNMX R0, R0, R3, PT ;  /* 0x0000000300007248 */ /* 0x000fce0003fe0100 */
.L_x_1783:
[----:B------:R-:W0:Y:S01]  /*8ca0*/  @P1 LDC R4, c[0x0][0x44c] ;  /* 0x00011300ff041b82 */ /* 0x000e220000000800 */
[----:B------:R-:W-:Y:S01]  /*8cb0*/  VIADD R0, R0, 0x7f ;  /* 0x0000007f00007836 */ /* 0x000fe20000000000 */
[----:B------:R-:W-:-:S04]  /*8cc0*/  ULDC UR4, c[0x0][0x9dc] ;  /* 0x0002770000047ab9 */ /* 0x000fc80000000800 */
[----:B------:R-:W-:Y:S02]  /*8cd0*/  SHF.R.S32.HI R3, RZ, 0x1f, R0 ;  /* 0x0000001fff037819 */ /* 0x000fe40000011400 */
[----:B------:R-:W4:Y:S02]  /*8ce0*/  @P1 LDC R6, c[0x0][0x450] ;  /* 0x00011400ff061b82 */ /* 0x000f240000000800 */
[----:B------:R-:W-:-:S04]  /*8cf0*/  LEA.HI R3, R3, R0, RZ, 0x7 ;  /* 0x0000000003037211 */ /* 0x000fc800078f38ff */
[----:B------:R-:W-:-:S04]  /*8d00*/  SHF.R.S32.HI R3, RZ, 0x7, R3 ;  /* 0x00000007ff037819 */ /* 0x000fc80000011403 */
[----:B------:R-:W-:Y:S01]  /*8d10*/  VIMNMX R89, R96, R3, PT ;  /* 0x0000000360597248 */ /* 0x000fe20003fe0100 */
[----:B0-----:R-:W-:-:S04]  /*8d20*/  @P1 IMAD.HI.U32 R5, R193, R4, RZ ;  /* 0x00000004c1051227 */ /* 0x001fc800078e00ff */
[----:B------:R-:W-:Y:S01]  /*8d30*/  IMAD.MOV.U32 R4, RZ, RZ, R193 ;  /* 0x000000ffff047224 */ /* 0x000fe200078e00c1 */
[----:B----4-:R-:W-:-:S05]  /*8d40*/  @P1 SHF.R.U32.HI R4, RZ, R6, R5 ;  /* 0x00000006ff041219 */ /* 0x010fca0000011605 */
        /* <DEDUP_REMOVED lines=13> */
.L_x_1789:
[----:B------:R-:W-:-:S13]  /*8e20*/  ISETP.NE.AND P0, PT, R7, 0x1, PT ;  /* 0x000000010700780c */ /* 0x000fda0003f05270 */
[----:B------:R-:W0:Y:S02]  /*8e30*/  @P0 LDC.64 R4, c[0x0][0x9e8] ;  /* 0x00027a00ff040b82 */ /* 0x000e240000000a00 */
[----:B0-----:R-:W-:-:S05]  /*8e40*/  @P0 IMAD.HI.U32 R4, R0, R4, RZ ;  /* 0x0000000400040227 */ /* 0x001fca00078e00ff */
[----:B------:R-:W-:-:S07]  /*8e50*/  @P0 SHF.R.U32.HI R0, RZ, R5, R4 ;  /* 0x00000005ff000219 */ /* 0x000fce0000011604 */
.L_x_1790:
[----:B------:R-:W-:Y:S05]  /*8e60*/  BSYNC B0 ;  /* 0x0000000000007941 */ /* 0x000fea0003800000 */
.L_x_1788:
[----:B------:R-:W-:-:S05]  /*8e70*/  IMAD R0, R0, R7, RZ ;  /* 0x0000000700007224 */ /* 0x000fca00078e02ff */
[----:B------:R-:W-:-:S07]  /*8e80*/  VIMNMX R3, R3, R0, !PT ;  /* 0x0000000003037248 */ /* 0x000fce0007fe0100 */
.L_x_1787:
[----:B------:R-:W-:Y:S02]  /*8e90*/  SHF.R.S32.HI R0, RZ, 0x1f, R3 ;  /* 0x0000001fff007819 */ /* 0x000fe40000011403 */
[----:B------:R-:W-:Y:S02]  /*8ea0*/  CS2R R20, SRZ ;  /* 0x0000000000147805 */ /* 0x000fe4000001ff00 */
[----:B------:R-:W-:Y:S02]  /*8eb0*/  PLOP3.LUT P0, PT, PT, PT, PT, 0x80, 0x0 ;  /* 0x000000000000781c */ /* 0x000fe40003f0f070 */
[----:B------:R-:W-:Y:S02]  /*8ec0*/  CS2R R150, SRZ ;  /* 0x0000000000967805 */ /* 0x000fe4000001ff00 */
[----:B------:R-:W-:Y:S02]  /*8ed0*/  LEA.HI R0, R0, R3, RZ, 0x7 ;  /* 0x0000000300007211 */ /* 0x000fe400078f38ff */
[----:B------:R-:W-:-:S02]  /*8ee0*/  CS2R R148, SRZ ;  /* 0x0000000000947805 */ /* 0x000fc4000001ff00 */
[----:B------:R-:W-:Y:S02]  /*8ef0*/  CS2R R146, SRZ ;  /* 0x0000000000927805 */ /* 0x000fe4000001ff00 */
[----:B------:R-:W-:Y:S02]  /*8f00*/  CS2R R144, SRZ ;  /* 0x0000000000907805 */ /* 0x000fe4000001ff00 */
[----:B------:R-:W-:Y:S02]  /*8f10*/  SHF.R.S32.HI R0, RZ, 0x7, R0 ;  /* 0x00000007ff007819 */ /* 0x000fe40000011400 */
[----:B------:R-:W-:Y:S01]  /*8f20*/  CS2R R34, SRZ ;  /* 0x0000000000227805 */ /* 0x000fe2000001ff00 */
[----:B------:R-:W-:Y:S01]  /*8f30*/  IMAD.MOV.U32 R142, RZ, RZ, RZ ;  /* 0x000000ffff8e7224 */ /* 0x000fe200078e00ff */
[----:B------:R-:W-:Y:S02]  /*8f40*/  CS2R R32, SRZ ;  /* 0x0000000000207805 */ /* 0x000fe4000001ff00 */
[----:B------:R-:W-:Y:S01]  /*8f50*/  VIMNMX R198, RZ, R0, !PT ;  /* 0x00000000ffc67248 */ /* 0x000fe20007fe0100 */
[----:B------:R-:W-:Y:S01]  /*8f60*/  IMAD.MOV.U32 R141, RZ, RZ, RZ ;  /* 0x000000ffff8d7224 */ /* 0x000fe200078e00ff */
[----:B------:R-:W-:Y:S01]  /*8f70*/  CS2R R30, SRZ ;  /* 0x00000000001e7805 */ /* 0x000fe2000001ff00 */
[----:B------:R-:W-:Y:S01]  /*8f80*/  IMAD.MOV.U32 R138, RZ, RZ, RZ ;  /* 0x000000ffff8a7224 */ /* 0x000fe200078e00ff */
[----:B------:R-:W-:Y:S01]  /*8f90*/  ISETP.GT.AND P1, PT, R89, R198, PT ;  /* 0x000000c65900720c */ /* 0x000fe20003f24270 */
[----:B------:R-:W-:Y:S01]  /*8fa0*/  IMAD.MOV.U32 R137, RZ, RZ, RZ ;  /* 0x000000ffff897224 */ /* 0x000fe200078e00ff */
[----:B------:R-:W-:Y:S01]  /*8fb0*/  CS2R R130, SRZ ;  /* 0x0000000000827805 */ /* 0x000fe2000001ff00 */
[----:B------:R-:W-:Y:S01]  /*8fc0*/  IMAD.MOV.U32 R134, RZ, RZ, RZ ;  /* 0x000000ffff867224 */ /* 0x000fe200078e00ff */
[----:B------:R-:W-:Y:S01]  /*8fd0*/  CS2R R128, SRZ ;  /* 0x0000000000807805 */ /* 0x000fe2000001ff00 */
[----:B------:R-:W-:Y:S01]  /*8fe0*/  IMAD.MOV.U32 R133, RZ, RZ, RZ ;  /* 0x000000ffff857224 */ /* 0x000fe200078e00ff */
        /* <DEDUP_REMOVED lines=10> */
[----:B---3--:R-:W-:Y:S02]  /*9090*/  CS2R R106, SRZ ;  /* 0x00000000006a7805 */ /* 0x008fe4000001ff00 */
[----:B------:R-:W-:Y:S02]  /*90a0*/  CS2R R104, SRZ ;  /* 0x0000000000687805 */ /* 0x000fe4000001ff00 */
[----:B------:R-:W-:-:S02]  /*90b0*/  CS2R R102, SRZ ;  /* 0x0000000000667805 */ /* 0x000fc4000001ff00 */
[----:B------:R-:W-:Y:S02]  /*90c0*/  CS2R R100, SRZ ;  /* 0x0000000000647805 */ /* 0x000fe4000001ff00 */
[----:B------:R-:W-:Y:S02]  /*90d0*/  CS2R R98, SRZ ;  /* 0x0000000000627805 */ /* 0x000fe4000001ff00 */
[----:B------:R-:W-:Y:S02]  /*90e0*/  CS2R R96, SRZ ;  /* 0x0000000000607805 */ /* 0x000fe4000001ff00 */
[----:B------:R-:W-:Y:S01]  /*90f0*/  CS2R R6, SRZ ;  /* 0x0000000000067805 */ /* 0x000fe2000001ff00 */
[----:B------:R-:W-:Y:S01]  /*9100*/  IMAD.MOV.U32 R94, RZ, RZ, RZ ;  /* 0x000000ffff5e7224 */ /* 0x000fe200078e00ff */
[----:B------:R-:W-:Y:S01]  /*9110*/  CS2R R90, SRZ ;  /* 0x00000000005a7805 */ /* 0x000fe2000001ff00 */
[----:B------:R-:W-:Y:S02]  /*9120*/  IMAD.MOV.U32 R93, RZ, RZ, RZ ;  /* 0x000000ffff5d7224 */ /* 0x000fe400078e00ff */
[----:B------:R-:W-:-:S02]  /*9130*/  IMAD.MOV.U32 R3, RZ, RZ, RZ ;  /* 0x000000ffff037224 */ /* 0x000fc400078e00ff */
[----:B------:R-:W-:Y:S01]  /*9140*/  IMAD.MOV.U32 R88, RZ, RZ, RZ ;  /* 0x000000ffff587224 */ /* 0x000fe200078e00ff */
[----:B------:R-:W-:Y:S06]  /*9150*/  @!P1 BRA `(.L_x_1791) ;  /* 0x0000012000189947 */ /* 0x000fec0003800000 */
[----:B------:R-:W-:-:S03]  /*9160*/  UMOV UR4, 0xffffffff ;  /* 0xffffffff00047882 */ /* 0x000fc60000000000 */
[----:B------:R-:W-:Y:S05]  /*9170*/  BRA.DIV UR4, `(.L_x_1792) ;  /* 0x000001c204bc7947 */ /* 0x000fea000b800000 */
[----:B------:R0:W3:Y:S02]  /*9180*/  SHFL.IDX PT, R194, R218, RZ, 0x1f ;  /* 0x00001fffdac27589 */ /* 0x0000e400000e0000 */
.L_x_2140:
[----:B---3--:R-:W-:-:S04]  /*9190*/  LEA.HI R0, R194, R194, RZ, 0x1 ;  /* 0x000000c2c2007211 */ /* 0x008fc800078f08ff */
[----:B------:R-:W-:Y:S01]  /*91a0*/  LOP3.LUT R3, R0, 0x1e, RZ, 0xc0, !PT ;  /* 0x0000001e00037812 */ /* 0x000fe200078ec0ff */
[----:B------:R-:W-:-:S04]  /*91b0*/  IMAD.U32 R0, RZ, RZ, UR40 ;  /* 0x00000028ff007e24 */ /* 0x000fc8000f8e00ff */
[----:B------:R-:W-:Y:S01]  /*91c0*/  IMAD.IADD R3, R194, 0x1, -R3 ;  /* 0x00000001c2037824 */ /* 0x000fe200078e0a03 */
[----:B------:R-:W-:-:S04]  /*91d0*/  LOP3.LUT P0, RZ, R0, 0x3ff, RZ, 0xc0, !PT ;  /* 0x000003ff00ff7812 */ /* 0x000fc8000780c0ff */
[----:B------:R-:W-:Y:S02]  /*91e0*/  LEA R3, R3, UR40, 0xd ;  /* 0x0000002803037c11 */ /* 0x000fe4000f8e68ff */
[----:B------:R-:W-:Y:S02]  /*91f0*/  P2R R25, PR, RZ, 0x1 ;  /* 0x00000001ff197803 */ /* 0x000fe40000000000 */
[----:B------:R-:W-:-:S04]  /*9200*/  SHF.R.U32.HI R3, RZ, 0x4, R3 ;  /* 0x00000004ff037819 */ /* 0x000fc80000011603 */
[----:B------:R-:W-:Y:S01]  /*9210*/  LOP3.LUT R42, R3, 0x3fff, RZ, 0xc0, !PT ;  /* 0x00003fff032a7812 */ /* 0x000fe200078ec0ff */
[----:B------:R-:W-:Y:S06]  /*9220*/  @!P0 BRA `(.L_x_1793) ;  /* 0x0000000000408947 */ /* 0x000fec0003800000 */
[----:B------:R-:W-:Y:S01]  /*9230*/  MOV R0, 0x0 ;  /* 0x0000000000007802 */ /* 0x000fe20000000f00 */
[----:B------:R-:W-:Y:S01]  /*9240*/  ULDC.64 UR4, c[0x4][0x80] ;  /* 0x0100200000047ab9 */ /* 0x000fe20000000a00 */
[----:B------:R-:W-:Y:S01]  /*9250*/  ULDC.64 UR6, c[0x4][0x88] ;  /* 0x0100220000067ab9 */ /* 0x000fe20000000a00 */
[----:B------:R-:W-:Y:S01]  /*9260*/  IMAD.U32 R4, RZ, RZ, UR4 ;  /* 0x00000004ff047e24 */ /* 0x000fe2000f8e00ff */
[----:B------:R3:W4:Y:S01]  /*9270*/  LDC.64 R14, c[0x4][R0] ;  /* 0x01000000000e7b82 */ /* 0x0007220000000a00 */
        /* <DEDUP_REMOVED lines=8> */
[----:B--23--:R-:W-:-:S07]  /*9300*/  IMAD.MOV.U32 R13, RZ, RZ, RZ ;  /* 0x000000ffff0d7224 */ /* 0x00cfce00078e00ff */
[----:B------:R-:W-:-:S07]  /*9310*/  LEPC R20, `(.L_x_1793) ;  /* 0x000000001014794e */ /* 0x000fce0000000000 */
[----:B01--45:R-:W-:Y:S05]  /*9320*/  CALL.ABS.NOINC R14 ;  /* 0x000000000e007343 */ /* 0x033fea0003c00000 */
.L_x_1793:
[----:B------:R-:W-:Y:S02]  /*9330*/  ULDC UR4, c[0x0][0x3f4] ;  /* 0x0000fd0000047ab9 */ /* 0x000fe40000000800 */
[----:B------:R-:W-:-:S13]  /*9340*/  ISETP.LT.AND P0, PT, RZ, UR4, PT ;  /* 0x00000004ff007c0c */ /* 0x000fda000bf01270 */
[----:B------:R-:W-:Y:S05]  /*9350*/  @P0 BRA `(.L_x_1794) ;  /* 0x0000000000400947 */ /* 0x000fea0003800000 */
[----:B------:R-:W-:-:S04]  /*9360*/  ULEA.HI UR4, UR37, UR37, URZ, 0x1 ;  /* 0x0000002525047291 */ /* 0x000fc8000f8f083f */
[----:B------:R-:W-:-:S04]  /*9370*/  ULOP3.LUT UR4, UR4, 0xfffffffe, URZ, 0xc0, !UPT ;  /* 0xfffffffe04047892 */ /* 0x000fc8000f8ec03f */
[----:B------:R-:W-:-:S06]  /*9380*/  UIADD3 UR4, UR37, -UR4, URZ ;  /* 0x8000000425047290 */ /* 0x000fcc000fffe03f */
[----:B------:R-:W-:-:S05]  /*9390*/  IMAD.U32 R3, RZ, RZ, UR4 ;  /* 0x00000004ff037e24 */ /* 0x000fca000f8e00ff */
[----:B------:R-:W-:-:S04]  /*93a0*/  SHF.L.U32 R3, R3, 0x1f, RZ ;  /* 0x0000001f03037819 */ /* 0x000fc800000006ff */
[----:B------:R3:W4:Y:S03]  /*93b0*/  SYNCS.PHASECHK.TRANS64.TRYWAIT P0, [R18+URZ+0x28800], R3 ;  /* 0x02880003120075a7 */ /* 0x000726000800017f */
[----:B----4-:R-:W-:Y:S05]  /*93c0*/  @!P0 NANOSLEEP.SYNCS 0x989680 ;  /* 0x009896800000895d */ /* 0x010fea0003900000 */
[----:B------:R-:W4:Y:S01]  /*93d0*/  @!P0 SYNCS.PHASECHK.TRANS64 P0, [R18+URZ+0x28800], R3 ;  /* 0x02880003120085a7 */ /* 0x000f22000800007f */
[----:B------:R-:W-:Y:S04]  /*93e0*/  BSSY B0, `(.L_x_1795) ;  /* 0x0000006000007945 */ /* 0x000fe80003800000 */
[----:B----4-:R-:W-:Y:S05]  /*93f0*/  @P0 BRA `(.L_x_1796) ;  /* 0x0000000000100947 */ /* 0x010fea0003800000 */
.L_x_1797:
[----:B----4-:R4:W0:Y:S02]  /*9400*/  SYNCS.PHASECHK.TRANS64.TRYWAIT P0, [R18+URZ+0x28800], R3 ;  /* 0x02880003120075a7 */ /* 0x010824000800017f */
[----:B0-----:R-:W-:Y:S05]  /*9410*/  @!P0 NANOSLEEP.SYNCS 0x989680 ;  /* 0x009896800000895d */ /* 0x001fea0003900000 */
[----:B------:R-:W0:Y:S02]  /*9420*/  @!P0 SYNCS.PHASECHK.TRANS64 P0, [R18+URZ+0x28800], R3 ;  /* 0x02880003120085a7 */ /* 0x000e24000800007f */
[----:B0-----:R-:W-:Y:S05]  /*9430*/  @!P0 BRA `(.L_x_1797) ;  /* 0xfffffffc00f08947 */ /* 0x001fea000383ffff */
.L_x_1796:
[----:B------:R-:W-:Y:S05]  /*9440*/  BSYNC B0 ;  /* 0x0000000000007941 */ /* 0x000fea0003800000 */
.L_x_1795:
[----:B------:R-:W-:Y:S05]  /*9450*/  BRA `(.L_x_1798) ;  /* 0x0000005000f87947 */ /* 0x000fea0003800000 */
.L_x_1794:
[----:B------:R-:W-:Y:S01]  /*9460*/  ISETP.NE.AND P0, PT, R25, RZ, PT ;  /* 0x000000ff1900720c */ /* 0x000fe20003f05270 */
[----:B------:R-:W-:Y:S01]  /*9470*/  ULDC.64 UR4, c[0x0][0x3f8] ;  /* 0x0000fe0000047ab9 */ /* 0x000fe20000000a00 */
[----:B-----5:R-:W-:Y:S01]  /*9480*/  SHF.R.S32.HI R0, RZ, 0x1f, R24 ;  /* 0x0000001fff007819 */ /* 0x020fe20000011418 */
[----:B------:R-:W-:Y:S01]  /*9490*/  ULDC.64 UR6, c[0x0][0x408] ;  /* 0x0001020000067ab9 */ /* 0x000fe20000000a00 */
[----:B------:R-:W-:-:S04]  /*94a0*/  IMAD.WIDE.U32 R26, R24, UR4, RZ ;  /* 0x00000004181a7c25 */ /* 0x000fc8000f8e00ff */
[C---:B------:R-:W-:Y:S02]  /*94b0*/  IMAD R3, R0.reuse, UR4, RZ ;  /* 0x0000000400037c24 */ /* 0x040fe4000f8e02ff */
[----:B------:R-:W-:Y:S02]  /*94c0*/  IMAD R5, R0, UR6, RZ ;  /* 0x0000000600057c24 */ /* 0x000fe4000f8e02ff */
[C---:B------:R-:W-:Y:S02]  /*94d0*/  IMAD R3, R24.reuse, UR5, R3 ;  /* 0x0000000518037c24 */ /* 0x040fe4000f8e0203 */
[C---:B------:R-:W-:Y:S02]  /*94e0*/  IMAD R5, R24.reuse, UR7, R5 ;  /* 0x0000000718057c24 */ /* 0x040fe4000f8e0205 */
[----:B------:R-:W-:-:S04]  /*94f0*/  IMAD.WIDE.U32 R24, R24, UR6, RZ ;  /* 0x0000000618187c25 */ /* 0x000fc8000f8e00ff */
[----:B------:R-:W-:Y:S02]  /*9500*/  IMAD.IADD R29, R3, 0x1, R27 ;  /* 0x00000001031d7824 */ /* 0x000fe400078e021b */
[----:B------:R-:W-:Y:S01]  /*9510*/  IMAD.IADD R31, R5, 0x1, R25 ;  /* 0x00000001051f7824 */ /* 0x000fe200078e0219 */
        /* <DEDUP_REMOVED lines=16> */
[----:B01--4-:R-:W-:Y:S05]  /*9620*/  CALL.ABS.NOINC R14 ;  /* 0x000000000e007343 */ /* 0x013fea0003c00000 */
.L_x_1799:
[----:B------:R-:W-:Y:S01]  /*9630*/  ULDC.U8 UR4, c[0x0][0x410] ;  /* 0x0001040000047ab9 */ /* 0x000fe20000000000 */
[----:B------:R-:W-:Y:S01]  /*9640*/  IMAD.IADD R59, R188, 0x1, R193 ;  /* 0x00000001bc3b7824 */ /* 0x000fe200078e02c1 */
[----:B------:R-:W-:Y:S01]  /*9650*/  ISETP.NE.AND P0, PT, RZ, UR4, PT ;  /* 0x00000004ff007c0c */ /* 0x000fe2000bf05270 */
[----:B------:R-:W-:Y:S02]  /*9660*/  BSSY B0, `(.L_x_1800) ;  /* 0x0000515000007945 */ /* 0x000fe40003800000 */
[----:B------:R-:W-:-:S10]  /*9670*/  IMAD R3, R207, 0x20, R59 ;  /* 0x00000020cf037824 */ /* 0x000fd400078e023b */
[----:B------:R-:W-:Y:S05]  /*9680*/  @!P0 BRA `(.L_x_1801) ;  /* 0x00000028005c8947 */ /* 0x000fea0003800000 */
[----:B------:R-:W3:Y:S01]  /*9690*/  LDC R76, c[0x0][0x448] ;  /* 0x00011200ff4c7b82 */ /* 0x000ee20000000800 */
[----:B------:R-:W-:Y:S01]  /*96a0*/  ULDC.64 UR4, c[0x0][0x3f8] ;  /* 0x0000fe0000047ab9 */ /* 0x000fe20000000a00 */
[----:B------:R-:W-:Y:S01]  /*96b0*/  ULDC.64 UR6, c[0x0][0x408] ;  /* 0x0001020000067ab9 */ /* 0x000fe20000000a00 */
[----:B------:R-:W-:Y:S02]  /*96c0*/  IMAD.MOV.U32 R8, RZ, RZ, R26 ;  /* 0x000000ffff087224 */ /* 0x000fe400078e001a */
[----:B------:R-:W-:Y:S02]  /*96d0*/  IMAD.MOV.U32 R9, RZ, RZ, R29 ;  /* 0x000000ffff097224 */ /* 0x000fe400078e001d */
[----:B------:R-:W-:Y:S02]  /*96e0*/  IMAD.MOV.U32 R10, RZ, RZ, R24 ;  /* 0x000000ffff0a7224 */ /* 0x000fe400078e0018 */
[----:B------:R-:W-:Y:S01]  /*96f0*/  IMAD.MOV.U32 R11, RZ, RZ, R31 ;  /* 0x000000ffff0b7224 */ /* 0x000fe200078e001f */
[----:B---3--:R-:W-:-:S13]  /*9700*/  ISETP.NE.AND P0, PT, R76, 0x1, PT ;  /* 0x000000014c00780c */ /* 0x008fda0003f05270 */
[----:B------:R-:W3:Y:S08]  /*9710*/  @P0 LDC R0, c[0x0][0x44c] ;  /* 0x00011300ff000b82 */ /* 0x000ef00000000800 */
[----:B------:R-:W4:Y:S01]  /*9720*/  @P0 LDC R5, c[0x0][0x450] ;  /* 0x00011400ff050b82 */ /* 0x000f220000000800 */
[----:B---3--:R-:W-:-:S05]  /*9730*/  @P0 IMAD.HI.U32 R0, R3, R0, RZ ;  /* 0x0000000003000227 */ /* 0x008fca00078e00ff */
[----:B----4-:R-:W-:-:S04]  /*9740*/  @P0 SHF.R.U32.HI R3, RZ, R5, R0 ;  /* 0x00000005ff030219 */ /* 0x010fc80000011600 */
[----:B------:R-:W-:Y:S01]  /*9750*/  SHF.R.S32.HI R0, RZ, 0x1f, R3 ;  /* 0x0000001fff007819 */ /* 0x000fe20000011403 */
[----:B------:R-:W-:-:S04]  /*9760*/  IMAD.WIDE.U32 R8, R3, UR4, R8 ;  /* 0x0000000403087c25 */ /* 0x000fc8000f8e0008 */
[C---:B------:R-:W-:Y:S02]  /*9770*/  IMAD R4, R0.reuse, UR4, RZ ;  /* 0x0000000400047c24 */ /* 0x040fe4000f8e02ff */
[----:B------:R-:W-:Y:S02]  /*9780*/  IMAD R0, R0, UR6, RZ ;  /* 0x0000000600007c24 */ /* 0x000fe4000f8e02ff */
[C---:B--2---:R-:W-:Y:S01]  /*9790*/  IMAD R13, R3.reuse, UR5, R4 ;  /* 0x00000005030d7c24 */ /* 0x044fe2000f8e0204 */
[----:B------:R-:W-:Y:S01]  /*97a0*/  ULDC.64 UR4, c[0x0][0x3e8] ;  /* 0x0000fa0000047ab9 */ /* 0x000fe20000000a00 */
[C---:B------:R-:W-:Y:S01]  /*97b0*/  IMAD.WIDE.U32 R10, R3.reuse, UR6, R10 ;  /* 0x00000006030a7c25 */ /* 0x040fe2000f8e000a */
[----:B------:R-:W-:Y:S01]  /*97c0*/  LEA R5, P0, R8, UR4, 0x1 ;  /* 0x0000000408057c11 */ /* 0x000fe2000f8008ff */
[----:B------:R-:W-:Y:S02]  /*97d0*/  UMOV UR4, 0xffffffff ;  /* 0xffffffff00047882 */ /* 0x000fe40000000000 */
[----:B------:R-:W-:Y:S01]  /*97e0*/  IMAD R3, R3, UR7, R0 ;  /* 0x0000000703037c24 */ /* 0x000fe2000f8e0200 */
[----:B------:R-:W-:Y:S01]  /*97f0*/  ULDC.64 UR6, c[0x0][0x400] ;  /* 0x0001000000067ab9 */ /* 0x000fe20000000a00 */
[----:B------:R-:W-:Y:S01]  /*9800*/  IMAD.IADD R9, R9, 0x1, R13 ;  /* 0x0000000109097824 */ /* 0x000fe200078e020d */
[----:B------:R-:W-:Y:S01]  /*9810*/  LEA R7, P1, R10, UR6, 0x1 ;  /* 0x000000060a077c11 */ /* 0x000fe2000f8208ff */
[----:B------:R-:W-:-:S03]  /*9820*/  IMAD.IADD R3, R11, 0x1, R3 ;  /* 0x000000010b037824 */ /* 0x000fc600078e0203 */
[----:B------:R-:W-:Y:S02]  /*9830*/  LEA.HI.X R6, R8, UR5, R9, 0x1, P0 ;  /* 0x0000000508067c11 */ /* 0x000fe400080f0c09 */
[----:B------:R-:W-:Y:S01]  /*9840*/  LEA.HI.X R8, R10, UR7, R3, 0x1, P1 ;  /* 0x000000070a087c11 */ /* 0x000fe200088f0c03 */
[----:B------:R-:W-:Y:S06]  /*9850*/  BRA.DIV UR4, `(.L_x_1802) ;  /* 0x000001be04307947 */ /* 0x000fec000b800000 */
[----:B------:R2:W3:Y:S04]  /*9860*/  SHFL.IDX PT, R0, R6, RZ, 0x181f ;  /* 0x00181fff06007589 */ /* 0x0004e800000e0000 */
[----:B------:R2:W4:Y:S04]  /*9870*/  SHFL.IDX PT, R3, R5, RZ, 0x181f ;  /* 0x00181fff05037589 */ /* 0x00052800000e0000 */
[----:B------:R2:W0:Y:S04]  /*9880*/  SHFL.IDX PT, R4, R8, RZ, 0x181f ;  /* 0x00181fff08047589 */ /* 0x00042800000e0000 */
[----:B------:R2:W0:Y:S02]  /*9890*/  SHFL.IDX PT, R14, R7, RZ, 0x181f ;  /* 0x00181fff070e7589 */ /* 0x00042400000e0000 */
.L_x_2146:
[----:B------:R-:W-:Y:S01]  /*98a0*/  IMAD R76, R189, R76, RZ ;  /* 0x0000004cbd4c7224 */ /* 0x000fe200078e02ff */
[----:B------:R-:W-:Y:S01]  /*98b0*/  BSSY B1, `(.L_x_1803) ;  /* 0x000001e000017945 */ /* 0x000fe20003800000 */
[----:B------:R-:W-:Y:S02]  /*98c0*/  CS2R R48, SRZ ;  /* 0x0000000000307805 */ /* 0x000fe4000001ff00 */
[----:B------:R-:W-:Y:S02]  /*98d0*/  CS2R R44, SRZ ;  /* 0x00000000002c7805 */ /* 0x000fe4000001ff00 */
[----:B-1----:R-:W-:Y:S02]  /*98e0*/  CS2R R46, SRZ ;  /* 0x00000000002e7805 */ /* 0x002fe4000001ff00 */
[----:B------:R-:W-:Y:S02]  /*98f0*/  ISETP.GE.AND P0, PT, R59, R76, PT ;  /* 0x0000004c3b00720c */ /* 0x000fe40003f06270 */
[----:B------:R-:W-:-:S11]  /*9900*/  CS2R R40, SRZ ;  /* 0x0000000000287805 */ /* 0x000fd6000001ff00 */
[----:B------:R-:W-:Y:S05]  /*9910*/  @P0 BRA `(.L_x_1804) ;  /* 0x00000000005c0947 */ /* 0x000fea0003800000 */
[----:B------:R-:W-:Y:S01]  /*9920*/  ULDC UR4, c[0x0][0x3f4] ;  /* 0x0000fd0000047ab9 */ /* 0x000fe20000000800 */
[----:B------:R-:W-:Y:S02]  /*9930*/  CS2R R40, SRZ ;  /* 0x0000000000287805 */ /* 0x000fe4000001ff00 */
[----:B------:R-:W-:Y:S02]  /*9940*/  ISETP.GE.AND P4, PT, R22, UR4, PT ;  /* 0x0000000416007c0c */ /* 0x000fe4000bf86270 */
[----:B------:R-:W-:Y:S02]  /*9950*/  CS2R R44, SRZ ;  /* 0x00000000002c7805 */ /* 0x000fe4000001ff00 */
[----:B------:R-:W-:-:S09]  /*9960*/  ISETP.GE.AND P5, PT, R186, UR4, PT ;  /* 0x00000004ba007c0c */ /* 0x000fd2000bfa6270 */
[C---:B------:R-:W-:Y:S01]  /*9970*/  @!P4 IMAD.SHL.U32 R12, R22.reuse, 0x2, RZ ;  /* 0x00000002160cc824 */ /* 0x040fe200078e00ff */
[----:B------:R-:W-:-:S03]  /*9980*/  @!P4 SHF.L.U64.HI R13, R22, 0x1, R23 ;  /* 0x00000001160dc819 */ /* 0x000fc60000010217 */
[C---:B------:R-:W-:Y:S01]  /*9990*/  @!P5 IMAD.SHL.U32 R15, R186.reuse, 0x2, RZ ;  /* 0x00000002ba0fd824 */ /* 0x040fe200078e00ff */
[----:B------:R-:W-:Y:S02]  /*99a0*/  @!P5 SHF.L.U64.HI R9, R186, 0x1, R210 ;  /* 0x00000001ba09d819 */ /* 0x000fe400000102d2 */
[CC--:B----4-:R-:W-:Y:S02]  /*99b0*/  @!P4 IADD3 R10, P0, R3.reuse, R12.reuse, RZ ;  /* 0x0000000c030ac210 */ /* 0x0d0fe40007f1e0ff */
[----:B0-----:R-:W-:Y:S02]  /*99c0*/  @!P4 IADD3 R12, P1, R14, R12, RZ ;  /* 0x0000000c0e0cc210 */ /* 0x001fe40007f3e0ff */
[-C--:B------:R-:W-:Y:S01]  /*99d0*/  @!P5 IADD3 R20, P2, R3, R15.reuse, RZ ;  /* 0x0000000f0314d210 */ /* 0x080fe20007f5e0ff */
[----:B---3--:R-:W-:Y:S01]  /*99e0*/  @!P4 IMAD.X R11, R0, 0x1, R13, P0 ;  /* 0x00000001000bc824 */ /* 0x008fe200000e060d */
[----:B------:R-:W-:Y:S02]  /*99f0*/  @!P5 IADD3 R14, P3, R14, R15, RZ ;  /* 0x0000000f0e0ed210 */ /* 0x000fe40007f7e0ff */
[----:B------:R-:W-:-:S02]  /*9a00*/  CS2R R46, SRZ ;  /* 0x00000000002e7805 */ /* 0x000fc4000001ff00 */
[----:B------:R-:W-:Y:S01]  /*9a10*/  CS2R R48, SRZ ;  /* 0x0000000000307805 */ /* 0x000fe2000001ff00 */
[----:B------:R-:W-:Y:S02]  /*9a20*/  @!P5 IMAD.X R21, R0, 0x1, R9, P2 ;  /* 0x000000010015d824 */ /* 0x000fe400010e0609 */
[C---:B------:R-:W-:Y:S02]  /*9a30*/  @!P4 IMAD.X R13, R4.reuse, 0x1, R13, P1 ;  /* 0x00000001040dc824 */ /* 0x040fe400008e060d */
[----:B------:R-:W-:Y:S01]  /*9a40*/  @!P5 IMAD.X R15, R4, 0x1, R9, P3 ;  /* 0x00000001040fd824 */ /* 0x000fe200018e0609 */
[----:B------:R1:W5:Y:S04]  /*9a50*/  @!P5 LD.E.64 R40, desc[UR54][R20.64] ;  /* 0x000000361428d980 */ /* 0x000368000c101b00 */
[----:B------:R1:W5:Y:S04]  /*9a60*/  @!P5 LD.E.64 R44, desc[UR54][R14.64] ;  /* 0x000000360e2cd980 */ /* 0x000368000c101b00 */
[----:B------:R1:W5:Y:S04]  /*9a70*/  @!P4 LD.E.64 R46, desc[UR54][R10.64] ;  /* 0x000000360a2ec980 */ /* 0x000368000c101b00 */
[----:B------:R1:W5:Y:S02]  /*9a80*/  @!P4 LD.E.64 R48, desc[UR54][R12.64] ;  /* 0x000000360c30c980 */ /* 0x000364000c101b00 */
.L_x_1804:
[----:B------:R-:W-:Y:S05]  /*9a90*/  BSYNC B1 ;  /* 0x0000000000017941 */ /* 0x000fea0003800000 */
.L_x_1803:
[----:B---3-5:R-:W-:Y:S01]  /*9aa0*/  IMAD.MOV.U32 R0, RZ, RZ, R48 ;  /* 0x000000ffff007224 */ /* 0x028fe200078e0030 */
[----:B------:R-:W-:Y:S01]  /*9ab0*/  UMOV UR4, 0xffffffff ;  /* 0xffffffff00047882 */ /* 0x000fe20000000000 */
[----:B----4-:R-:W-:Y:S01]  /*9ac0*/  IMAD.MOV.U32 R3, RZ, RZ, R49 ;  /* 0x000000ffff037224 */ /* 0x010fe200078e0031 */
[----:B------:R-:W-:Y:S01]  /*9ad0*/  CS2R R38, SRZ ;  /* 0x0000000000267805 */ /* 0x000fe2000001ff00 */
[----:B0-----:R-:W-:Y:S01]  /*9ae0*/  IMAD.MOV.U32 R4, RZ, RZ, R44 ;  /* 0x000000ffff047224 */ /* 0x001fe200078e002c */
        /* <DEDUP_REMOVED lines=12> */
[----:B------:R-:W-:Y:S01]  /*9bb0*/  PRMT R73, R9, 0x7610, R73 ;  /* 0x0000761009497816 */ /* 0x000fe20000000049 */
[----:B------:R-:W-:Y:S06]  /*9bc0*/  BRA.DIV UR4, `(.L_x_1805) ;  /* 0x000001ba04c47947 */ /* 0x000fec000b800000 */
[----:B------:R0:W3:Y:S04]  /*9bd0*/  SHFL.IDX PT, R0, R6, 0x1, 0x181f ;  /* 0x00381f0006007f89 */ /* 0x0000e800000e0000 */
[----:B------:R0:W4:Y:S04]  /*9be0*/  SHFL.IDX PT, R3, R5, 0x1, 0x181f ;  /* 0x00381f0005037f89 */ /* 0x00012800000e0000 */
[----:B------:R0:W0:Y:S04]  /*9bf0*/  SHFL.IDX PT, R4, R8, 0x1, 0x181f ;  /* 0x00381f0008047f89 */ /* 0x00002800000e0000 */
[----:B-1----:R1:W0:Y:S02]  /*9c00*/  SHFL.IDX PT, R14, R7, 0x1, 0x181f ;  /* 0x00381f00070e7f89 */ /* 0x00222400000e0000 */
.L_x_2152:
[----:B------:R-:W-:Y:S01]  /*9c10*/  VIADD R9, R59, 0x20 ;  /* 0x000000203b097836 */ /* 0x000fe20000000000 */
[----:B------:R-:W-:Y:S01]  /*9c20*/  BSSY B1, `(.L_x_1806) ;  /* 0x000001d000017945 */ /* 0x000fe20003800000 */
[----:B------:R-:W-:Y:S02]  /*9c30*/  CS2R R34, SRZ ;  /* 0x0000000000227805 */ /* 0x000fe4000001ff00 */
[----:B------:R-:W-:Y:S02]  /*9c40*/  CS2R R36, SRZ ;  /* 0x0000000000247805 */ /* 0x000fe4000001ff00 */
[----:B------:R-:W-:Y:S02]  /*9c50*/  CS2R R32, SRZ ;  /* 0x0000000000207805 */ /* 0x000fe4000001ff00 */
[----:B------:R-:W-:-:S13]  /*9c60*/  ISETP.GE.AND P0, PT, R9, R76, PT ;  /* 0x0000004c0900720c */ /* 0x000fda0003f06270 */
        /* <DEDUP_REMOVED lines=11> */
[-C--:B------:R-:W-:Y:S02]  /*9d20*/  @!P5 IADD3 R20, P2, R3, R11.reuse, RZ ;  /* 0x0000000b0314d210 */ /* 0x080fe40007f5e0ff */
[C---:B0-----:R-:W-:Y:S02]  /*9d30*/  @!P4 IADD3 R12, P1, R14.reuse, R12, RZ ;  /* 0x0000000c0e0cc210 */ /* 0x041fe40007f3e0ff */
[----:B------:R-:W-:Y:S01]  /*9d40*/  @!P5 IADD3 R14, P3, R14, R11, RZ ;  /* 0x0000000b0e0ed210 */ /* 0x000fe20007f7e0ff */
[----:B---3--:R-:W-:Y:S01]  /*9d50*/  @!P5 IMAD.X R21, R0, 0x1, R15, P2 ;  /* 0x000000010015d824 */ /* 0x008fe200010e060f */
[----:B------:R-:W-:-:S02]  /*9d60*/  CS2R R36, SRZ ;  /* 0x0000000000247805 */ /* 0x000fc4000001ff00 */
[----:B------:R-:W-:Y:S01]  /*9d70*/  CS2R R38, SRZ ;  /* 0x0000000000267805 */ /* 0x000fe2000001ff00 */
[--C-:B------:R-:W-:Y:S02]  /*9d80*/  @!P4 IMAD.X R11, R0, 0x1, R9.reuse, P0 ;  /* 0x00000001000bc824 */ /* 0x100fe400000e0609 */
[C---:B------:R-:W-:Y:S01]  /*9d90*/  @!P4 IMAD.X R13, R4.reuse, 0x1, R9, P1 ;  /* 0x00000001040dc824 */ /* 0x040fe200008e0609 */
[----:B------:R0:W5:Y:S01]  /*9da0*/  @!P5 LD.E.64 R32, desc[UR54][R20.64] ;  /* 0x000000361420d980 */ /* 0x000162000c101b00 */
[----:B------:R-:W-:-:S03]  /*9db0*/  @!P5 IMAD.X R15, R4, 0x1, R15, P3 ;  /* 0x00000001040fd824 */ /* 0x000fc600018e060f */
[----:B------:R0:W5:Y:S04]  /*9dc0*/  @!P4 LD.E.64 R36, desc[UR54][R10.64] ;  /* 0x000000360a24c980 */ /* 0x000168000c101b00 */
[----:B------:R0:W5:Y:S04]  /*9dd0*/  @!P5 LD.E.64 R34, desc[UR54][R14.64] ;  /* 0x000000360e22d980 */ /* 0x000168000c101b00 */
[----:B------:R0:W5:Y:S02]  /*9de0*/  @!P4 LD.E.64 R38, desc[UR54][R12.64] ;  /* 0x000000360c26c980 */ /* 0x000164000c101b00 */
.L_x_1807:
[----:B------:R-:W-:Y:S05]  /*9df0*/  BSYNC B1 ;  /* 0x0000000000017941 */ /* 0x000fea0003800000 */
.L_x_1806:
[----:B---3-5:R-:W-:Y:S01]  /*9e00*/  IMAD.MOV.U32 R0, RZ, RZ, R38 ;  /* 0x000000ffff007224 */ /* 0x028fe200078e0026 */
[----:B------:R-:W-:Y:S01]  /*9e10*/  UMOV UR4, 0xffffffff ;  /* 0xffffffff00047882 */ /* 0x000fe20000000000 */
[----:B----4-:R-:W-:Y:S02]  /*9e20*/  IMAD.MOV.U32 R3, RZ, RZ, R39 ;  /* 0x000000ffff037224 */ /* 0x010fe400078e0027 */
        /* <DEDUP_REMOVED lines=18> */
[----:B------:R0:W0:Y:S02]  /*9f50*/  SHFL.IDX PT, R14, R7, 0x2, 0x181f ;  /* 0x00581f00070e7f89 */ /* 0x00002400000e0000 */
.L_x_2158:
[----:B------:R-:W-:Y:S01]  /*9f60*/  VIADD R9, R59, 0x40 ;  /* 0x000000403b097836 */ /* 0x000fe20000000000 */
[----:B------:R-:W-:Y:S01]  /*9f70*/  BSSY B1, `(.L_x_1809) ;  /* 0x000001e000017945 */ /* 0x000fe20003800000 */
[----:B------:R-:W-:Y:S02]  /*9f80*/  CS2R R30, SRZ ;  /* 0x00000000001e7805 */ /* 0x000fe4000001ff00 */
[----:B------:R-:W-:Y:S02]  /*9f90*/  CS2R R20, SRZ ;  /* 0x0000000000147805 */ /* 0x000fe4000001ff00 */
[----:B------:R-:W-:Y:S02]  /*9fa0*/  CS2R R28, SRZ ;  /* 0x00000000001c7805 */ /* 0x000fe4000001ff00 */
        /* <DEDUP_REMOVED lines=26> */
.L_x_1810:
[----:B------:R-:W-:Y:S05]  /*a150*/  BSYNC B1 ;  /* 0x0000000000017941 */ /* 0x000fea0003800000 */
.L_x_1809:
[----:B---3-5:R-:W-:Y:S01]  /*a160*/  IMAD.MOV.U32 R0, RZ, RZ, R30 ;  /* 0x000000ffff007224 */ /* 0x028fe200078e001e */
[----:B------:R-:W-:Y:S01]  /*a170*/  UMOV UR4, 0xffffffff ;  /* 0xffffffff00047882 */ /* 0x000fe20000000000 */
[----:B----4-:R-:W-:Y:S01]  /*a180*/  IMAD.MOV.U32 R3, RZ, RZ, R31 ;  /* 0x000000ffff037224 */ /* 0x010fe200078e001f */
[----:B0-----:R-:W-:Y:S01]  /*a190*/  CS2R R26, SRZ ;  /* 0x00000000001a7805 */ /* 0x001fe2000001ff00 */
        /* <DEDUP_REMOVED lines=19> */
.L_x_2164:
[----:B------:R-:W-:Y:S01]  /*a2d0*/  VIADD R59, R59, 0x60 ;  /* 0x000000603b3b7836 */ /* 0x000fe20000000000 */
[----:B------:R-:W-:Y:S01]  /*a2e0*/  BSSY B1, `(.L_x_1812) ;  /* 0x000001d000017945 */ /* 0x000fe20003800000 */
[----:B------:R-:W-:Y:S02]  /*a2f0*/  CS2R R10, SRZ ;  /* 0x00000000000a7805 */ /* 0x000fe4000001ff00 */
[----:B------:R-:W-:Y:S02]  /*a300*/  CS2R R12, SRZ ;  /* 0x00000000000c7805 */ /* 0x000fe4000001ff00 */
[----:B0-2---:R-:W-:Y:S02]  /*a310*/  CS2R R8, SRZ ;  /* 0x0000000000087805 */ /* 0x005fe4000001ff00 */
[----:B------:R-:W-:-:S13]  /*a320*/  ISETP.GE.AND P0, PT, R59, R76, PT ;  /* 0x0000004c3b00720c */ /* 0x000fda0003f06270 */
[----:B------:R-:W-:Y:S05]  /*a330*/  @P0 BRA `(.L_x_1813) ;  /* 0x00000000005c0947 */ /* 0x000fea0003800000 */
[----:B------:R-:W-:Y:S01]  /*a340*/  ULDC UR4, c[0x0][0x3f4] ;  /* 0x0000fd0000047ab9 */ /* 0x000fe20000000800 */
[----:B------:R-:W-:Y:S02]  /*a350*/  CS2R R8, SRZ ;  /* 0x0000000000087805 */ /* 0x000fe4000001ff00 */
[----:B------:R-:W-:Y:S02]  /*a360*/  ISETP.GE.AND P4, PT, R22, UR4, PT ;  /* 0x0000000416007c0c */ /* 0x000fe4000bf86270 */
[----:B------:R-:W-:-:S11]  /*a370*/  ISETP.GE.AND P5, PT, R186, UR4, PT ;  /* 0x00000004ba007c0c */ /* 0x000fd6000bfa6270 */
[C---:B------:R-:W-:Y:S01]  /*a380*/  @!P4 IMAD.SHL.U32 R64, R22.reuse, 0x2, RZ ;  /* 0x000000021640c824 */ /* 0x040fe200078e00ff */
[----:B------:R-:W-:Y:S01]  /*a390*/  @!P4 SHF.L.U64.HI R5, R22, 0x1, R23 ;  /* 0x000000011605c819 */ /* 0x000fe20000010217 */
[C---:B------:R-:W-:Y:S01]  /*a3a0*/  @!P5 IMAD.SHL.U32 R15, R186.reuse, 0x2, RZ ;  /* 0x00000002ba0fd824 */ /* 0x040fe200078e00ff */
[----:B------:R-:W-:Y:S02]  /*a3b0*/  @!P5 SHF.L.U64.HI R11, R186, 0x1, R210 ;  /* 0x00000001ba0bd819 */ /* 0x000fe400000102d2 */
[CC--:B----4-:R-:W-:Y:S02]  /*a3c0*/  @!P4 IADD3 R6, P0, R3.reuse, R64.reuse, RZ ;  /* 0x000000400306c210 */ /* 0x0d0fe40007f1e0ff */
[----:B------:R-:W-:Y:S02]  /*a3d0*/  @!P4 IADD3 R64, P1, R14, R64, RZ ;  /* 0x000000400e40c210 */ /* 0x000fe40007f3e0ff */
[----:B------:R-:W-:Y:S02]  /*a3e0*/  @!P5 IADD3 R74, P2, R3, R15, RZ ;  /* 0x0000000f034ad210 */ /* 0x000fe40007f5e0ff */
[----:B------:R-:W-:-:S02]  /*a3f0*/  CS2R R12, SRZ ;  /* 0x00000000000c7805 */ /* 0x000fc4000001ff00 */
[----:B------:R-:W-:Y:S02]  /*a400*/  @!P5 IADD3 R14, P3, R14, R15, RZ ;  /* 0x0000000f0e0ed210 */ /* 0x000fe40007f7e0ff */
[----:B------:R-:W-:Y:S01]  /*a410*/  CS2R R26, SRZ ;  /* 0x00000000001a7805 */ /* 0x000fe2000001ff00 */
[C---:B-1-3--:R-:W-:Y:S02]  /*a420*/  @!P4 IMAD.X R7, R0.reuse, 0x1, R5, P0 ;  /* 0x000000010007c824 */ /* 0x04afe400000e0605 */
[--C-:B------:R-:W-:Y:S02]  /*a430*/  @!P5 IMAD.X R75, R0, 0x1, R11.reuse, P2 ;  /* 0x00000001004bd824 */ /* 0x100fe400010e060b */
[C---:B------:R-:W-:Y:S01]  /*a440*/  @!P5 IMAD.X R15, R4.reuse, 0x1, R11, P3 ;  /* 0x00000001040fd824 */ /* 0x040fe200018e060b */
[----:B------:R-:W-:Y:S01]  /*a450*/  CS2R R10, SRZ ;  /* 0x00000000000a7805 */ /* 0x000fe2000001ff00 */
[----:B------:R-:W-:Y:S01]  /*a460*/  @!P4 IMAD.X R65, R4, 0x1, R5, P1 ;  /* 0x000000010441c824 */ /* 0x000fe200008e0605 */
[----:B------:R0:W5:Y:S04]  /*a470*/  @!P5 LD.E.64 R8, desc[UR54][R74.64] ;  /* 0x000000364a08d980 */ /* 0x000168000c101b00 */
[----:B------:R0:W5:Y:S04]  /*a480*/  @!P5 LD.E.64 R10, desc[UR54][R14.64] ;  /* 0x000000360e0ad980 */ /* 0x000168000c101b00 */
[----:B------:R0:W5:Y:S04]  /*a490*/  @!P4 LD.E.64 R12, desc[UR54][R6.64] ;  /* 0x00000036060cc980 */ /* 0x000168000c101b00 */
[----:B------:R0:W5:Y:S02]  /*a4a0*/  @!P4 LD.E.64 R26, desc[UR54][R64.64] ;  /* 0x00000036401ac980 */ /* 0x000164000c101b00 */
.L_x_1813:
[----:B------:R-:W-:Y:S05]  /*a4b0*/  BSYNC B1 ;  /* 0x0000000000017941 */ /* 0x000fea0003800000 */
.L_x_1812:
[----:B------:R-:W-:Y:S01]  /*a4c0*/  ULEA.HI UR4, UR37, UR37, URZ, 0x1 ;  /* 0x0000002525047291 */ /* 0x000fe2000f8f083f */
[----:B-----5:R-:W-:Y:S01]  /*a4d0*/  IMAD.MOV.U32 R4, RZ, RZ, R27 ;  /* 0x000000ffff047224 */ /* 0x020fe200078e001b */
[----:B---3--:R-:W-:Y:S01]  /*a4e0*/  VIADDMNMX R0, R76, -R193, 0x80, PT ;  /* 0x000000804c007446 */ /* 0x008fe200038009c1 */
[----:B----4-:R-:W-:Y:S01]  /*a4f0*/  IMAD.MOV.U32 R3, RZ, RZ, R26 ;  /* 0x000000ffff037224 */ /* 0x010fe200078e001a */
[----:B------:R-:W-:Y:S01]  /*a500*/  ULOP3.LUT UR4, UR4, 0xfffffffe, URZ, 0xc0, !UPT ;  /* 0xfffffffe04047892 */ /* 0x000fe2000f8ec03f */
[----:B0-----:R-:W-:Y:S01]  /*a510*/  IMAD.MOV.U32 R6, RZ, RZ, R12 ;  /* 0x000000ffff067224 */ /* 0x001fe200078e000c */
[----:B------:R-:W-:Y:S01]  /*a520*/  PRMT R63, R4, 0x7610, R63 ;  /* 0x00007610043f7816 */ /* 0x000fe2000000003f */
[----:B------:R-:W-:Y:S01]  /*a530*/  IMAD.MOV.U32 R4, RZ, RZ, R11 ;  /* 0x000000ffff047224 */ /* 0x000fe200078e000b */
[----:B------:R-:W-:Y:S01]  /*a540*/  UIADD3 UR4, UR37, -UR4, URZ ;  /* 0x8000000425047290 */ /* 0x000fe2000fffe03f */
[----:B-1----:R-:W-:Y:S01]  /*a550*/  IMAD.MOV.U32 R7, RZ, RZ, R13 ;  /* 0x000000ffff077224 */ /* 0x002fe200078e000d */
[----:B------:R-:W-:Y:S01]  /*a560*/  BSSY B1, `(.L_x_1814) ;  /* 0x000000d000017945 */ /* 0x000fe20003800000 */
[----:B------:R-:W-:Y:S01]  /*a570*/  PRMT R59, R3, 0x7610, R59 ;  /* 0x00007610033b7816 */ /* 0x000fe2000000003b */
[----:B------:R-:W-:Y:S01]  /*a580*/  IMAD.MOV.U32 R3, RZ, RZ, R10 ;  /* 0x000000ffff037224 */ /* 0x000fe200078e000a */
[----:B------:R-:W-:Y:S01]  /*a590*/  PRMT R14, R4, 0x7610, R14 ;  /* 0x00007610040e7816 */ /* 0x000fe2000000000e */
[----:B------:R-:W-:Y:S01]  /*a5a0*/  IMAD.U32 R5, RZ, RZ, UR4 ;  /* 0x00000004ff057e24 */ /* 0x000fe2000f8e00ff */
[----:B------:R-:W-:Y:S01]  /*a5b0*/  PRMT R64, R6, 0x7610, R64 ;  /* 0x0000761006407816 */ /* 0x000fe20000000040 */
[----:B------:R-:W-:Y:S01]  /*a5c0*/  IMAD.MOV.U32 R4, RZ, RZ, R8 ;  /* 0x000000ffff047224 */ /* 0x000fe200078e0008 */
[----:B------:R-:W-:Y:S01]  /*a5d0*/  ISETP.GE.AND P1, PT, R188, R0, PT ;  /* 0x00000000bc00720c */ /* 0x000fe20003f26270 */
[----:B------:R-:W-:Y:S01]  /*a5e0*/  IMAD.MOV.U32 R6, RZ, RZ, R9 ;  /* 0x000000ffff067224 */ /* 0x000fe200078e0009 */
[----:B------:R-:W-:-:S02]  /*a5f0*/  SHF.L.U32 R5, R5, 0x1f, RZ ;  /* 0x0000001f05057819 */ /* 0x000fc400000006ff */
[----:B------:R-:W-:Y:S02]  /*a600*/  PRMT R65, R7, 0x7610, R65 ;  /* 0x0000761007417816 */ /* 0x000fe40000000041 */
[----:B------:R-:W0:Y:S02]  /*a610*/  SYNCS.PHASECHK.TRANS64.TRYWAIT P0, [R18+URZ+0x28800], R5 ;  /* 0x02880005120075a7 */ /* 0x000e24000800017f */
[----:B0-----:R-:W-:Y:S05]  /*a620*/  @!P0 BRA `(.L_x_1815) ;  /* 0x000001b4007c8947 */ /* 0x001fea0003800000 */
.L_x_2165:
[----:B------:R-:W-:Y:S05]  /*a630*/  BSYNC B1 ;  /* 0x0000000000017941 */ /* 0x000fea0003800000 */
.L_x_1814:
[----:B------:R-:W-:Y:S01]  /*a640*/  BSSY B1, `(.L_x_1816) ;  /* 0x0000067000017945 */ /* 0x000fe20003800000 */
[----:B------:R-:W-:Y:S02]  /*a650*/  PRMT R15, R4, 0x7610, R15 ;  /* 0x00007610040f7816 */ /* 0x000fe4000000000f */
[----:B------:R-:W-:Y:S01]  /*a660*/  PRMT R57, R6, 0x7610, R57 ;  /* 0x0000761006397816 */ /* 0x000fe20000000039 */
[----:B------:R-:W-:Y:S06]  /*a670*/  @P1 BRA `(.L_x_1817) ;  /* 0x00000004008c1947 */ /* 0x000fec0003800000 */
[----:B0-----:R-:W0:Y:S01]  /*a680*/  LDC R5, c[0x0][0x3f4] ;  /* 0x0000fd00ff057b82 */ /* 0x001e220000000800 */
[----:B------:R-:W-:Y:S01]  /*a690*/  BSSY B2, `(.L_x_1818) ;  /* 0x0000032000027945 */ /* 0x000fe20003800000 */
[-C--:B0-----:R-:W-:Y:S02]  /*a6a0*/  ISETP.GE.AND P0, PT, R22, R5.reuse, PT ;  /* 0x000000051600720c */ /* 0x081fe40003f06270 */
[----:B------:R-:W-:-:S11]  /*a6b0*/  ISETP.GE.AND P1, PT, R186, R5, PT ;  /* 0x00000005ba00720c */ /* 0x000fd60003f26270 */
[----:B------:R-:W-:Y:S05]  /*a6c0*/  @P0 BRA `(.L_x_1819) ;  /* 0x0000000000b80947 */ /* 0x000fea0003800000 */
[----:B------:R-:W0:Y:S01]  /*a6d0*/  LDS.128 R4, [R205] ;  /* 0x00000000cd047984 */ /* 0x000e220000000c00 */
[----:B------:R-:W-:Y:S02]  /*a6e0*/  SHF.R.U32.HI R78, RZ, 0x10, R49 ;  /* 0x00000010ff4e7819 */ /* 0x000fe40000011631 */
[----:B------:R-:W-:Y:S02]  /*a6f0*/  SHF.R.U32.HI R75, RZ, 0x10, R47 ;  /* 0x00000010ff4b7819 */ /* 0x000fe4000001162f */
[----:B------:R-:W-:Y:S02]  /*a700*/  SHF.R.U64 R77, R48, 0x10, R49 ;  /* 0x00000010304d7819 */ /* 0x000fe40000001231 */
[----:B------:R-:W-:Y:S02]  /*a710*/  PRMT R78, R43, 0x5432, R78 ;  /* 0x000054322b4e7816 */ /* 0x000fe4000000004e */
[----:B------:R-:W-:Y:S02]  /*a720*/  PRMT R75, R80, 0x5410, R75 ;  /* 0x00005410504b7816 */ /* 0x000fe4000000004b */
[----:B------:R-:W-:-:S02]  /*a730*/  SHF.R.U64 R74, R46, 0x10, R47 ;  /* 0x000000102e4a7819 */ /* 0x000fc4000000122f */
[----:B------:R-:W-:Y:S01]  /*a740*/  PRMT R77, R79, 0x5410, R77 ;  /* 0x000054104f4d7816 */ /* 0x000fe2000000004d */
[C---:B------:R-:W-:Y:S01]  /*a750*/  IMAD.U32 R79, R78.reuse, 0x10000, RZ ;  /* 0x000100004e4f7824 */ /* 0x040fe200078e00ff */
[----:B------:R-:W-:Y:S01]  /*a760*/  LOP3.LUT R78, R78, 0xffff0000, RZ, 0xc0, !PT ;  /* 0xffff00004e4e7812 */ /* 0x000fe200078ec0ff */
[C---:B------:R-:W-:Y:S01]  /*a770*/  IMAD.U32 R76, R75.reuse, 0x10000, RZ ;  /* 0x000100004b4c7824 */ /* 0x040fe200078e00ff */
[----:B------:R-:W-:Y:S02]  /*a780*/  LOP3.LUT R75, R75, 0xffff0000, RZ, 0xc0, !PT ;  /* 0xffff00004b4b7812 */ /* 0x000fe400078ec0ff */
[----:B------:R-:W-:Y:S02]  /*a790*/  PRMT R74, R50, 0x5432, R74 ;  /* 0x00005432324a7816 */ /* 0x000fe4000000004a */
[C---:B0-----:R-:W-:Y:S01]  /*a7a0*/  LOP3.LUT R47, R6.reuse, 0xffff0000, RZ, 0xc0, !PT ;  /* 0xffff0000062f7812 */ /* 0x041fe200078ec0ff */
[----:B------:R-:W-:Y:S01]  /*a7b0*/  IMAD.U32 R46, R6, 0x10000, RZ ;  /* 0x00010000062e7824 */ /* 0x000fe200078e00ff */
[C---:B------:R-:W-:Y:S01]  /*a7c0*/  LOP3.LUT R49, R7.reuse, 0xffff0000, RZ, 0xc0, !PT ;  /* 0xffff000007317812 */ /* 0x040fe200078ec0ff */
[----:B------:R-:W-:-:S02]  /*a7d0*/  IMAD.U32 R48, R7, 0x10000, RZ ;  /* 0x0001000007307824 */ /* 0x000fc400078e00ff */
[CC--:B------:R-:W-:Y:S01]  /*a7e0*/  FMUL.FTZ R81, R47.reuse, R79.reuse ;  /* 0x0000004f2f517220 */ /* 0x0c0fe20000410000 */
[----:B------:R-:W-:Y:S01]  /*a7f0*/  FMUL.FTZ R80, R47, R76 ;  /* 0x0000004c2f507220 */ /* 0x000fe20000410000 */
[----:B------:R-:W-:Y:S01]  /*a800*/  FMUL.FTZ R47, R49, R78 ;  /* 0x0000004e312f7220 */ /* 0x000fe20000410000 */
[----:B------:R-:W-:Y:S02]  /*a810*/  IMAD.U32 R6, R4, 0x10000, RZ ;  /* 0x0001000004067824 */ /* 0x000fe400078e00ff */
[C---:B------:R-:W-:Y:S01]  /*a820*/  FFMA.FTZ R81, R46.reuse, R76, -R81 ;  /* 0x0000004c2e517223 */ /* 0x040fe20000010851 */
[----:B------:R-:W-:Y:S01]  /*a830*/  FFMA.FTZ R80, R46, R79, R80 ;  /* 0x0000004f2e507223 */ /* 0x000fe20000010050 */
[-C--:B------:R-:W-:Y:S01]  /*a840*/  FFMA.FTZ R79, R48, R75.reuse, -R47 ;  /* 0x0000004b304f7223 */ /* 0x080fe2000001082f */
[C---:B------:R-:W-:Y:S01]  /*a850*/  IMAD.U32 R7, R5.reuse, 0x10000, RZ ;  /* 0x0001000005077824 */ /* 0x040fe200078e00ff */
[----:B------:R-:W-:Y:S01]  /*a860*/  LOP3.LUT R4, R4, 0xffff0000, RZ, 0xc0, !PT ;  /* 0xffff000004047812 */ /* 0x000fe200078ec0ff */
[C---:B------:R-:W-:Y:S01]  /*a870*/  IMAD.U32 R47, R74.reuse, 0x10000, RZ ;  /* 0x000100004a2f7824 */ /* 0x040fe200078e00ff */
[----:B------:R-:W-:Y:S01]  /*a880*/  LOP3.LUT R5, R5, 0xffff0000, RZ, 0xc0, !PT ;  /* 0xffff000005057812 */ /* 0x000fe200078ec0ff */
[----:B------:R-:W-:Y:S01]  /*a890*/  FMUL.FTZ R83, R49, R75 ;  /* 0x0000004b31537220 */ /* 0x000fe20000410000 */
[C---:B------:R-:W-:Y:S01]  /*a8a0*/  LOP3.LUT R46, R77.reuse, 0xffff0000, RZ, 0xc0, !PT ;  /* 0xffff00004d2e7812 */ /* 0x040fe200078ec0ff */
[----:B------:R-:W-:Y:S01]  /*a8b0*/  IMAD.U32 R49, R77, 0x10000, RZ ;  /* 0x000100004d317824 */ /* 0x000fe200078e00ff */
[----:B------:R-:W-:Y:S01]  /*a8c0*/  LOP3.LUT R74, R74, 0xffff0000, RZ, 0xc0, !PT ;  /* 0xffff00004a4a7812 */ /* 0x000fe200078ec0ff */
[----:B------:R-:W-:Y:S01]  /*a8d0*/  FFMA.FTZ R78, R48, R78, R83 ;  /* 0x0000004e304e7223 */ /* 0x000fe20000010053 */
[C---:B------:R-:W-:Y:S01]  /*a8e0*/  FMUL.FTZ R48, R4.reuse, R47 ;  /* 0x0000002f04307220 */ /* 0x040fe20000410000 */
[-C--:B------:R-:W-:Y:S01]  /*a8f0*/  FMUL.FTZ R75, R4, R49.reuse ;  /* 0x00000031044b7220 */ /* 0x080fe20000410000 */
[C---:B------:R-:W-:Y:S01]  /*a900*/  FMUL.FTZ R76, R5.reuse, R46 ;  /* 0x0000002e054c7220 */ /* 0x040fe20000410000 */
[-C--:B------:R-:W-:Y:S01]  /*a910*/  FMUL.FTZ R77, R5, R74.reuse ;  /* 0x0000004a054d7220 */ /* 0x080fe20000410000 */
[C---:B------:R-:W-:Y:S01]  /*a920*/  FFMA.FTZ R49, R6.reuse, R49, R48 ;  /* 0x0000003106317223 */ /* 0x040fe20000010030 */
[----:B------:R-:W-:Y:S01]  /*a930*/  FFMA.FTZ R4, R6, R47, -R75 ;  /* 0x0000002f06047223 */ /* 0x000fe2000001084b */
[C---:B------:R-:W-:Y:S01]  /*a940*/  FFMA.FTZ R5, R7.reuse, R74, -R76 ;  /* 0x0000004a07057223 */ /* 0x040fe2000001084c */
[----:B------:R-:W-:Y:S01]  /*a950*/  FFMA.FTZ R46, R7, R46, R77 ;  /* 0x0000002e072e7223 */ /* 0x000fe2000001004d */
[----:B------:R-:W-:-:S02]  /*a960*/  F2FP.BF16.F32.PACK_AB R6, R80, R81 ;  /* 0x000000515006723e */ /* 0x000fc400000010ff */
[----:B------:R-:W-:Y:S02]  /*a970*/  F2FP.BF16.F32.PACK_AB R7, R78, R79 ;  /* 0x0000004f4e07723e */ /* 0x000fe400000010ff */
[----:B------:R-:W-:Y:S02]  /*a980*/  F2FP.BF16.F32.PACK_AB R4, R49, R4 ;  /* 0x000000043104723e */ /* 0x000fe400000010ff */
[----:B------:R-:W-:-:S05]  /*a990*/  F2FP.BF16.F32.PACK_AB R5, R46, R5 ;  /* 0x000000052e05723e */ /* 0x000fca00000010ff */
[----:B------:R0:W-:Y:S02]  /*a9a0*/  STS.128 [R205], R4 ;  /* 0x00000004cd007388 */ /* 0x0001e40000000c00 */
.L_x_1819:
[----:B------:R-:W-:Y:S05]  /*a9b0*/  BSYNC B2 ;  /* 0x0000000000027941 */ /* 0x000fea0003800000 */
.L_x_1818:
[----:B------:R-:W-:Y:S05]  /*a9c0*/  @P1 BRA `(.L_x_1817) ;  /* 0x0000000000b81947 */ /* 0x000fea0003800000 */
[----:B0-----:R-:W0:Y:S01]  /*a9d0*/  LDS.128 R4, [R205+0x4000] ;  /* 0x00400000cd047984 */ /* 0x001e220000000c00 */
[--C-:B------:R-:W-:Y:S02]  /*a9e0*/  SHF.R.U64 R47, R40, 0x10, R41.reuse ;  /* 0x00000010282f7819 */ /* 0x100fe40000001229 */
[----:B------:R-:W-:Y:S02]  /*a9f0*/  SHF.R.U32.HI R40, RZ, 0x10, R41 ;  /* 0x00000010ff287819 */ /* 0x000fe40000011629 */
[--C-:B------:R-:W-:Y:S02]  /*aa00*/  SHF.R.U64 R41, R44, 0x10, R45.reuse ;  /* 0x000000102c297819 */ /* 0x100fe4000000122d */
[----:B------:R-:W-:Y:S02]  /*aa10*/  SHF.R.U32.HI R44, RZ, 0x10, R45 ;  /* 0x00000010ff2c7819 */ /* 0x000fe4000001162d */
[----:B------:R-:W-:Y:S02]  /*aa20*/  PRMT R73, R73, 0x5410, R40 ;  /* 0x0000541049497816 */ /* 0x000fe40000000028 */
[----:B------:R-:W-:-:S02]  /*aa30*/  PRMT R71, R71, 0x5410, R44 ;  /* 0x0000541047477816 */ /* 0x000fc4000000002c */
[----:B------:R-:W-:Y:S01]  /*aa40*/  PRMT R70, R70, 0x5410, R41 ;  /* 0x0000541046467816 */ /* 0x000fe20000000029 */
[----:B------:R-:W-:Y:S01]  /*aa50*/  IMAD.U32 R46, R73, 0x10000, RZ ;  /* 0x00010000492e7824 */ /* 0x000fe200078e00ff */
[----:B------:R-:W-:Y:S01]  /*aa60*/  PRMT R72, R72, 0x5410, R47 ;  /* 0x0000541048487816 */ /* 0x000fe2000000002f */
[C---:B------:R-:W-:Y:S01]  /*aa70*/  IMAD.U32 R47, R71.reuse, 0x10000, RZ ;  /* 0x00010000472f7824 */ /* 0x040fe200078e00ff */
[----:B------:R-:W-:Y:S02]  /*aa80*/  LOP3.LUT R71, R71, 0xffff0000, RZ, 0xc0, !PT ;  /* 0xffff000047477812 */ /* 0x000fe400078ec0ff */
[----:B------:R-:W-:Y:S02]  /*aa90*/  LOP3.LUT R73, R73, 0xffff0000, RZ, 0xc0, !PT ;  /* 0xffff000049497812 */ /* 0x000fe400078ec0ff */
[C---:B0-----:R-:W-:Y:S01]  /*aaa0*/  LOP3.LUT R41, R6.reuse, 0xffff0000, RZ, 0xc0, !PT ;  /* 0xffff000006297812 */ /* 0x041fe200078ec0ff */
[----:B------:R-:W-:Y:S01]  /*aab0*/  IMAD.U32 R40, R6, 0x10000, RZ ;  /* 0x0001000006287824 */ /* 0x000fe200078e00ff */
[C---:B------:R-:W-:Y:S01]  /*aac0*/  LOP3.LUT R45, R7.reuse, 0xffff0000, RZ, 0xc0, !PT ;  /* 0xffff0000072d7812 */ /* 0x040fe200078ec0ff */
[----:B------:R-:W-:-:S02]  /*aad0*/  IMAD.U32 R44, R7, 0x10000, RZ ;  /* 0x00010000072c7824 */ /* 0x000fc400078e00ff */
[CC--:B------:R-:W-:Y:S01]  /*aae0*/  FMUL.FTZ R48, R41.reuse, R46.reuse ;  /* 0x0000002e29307220 */ /* 0x0c0fe20000410000 */
[----:B------:R-:W-:Y:S01]  /*aaf0*/  FMUL.FTZ R49, R41, R47 ;  /* 0x0000002f29317220 */ /* 0x000fe20000410000 */
[C---:B------:R-:W-:Y:S01]  /*ab00*/  FMUL.FTZ R41, R45.reuse, R71 ;  /* 0x000000472d297220 */ /* 0x040fe20000410000 */
[----:B------:R-:W-:Y:S02]  /*ab10*/  IMAD.U32 R6, R4, 0x10000, RZ ;  /* 0x0001000004067824 */ /* 0x000fe400078e00ff */
[----:B------:R-:W-:Y:S01]  /*ab20*/  FFMA.FTZ R75, R40, R47, R48 ;  /* 0x0000002f284b7223 */ /* 0x000fe20000010030 */
[-C--:B------:R-:W-:Y:S01]  /*ab30*/  FMUL.FTZ R47, R45, R73.reuse ;  /* 0x000000492d2f7220 */ /* 0x080fe20000410000 */
[----:B------:R-:W-:Y:S01]  /*ab40*/  FFMA.FTZ R73, R44, R73, -R41 ;  /* 0x000000492c497223 */ /* 0x000fe20000010829 */
[C---:B------:R-:W-:Y:S01]  /*ab50*/  IMAD.U32 R7, R5.reuse, 0x10000, RZ ;  /* 0x0001000005077824 */ /* 0x040fe200078e00ff */
[----:B------:R-:W-:Y:S01]  /*ab60*/  LOP3.LUT R4, R4, 0xffff0000, RZ, 0xc0, !PT ;  /* 0xffff000004047812 */ /* 0x000fe200078ec0ff */
[----:B------:R-:W-:Y:S01]  /*ab70*/  IMAD.U32 R45, R70, 0x10000, RZ ;  /* 0x00010000462d7824 */ /* 0x000fe200078e00ff */
[----:B------:R-:W-:Y:S01]  /*ab80*/  LOP3.LUT R5, R5, 0xffff0000, RZ, 0xc0, !PT ;  /* 0xffff000005057812 */ /* 0x000fe200078ec0ff */
[----:B------:R-:W-:Y:S01]  /*ab90*/  IMAD.U32 R41, R72, 0x10000, RZ ;  /* 0x0001000048297824 */ /* 0x000fe200078e00ff */
[----:B------:R-:W-:Y:S01]  /*aba0*/  LOP3.LUT R70, R70, 0xffff0000, RZ, 0xc0, !PT ;  /* 0xffff000046467812 */ /* 0x000fe200078ec0ff */
[----:B------:R-:W-:Y:S01]  /*abb0*/  FFMA.FTZ R46, R40, R46, -R49 ;  /* 0x0000002e282e7223 */ /* 0x000fe20000010831 */
[----:B------:R-:W-:Y:S01]  /*abc0*/  LOP3.LUT R72, R72, 0xffff0000, RZ, 0xc0, !PT ;  /* 0xffff000048487812 */ /* 0x000fe200078ec0ff */
[----:B------:R-:W-:Y:S01]  /*abd0*/  FFMA.FTZ R48, R44, R71, R47 ;  /* 0x000000472c307223 */ /* 0x000fe2000001002f */
[C---:B------:R-:W-:Y:S01]  /*abe0*/  FMUL.FTZ R47, R4.reuse, R45 ;  /* 0x0000002d042f7220 */ /* 0x040fe20000410000 */
[-C--:B------:R-:W-:Y:S01]  /*abf0*/  FMUL.FTZ R40, R4, R41.reuse ;  /* 0x0000002904287220 */ /* 0x080fe20000410000 */
[C---:B------:R-:W-:Y:S01]  /*ac00*/  FMUL.FTZ R44, R5.reuse, R70 ;  /* 0x00000046052c7220 */ /* 0x040fe20000410000 */
[-C--:B------:R-:W-:Y:S01]  /*ac10*/  FMUL.FTZ R49, R5, R72.reuse ;  /* 0x0000004805317220 */ /* 0x080fe20000410000 */
        /* <DEDUP_REMOVED lines=9> */
.L_x_1817:
[----:B------:R-:W-:Y:S05]  /*acb0*/  BSYNC B1 ;  /* 0x0000000000017941 */ /* 0x000fea0003800000 */
.L_x_1816:
[----:B------:R-:W-:Y:S01]  /*acc0*/  ISETP.GE.AND P0, PT, R217, R0, PT ;  /* 0x00000000d900720c */ /* 0x000fe20003f06270 */
[----:B------:R-:W-:-:S12]  /*acd0*/  BSSY B1, `(.L_x_1820) ;  /* 0x0000065000017945 */ /* 0x000fd80003800000 */
[----:B------:R-:W-:Y:S05]  /*ace0*/  @P0 BRA `(.L_x_1821) ;  /* 0x00000004008c0947 */ /* 0x000fea0003800000 */
[----:B01----:R-:W0:Y:S01]  /*acf0*/  LDC R5, c[0x0][0x3f4] ;  /* 0x0000fd00ff057b82 */ /* 0x003e220000000800 */
[----:B------:R-:W-:Y:S01]  /*ad00*/  BSSY B2, `(.L_x_1822) ;  /* 0x0000032000027945 */ /* 0x000fe20003800000 */
[-C--:B0-----:R-:W-:Y:S02]  /*ad10*/  ISETP.GE.AND P0, PT, R22, R5.reuse, PT ;  /* 0x000000051600720c */ /* 0x081fe40003f06270 */
[----:B------:R-:W-:-:S11]  /*ad20*/  ISETP.GE.AND P1, PT, R186, R5, PT ;  /* 0x00000005ba00720c */ /* 0x000fd60003f26270 */
[----:B------:R-:W-:Y:S05]  /*ad30*/  @P0 BRA `(.L_x_1823) ;  /* 0x0000000000b80947 */ /* 0x000fea0003800000 */
[----:B------:R-:W0:Y:S01]  /*ad40*/  LDS.128 R4, [R205+0x1000] ;  /* 0x00100000cd047984 */ /* 0x000e220000000c00 */
[----:B------:R-:W-:Y:S02]  /*ad50*/  SHF.R.U64 R40, R36, 0x10, R37 ;  /* 0x0000001024287819 */ /* 0x000fe40000001225 */
[----:B------:R-:W-:Y:S02]  /*ad60*/  SHF.R.U64 R36, R38, 0x10, R39 ;  /* 0x0000001026247819 */ /* 0x000fe40000001227 */
[----:B------:R-:W-:Y:S02]  /*ad70*/  SHF.R.U32.HI R37, RZ, 0x10, R37 ;  /* 0x00000010ff257819 */ /* 0x000fe40000011625 */
        /* <DEDUP_REMOVED lines=13> */
[C---:B------:R-:W-:Y:S01]  /*ae50*/  FMUL.FTZ R44, R37.reuse, R40 ;  /* 0x00000028252c7220 */ /* 0x040fe20000410000 */
[-C--:B------:R-:W-:Y:S01]  /*ae60*/  FMUL.FTZ R45, R37, R41.reuse ;  /* 0x00000029252d7220 */ /* 0x080fe20000410000 */
[----:B------:R-:W-:Y:S01]  /*ae70*/  FMUL.FTZ R37, R39, R66 ;  /* 0x0000004227257220 */ /* 0x000fe20000410000 */
[----:B------:R-:W-:Y:S02]  /*ae80*/  IMAD.U32 R6, R4, 0x10000, RZ ;  /* 0x0001000004067824 */ /* 0x000fe400078e00ff */
[C---:B------:R-:W-:Y:S01]  /*ae90*/  FFMA.FTZ R47, R36.reuse, R41, R44 ;  /* 0x00000029242f7223 */ /* 0x040fe2000001002c */
[----:B------:R-:W-:Y:S02]  /*aea0*/  IMAD.U32 R7, R5, 0x10000, RZ ;  /* 0x0001000005077824 */ /* 0x000fe400078e00ff */
[----:B------:R-:W-:Y:S01]  /*aeb0*/  FFMA.FTZ R46, R36, R40, -R45 ;  /* 0x00000028242e7223 */ /* 0x000fe2000001082d */
[-C--:B------:R-:W-:Y:S01]  /*aec0*/  FMUL.FTZ R41, R39, R68.reuse ;  /* 0x0000004427297220 */ /* 0x080fe20000410000 */
[----:B------:R-:W-:Y:S01]  /*aed0*/  LOP3.LUT R4, R4, 0xffff0000, RZ, 0xc0, !PT ;  /* 0xffff000004047812 */ /* 0x000fe200078ec0ff */
[C---:B------:R-:W-:Y:S01]  /*aee0*/  FFMA.FTZ R68, R38.reuse, R68, -R37 ;  /* 0x0000004426447223 */ /* 0x040fe20000010825 */
[----:B------:R-:W-:Y:S01]  /*aef0*/  LOP3.LUT R5, R5, 0xffff0000, RZ, 0xc0, !PT ;  /* 0xffff000005057812 */ /* 0x000fe200078ec0ff */
[C---:B------:R-:W-:Y:S01]  /*af00*/  IMAD.U32 R39, R67.reuse, 0x10000, RZ ;  /* 0x0001000043277824 */ /* 0x040fe200078e00ff */
[----:B------:R-:W-:Y:S01]  /*af10*/  LOP3.LUT R40, R67, 0xffff0000, RZ, 0xc0, !PT ;  /* 0xffff000043287812 */ /* 0x000fe200078ec0ff */
[C---:B------:R-:W-:Y:S01]  /*af20*/  IMAD.U32 R37, R69.reuse, 0x10000, RZ ;  /* 0x0001000045257824 */ /* 0x040fe200078e00ff */
        /* <DEDUP_REMOVED lines=15> */
.L_x_1823:
[----:B------:R-:W-:Y:S05]  /*b020*/  BSYNC B2 ;  /* 0x0000000000027941 */ /* 0x000fea0003800000 */
.L_x_1822:
[----:B------:R-:W-:Y:S05]  /*b030*/  @P1 BRA `(.L_x_1821) ;  /* 0x0000000000b81947 */ /* 0x000fea0003800000 */
[----:B0-----:R-:W0:Y:S01]  /*b040*/  LDS.128 R4, [R205+0x5000] ;  /* 0x00500000cd047984 */ /* 0x001e220000000c00 */
        /* <DEDUP_REMOVED lines=45> */
.L_x_1821:
[----:B------:R-:W-:Y:S05]  /*b320*/  BSYNC B1 ;  /* 0x0000000000017941 */ /* 0x000fea0003800000 */
.L_x_1820:
[----:B------:R-:W-:Y:S01]  /*b330*/  ISETP.GE.AND P0, PT, R216, R0, PT ;  /* 0x00000000d800720c */ /* 0x000fe20003f06270 */
[----:B------:R-:W-:-:S12]  /*b340*/  BSSY B1, `(.L_x_1824) ;  /* 0x0000065000017945 */ /* 0x000fd80003800000 */
[----:B------:R-:W-:Y:S05]  /*b350*/  @P0 BRA `(.L_x_1825) ;  /* 0x00000004008c0947 */ /* 0x000fea0003800000 */
[----:B012---:R-:W0:Y:S01]  /*b360*/  LDC R5, c[0x0][0x3f4] ;  /* 0x0000fd00ff057b82 */ /* 0x007e220000000800 */
[----:B------:R-:W-:Y:S01]  /*b370*/  BSSY B2, `(.L_x_1826) ;  /* 0x0000032000027945 */ /* 0x000fe20003800000 */
[-C--:B0-----:R-:W-:Y:S02]  /*b380*/  ISETP.GE.AND P0, PT, R22, R5.reuse, PT ;  /* 0x000000051600720c */ /* 0x081fe40003f06270 */
[----:B------:R-:W-:-:S11]  /*b390*/  ISETP.GE.AND P1, PT, R186, R5, PT ;  /* 0x00000005ba00720c */ /* 0x000fd60003f26270 */
[----:B------:R-:W-:Y:S05]  /*b3a0*/  @P0 BRA `(.L_x_1827) ;  /* 0x0000000000b80947 */ /* 0x000fea0003800000 */
[----:B------:R-:W0:Y:S01]  /*b3b0*/  LDS.128 R4, [R205+0x2000] ;  /* 0x00200000cd047984 */ /* 0x000e220000000c00 */
        /* <DEDUP_REMOVED lines=18> */
[C---:B------:R-:W-:Y:S01]  /*b4e0*/  FMUL.FTZ R29, R31.reuse, R60 ;  /* 0x0000003c1f1d7220 */ /* 0x040fe20000410000 */
[----:B------:R-:W-:Y:S02]  /*b4f0*/  IMAD.U32 R6, R4, 0x10000, RZ ;  /* 0x0001000004067824 */ /* 0x000fe400078e00ff */
[C---:B------:R-:W-:Y:S01]  /*b500*/  FFMA.FTZ R37, R28.reuse, R33, R36 ;  /* 0x000000211c257223 */ /* 0x040fe20000010024 */
[----:B------:R-:W-:Y:S01]  /*b510*/  FMUL.FTZ R33, R31, R62 ;  /* 0x0000003e1f217220 */ /* 0x000fe20000410000 */
[C---:B------:R-:W-:Y:S02]  /*b520*/  IMAD.U32 R7, R5.reuse, 0x10000, RZ ;  /* 0x0001000005077824 */ /* 0x040fe400078e00ff */
[----:B------:R-:W-:Y:S01]  /*b530*/  FFMA.FTZ R34, R28, R32, -R35 ;  /* 0x000000201c227223 */ /* 0x000fe20000010823 */
[----:B------:R-:W-:Y:S01]  /*b540*/  IMAD.U32 R31, R58, 0x10000, RZ ;  /* 0x000100003a1f7824 */ /* 0x000fe200078e00ff */
[----:B------:R-:W-:Y:S01]  /*b550*/  LOP3.LUT R4, R4, 0xffff0000, RZ, 0xc0, !PT ;  /* 0xffff000004047812 */ /* 0x000fe200078ec0ff */
[----:B------:R-:W-:Y:S01]  /*b560*/  FFMA.FTZ R62, R30, R62, -R29 ;  /* 0x0000003e1e3e7223 */ /* 0x000fe2000001081d */
[----:B------:R-:W-:Y:S01]  /*b570*/  LOP3.LUT R5, R5, 0xffff0000, RZ, 0xc0, !PT ;  /* 0xffff000005057812 */ /* 0x000fe200078ec0ff */
[C---:B------:R-:W-:Y:S01]  /*b580*/  IMAD.U32 R29, R61.reuse, 0x10000, RZ ;  /* 0x000100003d1d7824 */ /* 0x040fe200078e00ff */
[----:B------:R-:W-:Y:S01]  /*b590*/  LOP3.LUT R58, R58, 0xffff0000, RZ, 0xc0, !PT ;  /* 0xffff00003a3a7812 */ /* 0x000fe200078ec0ff */
[----:B------:R-:W-:Y:S01]  /*b5a0*/  FFMA.FTZ R39, R30, R60, R33 ;  /* 0x0000003c1e277223 */ /* 0x000fe20000010021 */
[----:B------:R-:W-:Y:S01]  /*b5b0*/  LOP3.LUT R28, R61, 0xffff0000, RZ, 0xc0, !PT ;  /* 0xffff00003d1c7812 */ /* 0x000fe200078ec0ff */
[C---:B------:R-:W-:Y:S01]  /*b5c0*/  FMUL.FTZ R33, R4.reuse, R31 ;  /* 0x0000001f04217220 */ /* 0x040fe20000410000 */
[----:B------:R-:W-:Y:S01]  /*b5d0*/  FMUL.FTZ R30, R4, R29 ;  /* 0x0000001d041e7220 */ /* 0x000fe20000410000 */
[----:B------:R-:W-:-:S02]  /*b5e0*/  FMUL.FTZ R32, R5, R58 ;  /* 0x0000003a05207220 */ /* 0x000fc40000410000 */
[-C--:B------:R-:W-:Y:S01]  /*b5f0*/  FMUL.FTZ R35, R5, R28.reuse ;  /* 0x0000001c05237220 */ /* 0x080fe20000410000 */
[C---:B------:R-:W-:Y:S01]  /*b600*/  FFMA.FTZ R4, R6.reuse, R29, -R33 ;  /* 0x0000001d06047223 */ /* 0x040fe20000010821 */
[----:B------:R-:W-:Y:S01]  /*b610*/  FFMA.FTZ R31, R6, R31, R30 ;  /* 0x0000001f061f7223 */ /* 0x000fe2000001001e */
[C---:B------:R-:W-:Y:S01]  /*b620*/  FFMA.FTZ R5, R7.reuse, R28, -R32 ;  /* 0x0000001c07057223 */ /* 0x040fe20000010820 */
[----:B------:R-:W-:Y:S01]  /*b630*/  FFMA.FTZ R58, R7, R58, R35 ;  /* 0x0000003a073a7223 */ /* 0x000fe20000010023 */
[----:B------:R-:W-:Y:S02]  /*b640*/  F2FP.BF16.F32.PACK_AB R6, R37, R34 ;  /* 0x000000222506723e */ /* 0x000fe400000010ff */
[----:B------:R-:W-:Y:S02]  /*b650*/  F2FP.BF16.F32.PACK_AB R7, R39, R62 ;  /* 0x0000003e2707723e */ /* 0x000fe400000010ff */
[----:B------:R-:W-:Y:S02]  /*b660*/  F2FP.BF16.F32.PACK_AB R4, R31, R4 ;  /* 0x000000041f04723e */ /* 0x000fe400000010ff */
[----:B------:R-:W-:-:S05]  /*b670*/  F2FP.BF16.F32.PACK_AB R5, R58, R5 ;  /* 0x000000053a05723e */ /* 0x000fca00000010ff */
[----:B------:R0:W-:Y:S02]  /*b680*/  STS.128 [R205+0x2000], R4 ;  /* 0x00200004cd007388 */ /* 0x0001e40000000c00 */
.L_x_1827:
[----:B------:R-:W-:Y:S05]  /*b690*/  BSYNC B2 ;  /* 0x0000000000027941 */ /* 0x000fea0003800000 */
.L_x_1826:
        /* <DEDUP_REMOVED lines=47> */
.L_x_1825:
[----:B------:R-:W-:Y:S05]  /*b990*/  BSYNC B1 ;  /* 0x0000000000017941 */ /* 0x000fea0003800000 */
.L_x_1824:
[----:B------:R-:W-:-:S13]  /*b9a0*/  ISETP.GE.AND P0, PT, R215, R0, PT ;  /* 0x00000000d700720c */ /* 0x000fda0003f06270 */
[----:B------:R-:W-:Y:S05]  /*b9b0*/  @P0 BRA `(.L_x_1828) ;  /* 0x0000002c007c0947 */ /* 0x000fea0003800000 */
[----:B0123--:R-:W0:Y:S01]  /*b9c0*/  LDC R5, c[0x0][0x3f4] ;  /* 0x0000fd00ff057b82 */ /* 0x00fe220000000800 */
        /* <DEDUP_REMOVED lines=18> */
[C---:B------:R-:W-:Y:S01]  /*baf0*/  IMAD.U32 R20, R7.reuse, 0x10000, RZ ;  /* 0x0001000007147824 */ /* 0x040fe200078e00ff */
[----:B------:R-:W-:Y:S01]  /*bb00*/  LOP3.LUT R7, R7, 0xffff0000, RZ, 0xc0, !PT ;  /* 0xffff000007077812 */ /* 0x000fe200078ec0ff */
[----:B------:R-:W-:-:S02]  /*bb10*/  IMAD.U32 R12, R6, 0x10000, RZ ;  /* 0x00010000060c7824 */ /* 0x000fc400078e00ff */
[CC--:B------:R-:W-:Y:S01]  /*bb20*/  FMUL.FTZ R25, R13.reuse, R24.reuse ;  /* 0x000000180d197220 */ /* 0x0c0fe20000410000 */
[----:B------:R-:W-:Y:S01]  /*bb30*/  FMUL.FTZ R13, R13, R21 ;  /* 0x000000150d0d7220 */ /* 0x000fe20000410000 */
[C---:B------:R-:W-:Y:S01]  /*bb40*/  FMUL.FTZ R29, R7.reuse, R63 ;  /* 0x0000003f071d7220 */ /* 0x040fe20000410000 */
[----:B------:R-:W-:Y:S02]  /*bb50*/  IMAD.U32 R0, R4, 0x10000, RZ ;  /* 0x0001000004007824 */ /* 0x000fe400078e00ff */
[C---:B------:R-:W-:Y:S01]  /*bb60*/  FFMA.FTZ R26, R12.reuse, R21, -R25 ;  /* 0x000000150c1a7223 */ /* 0x040fe20000010819 */
[----:B------:R-:W-:Y:S01]  /*bb70*/  FFMA.FTZ R27, R12, R24, R13 ;  /* 0x000000180c1b7223 */ /* 0x000fe2000001000d */
[-C--:B------:R-:W-:Y:S01]  /*bb80*/  FMUL.FTZ R21, R7, R65.reuse ;  /* 0x0000004107157220 */ /* 0x080fe20000410000 */
[----:B------:R-:W-:Y:S01]  /*bb90*/  IMAD.U32 R6, R5, 0x10000, RZ ;  /* 0x0001000005067824 */ /* 0x000fe200078e00ff */
        /* <DEDUP_REMOVED lines=9> */
[----:B------:R-:W-:Y:S01]  /*bc30*/  FMUL.FTZ R12, R4, R7 ;  /* 0x00000007040c7220 */ /* 0x000fe20000410000 */
        /* <DEDUP_REMOVED lines=11> */
.L_x_1830:
[----:B------:R-:W-:Y:S05]  /*bcf0*/  BSYNC B1 ;  /* 0x0000000000017941 */ /* 0x000fea0003800000 */
.L_x_1829:
        /* <DEDUP_REMOVED lines=13> */
[----:B------:R-:W-:Y:S01]  /*bdd0*/  PRMT R15, R15, 0x5410, R0 ;  /* 0x000054100f0f7816 */ /* 0x000fe20000000000 */
[C---:B0-----:R-:W-:Y:S01]  /*bde0*/  IMAD.U32 R8, R6.reuse, 0x10000, RZ ;  /* 0x0001000006087824 */ /* 0x041fe200078e00ff */
[----:B------:R-:W-:Y:S01]  /*bdf0*/  LOP3.LUT R6, R6, 0xffff0000, RZ, 0xc0, !PT ;  /* 0xffff000006067812 */ /* 0x000fe200078ec0ff */
[C---:B------:R-:W-:Y:S01]  /*be00*/  IMAD.U32 R9, R7.reuse, 0x10000, RZ ;  /* 0x0001000007097824 */ /* 0x040fe200078e00ff */
[----:B------:R-:W-:Y:S01]  /*be10*/  LOP3.LUT R7, R7, 0xffff0000, RZ, 0xc0, !PT ;  /* 0xffff000007077812 */ /* 0x000fe200078ec0ff */
[C---:B------:R-:W-:Y:S01]  /*be20*/  IMAD.U32 R0, R4.reuse, 0x10000, RZ ;  /* 0x0001000004007824 */ /* 0x040fe200078e00ff */
[----:B------:R-:W-:Y:S01]  /*be30*/  LOP3.LUT R3, R4, 0xffff0000, RZ, 0xc0, !PT ;  /* 0xffff000004037812 */ /* 0x000fe200078ec0ff */
[C---:B------:R-:W-:Y:S01]  /*be40*/  FMUL.FTZ R21, R6.reuse, R13 ;  /* 0x0000000d06157220 */ /* 0x040fe20000410000 */
[----:B------:R-:W-:Y:S01]  /*be50*/  FMUL.FTZ R6, R6, R11 ;  /* 0x0000000b06067220 */ /* 0x000fe20000410000 */
[----:B------:R-:W-:Y:S01]  /*be60*/  FMUL.FTZ R24, R7, R14 ;  /* 0x0000000e07187220 */ /* 0x000fe20000410000 */
[----:B------:R-:W-:-:S02]  /*be70*/  IMAD.U32 R4, R5, 0x10000, RZ ;  /* 0x0001000005047824 */ /* 0x000fc400078e00ff */
[C---:B------:R-:W-:Y:S01]  /*be80*/  FFMA.FTZ R21, R8.reuse, R11, -R21 ;  /* 0x0000000b08157223 */ /* 0x040fe20000010815 */
[----:B------:R-:W-:Y:S01]  /*be90*/  FFMA.FTZ R20, R8, R13, R6 ;  /* 0x0000000d08147223 */ /* 0x000fe20000010006 */
[-C--:B------:R-:W-:Y:S01]  /*bea0*/  FMUL.FTZ R8, R7, R10.reuse ;  /* 0x0000000a07087220 */ /* 0x080fe20000410000 */
[C---:B------:R-:W-:Y:S01]  /*beb0*/  IMAD.U32 R7, R12.reuse, 0x10000, RZ ;  /* 0x000100000c077824 */ /* 0x040fe200078e00ff */
        /* <DEDUP_REMOVED lines=18> */
[----:B------:R0:W-:Y:S01]  /*bfe0*/  STS.128 [R205+0x7000], R4 ;  /* 0x00700004cd007388 */ /* 0x0001e20000000c00 */
[----:B------:R-:W-:Y:S05]  /*bff0*/  BRA `(.L_x_1828) ;  /* 0x0000002400ec7947 */ /* 0x000fea0003800000 */
.L_x_1801:
[----:B------:R-:W3:Y:S01]  /*c000*/  LDC R0, c[0x0][0x448] ;  /* 0x00011200ff007b82 */ /* 0x000ee20000000800 */
[----:B------:R-:W-:Y:S01]  /*c010*/  ULDC.64 UR4, c[0x0][0x3f8] ;  /* 0x0000fe0000047ab9 */ /* 0x000fe20000000a00 */
[----:B------:R-:W-:Y:S01]  /*c020*/  ULDC.64 UR6, c[0x0][0x408] ;  /* 0x0001020000067ab9 */ /* 0x000fe20000000a00 */
        /* <DEDUP_REMOVED lines=11> */
[C---:B------:R-:W-:Y:S01]  /*c0e0*/  IMAD R5, R3.reuse, UR5, R6 ;  /* 0x0000000503057c24 */ /* 0x040fe2000f8e0206 */
        /* <DEDUP_REMOVED lines=12> */
[----:B------:R-:W3:Y:S01]  /*c1b0*/  LDC R58, c[0x0][0x3f4] ;  /* 0x0000fd00ff3a7b82 */ /* 0x000ee20000000800 */
[----:B------:R-:W4:Y:S01]  /*c1c0*/  SHFL.IDX PT, R4, R10, RZ, 0x181f ;  /* 0x00181fff0a047589 */ /* 0x000f2200000e0000 */
[----:B------:R-:W-:-:S03]  /*c1d0*/  IMAD R0, R189, R0, RZ ;  /* 0x00000000bd007224 */ /* 0x000fc600078e02ff */
[----:B------:R-:W5:Y:S04]  /*c1e0*/  SHFL.IDX PT, R3, R43, RZ, 0x181f ;  /* 0x00181fff2b037589 */ /* 0x000f6800000e0000 */
[----:B------:R-:W0:Y:S04]  /*c1f0*/  SHFL.IDX PT, R14, R44, RZ, 0x181f ;  /* 0x00181fff2c0e7589 */ /* 0x000e2800000e0000 */
[----:B------:R-:W1:Y:S01]  /*c200*/  SHFL.IDX PT, R5, R45, RZ, 0x181f ;  /* 0x00181fff2d057589 */ /* 0x000e6200000e0000 */
[----:B---3--:R-:W-:-:S04]  /*c210*/  ISETP.GE.AND P0, PT, R16, R58, PT ;  /* 0x0000003a1000720c */ /* 0x008fc80003f06270 */
[----:B------:R-:W-:-:S13]  /*c220*/  ISETP.GE.OR P1, PT, R59, R0, P0 ;  /* 0x000000003b00720c */ /* 0x000fda0000726670 */
[C---:B------:R-:W-:Y:S01]  /*c230*/  @!P1 IMAD.SHL.U32 R7, R16.reuse, 0x2, RZ ;  /* 0x0000000210079824 */ /* 0x040fe200078e00ff */
[----:B------:R-:W-:-:S04]  /*c240*/  @!P1 SHF.L.U64.HI R6, R16, 0x1, R17 ;  /* 0x0000000110069819 */ /* 0x000fc80000010211 */
[----:B----4-:R-:W-:-:S05]  /*c250*/  @!P1 IADD3 R4, P2, R4, R7, RZ ;  /* 0x0000000704049210 */ /* 0x010fca0007f5e0ff */
[----:B-----5:R-:W-:Y:S02]  /*c260*/  @!P1 IMAD.X R3, R3, 0x1, R6, P2 ;  /* 0x0000000103039824 */ /* 0x020fe400010e0606 */
[----:B------:R-:W-:Y:S02]  /*c270*/  @!P1 IMAD.MOV.U32 R24, RZ, RZ, R4 ;  /* 0x000000ffff189224 */ /* 0x000fe400078e0004 */
[----:B------:R-:W-:-:S06]  /*c280*/  @!P1 IMAD.MOV.U32 R25, RZ, RZ, R3 ;  /* 0x000000ffff199224 */ /* 0x000fcc00078e0003 */
[----:B------:R-:W3:Y:S01]  /*c290*/  @!P1 LD.E.128 R24, desc[UR54][R24.64] ;  /* 0x0000003618189980 */ /* 0x000ee2000c101d00 */
[----:B0-----:R-:W-:-:S05]  /*c2a0*/  @!P1 IADD3 R14, P2, R14, R7, RZ ;  /* 0x000000070e0e9210 */ /* 0x001fca0007f5e0ff */
[----:B-1----:R-:W-:Y:S02]  /*c2b0*/  @!P1 IMAD.X R5, R5, 0x1, R6, P2 ;  /* 0x0000000105059824 */ /* 0x002fe400010e0606 */
[----:B------:R-:W-:-:S06]  /*c2c0*/  @!P1 IMAD.MOV.U32 R4, RZ, RZ, R14 ;  /* 0x000000ffff049224 */ /* 0x000fcc00078e000e */
[----:B------:R-:W4:Y:S01]  /*c2d0*/  @!P1 LD.E.128 R4, desc[UR54][R4.64] ;  /* 0x0000003604049980 */ /* 0x000f22000c101d00 */
[----:B------:R-:W-:Y:S02]  /*c2e0*/  CS2R R50, SRZ ;  /* 0x0000000000327805 */ /* 0x000fe4000001ff00 */
[----:B------:R-:W-:Y:S02]  /*c2f0*/  CS2R R52, SRZ ;  /* 0x0000000000347805 */ /* 0x000fe4000001ff00 */
[----:B------:R-:W-:Y:S01]  /*c300*/  CS2R R20, SRZ ;  /* 0x0000000000147805 */ /* 0x000fe2000001ff00 */
[----:B------:R0:W1:Y:S01]  /*c310*/  SHFL.IDX PT, R9, R45, 0x1, 0x181f ;  /* 0x00381f002d097f89 */ /* 0x00006200000e0000 */
[----:B------:R-:W-:-:S03]  /*c320*/  CS2R R36, SRZ ;  /* 0x0000000000247805 */ /* 0x000fc6000001ff00 */
[----:B------:R0:W0:Y:S01]  /*c330*/  SHFL.IDX PT, R14, R44, 0x1, 0x181f ;  /* 0x00381f002c0e7f89 */ /* 0x00002200000e0000 */
[----:B---3--:R-:W-:Y:S02]  /*c340*/  @!P1 IMAD.MOV.U32 R50, RZ, RZ, R24 ;  /* 0x000000ffff329224 */ /* 0x008fe400078e0018 */
[----:B------:R-:W-:Y:S01]  /*c350*/  @!P1 IMAD.MOV.U32 R51, RZ, RZ, R25 ;  /* 0x000000ffff339224 */ /* 0x000fe200078e0019 */
[----:B------:R-:W-:Y:S01]  /*c360*/  CS2R R24, SRZ ;  /* 0x0000000000187805 */ /* 0x000fe2000001ff00 */
[----:B------:R-:W-:Y:S02]  /*c370*/  IMAD.MOV.U32 R3, RZ, RZ, R50 ;  /* 0x000000ffff037224 */ /* 0x000fe400078e0032 */
[----:B------:R-:W-:Y:S02]  /*c380*/  IMAD.MOV.U32 R8, RZ, RZ, R51 ;  /* 0x000000ffff087224 */ /* 0x000fe400078e0033 */
[----:B------:R-:W-:Y:S01]  /*c390*/  @!P1 IMAD.MOV.U32 R52, RZ, RZ, R26 ;  /* 0x000000ffff349224 */ /* 0x000fe200078e001a */
[----:B------:R-:W-:Y:S01]  /*c3a0*/  PRMT R76, R3, 0x7610, R76 ;  /* 0x00007610034c7816 */ /* 0x000fe2000000004c */
[----:B------:R-:W-:Y:S01]  /*c3b0*/  @!P1 IMAD.MOV.U32 R53, RZ, RZ, R27 ;  /* 0x000000ffff359224 */ /* 0x000fe200078e001b */
[----:B------:R-:W-:Y:S01]  /*c3c0*/  PRMT R77, R8, 0x7610, R77 ;  /* 0x00007610084d7816 */ /* 0x000fe2000000004d */
[----:B------:R3:W0:Y:S01]  /*c3d0*/  SHFL.IDX PT, R3, R43, 0x1, 0x181f ;  /* 0x00381f002b037f89 */ /* 0x00062200000e0000 */
[----:B------:R-:W-:-:S02]  /*c3e0*/  IMAD.MOV.U32 R11, RZ, RZ, R52 ;  /* 0x000000ffff0b7224 */ /* 0x000fc400078e0034 */
[----:B----4-:R-:W-:Y:S01]  /*c3f0*/  @!P1 IMAD.MOV.U32 R20, RZ, RZ, R4 ;  /* 0x000000ffff149224 */ /* 0x010fe200078e0004 */
[----:B------:R3:W4:Y:S01]  /*c400*/  SHFL.IDX PT, R8, R10, 0x1, 0x181f ;  /* 0x00381f000a087f89 */ /* 0x00072200000e0000 */
[----:B------:R-:W-:Y:S01]  /*c410*/  @!P1 IMAD.MOV.U32 R21, RZ, RZ, R5 ;  /* 0x000000ffff159224 */ /* 0x000fe200078e0005 */
[----:B------:R-:W-:Y:S01]  /*c420*/  PRMT R46, R11, 0x7610, R46 ;  /* 0x000076100b2e7816 */ /* 0x000fe2000000002e */
[----:B------:R-:W-:Y:S02]  /*c430*/  @!P1 IMAD.MOV.U32 R36, RZ, RZ, R6 ;  /* 0x000000ffff249224 */ /* 0x000fe400078e0006 */
[----:B------:R-:W-:Y:S02]  /*c440*/  @!P1 IMAD.MOV.U32 R37, RZ, RZ, R7 ;  /* 0x000000ffff259224 */ /* 0x000fe400078e0007 */
[----:B------:R-:W-:Y:S02]  /*c450*/  IMAD.MOV.U32 R12, RZ, RZ, R53 ;  /* 0x000000ffff0c7224 */ /* 0x000fe400078e0035 */
[----:B------:R-:W-:-:S02]  /*c460*/  IMAD.MOV.U32 R4, RZ, RZ, R20 ;  /* 0x000000ffff047224 */ /* 0x000fc400078e0014 */
[----:B------:R-:W-:Y:S01]  /*c470*/  IMAD.MOV.U32 R5, RZ, RZ, R21 ;  /* 0x000000ffff057224 */ /* 0x000fe200078e0015 */
[----:B------:R-:W-:Y:S01]  /*c480*/  PRMT R47, R12, 0x7610, R47 ;  /* 0x000076100c2f7816 */ /* 0x000fe2000000002f */
[----:B------:R-:W-:Y:S01]  /*c490*/  IMAD.MOV.U32 R6, RZ, RZ, R36 ;  /* 0x000000ffff067224 */ /* 0x000fe200078e0024 */
[----:B------:R-:W-:Y:S01]  /*c4a0*/  PRMT R78, R4, 0x7610, R78 ;  /* 0x00007610044e7816 */ /* 0x000fe2000000004e */
[----:B------:R-:W-:Y:S01]  /*c4b0*/  IMAD.MOV.U32 R7, RZ, RZ, R37 ;  /* 0x000000ffff077224 */ /* 0x000fe200078e0025 */
[----:B------:R-:W-:Y:S02]  /*c4c0*/  PRMT R79, R5, 0x7610, R79 ;  /* 0x00007610054f7816 */ /* 0x000fe4000000004f */
[----:B------:R-:W-:Y:S02]  /*c4d0*/  PRMT R80, R6, 0x7610, R80 ;  /* 0x0000761006507816 */ /* 0x000fe40000000050 */
[----:B01-3--:R-:W-:-:S07]  /*c4e0*/  PRMT R86, R7, 0x7610, R86 ;  /* 0x0000761007567816 */ /* 0x00bfce0000000056 */
.L_x_2175:
[----:B------:R-:W-:Y:S01]  /*c4f0*/  VIADD R5, R59, 0x20 ;  /* 0x000000203b057836 */ /* 0x000fe20000000000 */
[----:B------:R-:W-:Y:S01]  /*c500*/  BSSY B1, `(.L_x_1832) ;  /* 0x0000012000017945 */ /* 0x000fe20003800000 */
[----:B------:R-:W-:Y:S02]  /*c510*/  CS2R R26, SRZ ;  /* 0x00000000001a7805 */ /* 0x000fe4000001ff00 */
[----:B------:R-:W-:Y:S02]  /*c520*/  CS2R R6, SRZ ;  /* 0x0000000000067805 */ /* 0x000fe4000001ff00 */
[----:B------:R-:W-:Y:S02]  /*c530*/  ISETP.GE.AND P1, PT, R5, R0, PT ;  /* 0x000000000500720c */ /* 0x000fe40003f26270 */
[----:B------:R-:W-:-:S11]  /*c540*/  CS2R R4, SRZ ;  /* 0x0000000000047805 */ /* 0x000fd6000001ff00 */
[----:B------:R-:W-:Y:S05]  /*c550*/  @P1 BRA `(.L_x_1833) ;  /* 0x0000000000301947 */ /* 0x000fea0003800000 */
[----:B------:R-:W-:Y:S02]  /*c560*/  CS2R R26, SRZ ;  /* 0x00000000001a7805 */ /* 0x000fe4000001ff00 */
[----:B------:R-:W-:Y:S02]  /*c570*/  CS2R R4, SRZ ;  /* 0x0000000000047805 */ /* 0x000fe4000001ff00 */
[----:B------:R-:W-:Y:S01]  /*c580*/  CS2R R6, SRZ ;  /* 0x0000000000067805 */ /* 0x000fe2000001ff00 */
[----:B------:R-:W-:Y:S06]  /*c590*/  @P0 BRA `(.L_x_1833) ;  /* 0x0000000000200947 */ /* 0x000fec0003800000 */
[C---:B------:R-:W-:Y:S01]  /*c5a0*/  IMAD.SHL.U32 R15, R16.reuse, 0x2, RZ ;  /* 0x00000002100f7824 */ /* 0x040fe200078e00ff */
[----:B------:R-:W-:-:S04]  /*c5b0*/  SHF.L.U64.HI R6, R16, 0x1, R17 ;  /* 0x0000000110067819 */ /* 0x000fc80000010211 */
[-C--:B----4-:R-:W-:Y:S02]  /*c5c0*/  IADD3 R4, P1, R8, R15.reuse, RZ ;  /* 0x0000000f08047210 */ /* 0x090fe40007f3e0ff */
[----:B------:R-:W-:-:S03]  /*c5d0*/  IADD3 R14, P2, R14, R15, RZ ;  /* 0x0000000f0e0e7210 */ /* 0x000fc60007f5e0ff */
[--C-:B------:R-:W-:Y:S02]  /*c5e0*/  IMAD.X R5, R3, 0x1, R6.reuse, P1 ;  /* 0x0000000103057824 */ /* 0x100fe400008e0606 */
[----:B------:R-:W-:-:S04]  /*c5f0*/  IMAD.X R15, R9, 0x1, R6, P2 ;  /* 0x00000001090f7824 */ /* 0x000fc800010e0606 */
[----:B------:R-:W5:Y:S04]  /*c600*/  LD.E.128 R4, desc[UR54][R4.64] ;  /* 0x0000003604047980 */ /* 0x000f68000c101d00 */
[----:B------:R0:W5:Y:S02]  /*c610*/  LD.E.128 R24, desc[UR54][R14.64] ;  /* 0x000000360e187980 */ /* 0x000164000c101d00 */
.L_x_1833:
[----:B------:R-:W-:Y:S05]  /*c620*/  BSYNC B1 ;  /* 0x0000000000017941 */ /* 0x000fea0003800000 */
.L_x_1832:
[----:B-----5:R-:W-:Y:S01]  /*c630*/  IMAD.MOV.U32 R3, RZ, RZ, R24 ;  /* 0x000000ffff037224 */ /* 0x020fe200078e0018 */
[----:B------:R-:W-:Y:S01]  /*c640*/  UMOV UR4, 0xffffffff ;  /* 0xffffffff00047882 */ /* 0x000fe20000000000 */
[----:B----4-:R-:W-:Y:S02]  /*c650*/  IMAD.MOV.U32 R8, RZ, RZ, R25 ;  /* 0x000000ffff087224 */ /* 0x010fe400078e0019 */
        /* <DEDUP_REMOVED lines=15> */
[----:B------:R-:W1:Y:S01]  /*c750*/  SHFL.IDX PT, R8, R10, 0x2, 0x181f ;  /* 0x00581f000a087f89 */ /* 0x000e6200000e0000 */
[----:B------:R-:W-:-:S03]  /*c760*/  VIADD R9, R59, 0x40 ;  /* 0x000000403b097836 */ /* 0x000fc60000000000 */
[----:B------:R-:W3:Y:S02]  /*c770*/  SHFL.IDX PT, R3, R43, 0x2, 0x181f ;  /* 0x00581f002b037f89 */ /* 0x000ee400000e0000 */
[----:B------:R-:W-:Y:S02]  /*c780*/  ISETP.GE.OR P1, PT, R9, R0, P0 ;  /* 0x000000000900720c */ /* 0x000fe40000726670 */
[----:B0-----:R-:W0:Y:S04]  /*c790*/  SHFL.IDX PT, R14, R44, 0x2, 0x181f ;  /* 0x00581f002c0e7f89 */ /* 0x001e2800000e0000 */
[----:B------:R-:W4:Y:S07]  /*c7a0*/  SHFL.IDX PT, R9, R45, 0x2, 0x181f ;  /* 0x00581f002d097f89 */ /* 0x000f2e00000e0000 */
[C---:B------:R-:W-:Y:S01]  /*c7b0*/  @!P1 IMAD.SHL.U32 R29, R16.reuse, 0x2, RZ ;  /* 0x00000002101d9824 */ /* 0x040fe200078e00ff */
[----:B------:R-:W-:-:S04]  /*c7c0*/  @!P1 SHF.L.U64.HI R28, R16, 0x1, R17 ;  /* 0x00000001101c9819 */ /* 0x000fc80000010211 */
[----:B-1----:R-:W-:-:S05]  /*c7d0*/  @!P1 IADD3 R8, P2, R8, R29, RZ ;  /* 0x0000001d08089210 */ /* 0x002fca0007f5e0ff */
[----:B---3--:R-:W-:Y:S02]  /*c7e0*/  @!P1 IMAD.X R3, R3, 0x1, R28, P2 ;  /* 0x0000000103039824 */ /* 0x008fe400010e061c */
[----:B------:R-:W-:Y:S02]  /*c7f0*/  @!P1 IMAD.MOV.U32 R32, RZ, RZ, R8 ;  /* 0x000000ffff209224 */ /* 0x000fe400078e0008 */
[----:B------:R-:W-:-:S06]  /*c800*/  @!P1 IMAD.MOV.U32 R33, RZ, RZ, R3 ;  /* 0x000000ffff219224 */ /* 0x000fcc00078e0003 */
[----:B------:R-:W3:Y:S01]  /*c810*/  @!P1 LD.E.128 R32, desc[UR54][R32.64] ;  /* 0x0000003620209980 */ /* 0x000ee2000c101d00 */
[----:B0-----:R-:W-:-:S05]  /*c820*/  @!P1 IADD3 R14, P2, R14, R29, RZ ;  /* 0x0000001d0e0e9210 */ /* 0x001fca0007f5e0ff */
[----:B----4-:R-:W-:-:S04]  /*c830*/  @!P1 IMAD.X R9, R9, 0x1, R28, P2 ;  /* 0x0000000109099824 */ /* 0x010fc800010e061c */
[----:B------:R-:W-:-:S05]  /*c840*/  @!P1 IMAD.MOV.U32 R15, RZ, RZ, R9 ;  /* 0x000000ffff0f9224 */ /* 0x000fca00078e0009 */
[----:B------:R-:W4:Y:S01]  /*c850*/  @!P1 LD.E.128 R28, desc[UR54][R14.64] ;  /* 0x000000360e1c9980 */ /* 0x000f22000c101d00 */
[----:B------:R-:W-:Y:S02]  /*c860*/  CS2R R54, SRZ ;  /* 0x0000000000367805 */ /* 0x000fe4000001ff00 */
[----:B------:R-:W-:Y:S02]  /*c870*/  CS2R R56, SRZ ;  /* 0x0000000000387805 */ /* 0x000fe4000001ff00 */
[----:B------:R-:W-:Y:S02]  /*c880*/  CS2R R38, SRZ ;  /* 0x0000000000267805 */ /* 0x000fe4000001ff00 */
[----:B------:R-:W-:Y:S01]  /*c890*/  CS2R R40, SRZ ;  /* 0x0000000000287805 */ /* 0x000fe2000001ff00 */
[----:B---3--:R-:W-:Y:S02]  /*c8a0*/  @!P1 IMAD.MOV.U32 R54, RZ, RZ, R32 ;  /* 0x000000ffff369224 */ /* 0x008fe400078e0020 */
[----:B------:R-:W-:Y:S01]  /*c8b0*/  @!P1 IMAD.MOV.U32 R55, RZ, RZ, R33 ;  /* 0x000000ffff379224 */ /* 0x000fe200078e0021 */
[----:B------:R0:W1:Y:S01]  /*c8c0*/  SHFL.IDX PT, R32, R10, 0x3, 0x181f ;  /* 0x00781f000a207f89 */ /* 0x00006200000e0000 */
[----:B------:R-:W-:-:S02]  /*c8d0*/  IMAD.MOV.U32 R3, RZ, RZ, R54 ;  /* 0x000000ffff037224 */ /* 0x000fc400078e0036 */
[----:B------:R-:W-:Y:S01]  /*c8e0*/  @!P1 IMAD.MOV.U32 R56, RZ, RZ, R34 ;  /* 0x000000ffff389224 */ /* 0x000fe200078e0022 */
[----:B------:R3:W1:Y:S01]  /*c8f0*/  SHFL.IDX PT, R33, R45, 0x3, 0x181f ;  /* 0x00781f002d217f89 */ /* 0x00066200000e0000 */
[----:B------:R-:W-:Y:S01]  /*c900*/  IMAD.MOV.U32 R8, RZ, RZ, R55 ;  /* 0x000000ffff087224 */ /* 0x000fe200078e0037 */
[----:B------:R-:W-:Y:S01]  /*c910*/  PRMT R68, R3, 0x7610, R68 ;  /* 0x0000761003447816 */ /* 0x000fe20000000044 */
[----:B------:R-:W-:Y:S01]  /*c920*/  @!P1 IMAD.MOV.U32 R57, RZ, RZ, R35 ;  /* 0x000000ffff399224 */ /* 0x000fe200078e0023 */
[----:B------:R3:W1:Y:S02]  /*c930*/  SHFL.IDX PT, R3, R43, 0x3, 0x181f ;  /* 0x00781f002b037f89 */ /* 0x00066400000e0000 */
[----:B------:R-:W-:Y:S01]  /*c940*/  PRMT R69, R8, 0x7610, R69 ;  /* 0x0000761008457816 */ /* 0x000fe20000000045 */
[----:B------:R-:W-:Y:S01]  /*c950*/  IMAD.MOV.U32 R8, RZ, RZ, R56 ;  /* 0x000000ffff087224 */ /* 0x000fe200078e0038 */
[----:B------:R3:W1:Y:S01]  /*c960*/  SHFL.IDX PT, R34, R44, 0x3, 0x181f ;  /* 0x00781f002c227f89 */ /* 0x00066200000e0000 */
[----:B------:R-:W-:-:S02]  /*c970*/  IMAD.MOV.U32 R9, RZ, RZ, R57 ;  /* 0x000000ffff097224 */ /* 0x000fc400078e0039 */
[----:B----4-:R-:W-:Y:S01]  /*c980*/  @!P1 IMAD.MOV.U32 R38, RZ, RZ, R28 ;  /* 0x000000ffff269224 */ /* 0x010fe200078e001c */
[----:B------:R-:W-:Y:S01]  /*c990*/  PRMT R48, R8, 0x7610, R48 ;  /* 0x0000761008307816 */ /* 0x000fe20000000030 */
[----:B------:R-:W-:Y:S01]  /*c9a0*/  @!P1 IMAD.MOV.U32 R39, RZ, RZ, R29 ;  /* 0x000000ffff279224 */ /* 0x000fe200078e001d */
[----:B------:R-:W-:Y:S01]  /*c9b0*/  PRMT R49, R9, 0x7610, R49 ;  /* 0x0000761009317816 */ /* 0x000fe20000000031 */
[----:B------:R-:W-:Y:S02]  /*c9c0*/  @!P1 IMAD.MOV.U32 R40, RZ, RZ, R30 ;  /* 0x000000ffff289224 */ /* 0x000fe400078e001e */
[----:B------:R-:W-:Y:S02]  /*c9d0*/  @!P1 IMAD.MOV.U32 R41, RZ, RZ, R31 ;  /* 0x000000ffff299224 */ /* 0x000fe400078e001f */
[----:B------:R-:W-:Y:S02]  /*c9e0*/  IMAD.MOV.U32 R8, RZ, RZ, R38 ;  /* 0x000000ffff087224 */ /* 0x000fe400078e0026 */
[----:B------:R-:W-:-:S02]  /*c9f0*/  IMAD.MOV.U32 R9, RZ, RZ, R39 ;  /* 0x000000ffff097224 */ /* 0x000fc400078e0027 */
[----:B0-----:R-:W-:Y:S01]  /*ca00*/  IMAD.MOV.U32 R10, RZ, RZ, R40 ;  /* 0x000000ffff0a7224 */ /* 0x001fe200078e0028 */
[----:B------:R-:W-:Y:S01]  /*ca10*/  PRMT R72, R8, 0x7610, R72 ;  /* 0x0000761008487816 */ /* 0x000fe20000000048 */
[----:B------:R-:W-:Y:S01]  /*ca20*/  IMAD.MOV.U32 R11, RZ, RZ, R41 ;  /* 0x000000ffff0b7224 */ /* 0x000fe200078e0029 */
[----:B------:R-:W-:Y:S02]  /*ca30*/  PRMT R73, R9, 0x7610, R73 ;  /* 0x0000761009497816 */ /* 0x000fe40000000049 */
[----:B------:R-:W-:Y:S02]  /*ca40*/  CS2R R8, SRZ ;  /* 0x0000000000087805 */ /* 0x000fe4000001ff00 */
[----:B------:R-:W-:Y:S02]  /*ca50*/  PRMT R74, R10, 0x7610, R74 ;  /* 0x000076100a4a7816 */ /* 0x000fe4000000004a */
[----:B-1-3--:R-:W-:-:S07]  /*ca60*/  PRMT R75, R11, 0x7610, R75 ;  /* 0x000076100b4b7816 */ /* 0x00afce000000004b */
.L_x_2185:
[----:B------:R-:W-:Y:S01]  /*ca70*/  VIADD R59, R59, 0x60 ;  /* 0x000000603b3b7836 */ /* 0x000fe20000000000 */
[----:B------:R-:W-:Y:S01]  /*ca80*/  BSSY B1, `(.L_x_1835) ;  /* 0x0000012000017945 */ /* 0x000fe20003800000 */
[----:B------:R-:W-:Y:S02]  /*ca90*/  CS2R R10, SRZ ;  /* 0x00000000000a7805 */ /* 0x000fe4000001ff00 */
[----:B--2---:R-:W-:Y:S02]  /*caa0*/  CS2R R12, SRZ ;  /* 0x00000000000c7805 */ /* 0x004fe4000001ff00 */
[----:B------:R-:W-:Y:S02]  /*cab0*/  CS2R R14, SRZ ;  /* 0x00000000000e7805 */ /* 0x000fe4000001ff00 */
[----:B------:R-:W-:-:S13]  /*cac0*/  ISETP.GE.AND P1, PT, R59, R0, PT ;  /* 0x000000003b00720c */ /* 0x000fda0003f26270 */
[----:B------:R-:W-:Y:S05]  /*cad0*/  @P1 BRA `(.L_x_1836) ;  /* 0x0000000000301947 */ /* 0x000fea0003800000 */
[----:B------:R-:W-:Y:S02]  /*cae0*/  CS2R R10, SRZ ;  /* 0x00000000000a7805 */ /* 0x000fe4000001ff00 */
[----:B------:R-:W-:Y:S02]  /*caf0*/  CS2R R12, SRZ ;  /* 0x00000000000c7805 */ /* 0x000fe4000001ff00 */
[----:B------:R-:W-:Y:S01]  /*cb00*/  CS2R R14, SRZ ;  /* 0x00000000000e7805 */ /* 0x000fe2000001ff00 */
[----:B------:R-:W-:Y:S06]  /*cb10*/  @P0 BRA `(.L_x_1836) ;  /* 0x0000000000200947 */ /* 0x000fec0003800000 */
[C---:B------:R-:W-:Y:S01]  /*cb20*/  IMAD.SHL.U32 R9, R16.reuse, 0x2, RZ ;  /* 0x0000000210097824 */ /* 0x040fe200078e00ff */
[----:B------:R-:W-:-:S04]  /*cb30*/  SHF.L.U64.HI R10, R16, 0x1, R17 ;  /* 0x00000001100a7819 */ /* 0x000fc80000010211 */
[-C--:B------:R-:W-:Y:S02]  /*cb40*/  IADD3 R12, P1, R32, R9.reuse, RZ ;  /* 0x00000009200c7210 */ /* 0x080fe40007f3e0ff */
[----:B------:R-:W-:-:S03]  /*cb50*/  IADD3 R8, P2, R34, R9, RZ ;  /* 0x0000000922087210 */ /* 0x000fc60007f5e0ff */
[--C-:B------:R-:W-:Y:S02]  /*cb60*/  IMAD.X R13, R3, 0x1, R10.reuse, P1 ;  /* 0x00000001030d7824 */ /* 0x100fe400008e060a */
[----:B------:R-:W-:-:S04]  /*cb70*/  IMAD.X R9, R33, 0x1, R10, P2 ;  /* 0x0000000121097824 */ /* 0x000fc800010e060a */
[----:B------:R-:W5:Y:S04]  /*cb80*/  LD.E.128 R12, desc[UR54][R12.64] ;  /* 0x000000360c0c7980 */ /* 0x000f68000c101d00 */
[----:B------:R-:W5:Y:S02]  /*cb90*/  LD.E.128 R8, desc[UR54][R8.64] ;  /* 0x0000003608087980 */ /* 0x000f64000c101d00 */
.L_x_1836:
[----:B------:R-:W-:Y:S05]  /*cba0*/  BSYNC B1 ;  /* 0x0000000000017941 */ /* 0x000fea0003800000 */
.L_x_1835:
[----:B------:R-:W-:Y:S01]  /*cbb0*/  ULEA.HI UR4, UR37, UR37, URZ, 0x1 ;  /* 0x0000002525047291 */ /* 0x000fe2000f8f083f */
[----:B------:R-:W-:Y:S01]  /*cbc0*/  VIADDMNMX R0, R0, -R193, 0x80, PT ;  /* 0x0000008000007446 */ /* 0x000fe200038009c1 */
[----:B-----5:R-:W-:Y:S01]  /*cbd0*/  IMAD.MOV.U32 R3, RZ, RZ, R8 ;  /* 0x000000ffff037224 */ /* 0x020fe200078e0008 */
[----:B------:R-:W-:Y:S01]  /*cbe0*/  BSSY B1, `(.L_x_1837) ;  /* 0x0000018000017945 */ /* 0x000fe20003800000 */
[----:B------:R-:W-:Y:S01]  /*cbf0*/  ULOP3.LUT UR4, UR4, 0xfffffffe, URZ, 0xc0, !UPT ;  /* 0xfffffffe04047892 */ /* 0x000fe2000f8ec03f */
[----:B------:R-:W-:Y:S01]  /*cc00*/  IMAD.MOV.U32 R28, RZ, RZ, R9 ;  /* 0x000000ffff1c7224 */ /* 0x000fe200078e0009 */
[-C--:B------:R-:W-:Y:S01]  /*cc10*/  ISETP.GE.OR P3, PT, R188, R0.reuse, P0 ;  /* 0x00000000bc00720c */ /* 0x080fe20000766670 */
[----:B------:R-:W-:Y:S01]  /*cc20*/  IMAD.MOV.U32 R30, RZ, RZ, R13 ;  /* 0x000000ffff1e7224 */ /* 0x000fe200078e000d */
[----:B------:R-:W-:Y:S01]  /*cc30*/  UIADD3 UR4, UR37, -UR4, URZ ;  /* 0x8000000425047290 */ /* 0x000fe2000fffe03f */
[-C--:B------:R-:W-:Y:S02]  /*cc40*/  ISETP.GE.OR P2, PT, R217, R0.reuse, P0 ;  /* 0x00000000d900720c */ /* 0x080fe40000746670 */
[----:B------:R-:W-:-:S02]  /*cc50*/  ISETP.GE.OR P1, PT, R216, R0, P0 ;  /* 0x00000000d800720c */ /* 0x000fc40000726670 */
[----:B------:R-:W-:Y:S01]  /*cc60*/  ISETP.GE.OR P0, PT, R215, R0, P0 ;  /* 0x00000000d700720c */ /* 0x000fe20000706670 */
[----:B------:R-:W-:Y:S01]  /*cc70*/  IMAD.U32 R29, RZ, RZ, UR4 ;  /* 0x00000004ff1d7e24 */ /* 0x000fe2000f8e00ff */
[----:B------:R-:W-:Y:S01]  /*cc80*/  PRMT R43, R3, 0x7610, R43 ;  /* 0x00007610032b7816 */ /* 0x000fe2000000002b */
[----:B------:R-:W-:Y:S01]  /*cc90*/  IMAD.MOV.U32 R0, RZ, RZ, R10 ;  /* 0x000000ffff007224 */ /* 0x000fe200078e000a */
[----:B------:R-:W-:Y:S01]  /*cca0*/  PRMT R44, R28, 0x7610, R44 ;  /* 0x000076101c2c7816 */ /* 0x000fe2000000002c */
[----:B------:R-:W-:Y:S01]  /*ccb0*/  IMAD.MOV.U32 R3, RZ, RZ, R11 ;  /* 0x000000ffff037224 */ /* 0x000fe200078e000b */
[----:B------:R-:W-:Y:S01]  /*ccc0*/  SHF.L.U32 R29, R29, 0x1f, RZ ;  /* 0x0000001f1d1d7819 */ /* 0x000fe200000006ff */
[----:B------:R-:W-:Y:S01]  /*ccd0*/  IMAD.MOV.U32 R28, RZ, RZ, R12 ;  /* 0x000000ffff1c7224 */ /* 0x000fe200078e000c */
[----:B------:R-:W-:Y:S01]  /*cce0*/  PRMT R45, R0, 0x7610, R45 ;  /* 0x00007610002d7816 */ /* 0x000fe2000000002d */
[----:B------:R-:W-:Y:S01]  /*ccf0*/  IMAD.MOV.U32 R0, RZ, RZ, R14 ;  /* 0x000000ffff007224 */ /* 0x000fe200078e000e */
[----:B------:R-:W0:Y:S01]  /*cd00*/  SYNCS.PHASECHK.TRANS64.TRYWAIT P4, [R18+URZ+0x28800], R29 ;  /* 0x0288001d120075a7 */ /* 0x000e22000808017f */
[----:B------:R-:W-:Y:S01]  /*cd10*/  PRMT R59, R3, 0x7610, R59 ;  /* 0x00007610033b7816 */ /* 0x000fe2000000003b */
[----:B------:R-:W-:Y:S01]  /*cd20*/  IMAD.MOV.U32 R3, RZ, RZ, R15 ;  /* 0x000000ffff037224 */ /* 0x000fe200078e000f */
[----:B------:R-:W-:-:S02]  /*cd30*/  PRMT R70, R28, 0x7610, R70 ;  /* 0x000076101c467816 */ /* 0x000fc40000000046 */
[----:B------:R-:W-:Y:S01]  /*cd40*/  PRMT R71, R30, 0x7610, R71 ;  /* 0x000076101e477816 */ /* 0x000fe20000000047 */
[----:B0-----:R-:W-:Y:S06]  /*cd50*/  @!P4 BRA `(.L_x_1838) ;  /* 0x0000019800a4c947 */ /* 0x001fec0003800000 */
.L_x_2186:
[----:B------:R-:W-:Y:S05]  /*cd60*/  BSYNC B1 ;  /* 0x0000000000017941 */ /* 0x000fea0003800000 */
.L_x_1837:
[----:B------:R-:W-:Y:S04]  /*cd70*/  BSSY B1, `(.L_x_1839) ;  /* 0x0000069000017945 */ /* 0x000fe80003800000 */
[----:B------:R-:W-:Y:S05]  /*cd80*/  @P3 BRA `(.L_x_1840) ;  /* 0x00000004009c3947 */ /* 0x000fea0003800000 */
[----:B------:R-:W-:Y:S02]  /*cd90*/  LEA.HI R28, R58, R207, RZ, 0x1d ;  /* 0x000000cf3a1c7211 */ /* 0x000fe400078fe8ff */
[--C-:B------:R-:W-:Y:S02]  /*cda0*/  SHF.R.U64 R87, R50, 0x10, R51.reuse ;  /* 0x0000001032577819 */ /* 0x100fe40000001233 */
[----:B------:R-:W-:Y:S01]  /*cdb0*/  SHF.R.S32.HI R31, RZ, 0x1f, R28 ;  /* 0x0000001fff1f7819 */ /* 0x000fe2000001141c */
[----:B0-----:R-:W-:Y:S01]  /*cdc0*/  IMAD.SHL.U32 R29, R28, 0x8, RZ ;  /* 0x000000081c1d7824 */ /* 0x001fe200078e00ff */
[----:B------:R-:W-:Y:S02]  /*cdd0*/  SHF.R.U32.HI R50, RZ, 0x10, R51 ;  /* 0x00000010ff327819 */ /* 0x000fe40000011633 */
[----:B------:R-:W-:Y:S02]  /*cde0*/  LEA.HI R31, R31, R28, RZ, 0x3 ;  /* 0x0000001c1f1f7211 */ /* 0x000fe400078f18ff */
[----:B------:R-:W-:-:S02]  /*cdf0*/  LOP3.LUT R29, R29, 0x38, RZ, 0xc0, !PT ;  /* 0x000000381d1d7812 */ /* 0x000fc400078ec0ff */
[----:B------:R-:W-:Y:S01]  /*ce00*/  SHF.R.U64 R51, R20, 0x10, R21 ;  /* 0x0000001014337819 */ /* 0x000fe20000001215 */
[----:B------:R-:W-:Y:S01]  /*ce10*/  IMAD.SHL.U32 R31, R31, 0x400, RZ ;  /* 0x000004001f1f7824 */ /* 0x000fe200078e00ff */
[----:B------:R-:W-:Y:S02]  /*ce20*/  LOP3.LUT R28, R29, 0x1c0, R222, 0xf8, !PT ;  /* 0x000001c01d1c7812 */ /* 0x000fe400078ef8de */
[----:B------:R-:W-:Y:S02]  /*ce30*/  SHF.R.U64 R83, R52, 0x10, R53 ;  /* 0x0000001034537819 */ /* 0x000fe40000001235 */
[----:B------:R-:W-:Y:S02]  /*ce40*/  LOP3.LUT R28, R28, R203, RZ, 0x3c, !PT ;  /* 0x000000cb1c1c7212 */ /* 0x000fe400078e3cff */
[----:B------:R-:W-:Y:S02]  /*ce50*/  LOP3.LUT R31, R31, 0x7fffe000, RZ, 0xc0, !PT ;  /* 0x7fffe0001f1f7812 */ /* 0x000fe400078ec0ff */
[----:B------:R-:W-:-:S02]  /*ce60*/  SHF.R.U32.HI R20, RZ, 0x10, R21 ;  /* 0x00000010ff147819 */ /* 0x000fc40000011615 */
[----:B------:R-:W-:Y:S02]  /*ce70*/  IADD3 R33, R28, R31, R204 ;  /* 0x0000001f1c217210 */ /* 0x000fe40007ffe0cc */
[----:B------:R-:W0:Y:S01]  /*ce80*/  LDS.128 R28, [R205] ;  /* 0x00000000cd1c7984 */ /* 0x000e220000000c00 */
[----:B------:R-:W-:Y:S02]  /*ce90*/  PRMT R78, R78, 0x5410, R51 ;  /* 0x000054104e4e7816 */ /* 0x000fe40000000033 */
[----:B------:R-:W-:Y:S01]  /*cea0*/  IMAD R81, R33, 0x2, R18 ;  /* 0x0000000221517824 */ /* 0x000fe200078e0212 */
[----:B------:R-:W-:Y:S02]  /*ceb0*/  PRMT R52, R46, 0x5410, R83 ;  /* 0x000054102e347816 */ /* 0x000fe40000000053 */
[----:B------:R-:W-:Y:S02]  /*cec0*/  PRMT R76, R76, 0x5410, R87 ;  /* 0x000054104c4c7816 */ /* 0x000fe40000000057 */
[----:B------:R-:W1:Y:S01]  /*ced0*/  LDS.128 R32, [R81+0x10400] ;  /* 0x0104000051207984 */ /* 0x000e620000000c00 */
[----:B------:R-:W-:Y:S01]  /*cee0*/  PRMT R83, R79, 0x5410, R20 ;  /* 0x000054104f537816 */ /* 0x000fe20000000014 */
[----:B------:R-:W-:Y:S01]  /*cef0*/  IMAD.U32 R79, R78, 0x10000, RZ ;  /* 0x000100004e4f7824 */ /* 0x000fe200078e00ff */
[----:B------:R-:W-:Y:S01]  /*cf00*/  SHF.R.U32.HI R82, RZ, 0x10, R53 ;  /* 0x00000010ff527819 */ /* 0x000fe20000011635 */
[----:B------:R-:W-:Y:S01]  /*cf10*/  IMAD.U32 R53, R76, 0x10000, RZ ;  /* 0x000100004c357824 */ /* 0x000fe200078e00ff */
[----:B------:R-:W-:-:S02]  /*cf20*/  SHF.R.U64 R21, R36, 0x10, R37 ;  /* 0x0000001024157819 */ /* 0x000fc40000001225 */
[----:B------:R-:W-:Y:S02]  /*cf30*/  SHF.R.U32.HI R85, RZ, 0x10, R37 ;  /* 0x00000010ff557819 */ /* 0x000fe40000011625 */
[----:B------:R-:W-:Y:S02]  /*cf40*/  PRMT R77, R77, 0x5410, R50 ;  /* 0x000054104d4d7816 */ /* 0x000fe40000000032 */
[----:B------:R-:W-:Y:S02]  /*cf50*/  PRMT R82, R47, 0x5410, R82 ;  /* 0x000054102f527816 */ /* 0x000fe40000000052 */
[----:B------:R-:W-:Y:S01]  /*cf60*/  PRMT R84, R80, 0x5410, R21 ;  /* 0x0000541050547816 */ /* 0x000fe20000000015 */
[----:B------:R-:W-:Y:S01]  /*cf70*/  IMAD.U32 R80, R83, 0x10000, RZ ;  /* 0x0001000053507824 */ /* 0x000fe200078e00ff */
[----:B------:R-:W-:Y:S02]  /*cf80*/  PRMT R85, R86, 0x5410, R85 ;  /* 0x0000541056557816 */ /* 0x000fe40000000055 */
[----:B------:R-:W-:-:S02]  /*cf90*/  LOP3.LUT R78, R78, 0xffff0000, RZ, 0xc0, !PT ;  /* 0xffff00004e4e7812 */ /* 0x000fc400078ec0ff */
[----:B------:R-:W-:Y:S01]  /*cfa0*/  LOP3.LUT R76, R76, 0xffff0000, RZ, 0xc0, !PT ;  /* 0xffff00004c4c7812 */ /* 0x000fe200078ec0ff */
[----:B------:R-:W-:Y:S01]  /*cfb0*/  IMAD.U32 R86, R85, 0x10000, RZ ;  /* 0x0001000055567824 */ /* 0x000fe200078e00ff */
        /* <DEDUP_REMOVED lines=13> */
[C---:B------:R-:W-:Y:S01]  /*d090*/  FMUL.FTZ R87, R46.reuse, R79 ;  /* 0x0000004f2e577220 */ /* 0x040fe20000410000 */
[-C--:B------:R-:W-:Y:S01]  /*d0a0*/  FMUL.FTZ R91, R46, R53.reuse ;  /* 0x000000352e5b7220 */ /* 0x080fe20000410000 */
[C---:B------:R-:W-:Y:S01]  /*d0b0*/  IMAD.U32 R46, R77.reuse, 0x10000, RZ ;  /* 0x000100004d2e7824 */ /* 0x040fe200078e00ff */
[----:B------:R-:W-:Y:S01]  /*d0c0*/  LOP3.LUT R77, R77, 0xffff0000, RZ, 0xc0, !PT ;  /* 0xffff00004d4d7812 */ /* 0x000fe200078ec0ff */
[----:B------:R-:W-:Y:S01]  /*d0d0*/  FFMA.FTZ R87, R20, R53, -R87 ;  /* 0x0000003514577223 */ /* 0x000fe20000010857 */
[----:B------:R-:W-:Y:S01]  /*d0e0*/  FMUL.FTZ R53, R47, R80 ;  /* 0x000000502f357220 */ /* 0x000fe20000410000 */
[----:B------:R-:W-:-:S02]  /*d0f0*/  IMAD.U32 R51, R35, 0x10000, RZ ;  /* 0x0001000023337824 */ /* 0x000fc400078e00ff */
[----:B------:R-:W-:Y:S01]  /*d100*/  FFMA.FTZ R91, R20, R79, R91 ;  /* 0x0000004f145b7223 */ /* 0x000fe2000001005b */
[----:B------:R-:W-:Y:S02]  /*d110*/  IMAD.U32 R20, R82, 0x10000, RZ ;  /* 0x0001000052147824 */ /* 0x000fe400078e00ff */
[-C--:B------:R-:W-:Y:S01]  /*d120*/  FMUL.FTZ R47, R47, R46.reuse ;  /* 0x0000002e2f2f7220 */ /* 0x080fe20000410000 */
[C---:B------:R-:W-:Y:S01]  /*d130*/  FFMA.FTZ R53, R36.reuse, R46, -R53 ;  /* 0x0000002e24357223 */ /* 0x040fe20000010835 */
[C---:B------:R-:W-:Y:S01]  /*d140*/  FMUL.FTZ R46, R51.reuse, R86 ;  /* 0x00000056332e7220 */ /* 0x040fe20000410000 */
[----:B------:R-:W-:Y:S01]  /*d150*/  FMUL.FTZ R79, R51, R20 ;  /* 0x00000014334f7220 */ /* 0x000fe20000410000 */
[----:B------:R-:W-:Y:S01]  /*d160*/  FFMA.FTZ R47, R36, R80, R47 ;  /* 0x00000050242f7223 */ /* 0x000fe2000001002f */
[C---:B------:R-:W-:Y:S01]  /*d170*/  FMUL.FTZ R36, R32.reuse, R76 ;  /* 0x0000004c20247220 */ /* 0x040fe20000410000 */
[----:B------:R-:W-:Y:S01]  /*d180*/  FFMA.FTZ R51, R37, R20, -R46 ;  /* 0x0000001425337223 */ /* 0x000fe2000001082e */
[----:B------:R-:W-:Y:S01]  /*d190*/  FMUL.FTZ R20, R32, R78 ;  /* 0x0000004e20147220 */ /* 0x000fe20000410000 */
[----:B------:R-:W-:-:S02]  /*d1a0*/  IMAD.U32 R50, R34, 0x10000, RZ ;  /* 0x0001000022327824 */ /* 0x000fc400078e00ff */
[C---:B------:R-:W-:Y:S01]  /*d1b0*/  FFMA.FTZ R36, R21.reuse, R78, R36 ;  /* 0x0000004e15247223 */ /* 0x040fe20000010024 */
[----:B------:R-:W-:Y:S02]  /*d1c0*/  IMAD.U32 R32, R84, 0x10000, RZ ;  /* 0x0001000054207824 */ /* 0x000fe400078e00ff */
[----:B------:R-:W-:Y:S01]  /*d1d0*/  FFMA.FTZ R76, R21, R76, -R20 ;  /* 0x0000004c154c7223 */ /* 0x000fe20000010814 */
[----:B------:R-:W-:Y:S02]  /*d1e0*/  IMAD.U32 R20, R52, 0x10000, RZ ;  /* 0x0001000034147824 */ /* 0x000fe400078e00ff */
[----:B------:R-:W-:Y:S01]  /*d1f0*/  FFMA.FTZ R79, R37, R86, R79 ;  /* 0x00000056254f7223 */ /* 0x000fe2000001004f */
[----:B------:R-:W-:Y:S01]  /*d200*/  FMUL.FTZ R78, R50, R32 ;  /* 0x00000020324e7220 */ /* 0x000fe20000410000 */
[C---:B------:R-:W-:Y:S01]  /*d210*/  FMUL.FTZ R37, R33.reuse, R83 ;  /* 0x0000005321257220 */ /* 0x040fe20000410000 */
[-C--:B------:R-:W-:Y:S01]  /*d220*/  FMUL.FTZ R80, R33, R77.reuse ;  /* 0x0000004d21507220 */ /* 0x080fe20000410000 */
[----:B------:R-:W-:Y:S01]  /*d230*/  LOP3.LUT R34, R34, 0xffff0000, RZ, 0xc0, !PT ;  /* 0xffff000022227812 */ /* 0x000fe200078ec0ff */
[-C--:B------:R-:W-:Y:S01]  /*d240*/  FMUL.FTZ R50, R50, R20.reuse ;  /* 0x0000001432327220 */ /* 0x080fe20000410000 */
[----:B------:R-:W-:Y:S01]  /*d250*/  FFMA.FTZ R78, R29, R20, -R78 ;  /* 0x000000141d4e7223 */ /* 0x000fe2000001084e */
[----:B------:R-:W-:Y:S01]  /*d260*/  LOP3.LUT R33, R84, 0xffff0000, RZ, 0xc0, !PT ;  /* 0xffff000054217812 */ /* 0x000fe200078ec0ff */
[----:B------:R-:W-:Y:S01]  /*d270*/  FFMA.FTZ R46, R28, R77, -R37 ;  /* 0x0000004d1c2e7223 */ /* 0x000fe20000010825 */
[----:B------:R-:W-:Y:S01]  /*d280*/  LOP3.LUT R35, R35, 0xffff0000, RZ, 0xc0, !PT ;  /* 0xffff000023237812 */ /* 0x000fe200078ec0ff */
[----:B------:R-:W-:Y:S01]  /*d290*/  FFMA.FTZ R50, R29, R32, R50 ;  /* 0x000000201d327223 */ /* 0x000fe20000010032 */
[----:B------:R-:W-:Y:S01]  /*d2a0*/  LOP3.LUT R21, R52, 0xffff0000, RZ, 0xc0, !PT ;  /* 0xffff000034157812 */ /* 0x000fe200078ec0ff */
[----:B------:R-:W-:Y:S01]  /*d2b0*/  FFMA.FTZ R80, R28, R83, R80 ;  /* 0x000000531c507223 */ /* 0x000fe20000010050 */
[----:B------:R-:W-:Y:S01]  /*d2c0*/  LOP3.LUT R20, R85, 0xffff0000, RZ, 0xc0, !PT ;  /* 0xffff000055147812 */ /* 0x000fe200078ec0ff */
[----:B------:R-:W-:Y:S01]  /*d2d0*/  FMUL.FTZ R29, R34, R33 ;  /* 0x00000021221d7220 */ /* 0x000fe20000410000 */
[----:B------:R-:W-:Y:S01]  /*d2e0*/  LOP3.LUT R82, R82, 0xffff0000, RZ, 0xc0, !PT ;  /* 0xffff000052527812 */ /* 0x000fe200078ec0ff */
[----:B------:R-:W-:Y:S01]  /*d2f0*/  FMUL.FTZ R34, R34, R21 ;  /* 0x0000001522227220 */ /* 0x000fe20000410000 */
[----:B------:R-:W-:Y:S01]  /*d300*/  F2FP.BF16.F32.PACK_AB R32, R36, R91 ;  /* 0x0000005b2420723e */ /* 0x000fe200000010ff */
[C---:B------:R-:W-:Y:S01]  /*d310*/  FMUL.FTZ R28, R35.reuse, R20 ;  /* 0x00000014231c7220 */ /* 0x040fe20000410000 */
[C---:B------:R-:W-:Y:S01]  /*d320*/  FFMA.FTZ R21, R30.reuse, R21, -R29 ;  /* 0x000000151e157223 */ /* 0x040fe2000001081d */
[-C--:B------:R-:W-:Y:S01]  /*d330*/  FMUL.FTZ R37, R35, R82.reuse ;  /* 0x0000005223257220 */ /* 0x080fe20000410000 */
[----:B------:R-:W-:Y:S01]  /*d340*/  FFMA.FTZ R35, R30, R33, R34 ;  /* 0x000000211e237223 */ /* 0x000fe20000010022 */
[C---:B------:R-:W-:Y:S01]  /*d350*/  FFMA.FTZ R82, R31.reuse, R82, -R28 ;  /* 0x000000521f527223 */ /* 0x040fe2000001081c */
[----:B------:R-:W-:Y:S01]  /*d360*/  F2FP.BF16.F32.PACK_AB R28, R76, R87 ;  /* 0x000000574c1c723e */ /* 0x000fe200000010ff */
[----:B------:R-:W-:Y:S01]  /*d370*/  FFMA.FTZ R20, R31, R20, R37 ;  /* 0x000000141f147223 */ /* 0x000fe20000010025 */
[----:B------:R-:W-:-:S02]  /*d380*/  F2FP.BF16.F32.PACK_AB R29, R46, R53 ;  /* 0x000000352e1d723e */ /* 0x000fc400000010ff */
[----:B------:R-:W-:Y:S02]  /*d390*/  F2FP.BF16.F32.PACK_AB R30, R21, R78 ;  /* 0x0000004e151e723e */ /* 0x000fe400000010ff */
[----:B------:R-:W-:Y:S02]  /*d3a0*/  F2FP.BF16.F32.PACK_AB R34, R35, R50 ;  /* 0x000000322322723e */ /* 0x000fe400000010ff */
[----:B------:R-:W-:Y:S02]  /*d3b0*/  F2FP.BF16.F32.PACK_AB R31, R82, R51 ;  /* 0x00000033521f723e */ /* 0x000fe400000010ff */
[----:B------:R-:W-:Y:S02]  /*d3c0*/  F2FP.BF16.F32.PACK_AB R33, R80, R47 ;  /* 0x0000002f5021723e */ /* 0x000fe400000010ff */
[----:B------:R-:W-:Y:S01]  /*d3d0*/  F2FP.BF16.F32.PACK_AB R35, R20, R79 ;  /* 0x0000004f1423723e */ /* 0x000fe200000010ff */
[----:B------:R1:W-:Y:S04]  /*d3e0*/  STS.128 [R205], R28 ;  /* 0x0000001ccd007388 */ /* 0x0003e80000000c00 */
[----:B------:R1:W-:Y:S02]  /*d3f0*/  STS.128 [R81+0x10400], R32 ;  /* 0x0104002051007388 */ /* 0x0003e40000000c00 */
.L_x_1840:
[----:B------:R-:W-:Y:S05]  /*d400*/  BSYNC B1 ;  /* 0x0000000000017941 */ /* 0x000fea0003800000 */
.L_x_1839:
[----:B------:R-:W-:Y:S04]  /*d410*/  BSSY B1, `(.L_x_1841) ;  /* 0x0000068000017945 */ /* 0x000fe80003800000 */
[----:B------:R-:W-:Y:S05]  /*d420*/  @P2 BRA `(.L_x_1842) ;  /* 0x0000000400982947 */ /* 0x000fea0003800000 */
[----:B------:R-:W-:Y:S02]  /*d430*/  LEA.HI R20, R58, R207, RZ, 0x1d ;  /* 0x000000cf3a147211 */ /* 0x000fe400078fe8ff */
[--C-:B------:R-:W-:Y:S02]  /*d440*/  SHF.R.U64 R37, R6, 0x10, R7.reuse ;  /* 0x0000001006257819 */ /* 0x100fe40000001207 */
[----:B------:R-:W-:Y:S01]  /*d450*/  SHF.R.S32.HI R21, RZ, 0x1f, R20 ;  /* 0x0000001fff157819 */ /* 0x000fe20000011414 */
[----:B-1----:R-:W-:Y:S01]  /*d460*/  IMAD.SHL.U32 R28, R20, 0x8, RZ ;  /* 0x00000008141c7824 */ /* 0x002fe200078e00ff */
[----:B------:R-:W-:Y:S02]  /*d470*/  SHF.R.U32.HI R6, RZ, 0x10, R7 ;  /* 0x00000010ff067819 */ /* 0x000fe40000011607 */
[----:B------:R-:W-:Y:S02]  /*d480*/  LEA.HI R21, R21, R20, RZ, 0x3 ;  /* 0x0000001415157211 */ /* 0x000fe400078f18ff */
[----:B------:R-:W-:-:S02]  /*d490*/  LOP3.LUT R20, R199, 0x38, R28, 0xf8, !PT ;  /* 0x00000038c7147812 */ /* 0x000fc400078ef81c */
[----:B------:R-:W-:Y:S01]  /*d4a0*/  SHF.R.U64 R7, R24, 0x10, R25 ;  /* 0x0000001018077819 */ /* 0x000fe20000001219 */
[----:B------:R-:W-:Y:S01]  /*d4b0*/  IMAD.SHL.U32 R28, R21, 0x400, RZ ;  /* 0x00000400151c7824 */ /* 0x000fe200078e00ff */
[----:B------:R-:W-:Y:S02]  /*d4c0*/  LOP3.LUT R21, R20, R225, RZ, 0x3c, !PT ;  /* 0x000000e114157212 */ /* 0x000fe400078e3cff */
[----:B------:R-:W-:Y:S02]  /*d4d0*/  SHF.R.U64 R47, R4, 0x10, R5 ;  /* 0x00000010042f7819 */ /* 0x000fe40000001205 */
[----:B------:R-:W-:Y:S02]  /*d4e0*/  LOP3.LUT R28, R28, 0x7fffe000, RZ, 0xc0, !PT ;  /* 0x7fffe0001c1c7812 */ /* 0x000fe400078ec0ff */
[----:B------:R-:W-:Y:S02]  /*d4f0*/  PRMT R60, R60, 0x5410, R7 ;  /* 0x000054103c3c7816 */ /* 0x000fe40000000007 */
[----:B------:R-:W-:-:S02]  /*d500*/  IADD3 R21, R21, R28, R202 ;  /* 0x0000001c15157210 */ /* 0x000fc40007ffe0ca */
[----:B0-----:R-:W0:Y:S01]  /*d510*/  LDS.128 R28, [R214] ;  /* 0x00000000d61c7984 */ /* 0x001e220000000c00 */
[----:B------:R-:W-:Y:S02]  /*d520*/  SHF.R.U32.HI R4, RZ, 0x10, R5 ;  /* 0x00000010ff047819 */ /* 0x000fe40000011605 */
[----:B------:R-:W-:Y:S01]  /*d530*/  IMAD R21, R21, 0x2, R18 ;  /* 0x0000000215157824 */ /* 0x000fe200078e0212 */
[----:B------:R-:W-:Y:S02]  /*d540*/  SHF.R.U32.HI R24, RZ, 0x10, R25 ;  /* 0x00000010ff187819 */ /* 0x000fe40000011619 */
[----:B------:R-:W-:Y:S02]  /*d550*/  SHF.R.U64 R5, R26, 0x10, R27 ;  /* 0x000000101a057819 */ /* 0x000fe4000000121b */
[----:B------:R-:W1:Y:S01]  /*d560*/  LDS.128 R32, [R21+0x10400] ;  /* 0x0104000015207984 */ /* 0x000e620000000c00 */
[----:B------:R-:W-:Y:S02]  /*d570*/  PRMT R64, R64, 0x5410, R47 ;  /* 0x0000541040407816 */ /* 0x000fe4000000002f */
[----:B------:R-:W-:Y:S01]  /*d580*/  PRMT R66, R66, 0x5410, R37 ;  /* 0x0000541042427816 */ /* 0x000fe20000000025 */
[----:B------:R-:W-:Y:S01]  /*d590*/  IMAD.U32 R37, R60, 0x10000, RZ ;  /* 0x000100003c257824 */ /* 0x000fe200078e00ff */
[----:B------:R-:W-:Y:S01]  /*d5a0*/  SHF.R.U32.HI R26, RZ, 0x10, R27 ;  /* 0x00000010ff1a7819 */ /* 0x000fe2000001161b */
[----:B------:R-:W-:Y:S01]  /*d5b0*/  IMAD.U32 R36, R64, 0x10000, RZ ;  /* 0x0001000040247824 */ /* 0x000fe200078e00ff */
[----:B------:R-:W-:-:S02]  /*d5c0*/  PRMT R65, R65, 0x5410, R4 ;  /* 0x0000541041417816 */ /* 0x000fc40000000004 */
[----:B------:R-:W-:Y:S02]  /*d5d0*/  PRMT R63, R63, 0x5410, R26 ;  /* 0x000054103f3f7816 */ /* 0x000fe4000000001a */
[----:B------:R-:W-:Y:S02]  /*d5e0*/  PRMT R61, R61, 0x5410, R24 ;  /* 0x000054103d3d7816 */ /* 0x000fe40000000018 */
[----:B------:R-:W-:Y:S02]  /*d5f0*/  PRMT R62, R62, 0x5410, R5 ;  /* 0x000054103e3e7816 */ /* 0x000fe40000000005 */
[----:B------:R-:W-:Y:S02]  /*d600*/  PRMT R67, R67, 0x5410, R6 ;  /* 0x0000541043437816 */ /* 0x000fe40000000006 */
        /* <DEDUP_REMOVED lines=16> */
[----:B------:R-:W-:Y:S01]  /*d710*/  IMAD.U32 R33, R35, 0x10000, RZ ;  /* 0x0001000023217824 */ /* 0x000fe200078e00ff */
[----:B------:R-:W-:Y:S01]  /*d720*/  LOP3.LUT R31, R34, 0xffff0000, RZ, 0xc0, !PT ;  /* 0xffff0000221f7812 */ /* 0x000fe200078ec0ff */
[----:B------:R-:W-:Y:S01]  /*d730*/  FFMA.FTZ R47, R4, R36, -R47 ;  /* 0x00000024042f7223 */ /* 0x000fe2000001082f */
[----:B------:R-:W-:-:S02]  /*d740*/  IMAD.U32 R36, R63, 0x10000, RZ ;  /* 0x000100003f247824 */ /* 0x000fc400078e00ff */
[----:B------:R-:W-:Y:S01]  /*d750*/  FFMA.FTZ R51, R4, R37, R51 ;  /* 0x0000002504337223 */ /* 0x000fe20000010033 */
[----:B------:R-:W-:Y:S01]  /*d760*/  IMAD.U32 R29, R34, 0x10000, RZ ;  /* 0x00010000221d7824 */ /* 0x000fe200078e00ff */
[----:B------:R-:W-:Y:S01]  /*d770*/  LOP3.LUT R34, R35, 0xffff0000, RZ, 0xc0, !PT ;  /* 0xffff000023227812 */ /* 0x000fe200078ec0ff */
[----:B------:R-:W-:Y:S02]  /*d780*/  IMAD.U32 R35, R61, 0x10000, RZ ;  /* 0x000100003d237824 */ /* 0x000fe400078e00ff */
[----:B------:R-:W-:Y:S01]  /*d790*/  FMUL.FTZ R37, R33, R36 ;  /* 0x0000002421257220 */ /* 0x000fe20000410000 */
[----:B------:R-:W-:Y:S01]  /*d7a0*/  IMAD.U32 R25, R65, 0x10000, RZ ;  /* 0x0001000041197824 */ /* 0x000fe200078e00ff */
[----:B------:R-:W-:Y:S01]  /*d7b0*/  LOP3.LUT R61, R61, 0xffff0000, RZ, 0xc0, !PT ;  /* 0xffff00003d3d7812 */ /* 0x000fe200078ec0ff */
[----:B------:R-:W-:Y:S02]  /*d7c0*/  IMAD.U32 R4, R67, 0x10000, RZ ;  /* 0x0001000043047824 */ /* 0x000fe400078e00ff */
[C---:B------:R-:W-:Y:S01]  /*d7d0*/  FMUL.FTZ R53, R27.reuse, R35 ;  /* 0x000000231b357220 */ /* 0x040fe20000410000 */
[-C--:B------:R-:W-:Y:S01]  /*d7e0*/  FMUL.FTZ R27, R27, R25.reuse ;  /* 0x000000191b1b7220 */ /* 0x080fe20000410000 */
[----:B------:R-:W-:Y:S01]  /*d7f0*/  LOP3.LUT R65, R65, 0xffff0000, RZ, 0xc0, !PT ;  /* 0xffff000041417812 */ /* 0x000fe200078ec0ff */
[-C--:B------:R-:W-:Y:S01]  /*d800*/  FMUL.FTZ R33, R33, R4.reuse ;  /* 0x0000000421217220 */ /* 0x080fe20000410000 */
[----:B------:R-:W-:Y:S01]  /*d810*/  FFMA.FTZ R37, R24, R4, -R37 ;  /* 0x0000000418257223 */ /* 0x000fe20000010825 */
[----:B------:R-:W-:Y:S01]  /*d820*/  FMUL.FTZ R4, R26, R60 ;  /* 0x0000003c1a047220 */ /* 0x000fe20000410000 */
[C---:B------:R-:W-:Y:S01]  /*d830*/  FFMA.FTZ R53, R6.reuse, R25, -R53 ;  /* 0x0000001906357223 */ /* 0x040fe20000010835 */
[----:B------:R-:W-:Y:S01]  /*d840*/  FFMA.FTZ R25, R6, R35, R27 ;  /* 0x0000002306197223 */ /* 0x000fe2000001001b */
[-C--:B------:R-:W-:Y:S01]  /*d850*/  FMUL.FTZ R26, R26, R64.reuse ;  /* 0x000000401a1a7220 */ /* 0x080fe20000410000 */
[----:B------:R-:W-:Y:S01]  /*d860*/  FFMA.FTZ R64, R5, R64, -R4 ;  /* 0x0000004005407223 */ /* 0x000fe20000010804 */
[----:B------:R-:W-:-:S02]  /*d870*/  IMAD.U32 R6, R62, 0x10000, RZ ;  /* 0x000100003e067824 */ /* 0x000fc400078e00ff */
[----:B------:R-:W-:Y:S01]  /*d880*/  FMUL.FTZ R27, R32, R61 ;  /* 0x0000003d201b7220 */ /* 0x000fe20000410000 */
[----:B------:R-:W-:Y:S02]  /*d890*/  IMAD.U32 R4, R66, 0x10000, RZ ;  /* 0x0001000042047824 */ /* 0x000fe400078e00ff */
[-C--:B------:R-:W-:Y:S01]  /*d8a0*/  FMUL.FTZ R32, R32, R65.reuse ;  /* 0x0000004120207220 */ /* 0x080fe20000410000 */
[----:B------:R-:W-:Y:S01]  /*d8b0*/  LOP3.LUT R62, R62, 0xffff0000, RZ, 0xc0, !PT ;  /* 0xffff00003e3e7812 */ /* 0x000fe200078ec0ff */
[----:B------:R-:W-:Y:S01]  /*d8c0*/  FFMA.FTZ R33, R24, R36, R33 ;  /* 0x0000002418217223 */ /* 0x000fe20000010021 */
[----:B------:R-:W-:Y:S01]  /*d8d0*/  LOP3.LUT R66, R66, 0xffff0000, RZ, 0xc0, !PT ;  /* 0xffff000042427812 */ /* 0x000fe200078ec0ff */
[----:B------:R-:W-:Y:S01]  /*d8e0*/  FFMA.FTZ R24, R5, R60, R26 ;  /* 0x0000003c05187223 */ /* 0x000fe2000001001a */
[----:B------:R-:W-:Y:S01]  /*d8f0*/  LOP3.LUT R63, R63, 0xffff0000, RZ, 0xc0, !PT ;  /* 0xffff00003f3f7812 */ /* 0x000fe200078ec0ff */
[C---:B------:R-:W-:Y:S01]  /*d900*/  FFMA.FTZ R26, R28.reuse, R65, -R27 ;  /* 0x000000411c1a7223 */ /* 0x040fe2000001081b */
[----:B------:R-:W-:Y:S01]  /*d910*/  LOP3.LUT R67, R67, 0xffff0000, RZ, 0xc0, !PT ;  /* 0xffff000043437812 */ /* 0x000fe200078ec0ff */
[----:B------:R-:W-:Y:S01]  /*d920*/  FFMA.FTZ R32, R28, R61, R32 ;  /* 0x0000003d1c207223 */ /* 0x000fe20000010020 */
[C---:B------:R-:W-:Y:S01]  /*d930*/  FMUL.FTZ R36, R29.reuse, R6 ;  /* 0x000000061d247220 */ /* 0x040fe20000410000 */
[----:B------:R-:W-:Y:S01]  /*d940*/  FMUL.FTZ R28, R29, R4 ;  /* 0x000000041d1c7220 */ /* 0x000fe20000410000 */
        /* <DEDUP_REMOVED lines=20> */
.L_x_1842:
[----:B------:R-:W-:Y:S05]  /*da90*/  BSYNC B1 ;  /* 0x0000000000017941 */ /* 0x000fea0003800000 */
.L_x_1841:
[----:B------:R-:W-:Y:S04]  /*daa0*/  BSSY B1, `(.L_x_1843) ;  /* 0x0000068000017945 */ /* 0x000fe80003800000 */
[----:B------:R-:W-:Y:S05]  /*dab0*/  @P1 BRA `(.L_x_1844) ;  /* 0x0000000400981947 */ /* 0x000fea0003800000 */
[----:B--2---:R-:W-:Y:S02]  /*dac0*/  LEA.HI R4, R58, R207, RZ, 0x1d ;  /* 0x000000cf3a047211 */ /* 0x004fe400078fe8ff */
[----:B-1----:R-:W-:Y:S02]  /*dad0*/  SHF.R.U64 R31, R38, 0x10, R39 ;  /* 0x00000010261f7819 */ /* 0x002fe40000001227 */
[----:B------:R-:W-:Y:S01]  /*dae0*/  SHF.R.S32.HI R5, RZ, 0x1f, R4 ;  /* 0x0000001fff057819 */ /* 0x000fe20000011404 */
[----:B------:R-:W-:Y:S01]  /*daf0*/  IMAD.SHL.U32 R6, R4, 0x8, RZ ;  /* 0x0000000804067824 */ /* 0x000fe200078e00ff */
[----:B------:R-:W-:Y:S02]  /*db00*/  SHF.R.U64 R35, R54, 0x10, R55 ;  /* 0x0000001036237819 */ /* 0x000fe40000001237 */
[----:B------:R-:W-:Y:S02]  /*db10*/  LEA.HI R4, R5, R4, RZ, 0x3 ;  /* 0x0000000405047211 */ /* 0x000fe400078f18ff */
[----:B------:R-:W-:-:S02]  /*db20*/  LOP3.LUT R5, R197, 0x38, R6, 0xf8, !PT ;  /* 0x00000038c5057812 */ /* 0x000fc400078ef806 */
[----:B------:R-:W-:Y:S01]  /*db30*/  PRMT R72, R72, 0x5410, R31 ;  /* 0x0000541048487816 */ /* 0x000fe2000000001f */
[----:B------:R-:W-:Y:S01]  /*db40*/  IMAD.SHL.U32 R6, R4, 0x400, RZ ;  /* 0x0000040004067824 */ /* 0x000fe200078e00ff */
[----:B------:R-:W-:Y:S02]  /*db50*/  LOP3.LUT R4, R5, R224, RZ, 0x3c, !PT ;  /* 0x000000e005047212 */ /* 0x000fe400078e3cff */
[----:B------:R-:W-:Y:S01]  /*db60*/  SHF.R.U32.HI R38, RZ, 0x10, R39 ;  /* 0x00000010ff267819 */ /* 0x000fe20000011627 */
[----:B------:R-:W-:Y:S01]  /*db70*/  IMAD.U32 R36, R72, 0x10000, RZ ;  /* 0x0001000048247824 */ /* 0x000fe200078e00ff */
[----:B------:R-:W-:Y:S02]  /*db80*/  LOP3.LUT R6, R6, 0x7fffe000, RZ, 0xc0, !PT ;  /* 0x7fffe00006067812 */ /* 0x000fe400078ec0ff */
[----:B------:R-:W-:Y:S02]  /*db90*/  PRMT R68, R68, 0x5410, R35 ;  /* 0x0000541044447816 */ /* 0x000fe40000000023 */
[----:B------:R-:W-:-:S02]  /*dba0*/  IADD3 R21, R4, R6, R201 ;  /* 0x0000000604157210 */ /* 0x000fc40007ffe0c9 */
[----:B------:R-:W1:Y:S01]  /*dbb0*/  LDS.128 R4, [R213] ;  /* 0x00000000d5047984 */ /* 0x000e620000000c00 */
[----:B------:R-:W-:Y:S01]  /*dbc0*/  SHF.R.U32.HI R54, RZ, 0x10, R55 ;  /* 0x00000010ff367819 */ /* 0x000fe20000011637 */
[----:B------:R-:W-:Y:S01]  /*dbd0*/  IMAD.U32 R35, R68, 0x10000, RZ ;  /* 0x0001000044237824 */ /* 0x000fe200078e00ff */
[--C-:B0-----:R-:W-:Y:S01]  /*dbe0*/  SHF.R.U64 R29, R40, 0x10, R41.reuse ;  /* 0x00000010281d7819 */ /* 0x101fe20000001229 */
[----:B------:R-:W-:Y:S01]  /*dbf0*/  IMAD R21, R21, 0x2, R18 ;  /* 0x0000000215157824 */ /* 0x000fe200078e0212 */
[----:B------:R-:W-:Y:S02]  /*dc00*/  PRMT R73, R73, 0x5410, R38 ;  /* 0x0000541049497816 */ /* 0x000fe40000000026 */
[----:B------:R-:W-:Y:S02]  /*dc10*/  SHF.R.U32.HI R40, RZ, 0x10, R41 ;  /* 0x00000010ff287819 */ /* 0x000fe40000011629 */
[----:B------:R-:W0:Y:S01]  /*dc20*/  LDS.128 R24, [R21+0x10400] ;  /* 0x0104000015187984 */ /* 0x000e220000000c00 */
[----:B------:R-:W-:Y:S01]  /*dc30*/  SHF.R.U64 R33, R56, 0x10, R57 ;  /* 0x0000001038217819 */ /* 0x000fe20000001239 */
[----:B------:R-:W-:Y:S01]  /*dc40*/  IMAD.U32 R39, R73, 0x10000, RZ ;  /* 0x0001000049277824 */ /* 0x000fe200078e00ff */
[----:B------:R-:W-:-:S02]  /*dc50*/  PRMT R69, R69, 0x5410, R54 ;  /* 0x0000541045457816 */ /* 0x000fc40000000036 */
[----:B------:R-:W-:Y:S02]  /*dc60*/  SHF.R.U32.HI R56, RZ, 0x10, R57 ;  /* 0x00000010ff387819 */ /* 0x000fe40000011639 */
[----:B------:R-:W-:Y:S02]  /*dc70*/  PRMT R75, R75, 0x5410, R40 ;  /* 0x000054104b4b7816 */ /* 0x000fe40000000028 */
[----:B------:R-:W-:Y:S02]  /*dc80*/  PRMT R49, R49, 0x5410, R56 ;  /* 0x0000541031317816 */ /* 0x000fe40000000038 */
[----:B------:R-:W-:Y:S01]  /*dc90*/  PRMT R74, R74, 0x5410, R29 ;  /* 0x000054104a4a7816 */ /* 0x000fe2000000001d */
[----:B------:R-:W-:Y:S01]  /*dca0*/  IMAD.U32 R41, R75, 0x10000, RZ ;  /* 0x000100004b297824 */ /* 0x000fe200078e00ff */
[----:B------:R-:W-:Y:S01]  /*dcb0*/  PRMT R48, R48, 0x5410, R33 ;  /* 0x0000541030307816 */ /* 0x000fe20000000021 */
[C---:B-1----:R-:W-:Y:S01]  /*dcc0*/  IMAD.U32 R20, R4.reuse, 0x10000, RZ ;  /* 0x0001000004147824 */ /* 0x042fe200078e00ff */
[----:B------:R-:W-:Y:S01]  /*dcd0*/  LOP3.LUT R4, R4, 0xffff0000, RZ, 0xc0, !PT ;  /* 0xffff000004047812 */ /* 0x000fe200078ec0ff */
        /* <DEDUP_REMOVED lines=10> */
[C---:B------:R-:W-:Y:S01]  /*dd80*/  FMUL.FTZ R37, R31.reuse, R36 ;  /* 0x000000241f257220 */ /* 0x040fe20000410000 */
[----:B------:R-:W-:Y:S01]  /*dd90*/  FMUL.FTZ R47, R31, R35 ;  /* 0x000000231f2f7220 */ /* 0x000fe20000410000 */
[----:B------:R-:W-:-:S02]  /*dda0*/  IMAD.U32 R31, R69, 0x10000, RZ ;  /* 0x00010000451f7824 */ /* 0x000fc400078e00ff */
[----:B------:R-:W-:Y:S01]  /*ddb0*/  FFMA.FTZ R38, R20, R35, -R37 ;  /* 0x0000002314267223 */ /* 0x000fe20000010825 */
[----:B------:R-:W-:Y:S01]  /*ddc0*/  FMUL.FTZ R37, R32, R39 ;  /* 0x0000002720257220 */ /* 0x000fe20000410000 */
[----:B------:R-:W-:Y:S02]  /*ddd0*/  IMAD.U32 R34, R27, 0x10000, RZ ;  /* 0x000100001b227824 */ /* 0x000fe400078e00ff */
[----:B------:R-:W-:Y:S01]  /*dde0*/  FFMA.FTZ R47, R20, R36, R47 ;  /* 0x00000024142f7223 */ /* 0x000fe2000001002f */
[-C--:B------:R-:W-:Y:S01]  /*ddf0*/  FMUL.FTZ R51, R32, R31.reuse ;  /* 0x0000001f20337220 */ /* 0x080fe20000410000 */
[----:B------:R-:W-:Y:S01]  /*de00*/  FFMA.FTZ R36, R28, R31, -R37 ;  /* 0x0000001f1c247223 */ /* 0x000fe20000010825 */
[----:B------:R-:W-:Y:S02]  /*de10*/  IMAD.U32 R35, R49, 0x10000, RZ ;  /* 0x0001000031237824 */ /* 0x000fe400078e00ff */
[----:B------:R-:W-:Y:S01]  /*de20*/  FMUL.FTZ R31, R34, R41 ;  /* 0x00000029221f7220 */ /* 0x000fe20000410000 */
[----:B------:R-:W-:Y:S01]  /*de30*/  LOP3.LUT R37, R72, 0xffff0000, RZ, 0xc0, !PT ;  /* 0xffff000048257812 */ /* 0x000fe200078ec0ff */
[----:B------:R-:W-:Y:S01]  /*de40*/  FFMA.FTZ R51, R28, R39, R51 ;  /* 0x000000271c337223 */ /* 0x000fe20000010033 */
[-C--:B------:R-:W-:Y:S01]  /*de50*/  FMUL.FTZ R34, R34, R35.reuse ;  /* 0x0000002322227220 */ /* 0x080fe20000410000 */
[----:B------:R-:W-:Y:S01]  /*de60*/  FFMA.FTZ R40, R30, R35, -R31 ;  /* 0x000000231e287223 */ /* 0x000fe2000001081f */
[----:B------:R-:W-:Y:S01]  /*de70*/  LOP3.LUT R31, R68, 0xffff0000, RZ, 0xc0, !PT ;  /* 0xffff0000441f7812 */ /* 0x000fe200078ec0ff */
[----:B------:R-:W-:Y:S01]  /*de80*/  FMUL.FTZ R35, R24, R37 ;  /* 0x0000002518237220 */ /* 0x000fe20000410000 */
[----:B------:R-:W-:Y:S01]  /*de90*/  LOP3.LUT R28, R73, 0xffff0000, RZ, 0xc0, !PT ;  /* 0xffff0000491c7812 */ /* 0x000fe200078ec0ff */
[----:B------:R-:W-:Y:S01]  /*dea0*/  FFMA.FTZ R41, R30, R41, R34 ;  /* 0x000000291e297223 */ /* 0x000fe20000010022 */
[----:B------:R-:W-:Y:S01]  /*deb0*/  LOP3.LUT R20, R69, 0xffff0000, RZ, 0xc0, !PT ;  /* 0xffff000045147812 */ /* 0x000fe200078ec0ff */
[----:B------:R-:W-:Y:S01]  /*dec0*/  FMUL.FTZ R39, R24, R31 ;  /* 0x0000001f18277220 */ /* 0x000fe20000410000 */
[----:B------:R-:W-:-:S02]  /*ded0*/  IMAD.U32 R33, R26, 0x10000, RZ ;  /* 0x000100001a217824 */ /* 0x000fc400078e00ff */
[C---:B------:R-:W-:Y:S01]  /*dee0*/  FMUL.FTZ R34, R25.reuse, R28 ;  /* 0x0000001c19227220 */ /* 0x040fe20000410000 */
[----:B------:R-:W-:Y:S02]  /*def0*/  IMAD.U32 R30, R74, 0x10000, RZ ;  /* 0x000100004a1e7824 */ /* 0x000fe400078e00ff */
[----:B------:R-:W-:Y:S01]  /*df00*/  FMUL.FTZ R25, R25, R20 ;  /* 0x0000001419197220 */ /* 0x000fe20000410000 */
[----:B------:R-:W-:Y:S01]  /*df10*/  FFMA.FTZ R35, R4, R31, -R35 ;  /* 0x0000001f04237223 */ /* 0x000fe20000010823 */
[----:B------:R-:W-:Y:S02]  /*df20*/  IMAD.U32 R24, R48, 0x10000, RZ ;  /* 0x0001000030187824 */ /* 0x000fe400078e00ff */
[----:B------:R-:W-:Y:S01]  /*df30*/  FFMA.FTZ R32, R4, R37, R39 ;  /* 0x0000002504207223 */ /* 0x000fe20000010027 */
[----:B------:R-:W-:Y:S01]  /*df40*/  FMUL.FTZ R4, R33, R30 ;  /* 0x0000001e21047220 */ /* 0x000fe20000410000 */
[C---:B------:R-:W-:Y:S01]  /*df50*/  FFMA.FTZ R31, R5.reuse, R20, -R34 ;  /* 0x00000014051f7223 */ /* 0x040fe20000010822 */
[----:B------:R-:W-:Y:S01]  /*df60*/  FFMA.FTZ R28, R5, R28, R25 ;  /* 0x0000001c051c7223 */ /* 0x000fe20000010019 */
[----:B------:R-:W-:Y:S01]  /*df70*/  LOP3.LUT R26, R26, 0xffff0000, RZ, 0xc0, !PT ;  /* 0xffff00001a1a7812 */ /* 0x000fe200078ec0ff */
[-C--:B------:R-:W-:Y:S01]  /*df80*/  FMUL.FTZ R34, R33, R24.reuse ;  /* 0x0000001821227220 */ /* 0x080fe20000410000 */
[----:B------:R-:W-:Y:S01]  /*df90*/  LOP3.LUT R25, R74, 0xffff0000, RZ, 0xc0, !PT ;  /* 0xffff00004a197812 */ /* 0x000fe200078ec0ff */
[----:B------:R-:W-:Y:S01]  /*dfa0*/  FFMA.FTZ R33, R29, R24, -R4 ;  /* 0x000000181d217223 */ /* 0x000fe20000010804 */
[----:B------:R-:W-:Y:S01]  /*dfb0*/  LOP3.LUT R27, R27, 0xffff0000, RZ, 0xc0, !PT ;  /* 0xffff00001b1b7812 */ /* 0x000fe200078ec0ff */
[----:B------:R-:W-:Y:S01]  /*dfc0*/  FFMA.FTZ R34, R29, R30, R34 ;  /* 0x0000001e1d227223 */ /* 0x000fe20000010022 */
[----:B------:R-:W-:Y:S01]  /*dfd0*/  LOP3.LUT R5, R48, 0xffff0000, RZ, 0xc0, !PT ;  /* 0xffff000030057812 */ /* 0x000fe200078ec0ff */
[----:B------:R-:W-:Y:S01]  /*dfe0*/  FMUL.FTZ R29, R26, R25 ;  /* 0x000000191a1d7220 */ /* 0x000fe20000410000 */
[----:B------:R-:W-:-:S02]  /*dff0*/  LOP3.LUT R20, R75, 0xffff0000, RZ, 0xc0, !PT ;  /* 0xffff00004b147812 */ /* 0x000fc400078ec0ff */
[----:B------:R-:W-:Y:S01]  /*e000*/  LOP3.LUT R4, R49, 0xffff0000, RZ, 0xc0, !PT ;  /* 0xffff000031047812 */ /* 0x000fe200078ec0ff */
[-C--:B------:R-:W-:Y:S01]  /*e010*/  FMUL.FTZ R24, R26, R5.reuse ;  /* 0x000000051a187220 */ /* 0x080fe20000410000 */
[C---:B------:R-:W-:Y:S01]  /*e020*/  FFMA.FTZ R26, R6.reuse, R5, -R29 ;  /* 0x00000005061a7223 */ /* 0x040fe2000001081d */
[----:B------:R-:W-:Y:S01]  /*e030*/  FMUL.FTZ R30, R27, R20 ;  /* 0x000000141b1e7220 */ /* 0x000fe20000410000 */
[----:B------:R-:W-:Y:S01]  /*e040*/  F2FP.BF16.F32.PACK_AB R5, R31, R36 ;  /* 0x000000241f05723e */ /* 0x000fe200000010ff */
        /* <DEDUP_REMOVED lines=13> */
.L_x_1844:
[----:B------:R-:W-:Y:S05]  /*e120*/  BSYNC B1 ;  /* 0x0000000000017941 */ /* 0x000fea0003800000 */
.L_x_1843:
[----:B------:R-:W-:Y:S01]  /*e130*/  PRMT R20, R3, 0x5410, R0 ;  /* 0x0000541003147816 */ /* 0x000fe20000000000 */
[----:B------:R-:W-:Y:S06]  /*e140*/  @P0 BRA `(.L_x_1828) ;  /* 0x0000000400980947 */ /* 0x000fec0003800000 */
[----:B------:R-:W-:Y:S02]  /*e150*/  LEA.HI R58, R58, R207, RZ, 0x1d ;  /* 0x000000cf3a3a7211 */ /* 0x000fe400078fe8ff */
[----:B------:R-:W-:Y:S02]  /*e160*/  SHF.R.U64 R8, R8, 0x10, R9 ;  /* 0x0000001008087819 */ /* 0x000fe40000001209 */
[----:B--23--:R-:W-:Y:S01]  /*e170*/  SHF.R.S32.HI R5, RZ, 0x1f, R58 ;  /* 0x0000001fff057819 */ /* 0x00cfe2000001143a */
[----:B------:R-:W-:Y:S01]  /*e180*/  IMAD.SHL.U32 R3, R58, 0x8, RZ ;  /* 0x000000083a037824 */ /* 0x000fe200078e00ff */
[----:B------:R-:W-:Y:S02]  /*e190*/  SHF.R.U64 R21, R12, 0x10, R13 ;  /* 0x000000100c157819 */ /* 0x000fe4000000120d */
[----:B------:R-:W-:Y:S02]  /*e1a0*/  LEA.HI R5, R5, R58, RZ, 0x3 ;  /* 0x0000003a05057211 */ /* 0x000fe400078f18ff */
[----:B------:R-:W-:-:S02]  /*e1b0*/  LOP3.LUT R0, R196, 0x38, R3, 0xf8, !PT ;  /* 0x00000038c4007812 */ /* 0x000fc400078ef803 */
[----:B------:R-:W-:Y:S01]  /*e1c0*/  SHF.R.U32.HI R12, RZ, 0x10, R13 ;  /* 0x00000010ff0c7819 */ /* 0x000fe2000001160d */
[----:B------:R-:W-:Y:S01]  /*e1d0*/  IMAD.SHL.U32 R5, R5, 0x400, RZ ;  /* 0x0000040005057824 */ /* 0x000fe200078e00ff */
[----:B------:R-:W-:Y:S02]  /*e1e0*/  LOP3.LUT R3, R0, R223, RZ, 0x3c, !PT ;  /* 0x000000df00037212 */ /* 0x000fe400078e3cff */
[----:B------:R-:W-:Y:S02]  /*e1f0*/  SHF.R.U32.HI R9, RZ, 0x10, R9 ;  /* 0x00000010ff097819 */ /* 0x000fe40000011609 */
[----:B------:R-:W-:Y:S02]  /*e200*/  LOP3.LUT R5, R5, 0x7fffe000, RZ, 0xc0, !PT ;  /* 0x7fffe00005057812 */ /* 0x000fe400078ec0ff */
[----:B------:R-:W-:Y:S02]  /*e210*/  PRMT R43, R43, 0x5410, R8 ;  /* 0x000054102b2b7816 */ /* 0x000fe40000000008 */
[----:B------:R-:W-:-:S02]  /*e220*/  IADD3 R3, R3, R5, R200 ;  /* 0x0000000503037210 */ /* 0x000fc40007ffe0c8 */
[----:B------:R-:W2:Y:S01]  /*e230*/  LDS.128 R4, [R212] ;  /* 0x00000000d4047984 */ /* 0x000ea20000000c00 */
[--C-:B------:R-:W-:Y:S02]  /*e240*/  SHF.R.U64 R0, R10, 0x10, R11.reuse ;  /* 0x000000100a007819 */ /* 0x100fe4000000120b */
[----:B------:R-:W-:Y:S01]  /*e250*/  IMAD R3, R3, 0x2, R18 ;  /* 0x0000000203037824 */ /* 0x000fe200078e0212 */
[----:B------:R-:W-:Y:S02]  /*e260*/  SHF.R.U32.HI R10, RZ, 0x10, R11 ;  /* 0x00000010ff0a7819 */ /* 0x000fe4000001160b */
[----:B------:R-:W-:Y:S02]  /*e270*/  PRMT R71, R71, 0x5410, R12 ;  /* 0x0000541047477816 */ /* 0x000fe4000000000c */
[----:B------:R-:W3:Y:S01]  /*e280*/  LDS.128 R24, [R3+0x10400] ;  /* 0x0104000003187984 */ /* 0x000ee20000000c00 */
[--C-:B-1----:R-:W-:Y:S02]  /*e290*/  SHF.R.U64 R28, R14, 0x10, R15.reuse ;  /* 0x000000100e1c7819 */ /* 0x102fe4000000120f */
[----:B0-----:R-:W-:-:S02]  /*e2a0*/  SHF.R.U32.HI R29, RZ, 0x10, R15 ;  /* 0x00000010ff1d7819 */ /* 0x001fc4000001160f */
[----:B------:R-:W-:Y:S02]  /*e2b0*/  PRMT R70, R70, 0x5410, R21 ;  /* 0x0000541046467816 */ /* 0x000fe40000000015 */
[----:B------:R-:W-:Y:S02]  /*e2c0*/  PRMT R44, R44, 0x5410, R9 ;  /* 0x000054102c2c7816 */ /* 0x000fe40000000009 */
[----:B------:R-:W-:Y:S01]  /*e2d0*/  PRMT R28, R20, 0x5432, R28 ;  /* 0x00005432141c7816 */ /* 0x000fe2000000001c */
[----:B------:R-:W-:Y:S01]  /*e2e0*/  IMAD.U32 R21, R70, 0x10000, RZ ;  /* 0x0001000046157824 */ /* 0x000fe200078e00ff */
[----:B------:R-:W-:Y:S02]  /*e2f0*/  PRMT R29, R20, 0x5410, R29 ;  /* 0x00005410141d7816 */ /* 0x000fe4000000001d */
[----:B------:R-:W-:Y:S02]  /*e300*/  PRMT R45, R45, 0x5410, R0 ;  /* 0x000054102d2d7816 */ /* 0x000fe40000000000 */
[----:B------:R-:W-:Y:S01]  /*e310*/  PRMT R59, R59, 0x5410, R10 ;  /* 0x000054103b3b7816 */ /* 0x000fe2000000000a */
[C---:B--2---:R-:W-:Y:S01]  /*e320*/  IMAD.U32 R0, R4.reuse, 0x10000, RZ ;  /* 0x0001000004007824 */ /* 0x044fe200078e00ff */
[----:B------:R-:W-:Y:S01]  /*e330*/  LOP3.LUT R4, R4, 0xffff0000, RZ, 0xc0, !PT ;  /* 0xffff000004047812 */ /* 0x000fe200078ec0ff */
[C---:B------:R-:W-:Y:S01]  /*e340*/  IMAD.U32 R8, R5.reuse, 0x10000, RZ ;  /* 0x0001000005087824 */ /* 0x040fe200078e00ff */
[----:B------:R-:W-:Y:S01]  /*e350*/  LOP3.LUT R5, R5, 0xffff0000, RZ, 0xc0, !PT ;  /* 0xffff000005057812 */ /* 0x000fe200078ec0ff */
[C---:B------:R-:W-:Y:S01]  /*e360*/  IMAD.U32 R10, R7.reuse, 0x10000, RZ ;  /* 0x00010000070a7824 */ /* 0x040fe200078e00ff */
[----:B------:R-:W-:Y:S01]  /*e370*/  LOP3.LUT R7, R7, 0xffff0000, RZ, 0xc0, !PT ;  /* 0xffff000007077812 */ /* 0x000fe200078ec0ff */
[C---:B------:R-:W-:Y:S01]  /*e380*/  IMAD.U32 R9, R6.reuse, 0x10000, RZ ;  /* 0x0001000006097824 */ /* 0x040fe200078e00ff */
[----:B------:R-:W-:Y:S01]  /*e390*/  LOP3.LUT R6, R6, 0xffff0000, RZ, 0xc0, !PT ;  /* 0xffff000006067812 */ /* 0x000fe200078ec0ff */
[C---:B---3--:R-:W-:Y:S01]  /*e3a0*/  IMAD.U32 R11, R24.reuse, 0x10000, RZ ;  /* 0x00010000180b7824 */ /* 0x048fe200078e00ff */
[----:B------:R-:W-:Y:S01]  /*e3b0*/  LOP3.LUT R12, R24, 0xffff0000, RZ, 0xc0, !PT ;  /* 0xffff0000180c7812 */ /* 0x000fe200078ec0ff */
[C---:B------:R-:W-:Y:S01]  /*e3c0*/  IMAD.U32 R13, R25.reuse, 0x10000, RZ ;  /* 0x00010000190d7824 */ /* 0x040fe200078e00ff */
[----:B------:R-:W-:Y:S01]  /*e3d0*/  LOP3.LUT R24, R25, 0xffff0000, RZ, 0xc0, !PT ;  /* 0xffff000019187812 */ /* 0x000fe200078ec0ff */
[----:B------:R-:W-:Y:S01]  /*e3e0*/  IMAD.U32 R25, R43, 0x10000, RZ ;  /* 0x000100002b197824 */ /* 0x000fe200078e00ff */
[C---:B------:R-:W-:Y:S01]  /*e3f0*/  LOP3.LUT R15, R26.reuse, 0xffff0000, RZ, 0xc0, !PT ;  /* 0xffff00001a0f7812 */ /* 0x040fe200078ec0ff */
[----:B------:R-:W-:Y:S01]  /*e400*/  IMAD.U32 R14, R26, 0x10000, RZ ;  /* 0x000100001a0e7824 */ /* 0x000fe200078e00ff */
[C---:B------:R-:W-:Y:S01]  /*e410*/  LOP3.LUT R26, R27.reuse, 0xffff0000, RZ, 0xc0, !PT ;  /* 0xffff00001b1a7812 */ /* 0x040fe200078ec0ff */
[----:B------:R-:W-:-:S02]  /*e420*/  IMAD.U32 R20, R27, 0x10000, RZ ;  /* 0x000100001b147824 */ /* 0x000fc400078e00ff */
[C---:B------:R-:W-:Y:S01]  /*e430*/  FMUL.FTZ R31, R11.reuse, R25 ;  /* 0x000000190b1f7220 */ /* 0x040fe20000410000 */
[----:B------:R-:W-:Y:S02]  /*e440*/  IMAD.U32 R27, R44, 0x10000, RZ ;  /* 0x000100002c1b7824 */ /* 0x000fe400078e00ff */
[-C--:B------:R-:W-:Y:S01]  /*e450*/  FMUL.FTZ R33, R11, R21.reuse ;  /* 0x000000150b217220 */ /* 0x080fe20000410000 */
[----:B------:R-:W-:Y:S02]  /*e460*/  IMAD.U32 R11, R71, 0x10000, RZ ;  /* 0x00010000470b7824 */ /* 0x000fe400078e00ff */
[----:B------:R-:W-:Y:S01]  /*e470*/  FFMA.FTZ R30, R0, R21, -R31 ;  /* 0x00000015001e7223 */ /* 0x000fe2000001081f */
[----:B------:R-:W-:Y:S01]  /*e480*/  FMUL.FTZ R35, R13, R27 ;  /* 0x0000001b0d237220 */ /* 0x000fe20000410000 */
[----:B------:R-:W-:Y:S02]  /*e490*/  IMAD.U32 R31, R59, 0x10000, RZ ;  /* 0x000100003b1f7824 */ /* 0x000fe400078e00ff */
[----:B------:R-:W-:Y:S01]  /*e4a0*/  FMUL.FTZ R13, R13, R11 ;  /* 0x0000000b0d0d7220 */ /* 0x000fe20000410000 */
[----:B------:R-:W-:-:S02]  /*e4b0*/  IMAD.U32 R21, R29, 0x10000, RZ ;  /* 0x000100001d157824 */ /* 0x000fc400078e00ff */
[----:B------:R-:W-:Y:S01]  /*e4c0*/  FFMA.FTZ R35, R8, R11, -R35 ;  /* 0x0000000b08237223 */ /* 0x000fe20000010823 */
[----:B------:R-:W-:Y:S01]  /*e4d0*/  FMUL.FTZ R11, R20, R31 ;  /* 0x0000001f140b7220 */ /* 0x000fe20000410000 */
[----:B------:R-:W-:Y:S01]  /*e4e0*/  FFMA.FTZ R33, R0, R25, R33 ;  /* 0x0000001900217223 */ /* 0x000fe20000010021 */
[-C--:B------:R-:W-:Y:S01]  /*e4f0*/  FMUL.FTZ R0, R20, R21.reuse ;  /* 0x0000001514007220 */ /* 0x080fe20000410000 */
[----:B------:R-:W-:Y:S01]  /*e500*/  LOP3.LUT R43, R43, 0xffff0000, RZ, 0xc0, !PT ;  /* 0xffff00002b2b7812 */ /* 0x000fe200078ec0ff */
[----:B------:R-:W-:Y:S01]  /*e510*/  FFMA.FTZ R20, R10, R21, -R11 ;  /* 0x000000150a147223 */ /* 0x000fe2000001080b */
[----:B------:R-:W-:Y:S01]  /*e520*/  LOP3.LUT R11, R70, 0xffff0000, RZ, 0xc0, !PT ;  /* 0xffff0000460b7812 */ /* 0x000fe200078ec0ff */
[----:B------:R-:W-:Y:S01]  /*e530*/  FFMA.FTZ R27, R8, R27, R13 ;  /* 0x0000001b081b7223 */ /* 0x000fe2000001000d */
[----:B------:R-:W-:Y:S01]  /*e540*/  FFMA.FTZ R31, R10, R31, R0 ;  /* 0x0000001f0a1f7223 */ /* 0x000fe20000010000 */
[C---:B------:R-:W-:Y:S01]  /*e550*/  FMUL.FTZ R13, R12.reuse, R43 ;  /* 0x0000002b0c0d7220 */ /* 0x040fe20000410000 */
[----:B------:R-:W-:Y:S01]  /*e560*/  LOP3.LUT R71, R71, 0xffff0000, RZ, 0xc0, !PT ;  /* 0xffff000047477812 */ /* 0x000fe200078ec0ff */
[----:B------:R-:W-:Y:S01]  /*e570*/  FMUL.FTZ R21, R12, R11 ;  /* 0x0000000b0c157220 */ /* 0x000fe20000410000 */
[----:B------:R-:W-:Y:S01]  /*e580*/  LOP3.LUT R44, R44, 0xffff0000, RZ, 0xc0, !PT ;  /* 0xffff00002c2c7812 */ /* 0x000fe200078ec0ff */
[----:B------:R-:W-:-:S02]  /*e590*/  IMAD.U32 R8, R45, 0x10000, RZ ;  /* 0x000100002d087824 */ /* 0x000fc400078e00ff */
[----:B------:R-:W-:Y:S01]  /*e5a0*/  FFMA.FTZ R13, R4, R11, -R13 ;  /* 0x0000000b040d7223 */ /* 0x000fe2000001080d */
[----:B------:R-:W-:Y:S02]  /*e5b0*/  IMAD.U32 R0, R28, 0x10000, RZ ;  /* 0x000100001c007824 */ /* 0x000fe400078e00ff */
[----:B------:R-:W-:Y:S01]  /*e5c0*/  FFMA.FTZ R10, R4, R43, R21 ;  /* 0x0000002b040a7223 */ /* 0x000fe20000010015 */
[----:B------:R-:W-:Y:S01]  /*e5d0*/  FMUL.FTZ R4, R14, R8 ;  /* 0x000000080e047220 */ /* 0x000fe20000410000 */
[C---:B------:R-:W-:Y:S01]  /*e5e0*/  FMUL.FTZ R12, R24.reuse, R44 ;  /* 0x0000002c180c7220 */ /* 0x040fe20000410000 */
[-C--:B------:R-:W-:Y:S01]  /*e5f0*/  FMUL.FTZ R11, R24, R71.reuse ;  /* 0x00000047180b7220 */ /* 0x080fe20000410000 */
[----:B------:R-:W-:Y:S01]  /*e600*/  FMUL.FTZ R14, R14, R0 ;  /* 0x000000000e0e7220 */ /* 0x000fe20000410000 */
[----:B------:R-:W-:Y:S01]  /*e610*/  LOP3.LUT R45, R45, 0xffff0000, RZ, 0xc0, !PT ;  /* 0xffff00002d2d7812 */ /* 0x000fe200078ec0ff */
[----:B------:R-:W-:Y:S01]  /*e620*/  FFMA.FTZ R12, R5, R71, -R12 ;  /* 0x00000047050c7223 */ /* 0x000fe2000001080c */
[----:B------:R-:W-:Y:S01]  /*e630*/  LOP3.LUT R59, R59, 0xffff0000, RZ, 0xc0, !PT ;  /* 0xffff00003b3b7812 */ /* 0x000fe200078ec0ff */
[----:B------:R-:W-:Y:S01]  /*e640*/  FFMA.FTZ R44, R5, R44, R11 ;  /* 0x0000002c052c7223 */ /* 0x000fe2000001000b */
[----:B------:R-:W-:Y:S01]  /*e650*/  LOP3.LUT R28, R28, 0xffff0000, RZ, 0xc0, !PT ;  /* 0xffff00001c1c7812 */ /* 0x000fe200078ec0ff */
[----:B------:R-:W-:Y:S01]  /*e660*/  FFMA.FTZ R14, R9, R8, R14 ;  /* 0x00000008090e7223 */ /* 0x000fe2000001000e */
[----:B------:R-:W-:Y:S01]  /*e670*/  LOP3.LUT R29, R29, 0xffff0000, RZ, 0xc0, !PT ;  /* 0xffff00001d1d7812 */ /* 0x000fe200078ec0ff */
[----:B------:R-:W-:Y:S01]  /*e680*/  FFMA.FTZ R0, R9, R0, -R4 ;  /* 0x0000000009007223 */ /* 0x000fe20000010804 */
        /* <DEDUP_REMOVED lines=12> */
[----:B------:R-:W-:Y:S02]  /*e750*/  F2FP.BF16.F32.PACK_AB R7, R29, R20 ;  /* 0x000000141d07723e */ /* 0x000fe400000010ff */
[----:B------:R-:W-:Y:S02]  /*e760*/  F2FP.BF16.F32.PACK_AB R9, R44, R27 ;  /* 0x0000001b2c09723e */ /* 0x000fe400000010ff */
[----:B------:R-:W-:Y:S01]  /*e770*/  F2FP.BF16.F32.PACK_AB R10, R45, R14 ;  /* 0x0000000e2d0a723e */ /* 0x000fe200000010ff */
[----:B------:R4:W-:Y:S01]  /*e780*/  STS.128 [R212], R4 ;  /* 0x00000004d4007388 */ /* 0x0009e20000000c00 */
[----:B------:R-:W-:-:S05]  /*e790*/  F2FP.BF16.F32.PACK_AB R11, R26, R31 ;  /* 0x0000001f1a0b723e */ /* 0x000fca00000010ff */
[----:B------:R4:W-:Y:S02]  /*e7a0*/  STS.128 [R3+0x10400], R8 ;  /* 0x0104000803007388 */ /* 0x0009e40000000c00 */
.L_x_1828:
[----:B------:R-:W-:Y:S05]  /*e7b0*/  BSYNC B0 ;  /* 0x0000000000007941 */ /* 0x000fea0003800000 */
.L_x_1800:
        /* <DEDUP_REMOVED lines=8> */
.L_x_1798:
[----:B------:R-:W-:-:S05]  /*e840*/  IMAD.U32 R0, RZ, RZ, UR39 ;  /* 0x00000027ff007e24 */ /* 0x000fca000f8e00ff */
[----:B------:R-:W-:-:S13]  /*e850*/  ISETP.NE.AND P0, PT, R0, 0x3, PT ;  /* 0x000000030000780c */ /* 0x000fda0003f05270 */
[----:B------:R-:W-:Y:S05]  /*e860*/  @!P0 BRA `(.L_x_1845) ;  /* 0x0000000000048947 */ /* 0x000fea0003800000 */
[----:B------:R-:W-:Y:S01]  /*e870*/  BPT.TRAP 0x1 ;  /* 0x000000040000795c */ /* 0x000fe20000300000 */
.L_x_1845:
[----:B----4-:R-:W-:Y:S01]  /*e880*/  IMAD R11, R184, 0x8, R18 ;  /* 0x00000008b80b7824 */ /* 0x010fe200078e0212 */
[----:B------:R-:W-:-:S04]  /*e890*/  SHF.L.U32 R0, R187, 0x1f, RZ ;  /* 0x0000001fbb007819 */ /* 0x000fc800000006ff */
[----:B------:R4:W0:Y:S01]  /*e8a0*/  SYNCS.PHASECHK.TRANS64.TRYWAIT P1, [R11+URZ+0x28830], R0 ;  /* 0x028830000b0075a7 */ /* 0x000822000802017f */
[----:B------:R-:W-:Y:S05]  /*e8b0*/  @!P0 BRA `(.L_x_1846) ;  /* 0x0000000000048947 */ /* 0x000fea0003800000 */
[----:B------:R-:W-:Y:S01]  /*e8c0*/  BPT.TRAP 0x1 ;  /* 0x000000040000795c */ /* 0x000fe20000300000 */
.L_x_1846:
[----:B0-----:R-:W-:Y:S05]  /*e8d0*/  @P1 BRA `(.L_x_1847) ;  /* 0x0000000000081947 */ /* 0x001fea0003800000 */
[----:B------:R-:W0:Y:S02]  /*e8e0*/  SYNCS.PHASECHK.TRANS64.TRYWAIT P1, [R11+URZ+0x28830], R0 ;  /* 0x028830000b0075a7 */ /* 0x000e24000802017f */
[----:B0-----:R-:W-:Y:S05]  /*e8f0*/  @!P1 BRA `(.L_x_1848) ;  /* 0x0000017c00d09947 */ /* 0x001fea0003800000 */
.L_x_1847:
[----:B------:R-:W-:Y:S05]  /*e900*/  WARPSYNC.ALL ;  /* 0x0000000000007948 */ /* 0x000fea0003800000 */
[----:B----4-:R-:W-:Y:S01]  /*e910*/  VIADD R0, R18, 0x18400 ;  /* 0x0001840012007836 */ /* 0x010fe20000000000 */
[----:B------:R-:W-:Y:S01]  /*e920*/  R2UR UR32, R42 ;  /* 0x000000002a2072ca */ /* 0x000fe200000e0000 */
[----:B-123--:R-:W-:Y:S01]  /*e930*/  IMAD.MOV.U32 R5, RZ, RZ, 0x40000040 ;  /* 0x40000040ff057424 */ /* 0x00efe200078e00ff */
[----:B-----5:R-:W-:Y:S01]  /*e940*/  WARPGROUP.ARRIVE ;  /* 0x00000000000079c5 */ /* 0x020fe20000000000 */
[----:B------:R-:W-:Y:S01]  /*e950*/  UMOV UR33, 0x40000040 ;  /* 0x4000004000217882 */ /* 0x000fe20000000000 */
        /* <DEDUP_REMOVED lines=37> */
[----:B------:R-:W-:Y:S01]  /*ebb0*/  UIADD3 UR24, UR32, 0x404, URZ ;  /* 0x0000040420187890 */ /* 0x000fe2000fffe03f */
[----:B------:R-:W-:Y:S01]  /*ebc0*/  IMAD.MOV.U32 R9, RZ, RZ, 0x40000040 ;  /* 0x40000040ff097424 */ /* 0x000fe200078e00ff */
[----:B------:R-:W-:Y:S01]  /*ebd0*/  UMOV UR25, 0x40000040 ;  /* 0x4000004000197882 */ /* 0x000fe20000000000 */
[----:B------:R-:W-:Y:S01]  /*ebe0*/  UIADD3 UR28, UR32, 0x406, URZ ;  /* 0x00000406201c7890 */ /* 0x000fe2000fffe03f */
[----:B------:R-:W-:Y:S01]  /*ebf0*/  R2UR UR18, R8 ;  /* 0x00000000081272ca */ /* 0x000fe200000e0000 */
[----:B------:R-:W-:Y:S01]  /*ec00*/  VIADD R8, R4, 0x402 ;  /* 0x0000040204087836 */ /* 0x000fe20000000000 */
[----:B------:R-:W-:Y:S01]  /*ec10*/  R2UR UR27, R9 ;  /* 0x00000000091b72ca */ /* 0x000fe200000e0000 */
[----:B------:R-:W-:-:S03]  /*ec20*/  UMOV UR29, 0x40000040 ;  /* 0x40000040001d7882 */ /* 0x000fc60000000000 */
        /* <DEDUP_REMOVED lines=29> */
.L_x_1849:
[----:B------:R-:W0:Y:S01]  /*ee00*/  LDC R0, c[0x0][0x448] ;  /* 0x00011200ff007b82 */ /* 0x000e220000000800 */
[----:B------:R-:W-:Y:S01]  /*ee10*/  ULDC UR51, c[0x0][0x9dc] ;  /* 0x0002770000337ab9 */ /* 0x000fe20000000800 */
[----:B------:R-:W-:Y:S01]  /*ee20*/  LEA R12, R89, 0xffffff80, 0x7 ;  /* 0xffffff80590c7811 */ /* 0x000fe200078e38ff */
[----:B------:R-:W-:-:S05]  /*ee30*/  ULOP3.LUT UR6, URZ, UR51, URZ, 0x33, !UPT ;  /* 0x000000333f067292 */ /* 0x000fca000f8e333f */
[----:B------:R-:W1:Y:S01]  /*ee40*/  LDC.64 R8, c[0x0][0x9e0] ;  /* 0x00027800ff087b82 */ /* 0x000e620000000a00 */
[----:B0-----:R-:W-:Y:S01]  /*ee50*/  ISETP.NE.AND P1, PT, R0, 0x1, PT ;  /* 0x000000010000780c */ /* 0x001fe20003f25270 */
[----:B------:R-:W-:Y:S01]  /*ee60*/  IMAD.IADD R0, R195, 0x1, R193 ;  /* 0x00000001c3007824 */ /* 0x000fe200078e02c1 */
[----:B-1----:R-:W-:-:S11]  /*ee70*/  ISETP.GE.AND P2, PT, R9, 0x1, PT ;  /* 0x000000010900780c */ /* 0x002fd60003f46270 */
[----:B------:R-:W0:Y:S08]  /*ee80*/  @P1 LDC R3, c[0x0][0x44c] ;  /* 0x00011300ff031b82 */ /* 0x000e300000000800 */
[----:B------:R-:W1:Y:S01]  /*ee90*/  @P1 LDC R5, c[0x0][0x450] ;  /* 0x00011400ff051b82 */ /* 0x000e620000000800 */
[----:B0-----:R-:W-:-:S04]  /*eea0*/  @P1 IMAD.HI.U32 R4, R0, R3, RZ ;  /* 0x0000000300041227 */ /* 0x001fc800078e00ff */
[----:B------:R-:W-:Y:S02]  /*eeb0*/  IMAD.MOV.U32 R3, RZ, RZ, R0 ;  /* 0x000000ffff037224 */ /* 0x000fe400078e0000 */
[----:B------:R-:W-:Y:S01]  /*eec0*/  VIADD R0, R11, 0x28840 ;  /* 0x000288400b007836 */ /* 0x000fe20000000000 */
[----:B-1----:R-:W-:Y:S01]  /*eed0*/  @P1 SHF.R.U32.HI R3, RZ, R5, R4 ;  /* 0x00000005ff031219 */ /* 0x002fe20000011604 */
[----:B------:R-:W-:Y:S02]  /*eee0*/  IMAD.MOV.U32 R4, RZ, RZ, -0x80 ;  /* 0xffffff80ff047424 */ /* 0x000fe400078e00ff */
[----:B------:R-:W-:Y:S02]  /*eef0*/  IMAD.U32 R5, RZ, RZ, UR38 ;  /* 0x00000026ff057e24 */ /* 0x000fe4000f8e00ff */
[----:B------:R-:W0:Y:S01]  /*ef00*/  SHFL.IDX PT, R15, R3, RZ, 0x1c1f ;  /* 0x001c1fff030f7589 */ /* 0x000e2200000e0000 */
[----:B------:R-:W-:Y:S02]  /*ef10*/  IMAD R11, R89, R4, 0x80 ;  /* 0x00000080590b7424 */ /* 0x000fe400078e0204 */
[----:B------:R-:W-:-:S02]  /*ef20*/  PRMT R0, R5, 0x654, R0 ;  /* 0x0000065405007816 */ /* 0x000fc40000000000 */
[----:B------:R-:W-:Y:S02]  /*ef30*/  VIADD R4, R11, 0x1 ;  /* 0x000000010b047836 */ /* 0x000fe40000000000 */
[----:B------:R1:W-:Y:S02]  /*ef40*/  SYNCS.ARRIVE.TRANS64.RED.A1T0 RZ, [R0+URZ], RZ ;  /* 0x000000ff00ff79a7 */ /* 0x0003e4000810043f */
[----:B------:R-:W-:-:S05]  /*ef50*/  IMAD R4, R191, -0x2, R4 ;  /* 0xfffffffebf047824 */ /* 0x000fca00078e0204 */
[----:B------:R-:W-:Y:S01]  /*ef60*/  IADD3 R5, -R189, R4, R190 ;  /* 0x00000004bd057210 */ /* 0x000fe20007ffe1be */
[----:B-1----:R-:W-:-:S04]  /*ef70*/  IMAD.IADD R0, R190, 0x1, R11 ;  /* 0x00000001be007824 */ /* 0x002fc800078e020b */
[----:B------:R-:W-:Y:S02]  /*ef80*/  IMAD R10, R191, -0x2, R0 ;  /* 0xfffffffebf0a7824 */ /* 0x000fe400078e0200 */
[C---:B------:R-:W-:Y:S02]  /*ef90*/  IMAD.IADD R13, R5.reuse, 0x1, R8 ;  /* 0x00000001050d7824 */ /* 0x040fe400078e0208 */
[----:B------:R-:W-:-:S03]  /*efa0*/  VIADD R14, R5, UR6 ;  /* 0x00000006050e7c36 */ /* 0x000fc60008000000 */
[----:B0-----:R-:W-:Y:S01]  /*efb0*/  VIADDMNMX R0, R15, R13, R10, PT ;  /* 0x0000000d0f007246 */ /* 0x001fe2000380010a */
[----:B------:R-:W-:Y:S01]  /*efc0*/  IMAD.IADD R4, R14, 0x1, R15 ;  /* 0x000000010e047824 */ /* 0x000fe200078e020f */
[----:B------:R-:W-:Y:S06]  /*efd0*/  @!P2 BRA `(.L_x_1850) ;  /* 0x000000000050a947 */ /* 0x000fec0003800000 */
[----:B------:R-:W-:Y:S01]  /*efe0*/  IADD3 R5, -R189, R190, R15 ;  /* 0x000000bebd057210 */ /* 0x000fe20007ffe10f */
[----:B------:R-:W-:Y:S03]  /*eff0*/  BSSY B0, `(.L_x_1851) ;  /* 0x000000e000007945 */ /* 0x000fe60003800000 */
[----:B------:R-:W-:-:S13]  /*f000*/  ISETP.GT.AND P3, PT, R5, -0x1, PT ;  /* 0xffffffff0500780c */ /* 0x000fda0003f64270 */
        /* <DEDUP_REMOVED lines=8> */
.L_x_1852:
[----:B------:R-:W-:-:S13]  /*f090*/  ISETP.NE.AND P3, PT, R9, 0x1, PT ;  /* 0x000000010900780c */ /* 0x000fda0003f65270 */
[----:B------:R-:W0:Y:S02]  /*f0a0*/  @P3 LDC.64 R20, c[0x0][0x9e8] ;  /* 0x00027a00ff143b82 */ /* 0x000e240000000a00 */
[----:B0-----:R-:W-:-:S05]  /*f0b0*/  @P3 IMAD.HI.U32 R6, R5, R20, RZ ;  /* 0x0000001405063227 */ /* 0x001fca00078e00ff */
[----:B------:R-:W-:-:S07]  /*f0c0*/  @P3 SHF.R.U32.HI R5, RZ, R21, R6 ;  /* 0x00000015ff053219 */ /* 0x000fce0000011606 */
.L_x_1853:
[----:B------:R-:W-:Y:S05]  /*f0d0*/  BSYNC B0 ;  /* 0x0000000000007941 */ /* 0x000fea0003800000 */
.L_x_1851:
[----:B------:R-:W-:-:S04]  /*f0e0*/  IMAD R6, R5, R9, -R12 ;  /* 0x0000000905067224 */ /* 0x000fc800078e0a0c */
[----:B------:R-:W-:-:S05]  /*f0f0*/  IMAD R5, R191, -0x2, R6 ;  /* 0xfffffffebf057824 */ /* 0x000fca00078e0206 */
[----:B------:R-:W-:Y:S02]  /*f100*/  VIMNMX R4, R4, R5, !PT ;  /* 0x0000000504047248 */ /* 0x000fe40007fe0100 */
[----:B------:R-:W-:-:S07]  /*f110*/  VIADDMNMX R0, R5, R9, R0, PT ;  /* 0x0000000905007246 */ /* 0x000fce0003800100 */
.L_x_1850:
[C---:B------:R-:W-:Y:S01]  /*f120*/  ISETP.GE.AND P3, PT, R11.reuse, 0x2, PT ;  /* 0x000000020b00780c */ /* 0x040fe20003f66270 */
[----:B------:R-:W0:Y:S01]  /*f130*/  SHFL.IDX PT, R3, R3, 0x1, 0x1c1f ;  /* 0x003c1f0003037f89 */ /* 0x000e2200000e0000 */
[----:B------:R-:W-:Y:S02]  /*f140*/  ISETP.GE.AND P5, PT, R11, 0x9, PT ;  /* 0x000000090b00780c */ /* 0x000fe40003fa6270 */
[----:B------:R-:W-:Y:S02]  /*f150*/  ISETP.GT.AND P4, PT, R4, 0x1, !P3 ;  /* 0x000000010400780c */ /* 0x000fe40005f84270 */
[----:B------:R-:W-:Y:S02]  /*f160*/  P2R R20, PR, RZ, 0x20 ;  /* 0x00000020ff147803 */ /* 0x000fe40000000000 */
[----:B------:R-:W-:-:S04]  /*f170*/  ISETP.LT.OR P4, PT, R0, 0x2, P4 ;  /* 0x000000020000780c */ /* 0x000fc80002781670 */
[----:B------:R-:W-:Y:S02]  /*f180*/  FSEL R25, R25, -INF , !P4 ;  /* 0xff80000019197808 */ /* 0x000fe40006000000 */
[----:B------:R-:W-:Y:S02]  /*f190*/  ISETP.GT.AND P4, PT, R4, 0x8, !P5 ;  /* 0x000000080400780c */ /* 0x000fe40006f84270 */
[----:B------:R-:W-:Y:S02]  /*f1a0*/  ISETP.GE.AND P5, PT, R11, 0xa, PT ;  /* 0x0000000a0b00780c */ /* 0x000fe40003fa6270 */
[----:B------:R-:W-:Y:S02]  /*f1b0*/  ISETP.LT.OR P4, PT, R0, 0x9, P4 ;  /* 0x000000090000780c */ /* 0x000fe40002781670 */
[----:B------:R-:W-:Y:S02]  /*f1c0*/  P2R R21, PR, RZ, 0x20 ;  /* 0x00000020ff157803 */ /* 0x000fe40000000000 */
[----:B------:R-:W-:-:S02]  /*f1d0*/  FSEL R28, R28, -INF , !P4 ;  /* 0xff8000001c1c7808 */ /* 0x000fc40006000000 */
[----:B------:R-:W-:Y:S02]  /*f1e0*/  ISETP.GT.AND P4, PT, R4, 0x9, !P5 ;  /* 0x000000090400780c */ /* 0x000fe40006f84270 */
[----:B------:R-:W-:Y:S02]  /*f1f0*/  ISETP.GE.AND P5, PT, R11, 0x11, PT ;  /* 0x000000110b00780c */ /* 0x000fe40003fa6270 */
[----:B------:R-:W-:Y:S02]  /*f200*/  ISETP.LT.OR P4, PT, R0, 0xa, P4 ;  /* 0x0000000a0000780c */ /* 0x000fe40002781670 */
[----:B------:R-:W-:Y:S02]  /*f210*/  P2R R88, PR, RZ, 0x20 ;  /* 0x00000020ff587803 */ /* 0x000fe40000000000 */
[----:B------:R-:W-:Y:S02]  /*f220*/  FSEL R29, R29, -INF , !P4 ;  /* 0xff8000001d1d7808 */ /* 0x000fe40006000000 */
[----:B------:R-:W-:-:S02]  /*f230*/  ISETP.GT.AND P4, PT, R4, 0x10, !P5 ;  /* 0x000000100400780c */ /* 0x000fc40006f84270 */
[C---:B------:R-:W-:Y:S02]  /*f240*/  ISETP.GE.AND P5, PT, R11.reuse, 0x12, PT ;  /* 0x000000120b00780c */ /* 0x040fe40003fa6270 */
[----:B------:R-:W-:Y:S02]  /*f250*/  ISETP.LT.OR P4, PT, R0, 0x11, P4 ;  /* 0x000000110000780c */ /* 0x000fe40002781670 */
[----:B------:R-:W-:Y:S02]  /*f260*/  P2R R90, PR, RZ, 0x20 ;  /* 0x00000020ff5a7803 */ /* 0x000fe40000000000 */
[----:B------:R-:W-:Y:S02]  /*f270*/  FSEL R32, R32, -INF , !P4 ;  /* 0xff80000020207808 */ /* 0x000fe40006000000 */
[----:B------:R-:W-:Y:S02]  /*f280*/  ISETP.GT.AND P4, PT, R4, 0x11, !P5 ;  /* 0x000000110400780c */ /* 0x000fe40006f84270 */
[----:B------:R-:W-:-:S02]  /*f290*/  ISETP.GE.AND P5, PT, R11, 0x19, PT ;  /* 0x000000190b00780c */ /* 0x000fc40003fa6270 */
[----:B------:R-:W-:Y:S02]  /*f2a0*/  ISETP.LT.OR P4, PT, R0, 0x12, P4 ;  /* 0x000000120000780c */ /* 0x000fe40002781670 */
[----:B------:R-:W-:Y:S02]  /*f2b0*/  P2R R91, PR, RZ, 0x20 ;  /* 0x00000020ff5b7803 */ /* 0x000fe40000000000 */
[----:B------:R-:W-:Y:S02]  /*f2c0*/  FSEL R33, R33, -INF , !P4 ;  /* 0xff80000021217808 */ /* 0x000fe40006000000 */
[----:B------:R-:W-:Y:S02]  /*f2d0*/  ISETP.GT.AND P4, PT, R4, 0x18, !P5 ;  /* 0x000000180400780c */ /* 0x000fe40006f84270 */
[----:B------:R-:W-:Y:S02]  /*f2e0*/  ISETP.GE.AND P5, PT, R11, 0x1a, PT ;  /* 0x0000001a0b00780c */ /* 0x000fe40003fa6270 */
[----:B------:R-:W-:-:S02]  /*f2f0*/  ISETP.LT.OR P4, PT, R0, 0x19, P4 ;  /* 0x000000190000780c */ /* 0x000fc40002781670 */
[----:B------:R-:W-:Y:S02]  /*f300*/  P2R R92, PR, RZ, 0x20 ;  /* 0x00000020ff5c7803 */ /* 0x000fe40000000000 */
[----:B------:R-:W-:Y:S02]  /*f310*/  FSEL R36, R36, -INF , !P4 ;  /* 0xff80000024247808 */ /* 0x000fe40006000000 */
[----:B------:R-:W-:Y:S02]  /*f320*/  ISETP.GT.AND P4, PT, R4, 0x19, !P5 ;  /* 0x000000190400780c */ /* 0x000fe40006f84270 */
[----:B------:R-:W-:Y:S02]  /*f330*/  ISETP.GE.AND P5, PT, R11, 0x21, PT ;  /* 0x000000210b00780c */ /* 0x000fe40003fa6270 */
[----:B------:R-:W-:Y:S02]  /*f340*/  ISETP.LT.OR P4, PT, R0, 0x1a, P4 ;  /* 0x0000001a0000780c */ /* 0x000fe40002781670 */
[----:B------:R-:W-:-:S02]  /*f350*/  P2R R93, PR, RZ, 0x20 ;  /* 0x00000020ff5d7803 */ /* 0x000fc40000000000 */
        /* <DEDUP_REMOVED lines=119> */
[----:B------:R-:W-:Y:S01]  /*fad0*/  ISETP.GT.AND P6, PT, R4, 0x79, !P6 ;  /* 0x000000790400780c */ /* 0x000fe200077c4270 */
[----:B0-----:R-:W-:-:S03]  /*fae0*/  IMAD.IADD R4, R14, 0x1, R3 ;  /* 0x000000010e047824 */ /* 0x001fc600078e0203 */
[----:B------:R-:W-:Y:S02]  /*faf0*/  ISETP.LT.OR P6, PT, R0, 0x7a, P6 ;  /* 0x0000007a0000780c */ /* 0x000fe400037c1670 */
[----:B------:R-:W-:Y:S02]  /*fb00*/  VIADDMNMX R0, R3, R13, R10, PT ;  /* 0x0000000d03007246 */ /* 0x000fe4000380010a */
[----:B------:R-:W-:Y:S01]  /*fb10*/  FSEL R85, R85, -INF , !P6 ;  /* 0xff80000055557808 */ /* 0x000fe20007000000 */
[----:B------:R-:W-:Y:S08]  /*fb20*/  @!P2 BRA `(.L_x_1854) ;  /* 0x000000000050a947 */ /* 0x000ff00003800000 */
        /* <DEDUP_REMOVED lines=11> */
.L_x_1856:
[----:B------:R-:W-:-:S13]  /*fbe0*/  ISETP.NE.AND P6, PT, R9, 0x1, PT ;  /* 0x000000010900780c */ /* 0x000fda0003fc5270 */
[----:B------:R-:W0:Y:S02]  /*fbf0*/  @P6 LDC.64 R10, c[0x0][0x9e8] ;  /* 0x00027a00ff0a6b82 */ /* 0x000e240000000a00 */
[----:B0-----:R-:W-:-:S05]  /*fc00*/  @P6 IMAD.HI.U32 R10, R3, R10, RZ ;  /* 0x0000000a030a6227 */ /* 0x001fca00078e00ff */
[----:B------:R-:W-:-:S07]  /*fc10*/  @P6 SHF.R.U32.HI R3, RZ, R11, R10 ;  /* 0x0000000bff036219 */ /* 0x000fce000001160a */
.L_x_1857:
[----:B------:R-:W-:Y:S05]  /*fc20*/  BSYNC B0 ;  /* 0x0000000000007941 */ /* 0x000fea0003800000 */
.L_x_1855:
[----:B------:R-:W-:-:S04]  /*fc30*/  IMAD R6, R3, R9, -R12 ;  /* 0x0000000903067224 */ /* 0x000fc800078e0a0c */
[----:B------:R-:W-:-:S05]  /*fc40*/  IMAD R3, R191, -0x2, R6 ;  /* 0xfffffffebf037824 */ /* 0x000fca00078e0206 */
[----:B------:R-:W-:Y:S02]  /*fc50*/  VIMNMX R4, R4, R3, !PT ;  /* 0x0000000304047248 */ /* 0x000fe40007fe0100 */
[----:B------:R-:W-:-:S07]  /*fc60*/  VIADDMNMX R0, R3, R9, R0, PT ;  /* 0x0000000903007246 */ /* 0x000fce0003800100 */
.L_x_1854:
[----:B------:R-:W-:Y:S01]  /*fc70*/  ISETP.GT.AND P3, PT, R4, 0x1, !P3 ;  /* 0x000000010400780c */ /* 0x000fe20005f64270 */
[----:B------:R-:W-:Y:S01]  /*fc80*/  ULDC UR52, c[0x0][0x988] ;  /* 0x0002620000347ab9 */ /* 0x000fe20000000800 */
        /* <DEDUP_REMOVED lines=77> */
[----:B------:R-:W-:Y:S01]  /*10160*/  ISETP.GT.AND P4, PT, R4, 0x71, !P4 ;  /* 0x000000710400780c */ /* 0x000fe20006784270 */
[----:B------:R-:W0:Y:S01]  /*10170*/  SHFL.BFLY PT, R3, R6, 0x2, 0x1f ;  /* 0x0c401f0006037f89 */ /* 0x000e2200000e0000 */
[----:B------:R-:W-:Y:S02]  /*10180*/  FSEL R50, R50, -INF , !P3 ;  /* 0xff80000032327808 */ /* 0x000fe40005800000 */
[----:B------:R-:W-:Y:S02]  /*10190*/  ISETP.NE.AND P3, PT, R99, RZ, PT ;  /* 0x000000ff6300720c */ /* 0x000fe40003f65270 */
[C---:B------:R-:W-:Y:S02]  /*101a0*/  ISETP.GT.AND P5, PT, R4.reuse, 0x78, !P5 ;  /* 0x000000780400780c */ /* 0x040fe40006fa4270 */
[----:B------:R-:W-:Y:S02]  /*101b0*/  ISETP.GT.AND P3, PT, R4, 0x31, !P3 ;  /* 0x000000310400780c */ /* 0x000fe40005f64270 */
[----:B------:R-:W-:-:S02]  /*101c0*/  ISETP.LT.OR P4, PT, R0, 0x72, P4 ;  /* 0x000000720000780c */ /* 0x000fc40002781670 */
[C---:B------:R-:W-:Y:S02]  /*101d0*/  ISETP.LT.OR P3, PT, R0.reuse, 0x32, P3 ;  /* 0x000000320000780c */ /* 0x040fe40001f61670 */
[----:B------:R-:W-:Y:S02]  /*101e0*/  ISETP.LT.OR P5, PT, R0, 0x79, P5 ;  /* 0x000000790000780c */ /* 0x000fe40002fa1670 */
[----:B------:R-:W-:Y:S02]  /*101f0*/  FSEL R51, R51, -INF , !P3 ;  /* 0xff80000033337808 */ /* 0x000fe40005800000 */
[----:B------:R-:W-:Y:S02]  /*10200*/  ISETP.NE.AND P3, PT, R100, RZ, PT ;  /* 0x000000ff6400720c */ /* 0x000fe40003f65270 */
[----:B------:R-:W-:Y:S02]  /*10210*/  FSEL R83, R83, -INF , !P4 ;  /* 0xff80000053537808 */ /* 0x000fe40006000000 */
[----:B------:R-:W-:-:S02]  /*10220*/  ISETP.GT.AND P3, PT, R4, 0x38, !P3 ;  /* 0x000000380400780c */ /* 0x000fc40005f64270 */
        /* <DEDUP_REMOVED lines=57> */
[----:B0-----:R-:W-:Y:S02]  /*105c0*/  FMNMX.FTZ R5, R6, R3, !PT ;  /* 0x0000000306057209 */ /* 0x001fe40007810000 */
[----:B------:R-:W-:-:S03]  /*105d0*/  ISETP.LT.OR P3, PT, R0, 0x71, P3 ;  /* 0x000000710000780c */ /* 0x000fc60001f61670 */
[----:B------:R-:W0:Y:S01]  /*105e0*/  SHFL.BFLY PT, R10, R5, 0x1, 0x1f ;  /* 0x0c201f00050a7f89 */ /* 0x000e2200000e0000 */
[----:B------:R-:W-:Y:S02]  /*105f0*/  FSEL R82, R82, -INF , !P3 ;  /* 0xff80000052527808 */ /* 0x000fe40005800000 */
[----:B0-----:R-:W-:-:S04]  /*10600*/  FMNMX.FTZ R3, R5, R10, !PT ;  /* 0x0000000a05037209 */ /* 0x001fc80007810000 */
[C---:B------:R-:W-:Y:S01]  /*10610*/  FSETP.NEU.FTZ.AND P3, PT, R3.reuse, -INF , PT ;  /* 0xff8000000300780b */ /* 0x040fe20003f7d000 */
[----:B------:R-:W-:-:S05]  /*10620*/  FMUL.FTZ R10, R3, UR52 ;  /* 0x00000034030a7c20 */ /* 0x000fca0008410000 */
[----:B------:R-:W-:Y:S02]  /*10630*/  FSEL R10, R10, RZ, P3 ;  /* 0x000000ff0a0a7208 */ /* 0x000fe40001800000 */
[----:B------:R-:W-:Y:S02]  /*10640*/  ISETP.GT.AND P3, PT, R4, RZ, !P6 ;  /* 0x000000ff0400720c */ /* 0x000fe40007764270 */
[----:B------:R-:W-:Y:S01]  /*10650*/  ISETP.NE.AND P6, PT, R15, RZ, PT ;  /* 0x000000ff0f00720c */ /* 0x000fe20003fc5270 */
[--C-:B------:R-:W-:Y:S01]  /*10660*/  FFMA.FTZ R5, R25, UR52, -R10.reuse ;  /* 0x0000003419057c23 */ /* 0x100fe2000801080a */
[----:B------:R-:W-:Y:S01]  /*10670*/  ISETP.LT.OR P3, PT, R0, 0x1, P3 ;  /* 0x000000010000780c */ /* 0x000fe20001f61670 */
[--C-:B------:R-:W-:Y:S01]  /*10680*/  FFMA.FTZ R11, R29, UR52, -R10.reuse ;  /* 0x000000341d0b7c23 */ /* 0x100fe2000801080a */
[--C-:B------:R-:W-:Y:S01]  /*10690*/  FFMA.FTZ R33, R33, UR52, -R10.reuse ;  /* 0x0000003421217c23 */ /* 0x100fe2000801080a */
[--C-:B------:R-:W-:Y:S01]  /*106a0*/  FFMA.FTZ R37, R37, UR52, -R10.reuse ;  /* 0x0000003425257c23 */ /* 0x100fe2000801080a */
[----:B------:R-:W-:Y:S01]  /*106b0*/  FSEL R26, R26, -INF , !P3 ;  /* 0xff8000001a1a7808 */ /* 0x000fe20005800000 */
[--C-:B------:R-:W-:Y:S01]  /*106c0*/  FFMA.FTZ R41, R41, UR52, -R10.reuse ;  /* 0x0000003429297c23 */ /* 0x100fe2000801080a */
[----:B------:R-:W-:Y:S01]  /*106d0*/  ISETP.GT.AND P3, PT, R4, 0x79, !P6 ;  /* 0x000000790400780c */ /* 0x000fe20007764270 */
[--C-:B------:R-:W-:Y:S01]  /*106e0*/  FFMA.FTZ R53, R53, UR52, -R10.reuse ;  /* 0x0000003435357c23 */ /* 0x100fe2000801080a */
[----:B------:R-:W-:Y:S01]  /*106f0*/  FMNMX.FTZ R13, R26, R27, !PT ;  /* 0x0000001b1a0d7209 */ /* 0x000fe20007810000 */
[--C-:B------:R-:W-:Y:S01]  /*10700*/  FFMA.FTZ R45, R45, UR52, -R10.reuse ;  /* 0x000000342d2d7c23 */ /* 0x100fe2000801080a */
[----:B------:R-:W-:Y:S01]  /*10710*/  ISETP.LT.OR P3, PT, R0, 0x7a, P3 ;  /* 0x0000007a0000780c */ /* 0x000fe20001f61670 */
[--C-:B------:R-:W-:Y:S01]  /*10720*/  FFMA.FTZ R180, R24, UR52, -R10.reuse ;  /* 0x0000003418b47c23 */ /* 0x100fe2000801080a */
[----:B------:R-:W-:Y:S01]  /*10730*/  FMNMX.FTZ R6, R30, R13, !PT ;  /* 0x0000000d1e067209 */ /* 0x000fe20007810000 */
[--C-:B------:R-:W-:Y:S01]  /*10740*/  FFMA.FTZ R182, R28, UR52, -R10.reuse ;  /* 0x000000341cb67c23 */ /* 0x100fe2000801080a */
[----:B------:R-:W-:Y:S01]  /*10750*/  FSEL R87, R87, -INF , !P3 ;  /* 0xff80000057577808 */ /* 0x000fe20005800000 */
[----:B------:R-:W-:Y:S01]  /*10760*/  MUFU.EX2 R5, R5 ;  /* 0x0000000500057308 */ /* 0x000fe20000000800 */
[----:B------:R-:W-:Y:S01]  /*10770*/  FMNMX.FTZ R13, R31, R6, !PT ;  /* 0x000000061f0d7209 */ /* 0x000fe20007810000 */
[--C-:B------:R-:W-:Y:S01]  /*10780*/  FFMA.FTZ R176, R32, UR52, -R10.reuse ;  /* 0x0000003420b07c23 */ /* 0x100fe2000801080a */
[--C-:B------:R-:W-:Y:S01]  /*10790*/  FFMA.FTZ R178, R36, UR52, -R10.reuse ;  /* 0x0000003424b27c23 */ /* 0x100fe2000801080a */
[--C-:B------:R-:W-:Y:S01]  /*107a0*/  FFMA.FTZ R49, R49, UR52, -R10.reuse ;  /* 0x0000003431317c23 */ /* 0x100fe2000801080a */
[----:B------:R-:W-:Y:S01]  /*107b0*/  FMNMX.FTZ R6, R34, R13, !PT ;  /* 0x0000000d22067209 */ /* 0x000fe20007810000 */
[--C-:B------:R-:W-:Y:S01]  /*107c0*/  FFMA.FTZ R57, R57, UR52, -R10.reuse ;  /* 0x0000003439397c23 */ /* 0x100fe2000801080a */
[--C-:B------:R-:W-:Y:S01]  /*107d0*/  FFMA.FTZ R172, R40, UR52, -R10.reuse ;  /* 0x0000003428ac7c23 */ /* 0x100fe2000801080a */
        /* <DEDUP_REMOVED lines=8> */
[----:B------:R-:W0:Y:S01]  /*10860*/  MUFU.EX2 R180, R180 ;  /* 0x000000b400b47308 */ /* 0x000e220000000800 */
        /* <DEDUP_REMOVED lines=9> */
[----:B------:R-:W-:Y:S01]  /*10900*/  FFMA.FTZ R154, R84, UR52, -R10 ;  /* 0x00000034549a7c23 */ /* 0x000fe2000801080a */
[----:B------:R-:W1:Y:S02]  /*10910*/  @P1 LDC R40, c[0x0][0x450] ;  /* 0x00011400ff281b82 */ /* 0x000e640000000800 */
[----:B------:R-:W-:-:S03]  /*10920*/  FMNMX.FTZ R6, R46, R21, !PT ;  /* 0x000000152e067209 */ /* 0x000fc60007810000 */
[----:B------:R-:W2:Y:S01]  /*10930*/  MUFU.EX2 R182, R182 ;  /* 0x000000b600b67308 */ /* 0x000ea20000000800 */
[----:B------:R-:W-:-:S04]  /*10940*/  FMNMX.FTZ R21, R47, R6, !PT ;  /* 0x000000062f157209 */ /* 0x000fc80007810000 */
[----:B------:R-:W-:-:S03]  /*10950*/  FMNMX.FTZ R6, R50, R21, !PT ;  /* 0x0000001532067209 */ /* 0x000fc60007810000 */
[----:B------:R-:W-:Y:S01]  /*10960*/  MUFU.EX2 R21, R41 ;  /* 0x0000002900157308 */ /* 0x000fe20000000800 */
[----:B------:R-:W-:-:S04]  /*10970*/  FMNMX.FTZ R25, R51, R6, !PT ;  /* 0x0000000633197209 */ /* 0x000fc80007810000 */
[----:B------:R-:W-:-:S03]  /*10980*/  FMNMX.FTZ R6, R54, R25, !PT ;  /* 0x0000001936067209 */ /* 0x000fc60007810000 */
[----:B------:R-:W3:Y:S01]  /*10990*/  MUFU.EX2 R11, R11 ;  /* 0x0000000b000b7308 */ /* 0x000ee20000000800 */
[----:B------:R-:W-:-:S04]  /*109a0*/  FMNMX.FTZ R25, R55, R6, !PT ;  /* 0x0000000637197209 */ /* 0x000fc80007810000 */
[----:B------:R-:W-:-:S03]  /*109b0*/  FMNMX.FTZ R6, R58, R25, !PT ;  /* 0x000000193a067209 */ /* 0x000fc60007810000 */
[----:B------:R4:W-:Y:S01]  /*109c0*/  MUFU.EX2 R25, R45 ;  /* 0x0000002d00197308 */ /* 0x0009e20000000800 */
[----:B------:R-:W-:-:S04]  /*109d0*/  FMNMX.FTZ R29, R59, R6, !PT ;  /* 0x000000063b1d7209 */ /* 0x000fc80007810000 */
[----:B------:R-:W-:-:S03]  /*109e0*/  FMNMX.FTZ R6, R62, R29, !PT ;  /* 0x0000001d3e067209 */ /* 0x000fc60007810000 */
[----:B------:R-:W5:Y:S01]  /*109f0*/  MUFU.EX2 R176, R176 ;  /* 0x000000b000b07308 */ /* 0x000f620000000800 */
[----:B------:R-:W-:Y:S01]  /*10a00*/  FMNMX.FTZ R29, R63, R6, !PT ;  /* 0x000000063f1d7209 */ /* 0x000fe20007810000 */
[----:B----4-:R-:W-:-:S03]  /*10a10*/  FFMA.FTZ R45, R65, UR52, -R10 ;  /* 0x00000034412d7c23 */ /* 0x010fc6000801080a */
[----:B------:R-:W-:-:S03]  /*10a20*/  FMNMX.FTZ R6, R66, R29, !PT ;  /* 0x0000001d42067209 */ /* 0x000fc60007810000 */
[----:B------:R-:W4:Y:S01]  /*10a30*/  MUFU.EX2 R178, R178 ;  /* 0x000000b200b27308 */ /* 0x000f220000000800 */
[----:B------:R-:W-:-:S04]  /*10a40*/  FMNMX.FTZ R33, R67, R6, !PT ;  /* 0x0000000643217209 */ /* 0x000fc80007810000 */
[----:B------:R-:W-:-:S03]  /*10a50*/  FMNMX.FTZ R6, R70, R33, !PT ;  /* 0x0000002146067209 */ /* 0x000fc60007810000 */
[----:B------:R0:W-:Y:S01]  /*10a60*/  MUFU.EX2 R29, R49 ;  /* 0x00000031001d7308 */ /* 0x0001e20000000800 */
[----:B------:R-:W-:-:S04]  /*10a70*/  FMNMX.FTZ R33, R71, R6, !PT ;  /* 0x0000000647217209 */ /* 0x000fc80007810000 */
[----:B------:R-:W-:-:S03]  /*10a80*/  FMNMX.FTZ R6, R74, R33, !PT ;  /* 0x000000214a067209 */ /* 0x000fc60007810000 */
[----:B------:R-:W-:Y:S01]  /*10a90*/  MUFU.EX2 R33, R53 ;  /* 0x0000003500217308 */ /* 0x000fe20000000800 */
[----:B------:R-:W-:Y:S01]  /*10aa0*/  FMNMX.FTZ R37, R75, R6, !PT ;  /* 0x000000064b257209 */ /* 0x000fe20007810000 */
[----:B0-----:R-:W-:-:S03]  /*10ab0*/  FFMA.FTZ R49, R69, UR52, -R10 ;  /* 0x0000003445317c23 */ /* 0x001fc6000801080a */
[----:B------:R-:W-:-:S03]  /*10ac0*/  FMNMX.FTZ R6, R78, R37, !PT ;  /* 0x000000254e067209 */ /* 0x000fc60007810000 */
[----:B------:R-:W0:Y:S01]  /*10ad0*/  MUFU.EX2 R172, R172 ;  /* 0x000000ac00ac7308 */ /* 0x000e220000000800 */
[----:B------:R-:W-:-:S04]  /*10ae0*/  FMNMX.FTZ R37, R79, R6, !PT ;  /* 0x000000064f257209 */ /* 0x000fc80007810000 */
[----:B------:R-:W-:-:S03]  /*10af0*/  FMNMX.FTZ R4, R82, R37, !PT ;  /* 0x0000002552047209 */ /* 0x000fc60007810000 */
[----:B------:R2:W-:Y:S01]  /*10b00*/  MUFU.EX2 R37, R57 ;  /* 0x0000003900257308 */ /* 0x0005e20000000800 */
[----:B------:R-:W-:-:S04]  /*10b10*/  FMNMX.FTZ R41, R83, R4, !PT ;  /* 0x0000000453297209 */ /* 0x000fc80007810000 */
[----:B------:R-:W-:Y:S01]  /*10b20*/  FMNMX.FTZ R0, R86, R41, !PT ;  /* 0x0000002956007209 */ /* 0x000fe20007810000 */
[--C-:B------:R-:W-:Y:S01]  /*10b30*/  FFMA.FTZ R41, R61, UR52, -R10.reuse ;  /* 0x000000343d297c23 */ /* 0x100fe2000801080a */
[--C-:B------:R-:W-:Y:S01]  /*10b40*/  FFMA.FTZ R61, R81, UR52, -R10.reuse ;  /* 0x00000034513d7c23 */ /* 0x100fe2000801080a */
[----:B------:R-:W-:Y:S01]  /*10b50*/  MUFU.EX2 R174, R174 ;  /* 0x000000ae00ae7308 */ /* 0x000fe20000000800 */
[----:B------:R-:W-:Y:S01]  /*10b60*/  FMNMX.FTZ R0, R87, R0, !PT ;  /* 0x0000000057007209 */ /* 0x000fe20007810000 */
[----:B--2---:R-:W-:-:S04]  /*10b70*/  FFMA.FTZ R57, R77, UR52, -R10 ;  /* 0x000000344d397c23 */ /* 0x004fc8000801080a */
[----:B------:R-:W2:Y:S02]  /*10b80*/  SHFL.BFLY PT, R53, R0, 0x2, 0x1f ;  /* 0x0c401f0000357f89 */ /* 0x000ea400000e0000 */
[----:B------:R-:W-:Y:S08]  /*10b90*/  MUFU.EX2 R168, R168 ;  /* 0x000000a800a87308 */ /* 0x000ff00000000800 */
[----:B------:R-:W-:Y:S08]  /*10ba0*/  MUFU.EX2 R170, R170 ;  /* 0x000000aa00aa7308 */ /* 0x000ff00000000800 */
[----:B------:R-:W-:Y:S01]  /*10bb0*/  MUFU.EX2 R164, R164 ;  /* 0x000000a400a47308 */ /* 0x000fe20000000800 */
[----:B--2---:R-:W-:Y:S01]  /*10bc0*/  FMNMX.FTZ R4, R0, R53, !PT ;  /* 0x0000003500047209 */ /* 0x004fe20007810000 */
[----:B------:R-:W-:-:S06]  /*10bd0*/  FFMA.FTZ R53, R73, UR52, -R10 ;  /* 0x0000003449357c23 */ /* 0x000fcc000801080a */
[----:B------:R-:W-:Y:S01]  /*10be0*/  MUFU.EX2 R166, R166 ;  /* 0x000000a600a67308 */ /* 0x000fe20000000800 */
[----:B------:R-:W2:Y:S07]  /*10bf0*/  SHFL.BFLY PT, R65, R4, 0x1, 0x1f ;  /* 0x0c201f0004417f89 */ /* 0x000eae00000e0000 */
[----:B------:R-:W-:Y:S08]  /*10c00*/  MUFU.EX2 R41, R41 ;  /* 0x0000002900297308 */ /* 0x000ff00000000800 */
[----:B------:R-:W-:Y:S08]  /*10c10*/  MUFU.EX2 R160, R160 ;  /* 0x000000a000a07308 */ /* 0x000ff00000000800 */
[----:B------:R-:W-:Y:S01]  /*10c20*/  MUFU.EX2 R45, R45 ;  /* 0x0000002d002d7308 */ /* 0x000fe20000000800 */
[----:B--2---:R-:W-:Y:S01]  /*10c30*/  FMNMX.FTZ R0, R4, R65, !PT ;  /* 0x0000004104007209 */ /* 0x004fe20007810000 */
[----:B------:R-:W-:-:S03]  /*10c40*/  FFMA.FTZ R65, R85, UR52, -R10 ;  /* 0x0000003455417c23 */ /* 0x000fc6000801080a */
[C---:B------:R-:W-:Y:S01]  /*10c50*/  FSETP.NEU.FTZ.AND P3, PT, R0.reuse, -INF , PT ;  /* 0xff8000000000780b */ /* 0x040fe20003f7d000 */
[----:B------:R-:W-:Y:S02]  /*10c60*/  FMUL.FTZ R4, R0, UR52 ;  /* 0x0000003400047c20 */ /* 0x000fe40008410000 */
[----:B------:R-:W-:Y:S03]  /*10c70*/  MUFU.EX2 R162, R162 ;  /* 0x000000a200a27308 */ /* 0x000fe60000000800 */
[----:B------:R-:W-:-:S05]  /*10c80*/  FSEL R6, R4, RZ, P3 ;  /* 0x000000ff04067208 */ /* 0x000fca0001800000 */
[----:B------:R-:W-:Y:S01]  /*10c90*/  MUFU.EX2 R49, R49 ;  /* 0x0000003100317308 */ /* 0x000fe20000000800 */
[--C-:B------:R-:W-:Y:S01]  /*10ca0*/  FFMA.FTZ R181, R26, UR52, -R6.reuse ;  /* 0x000000341ab57c23 */ /* 0x100fe20008010806 */
[--C-:B------:R-:W-:Y:S01]  /*10cb0*/  FFMA.FTZ R4, R27, UR52, -R6.reuse ;  /* 0x000000341b047c23 */ /* 0x100fe20008010806 */
[----:B------:R-:W-:Y:S01]  /*10cc0*/  FADD.FTZ R27, R180, R5 ;  /* 0x00000005b41b7221 */ /* 0x000fe20000010000 */
[--C-:B------:R-:W-:Y:S01]  /*10cd0*/  FFMA.FTZ R183, R30, UR52, -R6.reuse ;  /* 0x000000341eb77c23 */ /* 0x100fe20008010806 */
[--C-:B------:R-:W-:Y:S01]  /*10ce0*/  FFMA.FTZ R10, R31, UR52, -R6.reuse ;  /* 0x000000341f0a7c23 */ /* 0x100fe20008010806 */
[--C-:B------:R-:W-:Y:S01]  /*10cf0*/  FFMA.FTZ R177, R34, UR52, -R6.reuse ;  /* 0x0000003422b17c23 */ /* 0x100fe20008010806 */
[----:B------:R-:W-:Y:S01]  /*10d00*/  FADD.FTZ R30, R182, R27 ;  /* 0x0000001bb61e7221 */ /* 0x000fe20000010000 */
[----:B------:R-:W-:Y:S01]  /*10d10*/  MUFU.EX2 R181, R181 ;  /* 0x000000b500b57308 */ /* 0x000fe20000000800 */
[--C-:B------:R-:W-:Y:S01]  /*10d20*/  FFMA.FTZ R12, R35, UR52, -R6.reuse ;  /* 0x00000034230c7c23 */ /* 0x100fe20008010806 */
[----:B------:R-:W-:Y:S01]  /*10d30*/  FFMA.FTZ R179, R38, UR52, -R6 ;  /* 0x0000003426b37c23 */ /* 0x000fe20008010806 */
[----:B---3--:R-:W-:Y:S01]  /*10d40*/  FADD.FTZ R27, R11, R30 ;  /* 0x0000001e0b1b7221 */ /* 0x008fe20000010000 */
[--C-:B------:R-:W-:Y:S01]  /*10d50*/  FFMA.FTZ R14, R39, UR52, -R6.reuse ;  /* 0x00000034270e7c23 */ /* 0x100fe20008010806 */
[--C-:B------:R-:W-:Y:S01]  /*10d60*/  FFMA.FTZ R173, R42, UR52, -R6.reuse ;  /* 0x000000342aad7c23 */ /* 0x100fe20008010806 */
[--C-:B------:R-:W-:Y:S01]  /*10d70*/  FFMA.FTZ R20, R43, UR52, -R6.reuse ;  /* 0x000000342b147c23 */ /* 0x100fe20008010806 */
[----:B-----5:R-:W-:Y:S01]  /*10d80*/  FADD.FTZ R32, R176, R27 ;  /* 0x0000001bb0207221 */ /* 0x020fe20000010000 */
[----:B------:R-:W2:Y:S01]  /*10d90*/  MUFU.EX2 R4, R4 ;  /* 0x0000000400047308 */ /* 0x000ea20000000800 */
[--C-:B------:R-:W-:Y:S01]  /*10da0*/  FFMA.FTZ R175, R46, UR52, -R6.reuse ;  /* 0x000000342eaf7c23 */ /* 0x100fe20008010806 */
[----:B------:R-:W-:Y:S01]  /*10db0*/  FFMA.FTZ R24, R47, UR52, -R6 ;  /* 0x000000342f187c23 */ /* 0x000fe20008010806 */
[----:B------:R-:W-:Y:S01]  /*10dc0*/  FADD.FTZ R27, R13, R32 ;  /* 0x000000200d1b7221 */ /* 0x000fe20000010000 */
[--C-:B------:R-:W-:Y:S01]  /*10dd0*/  FFMA.FTZ R169, R50, UR52, -R6.reuse ;  /* 0x0000003432a97c23 */ /* 0x100fe20008010806 */
[--C-:B------:R-:W-:Y:S01]  /*10de0*/  FFMA.FTZ R26, R51, UR52, -R6.reuse ;  /* 0x00000034331a7c23 */ /* 0x100fe20008010806 */
[--C-:B------:R-:W-:Y:S01]  /*10df0*/  FFMA.FTZ R171, R54, UR52, -R6.reuse ;  /* 0x0000003436ab7c23 */ /* 0x100fe20008010806 */
[----:B----4-:R-:W-:Y:S01]  /*10e00*/  FADD.FTZ R32, R178, R27 ;  /* 0x0000001bb2207221 */ /* 0x010fe20000010000 */
[----:B------:R-:W3:Y:S01]  /*10e10*/  MUFU.EX2 R183, R183 ;  /* 0x000000b700b77308 */ /* 0x000ee20000000800 */
[--C-:B------:R-:W-:Y:S01]  /*10e20*/  FFMA.FTZ R28, R55, UR52, -R6.reuse ;  /* 0x00000034371c7c23 */ /* 0x100fe20008010806 */
[----:B------:R-:W-:Y:S01]  /*10e30*/  FFMA.FTZ R165, R58, UR52, -R6 ;  /* 0x000000343aa57c23 */ /* 0x000fe20008010806 */
[----:B------:R-:W-:Y:S01]  /*10e40*/  FADD.FTZ R31, R15, R32 ;  /* 0x000000200f1f7221 */ /* 0x000fe20000010000 */
[--C-:B------:R-:W-:Y:S01]  /*10e50*/  FFMA.FTZ R30, R59, UR52, -R6.reuse ;  /* 0x000000343b1e7c23 */ /* 0x100fe20008010806 */
[--C-:B------:R-:W-:Y:S01]  /*10e60*/  FFMA.FTZ R167, R62, UR52, -R6.reuse ;  /* 0x000000343ea77c23 */ /* 0x100fe20008010806 */
[----:B------:R-:W-:Y:S01]  /*10e70*/  FFMA.FTZ R32, R63, UR52, -R6 ;  /* 0x000000343f207c23 */ /* 0x000fe20008010806 */
[----:B0-----:R-:W-:Y:S01]  /*10e80*/  FADD.FTZ R36, R172, R31 ;  /* 0x0000001fac247221 */ /* 0x001fe20000010000 */
[----:B------:R-:W0:Y:S01]  /*10e90*/  MUFU.EX2 R10, R10 ;  /* 0x0000000a000a7308 */ /* 0x000e220000000800 */
[----:B--2---:R-:W-:Y:S01]  /*10ea0*/  FADD.FTZ R34, R181, R4 ;  /* 0x00000004b5227221 */ /* 0x004fe20000010000 */
[----:B------:R-:W-:Y:S01]  /*10eb0*/  FFMA.FTZ R66, R66, UR52, -R6 ;  /* 0x0000003442427c23 */ /* 0x000fe20008010806 */
[----:B------:R-:W-:Y:S01]  /*10ec0*/  FADD.FTZ R31, R21, R36 ;  /* 0x00000024151f7221 */ /* 0x000fe20000010000 */
[--C-:B------:R-:W-:Y:S01]  /*10ed0*/  FFMA.FTZ R67, R67, UR52, -R6.reuse ;  /* 0x0000003443437c23 */ /* 0x100fe20008010806 */
[--C-:B------:R-:W-:Y:S01]  /*10ee0*/  FFMA.FTZ R70, R70, UR52, -R6.reuse ;  /* 0x0000003446467c23 */ /* 0x100fe20008010806 */
[----:B------:R-:W-:Y:S01]  /*10ef0*/  FFMA.FTZ R71, R71, UR52, -R6 ;  /* 0x0000003447477c23 */ /* 0x000fe20008010806 */
[----:B------:R-:W-:Y:S01]  /*10f00*/  FADD.FTZ R36, R174, R31 ;  /* 0x0000001fae247221 */ /* 0x000fe20000010000 */
[----:B------:R-:W2:Y:S01]  /*10f10*/  MUFU.EX2 R177, R177 ;  /* 0x000000b100b17308 */ /* 0x000ea20000000800 */
[----:B---3--:R-:W-:Y:S01]  /*10f20*/  FADD.FTZ R27, R183, R34 ;  /* 0x00000022b71b7221 */ /* 0x008fe20000010000 */
[----:B------:R-:W-:Y:S01]  /*10f30*/  FFMA.FTZ R74, R74, UR52, -R6 ;  /* 0x000000344a4a7c23 */ /* 0x000fe20008010806 */
[----:B------:R-:W-:Y:S01]  /*10f40*/  FADD.FTZ R31, R25, R36 ;  /* 0x00000024191f7221 */ /* 0x000fe20000010000 */
[--C-:B------:R-:W-:Y:S01]  /*10f50*/  FFMA.FTZ R75, R75, UR52, -R6.reuse ;  /* 0x000000344b4b7c23 */ /* 0x100fe20008010806 */
[--C-:B------:R-:W-:Y:S01]  /*10f60*/  FFMA.FTZ R78, R78, UR52, -R6.reuse ;  /* 0x000000344e4e7c23 */ /* 0x100fe20008010806 */
[--C-:B------:R-:W-:Y:S01]  /*10f70*/  FFMA.FTZ R79, R79, UR52, -R6.reuse ;  /* 0x000000344f4f7c23 */ /* 0x100fe20008010806 */
[----:B------:R-:W-:Y:S01]  /*10f80*/  FADD.FTZ R36, R168, R31 ;  /* 0x0000001fa8247221 */ /* 0x000fe20000010000 */
[----:B------:R-:W3:Y:S01]  /*10f90*/  MUFU.EX2 R12, R12 ;  /* 0x0000000c000c7308 */ /* 0x000ee20000000800 */
[----:B0-----:R-:W-:Y:S01]  /*10fa0*/  FADD.FTZ R34, R10, R27 ;  /* 0x0000001b0a227221 */ /* 0x001fe20000010000 */
[----:B------:R-:W-:Y:S01]  /*10fb0*/  FFMA.FTZ R82, R82, UR52, -R6 ;  /* 0x0000003452527c23 */ /* 0x000fe20008010806 */
[----:B------:R-:W-:Y:S01]  /*10fc0*/  FADD.FTZ R31, R29, R36 ;  /* 0x000000241d1f7221 */ /* 0x000fe20000010000 */
[--C-:B------:R-:W-:Y:S01]  /*10fd0*/  FFMA.FTZ R83, R83, UR52, -R6.reuse ;  /* 0x0000003453537c23 */ /* 0x100fe20008010806 */
[--C-:B------:R-:W-:Y:S01]  /*10fe0*/  FFMA.FTZ R86, R86, UR52, -R6.reuse ;  /* 0x0000003456567c23 */ /* 0x100fe20008010806 */
[----:B------:R-:W-:Y:S01]  /*10ff0*/  FFMA.FTZ R87, R87, UR52, -R6 ;  /* 0x0000003457577c23 */ /* 0x000fe20008010806 */
[----:B------:R-:W-:Y:S01]  /*11000*/  FADD.FTZ R36, R170, R31 ;  /* 0x0000001faa247221 */ /* 0x000fe20000010000 */
[----:B------:R-:W0:Y:S01]  /*11010*/  MUFU.EX2 R179, R179 ;  /* 0x000000b300b37308 */ /* 0x000e220000000800 */
[----:B--2---:R-:W-:Y:S01]  /*11020*/  FADD.FTZ R27, R177, R34 ;  /* 0x00000022b11b7221 */ /* 0x004fe20000010000 */
[----:B------:R-:W-:Y:S01]  /*11030*/  F2FP.BF16.F32.PACK_AB R180, R5, R180 ;  /* 0x000000b405b4723e */ /* 0x000fe200000010ff */
[----:B------:R-:W-:Y:S01]  /*11040*/  FADD.FTZ R31, R33, R36 ;  /* 0x00000024211f7221 */ /* 0x000fe20000010000 */
[----:B------:R-:W-:Y:S01]  /*11050*/  F2FP.BF16.F32.PACK_AB R182, R11, R182 ;  /* 0x000000b60bb6723e */ /* 0x000fe200000010ff */
[----:B------:R-:W2:Y:S01]  /*11060*/  @P1 LDC R38, c[0x0][0x44c] ;  /* 0x00011300ff261b82 */ /* 0x000ea20000000800 */
[----:B------:R-:W-:Y:S01]  /*11070*/  F2FP.BF16.F32.PACK_AB R181, R4, R181 ;  /* 0x000000b504b5723e */ /* 0x000fe200000010ff */
[----:B------:R-:W-:Y:S01]  /*11080*/  FADD.FTZ R36, R164, R31 ;  /* 0x0000001fa4247221 */ /* 0x000fe20000010000 */
[----:B------:R-:W4:Y:S01]  /*11090*/  MUFU.EX2 R14, R14 ;  /* 0x0000000e000e7308 */ /* 0x000f220000000800 */
[----:B---3--:R-:W-:Y:S01]  /*110a0*/  FADD.FTZ R34, R12, R27 ;  /* 0x0000001b0c227221 */ /* 0x008fe20000010000 */
[----:B------:R-:W-:Y:S01]  /*110b0*/  F2FP.BF16.F32.PACK_AB R176, R13, R176 ;  /* 0x000000b00db0723e */ /* 0x000fe200000010ff */
[----:B------:R-:W-:Y:S01]  /*110c0*/  FADD.FTZ R31, R37, R36 ;  /* 0x00000024251f7221 */ /* 0x000fe20000010000 */
[----:B------:R-:W-:-:S02]  /*110d0*/  F2FP.BF16.F32.PACK_AB R178, R15, R178 ;  /* 0x000000b20fb2723e */ /* 0x000fc400000010ff */
[----:B------:R-:W-:Y:S01]  /*110e0*/  F2FP.BF16.F32.PACK_AB R172, R21, R172 ;  /* 0x000000ac15ac723e */ /* 0x000fe200000010ff */
[----:B------:R-:W-:Y:S01]  /*110f0*/  FADD.FTZ R36, R166, R31 ;  /* 0x0000001fa6247221 */ /* 0x000fe20000010000 */
[----:B------:R-:W3:Y:S01]  /*11100*/  MUFU.EX2 R173, R173 ;  /* 0x000000ad00ad7308 */ /* 0x000ee20000000800 */
[----:B0-----:R-:W-:Y:S01]  /*11110*/  FADD.FTZ R27, R179, R34 ;  /* 0x00000022b31b7221 */ /* 0x001fe20000010000 */
[----:B------:R-:W-:Y:S01]  /*11120*/  F2FP.BF16.F32.PACK_AB R174, R25, R174 ;  /* 0x000000ae19ae723e */ /* 0x000fe200000010ff */
[----:B------:R-:W-:Y:S01]  /*11130*/  FADD.FTZ R31, R41, R36 ;  /* 0x00000024291f7221 */ /* 0x000fe20000010000 */
[----:B------:R-:W-:Y:S02]  /*11140*/  F2FP.BF16.F32.PACK_AB R168, R29, R168 ;  /* 0x000000a81da8723e */ /* 0x000fe400000010ff */
[----:B------:R-:W-:Y:S02]  /*11150*/  F2FP.BF16.F32.PACK_AB R170, R33, R170 ;  /* 0x000000aa21aa723e */ /* 0x000fe400000010ff */
[----:B------:R-:W0:Y:S01]  /*11160*/  MUFU.EX2 R20, R20 ;  /* 0x0000001400147308 */ /* 0x000e220000000800 */
[----:B----4-:R-:W-:Y:S01]  /*11170*/  FADD.FTZ R34, R14, R27 ;  /* 0x0000001b0e227221 */ /* 0x010fe20000010000 */
[----:B------:R-:W-:-:S02]  /*11180*/  F2FP.BF16.F32.PACK_AB R164, R37, R164 ;  /* 0x000000a425a4723e */ /* 0x000fc400000010ff */
[----:B------:R-:W-:Y:S01]  /*11190*/  F2FP.BF16.F32.PACK_AB R166, R41, R166 ;  /* 0x000000a629a6723e */ /* 0x000fe200000010ff */
[----:B--2---:R-:W-:Y:S01]  /*111a0*/  @P1 IMAD.HI.U32 R35, R193, R38, RZ ;  /* 0x00000026c1231227 */ /* 0x004fe200078e00ff */
[----:B------:R-:W-:Y:S02]  /*111b0*/  F2FP.BF16.F32.PACK_AB R183, R10, R183 ;  /* 0x000000b70ab7723e */ /* 0x000fe400000010ff */
[----:B------:R-:W2:Y:S01]  /*111c0*/  MUFU.EX2 R175, R175 ;  /* 0x000000af00af7308 */ /* 0x000ea20000000800 */
[----:B---3--:R-:W-:Y:S01]  /*111d0*/  FADD.FTZ R27, R173, R34 ;  /* 0x00000022ad1b7221 */ /* 0x008fe20000010000 */
[----:B------:R-:W-:Y:S01]  /*111e0*/  IMAD.MOV.U32 R38, RZ, RZ, R193 ;  /* 0x000000ffff267224 */ /* 0x000fe200078e00c1 */
[----:B-1----:R-:W-:Y:S02]  /*111f0*/  @P1 SHF.R.U32.HI R38, RZ, R40, R35 ;  /* 0x00000028ff261219 */ /* 0x002fe40000011623 */
[----:B------:R-:W-:Y:S02]  /*11200*/  F2FP.BF16.F32.PACK_AB R177, R12, R177 ;  /* 0x000000b10cb1723e */ /* 0x000fe400000010ff */
[----:B------:R-:W-:Y:S01]  /*11210*/  F2FP.BF16.F32.PACK_AB R179, R14, R179 ;  /* 0x000000b30eb3723e */ /* 0x000fe200000010ff */
[----:B------:R-:W1:Y:S01]  /*11220*/  MUFU.EX2 R24, R24 ;  /* 0x0000001800187308 */ /* 0x000e620000000800 */
[C---:B0-----:R-:W-:Y:S01]  /*11230*/  FADD.FTZ R34, R20.reuse, R27 ;  /* 0x0000001b14227221 */ /* 0x041fe20000010000 */
[----:B------:R-:W-:Y:S01]  /*11240*/  IMAD.IADD R95, R95, 0x1, R38 ;  /* 0x000000015f5f7824 */ /* 0x000fe200078e0226 */
[----:B------:R-:W-:-:S03]  /*11250*/  F2FP.BF16.F32.PACK_AB R173, R20, R173 ;  /* 0x000000ad14ad723e */ /* 0x000fc600000010ff */
[----:B------:R-:W-:Y:S02]  /*11260*/  IMAD.IADD R8, R95, 0x1, R8 ;  /* 0x000000015f087824 */ /* 0x000fe400078e0208 */
        /* <DEDUP_REMOVED lines=11> */
[----:B-1----:R-:W-:Y:S01]  /*11320*/  FADD.FTZ R27, R171, R34 ;  /* 0x00000022ab1b7221 */ /* 0x002fe20000010000 */
[----:B------:R-:W-:Y:S01]  /*11330*/  FADD.FTZ R34, R160, R31 ;  /* 0x0000001fa0227221 */ /* 0x000fe20000010000 */
[----:B------:R-:W-:-:S05]  /*11340*/  F2FP.BF16.F32.PACK_AB R160, R45, R160 ;  /* 0x000000a02da0723e */ /* 0x000fca00000010ff */
[----:B------:R-:W1:Y:S01]  /*11350*/  MUFU.EX2 R30, R30 ;  /* 0x0000001e001e7308 */ /* 0x000e620000000800 */
[C---:B0-----:R-:W-:Y:S01]  /*11360*/  FADD.FTZ R6, R28.reuse, R27 ;  /* 0x0000001b1c067221 */ /* 0x041fe20000010000 */
[----:B------:R-:W-:Y:S01]  /*11370*/  FADD.FTZ R27, R45, R34 ;  /* 0x000000222d1b7221 */ /* 0x000fe20000010000 */
[----:B------:R-:W-:-:S03]  /*11380*/  F2FP.BF16.F32.PACK_AB R171, R28, R171 ;  /* 0x000000ab1cab723e */ /* 0x000fc600000010ff */
[----:B------:R-:W-:Y:S01]  /*11390*/  FADD.FTZ R34, R162, R27 ;  /* 0x0000001ba2227221 */ /* 0x000fe20000010000 */
[----:B------:R-:W-:Y:S01]  /*113a0*/  F2FP.BF16.F32.PACK_AB R162, R49, R162 ;  /* 0x000000a231a2723e */ /* 0x000fe200000010ff */
[----:B------:R-:W0:Y:S01]  /*113b0*/  MUFU.EX2 R167, R167 ;  /* 0x000000a700a77308 */ /* 0x000e220000000800 */
[----:B--2---:R-:W-:Y:S01]  /*113c0*/  FADD.FTZ R5, R165, R6 ;  /* 0x00000006a5057221 */ /* 0x004fe20000010000 */
[----:B------:R-:W-:-:S06]  /*113d0*/  FADD.FTZ R11, R49, R34 ;  /* 0x00000022310b7221 */ /* 0x000fcc0000010000 */
        /* <DEDUP_REMOVED lines=51> */
[----:B--2---:R-:W-:Y:S01]  /*11710*/  FADD.FTZ R34, R154, R11 ;  /* 0x0000000b9a227221 */ /* 0x004fe20000010000 */
[C---:B-1----:R-:W-:Y:S01]  /*11720*/  FADD.FTZ R5, R87.reuse, R4 ;  /* 0x0000000457057221 */ /* 0x042fe20000010000 */
[----:B------:R-:W-:Y:S01]  /*11730*/  F2FP.BF16.F32.PACK_AB R155, R87, R86 ;  /* 0x00000056579b723e */ /* 0x000fe200000010ff */
[----:B------:R-:W-:Y:S02]  /*11740*/  VIADD R4, R89, 0xfffffffe ;  /* 0xfffffffe59047836 */ /* 0x000fe40000000000 */
[C---:B0-----:R-:W-:Y:S01]  /*11750*/  FADD.FTZ R6, R65.reuse, R34 ;  /* 0x0000002241067221 */ /* 0x041fe20000010000 */
[----:B------:R-:W-:Y:S01]  /*11760*/  F2FP.BF16.F32.PACK_AB R154, R65, R154 ;  /* 0x0000009a419a723e */ /* 0x000fe200000010ff */
        /* <DEDUP_REMOVED lines=12> */
.L_x_1860:
[----:B------:R-:W-:-:S13]  /*11830*/  ISETP.NE.AND P3, PT, R9, 0x1, PT ;  /* 0x000000010900780c */ /* 0x000fda0003f65270 */
[----:B------:R-:W0:Y:S02]  /*11840*/  @P3 LDC.64 R12, c[0x0][0x9e8] ;  /* 0x00027a00ff0c3b82 */ /* 0x000e240000000a00 */
[----:B0-----:R-:W-:-:S05]  /*11850*/  @P3 IMAD.HI.U32 R12, R10, R12, RZ ;  /* 0x0000000c0a0c3227 */ /* 0x001fca00078e00ff */
[----:B------:R-:W-:-:S07]  /*11860*/  @P3 SHF.R.U32.HI R10, RZ, R13, R12 ;  /* 0x0000000dff0a3219 */ /* 0x000fce000001160c */
.L_x_1861:
[----:B------:R-:W-:Y:S05]  /*11870*/  BSYNC B0 ;  /* 0x0000000000007941 */ /* 0x000fea0003800000 */
.L_x_1859:
[----:B------:R-:W-:-:S05]  /*11880*/  IMAD R9, R10, R9, R9 ;  /* 0x000000090a097224 */ /* 0x000fca00078e0209 */
[----:B------:R-:W-:-:S07]  /*11890*/  VIMNMX R8, R8, R9, PT ;  /* 0x0000000908087248 */ /* 0x000fce0003fe0100 */
.L_x_1858:
[----:B------:R-:W-:Y:S01]  /*118a0*/  SHF.R.S32.HI R9, RZ, 0x1f, R8 ;  /* 0x0000001fff097819 */ /* 0x000fe20000011408 */
[----:B------:R-:W-:Y:S01]  /*118b0*/  ULDC UR46, c[0x0][0x9e4] ;  /* 0x00027900002e7ab9 */ /* 0x000fe20000000800 */
[----:B------:R-:W-:Y:S01]  /*118c0*/  ULDC UR43, c[0x0][0x9e4] ;  /* 0x00027900002b7ab9 */ /* 0x000fe20000000800 */
[----:B------:R-:W-:Y:S01]  /*118d0*/  ULDC UR47, c[0x0][0x9dc] ;  /* 0x00027700002f7ab9 */ /* 0x000fe20000000800 */
[----:B------:R-:W-:Y:S01]  /*118e0*/  LEA.HI R9, R9, R8, RZ, 0x7 ;  /* 0x0000000809097211 */ /* 0x000fe200078f38ff */
[----:B------:R-:W-:Y:S01]  /*118f0*/  ULDC UR49, c[0x0][0x9dc] ;  /* 0x0002770000317ab9 */ /* 0x000fe20000000800 */
[----:B------:R-:W-:Y:S01]  /*11900*/  ULDC UR42, c[0x0][0x988] ;  /* 0x00026200002a7ab9 */ /* 0x000fe20000000800 */
[----:B------:R-:W-:Y:S01]  /*11910*/  ULDC UR45, c[0x0][0x988] ;  /* 0x00026200002d7ab9 */ /* 0x000fe20000000800 */
[----:B------:R-:W-:Y:S01]  /*11920*/  SHF.R.S32.HI R9, RZ, 0x7, R9 ;  /* 0x00000007ff097819 */ /* 0x000fe20000011409 */
[----:B------:R-:W-:Y:S01]  /*11930*/  ULDC UR44, c[0x0][0x988] ;  /* 0x00026200002c7ab9 */ /* 0x000fe20000000800 */
[----:B------:R-:W-:Y:S01]  /*11940*/  ULDC UR50, c[0x0][0x9e0] ;  /* 0x0002780000327ab9 */ /* 0x000fe20000000800 */
[----:B------:R-:W-:Y:S01]  /*11950*/  ULDC UR48, c[0x0][0x9e0] ;  /* 0x0002780000307ab9 */ /* 0x000fe20000000800 */
[----:B------:R-:W-:-:S02]  /*11960*/  VIMNMX R12, R198, R9, !PT ;  /* 0x00000009c60c7248 */ /* 0x000fc40007fe0100 */
[----:B------:R-:W-:Y:S02]  /*11970*/  CS2R R150, SRZ ;  /* 0x0000000000967805 */ /* 0x000fe4000001ff00 */
[----:B------:R-:W-:Y:S02]  /*11980*/  CS2R R148, SRZ ;  /* 0x0000000000947805 */ /* 0x000fe4000001ff00 */
[----:B------:R-:W-:Y:S02]  /*11990*/  CS2R R146, SRZ ;  /* 0x0000000000927805 */ /* 0x000fe4000001ff00 */
[----:B------:R-:W-:Y:S02]  /*119a0*/  ISETP.GE.AND P3, PT, R4, R12, PT ;  /* 0x0000000c0400720c */ /* 0x000fe40003f66270 */
        /* <DEDUP_REMOVED lines=28> */
[----:B------:R-:W-:Y:S01]  /*11b70*/  CS2R R88, SRZ ;  /* 0x0000000000587805 */ /* 0x000fe2000001ff00 */
[----:B------:R-:W-:Y:S06]  /*11b80*/  @!P3 BRA `(.L_x_1862) ;  /* 0x0000003000c0b947 */ /* 0x000fec0003800000 */
[----:B------:R-:W-:-:S07]  /*11b90*/  IMAD.MOV.U32 R151, RZ, RZ, RZ ;  /* 0x000000ffff977224 */ /* 0x000fce00078e00ff */
.L_x_1882:
[----:B------:R-:W-:Y:S01]  /*11ba0*/  ISETP.NE.AND P3, PT, R194, RZ, PT ;  /* 0x000000ffc200720c */ /* 0x000fe20003f65270 */
[----:B------:R-:W-:Y:S01]  /*11bb0*/  VIADD R13, R184, 0x1 ;  /* 0x00000001b80d7836 */ /* 0x000fe20000000000 */
[----:B------:R-:W-:Y:S05]  /*11bc0*/  YIELD ;  /* 0x0000000000007946 */ /* 0x000fea0003800000 */
[----:B------:R-:W-:-:S04]  /*11bd0*/  ISETP.NE.AND P4, PT, R13, 0x2, PT ;  /* 0x000000020d00780c */ /* 0x000fc80003f85270 */
[----:B------:R-:W-:Y:S02]  /*11be0*/  SEL R14, RZ, 0x1, P4 ;  /* 0x00000001ff0e7807 */ /* 0x000fe40002000000 */
[----:B------:R-:W-:Y:S02]  /*11bf0*/  SEL R13, R13, RZ, P4 ;  /* 0x000000ff0d0d7207 */ /* 0x000fe40002000000 */
[----:B------:R-:W-:Y:S01]  /*11c00*/  LOP3.LUT R14, R187, R14, RZ, 0x3c, !PT ;  /* 0x0000000ebb0e7212 */ /* 0x000fe200078e3cff */
[----:B------:R-:W-:Y:S06]  /*11c10*/  @P3 BRA `(.L_x_1863) ;  /* 0x0000000000303947 */ /* 0x000fec0003800000 */
[----:B------:R-:W-:Y:S05]  /*11c20*/  @!P0 BRA `(.L_x_1864) ;  /* 0x0000000000048947 */ /* 0x000fea0003800000 */
[----:B------:R-:W-:Y:S01]  /*11c30*/  BPT.TRAP 0x1 ;  /* 0x000000040000795c */ /* 0x000fe20000300000 */
.L_x_1864:
[----:B------:R-:W-:Y:S01]  /*11c40*/  IMAD R9, R13, 0x8, R18 ;  /* 0x000000080d097824 */ /* 0x000fe200078e0212 */
[----:B------:R-:W-:-:S04]  /*11c50*/  SHF.L.U32 R8, R14, 0x1f, RZ ;  /* 0x0000001f0e087819 */ /* 0x000fc800000006ff */
[----:B------:R0:W1:Y:S01]  /*11c60*/  SYNCS.PHASECHK.TRANS64.TRYWAIT P4, [R9+URZ+0x28830], R8 ;  /* 0x02883008090075a7 */ /* 0x000062000808017f */
[----:B------:R-:W-:Y:S05]  /*11c70*/  @!P0 BRA `(.L_x_1865) ;  /* 0x0000000000048947 */ /* 0x000fea0003800000 */
[----:B------:R-:W-:Y:S01]  /*11c80*/  BPT.TRAP 0x1 ;  /* 0x000000040000795c */ /* 0x000fe20000300000 */
.L_x_1865:
[----:B------:R-:W-:Y:S04]  /*11c90*/  BSSY B0, `(.L_x_1863) ;  /* 0x0000004000007945 */ /* 0x000fe80003800000 */
[----:B-1----:R-:W-:Y:S05]  /*11ca0*/  @P4 BRA `(.L_x_1866) ;  /* 0x0000000000084947 */ /* 0x002fea0003800000 */
[----:B------:R-:W1:Y:S02]  /*11cb0*/  SYNCS.PHASECHK.TRANS64.TRYWAIT P4, [R9+URZ+0x28830], R8 ;  /* 0x02883008090075a7 */ /* 0x000e64000808017f */
[----:B-1----:R-:W-:Y:S05]  /*11cc0*/  @!P4 BRA `(.L_x_1867) ;  /* 0x0000014800f0c947 */ /* 0x002fea0003800000 */
.L_x_1866:
[----:B------:R-:W-:Y:S05]  /*11cd0*/  BSYNC B0 ;  /* 0x0000000000007941 */ /* 0x000fea0003800000 */
.L_x_1863:
[----:B------:R-:W2:Y:S01]  /*11ce0*/  S2R R10, SR_TID.X ;  /* 0x00000000000a7919 */ /* 0x000ea20000002100 */
[----:B01----:R-:W-:Y:S01]  /*11cf0*/  IMAD.MOV.U32 R9, RZ, RZ, 0x40000040 ;  /* 0x40000040ff097424 */ /* 0x003fe200078e00ff */
[----:B------:R-:W-:Y:S05]  /*11d00*/  WARPSYNC.ALL ;  /* 0x0000000000007948 */ /* 0x000fea0003800000 */
[----:B------:R-:W-:Y:S01]  /*11d10*/  R2UR UR35, R9 ;  /* 0x00000000092372ca */ /* 0x000fe200000e0000 */
[----:B------:R-:W-:Y:S02]  /*11d20*/  IMAD R8, R13, 0x800, R7 ;  /* 0x000008000d087824 */ /* 0x000fe400078e0207 */
[----:B------:R-:W-:-:S03]  /*11d30*/  IMAD.MOV.U32 R11, RZ, RZ, 0x40000040 ;  /* 0x40000040ff0b7424 */ /* 0x000fc600078e00ff */
[----:B------:R-:W-:Y:S02]  /*11d40*/  R2UR UR34, R8 ;  /* 0x00000000082272ca */ /* 0x000fe400000e0000 */
[----:B------:R-:W-:Y:S01]  /*11d50*/  R2UR UR7, R11 ;  /* 0x000000000b0772ca */ /* 0x000fe200000e0000 */
[----:B------:R-:W-:-:S05]  /*11d60*/  IMAD.MOV.U32 R11, RZ, RZ, 0x40000040 ;  /* 0x40000040ff0b7424 */ /* 0x000fca00078e00ff */
[----:B------:R-:W-:Y:S01]  /*11d70*/  R2UR UR11, R11 ;  /* 0x000000000b0b72ca */ /* 0x000fe200000e0000 */
[----:B------:R-:W-:-:S05]  /*11d80*/  IMAD.MOV.U32 R11, RZ, RZ, 0x40000040 ;  /* 0x40000040ff0b7424 */ /* 0x000fca00078e00ff */
[----:B------:R-:W-:Y:S01]  /*11d90*/  R2UR UR15, R11 ;  /* 0x000000000b0f72ca */ /* 0x000fe200000e0000 */
[----:B------:R-:W-:Y:S01]  /*11da0*/  IMAD.MOV.U32 R11, RZ, RZ, 0x40000040 ;  /* 0x40000040ff0b7424 */ /* 0x000fe200078e00ff */
[----:B--2---:R-:W-:-:S04]  /*11db0*/  SHF.R.U32.HI R10, RZ, 0x7, R10 ;  /* 0x00000007ff0a7819 */ /* 0x004fc8000001160a */
[----:B------:R-:W-:Y:S01]  /*11dc0*/  R2UR UR19, R11 ;  /* 0x000000000b1372ca */ /* 0x000fe200000e0000 */
[----:B------:R-:W-:Y:S02]  /*11dd0*/  IMAD.MOV.U32 R11, RZ, RZ, 0x40000040 ;  /* 0x40000040ff0b7424 */ /* 0x000fe400078e00ff */
[----:B------:R-:W-:Y:S02]  /*11de0*/  VIADD R9, R10, 0x8 ;  /* 0x000000080a097836 */ /* 0x000fe40000000000 */
[----:B------:R-:W-:Y:S01]  /*11df0*/  VIADD R10, R8, 0x2 ;  /* 0x00000002080a7836 */ /* 0x000fe20000000000 */
[----:B------:R-:W-:Y:S01]  /*11e00*/  R2UR UR23, R11 ;  /* 0x000000000b1772ca */ /* 0x000fe200000e0000 */
[----:B------:R-:W-:Y:S01]  /*11e10*/  IMAD.MOV.U32 R11, RZ, RZ, 0x40000040 ;  /* 0x40000040ff0b7424 */ /* 0x000fe200078e00ff */
[----:B------:R0:W-:Y:S02]  /*11e20*/  BAR.SYNC.DEFER_BLOCKING R9, 0x100 ;  /* 0x000400090000751d */ /* 0x0001e40000010000 */
[----:B------:R-:W-:Y:S01]  /*11e30*/  R2UR UR6, R10 ;  /* 0x000000000a0672ca */ /* 0x000fe200000e0000 */
[----:B------:R-:W-:Y:S01]  /*11e40*/  VIADD R10, R8, 0x4 ;  /* 0x00000004080a7836 */ /* 0x000fe20000000000 */
[----:B------:R-:W-:-:S04]  /*11e50*/  R2UR UR27, R11 ;  /* 0x000000000b1b72ca */ /* 0x000fc800000e0000 */
[----:B------:R-:W-:Y:S01]  /*11e60*/  R2UR UR10, R10 ;  /* 0x000000000a0a72ca */ /* 0x000fe200000e0000 */
[----:B------:R-:W-:Y:S02]  /*11e70*/  VIADD R10, R8, 0x6 ;  /* 0x00000006080a7836 */ /* 0x000fe40000000000 */
[----:B0-----:R-:W-:-:S03]  /*11e80*/  IMAD.MOV.U32 R9, RZ, RZ, 0x40000040 ;  /* 0x40000040ff097424 */ /* 0x001fc600078e00ff */
[----:B------:R-:W-:Y:S01]  /*11e90*/  R2UR UR14, R10 ;  /* 0x000000000a0e72ca */ /* 0x000fe200000e0000 */
[----:B------:R-:W-:Y:S01]  /*11ea0*/  VIADD R10, R8, 0x400 ;  /* 0x00000400080a7836 */ /* 0x000fe20000000000 */
[----:B------:R-:W-:-:S04]  /*11eb0*/  R2UR UR31, R9 ;  /* 0x00000000091f72ca */ /* 0x000fc800000e0000 */
[----:B------:R-:W-:Y:S01]  /*11ec0*/  R2UR UR18, R10 ;  /* 0x000000000a1272ca */ /* 0x000fe200000e0000 */
[----:B------:R-:W-:Y:S01]  /*11ed0*/  VIADD R10, R8, 0x402 ;  /* 0x00000402080a7836 */ /* 0x000fe20000000000 */
[----:B------:R-:W-:-:S04]  /*11ee0*/  WARPGROUP.ARRIVE ;  /* 0x00000000000079c5 */ /* 0x000fc80000000000 */
[----:B------:R-:W-:Y:S01]  /*11ef0*/  R2UR UR22, R10 ;  /* 0x000000000a1672ca */ /* 0x000fe200000e0000 */
[C---:B------:R-:W-:Y:S02]  /*11f00*/  VIADD R10, R8.reuse, 0x404 ;  /* 0x00000404080a7836 */ /* 0x040fe40000000000 */
[----:B------:R-:W-:Y:S01]  /*11f10*/  VIADD R8, R8, 0x406 ;  /* 0x0000040608087836 */ /* 0x000fe20000000000 */
[----:B------:R-:W-:Y:S02]  /*11f20*/  HGMMA.64x128x16.F32.BF16 R24, gdesc[UR32], RZ, !UPT, gsb0 ;  /* 0x01e00000201879f0 */ /* 0x000fe4000c0018ff */
        /* <DEDUP_REMOVED lines=24> */
[----:B------:R-:W-:Y:S05]  /*120b0*/  @P3 BRA `(.L_x_1868) ;  /* 0x0000000000283947 */ /* 0x000fea0003800000 */
[----:B------:R-:W-:Y:S05]  /*120c0*/  @!P0 BRA `(.L_x_1869) ;  /* 0x0000000000048947 */ /* 0x000fea0003800000 */
[----:B------:R-:W-:Y:S01]  /*120d0*/  BPT.TRAP 0x1 ;  /* 0x000000040000795c */ /* 0x000fe20000300000 */
.L_x_1869:
[----:B------:R-:W-:Y:S01]  /*120e0*/  SHF.L.U32 R8, R187, 0x1f, RZ ;  /* 0x0000001fbb087819 */ /* 0x000fe200000006ff */
[----:B------:R-:W-:-:S04]  /*120f0*/  IMAD R9, R184, 0x8, R18 ;  /* 0x00000008b8097824 */ /* 0x000fc800078e0212 */
[----:B------:R0:W1:Y:S01]  /*12100*/  SYNCS.PHASECHK.TRANS64.TRYWAIT P3, [R9+URZ+0x28850], R8 ;  /* 0x02885008090075a7 */ /* 0x000062000806017f */
[----:B------:R-:W-:Y:S05]  /*12110*/  @!P0 BRA `(.L_x_1870) ;  /* 0x0000000000048947 */ /* 0x000fea0003800000 */
[----:B------:R-:W-:Y:S01]  /*12120*/  BPT.TRAP 0x1 ;  /* 0x000000040000795c */ /* 0x000fe20000300000 */
.L_x_1870:
[----:B-1----:R-:W-:Y:S05]  /*12130*/  @P3 BRA `(.L_x_1868) ;  /* 0x0000000000083947 */ /* 0x002fea0003800000 */
[----:B------:R-:W1:Y:S02]  /*12140*/  SYNCS.PHASECHK.TRANS64.TRYWAIT P3, [R9+URZ+0x28850], R8 ;  /* 0x02885008090075a7 */ /* 0x000e64000806017f */
[----:B-1----:R-:W-:Y:S05]  /*12150*/  @!P3 BRA `(.L_x_1871) ;  /* 0x0000014400e0b947 */ /* 0x002fea0003800000 */
.L_x_1868:
[----:B01----:R-:W-:Y:S01]  /*12160*/  VIADD R8, R18, 0x400 ;  /* 0x0000040012087836 */ /* 0x003fe20000000000 */
[----:B------:R-:W-:Y:S05]  /*12170*/  WARPSYNC.ALL ;  /* 0x0000000000007948 */ /* 0x000fea0003800000 */
[----:B------:R-:W-:Y:S01]  /*12180*/  SHF.R.U32.HI R8, RZ, 0x4, R8 ;  /* 0x00000004ff087819 */ /* 0x000fe20000011608 */
[----:B------:R-:W-:Y:S01]  /*12190*/  WARPGROUP.ARRIVE ;  /* 0x00000000000079c5 */ /* 0x000fe20000000000 */
[----:B------:R-:W-:-:S05]  /*121a0*/  IMAD.MOV.U32 R11, RZ, RZ, 0x40000040 ;  /* 0x40000040ff0b7424 */ /* 0x000fca00078e00ff */
[----:B------:R-:W0:Y:S01]  /*121b0*/  S2R R15, SR_TID.X ;  /* 0x00000000000f7919 */ /* 0x000e220000002100 */
[----:B------:R-:W-:-:S04]  /*121c0*/  LOP3.LUT R8, R8, 0x3fff, RZ, 0xc0, !PT ;  /* 0x00003fff08087812 */ /* 0x000fc800078ec0ff */
[----:B------:R-:W-:-:S05]  /*121d0*/  LOP3.LUT R9, R8, 0x4000000, RZ, 0xfc, !PT ;  /* 0x0400000008097812 */ /* 0x000fca00078efcff */
[----:B------:R-:W-:Y:S02]  /*121e0*/  IMAD R8, R184, 0x800, R9 ;  /* 0x00000800b8087824 */ /* 0x000fe400078e0209 */
[----:B------:R-:W-:Y:S02]  /*121f0*/  IMAD.MOV.U32 R9, RZ, RZ, 0x40000040 ;  /* 0x40000040ff097424 */ /* 0x000fe400078e00ff */
[C---:B------:R-:W-:Y:S01]  /*12200*/  VIADD R10, R8.reuse, 0x80 ;  /* 0x00000080080a7836 */ /* 0x040fe20000000000 */
[----:B------:R-:W-:Y:S02]  /*12210*/  R2UR UR6, R8 ;  /* 0x00000000080672ca */ /* 0x000fe400000e0000 */
[----:B------:R-:W-:Y:S01]  /*12220*/  R2UR UR7, R9 ;  /* 0x00000000090772ca */ /* 0x000fe200000e0000 */
[----:B------:R-:W-:-:S12]  /*12230*/  IMAD.MOV.U32 R9, RZ, RZ, 0x40000040 ;  /* 0x40000040ff097424 */ /* 0x000fd800078e00ff */
[----:B------:R-:W-:Y:S01]  /*12240*/  HGMMA.64x128x16.F32.BF16 R88, R180, gdesc[UR4].tnspB, R88, gsb0 ;  /* 0x41e00004b4587df0 */ /* 0x000fe20008001858 */
[----:B------:R-:W-:Y:S01]  /*12250*/  R2UR UR6, R10 ;  /* 0x000000000a0672ca */ /* 0x000fe200000e0000 */
[----:B------:R-:W-:Y:S01]  /*12260*/  VIADD R10, R8, 0x100 ;  /* 0x00000100080a7836 */ /* 0x000fe20000000000 */
[----:B------:R-:W-:Y:S01]  /*12270*/  R2UR UR7, R11 ;  /* 0x000000000b0772ca */ /* 0x000fe200000e0000 */
[----:B------:R-:W-:Y:S01]  /*12280*/  IMAD.MOV.U32 R11, RZ, RZ, 0x40000040 ;  /* 0x40000040ff0b7424 */ /* 0x000fe200078e00ff */
[----:B0-----:R-:W-:Y:S01]  /*12290*/  SHF.R.U32.HI R15, RZ, 0x7, R15 ;  /* 0x00000007ff0f7819 */ /* 0x001fe2000001160f */
[----:B------:R-:W-:Y:S02]  /*122a0*/  WARPGROUP.DEPBAR.LE gsb0, 0x0 ;  /* 0x00008000000079c5 */ /* 0x000fe40000010000 */
[----:B------:R-:W-:-:S08]  /*122b0*/  WARPGROUP.ARRIVE ;  /* 0x00000000000079c5 */ /* 0x000fd00000000000 */
        /* <DEDUP_REMOVED lines=45> */
.L_x_1872:
[----:B------:R-:W1:Y:S01]  /*12590*/  @P1 LDC R9, c[0x0][0x44c] ;  /* 0x00011300ff091b82 */ /* 0x000e620000000800 */
[----:B------:R-:W-:Y:S01]  /*125a0*/  IMAD.IADD R20, R195, 0x1, R193 ;  /* 0x00000001c3147824 */ /* 0x000fe200078e02c1 */
[----:B------:R-:W-:Y:S01]  /*125b0*/  UMOV UR51, UR47 ;  /* 0x0000002f00337c82 */ /* 0x000fe20008000000 */
[----:B0-----:R-:W-:Y:S01]  /*125c0*/  IMAD R8, R13, 0x8, R18 ;  /* 0x000000080d087824 */ /* 0x001fe200078e0212 */
[----:B------:R-:W-:-:S03]  /*125d0*/  ULOP3.LUT UR6, URZ, UR51, URZ, 0x33, !UPT ;  /* 0x000000333f067292 */ /* 0x000fc6000f8e333f */
[----:B------:R-:W-:Y:S01]  /*125e0*/  VIADD R8, R8, 0x28840 ;  /* 0x0002884008087836 */ /* 0x000fe20000000000 */
[----:B------:R-:W0:Y:S01]  /*125f0*/  @P1 LDC R10, c[0x0][0x450] ;  /* 0x00011400ff0a1b82 */ /* 0x000e220000000800 */
[----:B-1----:R-:W-:-:S05]  /*12600*/  @P1 IMAD.HI.U32 R9, R20, R9, RZ ;  /* 0x0000000914091227 */ /* 0x002fca00078e00ff */
[----:B0-----:R-:W-:Y:S01]  /*12610*/  @P1 SHF.R.U32.HI R20, RZ, R10, R9 ;  /* 0x0000000aff141219 */ /* 0x001fe20000011609 */
[----:B------:R-:W-:Y:S02]  /*12620*/  IMAD.SHL.U32 R10, R4, 0x80, RZ ;  /* 0x00000080040a7824 */ /* 0x000fe400078e00ff */
[----:B------:R-:W-:Y:S02]  /*12630*/  IMAD.U32 R9, RZ, RZ, UR38 ;  /* 0x00000026ff097e24 */ /* 0x000fe4000f8e00ff */
[----:B------:R-:W0:Y:S01]  /*12640*/  SHFL.IDX PT, R154, R20, RZ, 0x1c1f ;  /* 0x001c1fff149a7589 */ /* 0x000e2200000e0000 */
[----:B------:R-:W-:Y:S02]  /*12650*/  IADD3 R152, -R10, 0x1, RZ ;  /* 0x000000010a987810 */ /* 0x000fe40007ffe1ff */
[----:B------:R-:W-:-:S03]  /*12660*/  PRMT R8, R9, 0x654, R8 ;  /* 0x0000065409087816 */ /* 0x000fc60000000008 */
[----:B------:R-:W-:Y:S01]  /*12670*/  IMAD R152, R191, -0x2, R152 ;  /* 0xfffffffebf987824 */ /* 0x000fe200078e0298 */
[----:B------:R1:W-:Y:S04]  /*12680*/  SYNCS.ARRIVE.TRANS64.RED.A1T0 RZ, [R8+URZ], RZ ;  /* 0x000000ff08ff79a7 */ /* 0x0003e8000810043f */
[----:B------:R-:W-:-:S05]  /*12690*/  IADD3 R152, -R189, R152, R190 ;  /* 0x00000098bd987210 */ /* 0x000fca0007ffe1be */
[C---:B------:R-:W-:Y:S02]  /*126a0*/  VIADD R15, R152.reuse, UR50 ;  /* 0x00000032980f7c36 */ /* 0x040fe40008000000 */
[----:B------:R-:W-:Y:S02]  /*126b0*/  VIADD R11, R152, UR6 ;  /* 0x00000006980b7c36 */ /* 0x000fe40008000000 */
[--C-:B0-----:R-:W-:Y:S02]  /*126c0*/  IMAD.IADD R21, R15, 0x1, R154.reuse ;  /* 0x000000010f157824 */ /* 0x101fe400078e029a */
[----:B------:R-:W-:Y:S01]  /*126d0*/  IMAD.IADD R152, R11, 0x1, R154 ;  /* 0x000000010b987824 */ /* 0x000fe200078e029a */
[----:B-1----:R-:W-:Y:S06]  /*126e0*/  @!P2 BRA `(.L_x_1873) ;  /* 0x000000000058a947 */ /* 0x002fec0003800000 */
[----:B------:R-:W-:Y:S01]  /*126f0*/  IADD3 R153, -R189, R190, R154 ;  /* 0x000000bebd997210 */ /* 0x000fe20007ffe19a */
[----:B------:R-:W-:Y:S03]  /*12700*/  BSSY B0, `(.L_x_1874) ;  /* 0x0000010000007945 */ /* 0x000fe60003800000 */
        /* <DEDUP_REMOVED lines=10> */
.L_x_1875:
[----:B------:R-:W-:-:S05]  /*127b0*/  IMAD.U32 R154, RZ, RZ, UR46 ;  /* 0x0000002eff9a7e24 */ /* 0x000fca000f8e00ff */
[----:B------:R-:W-:-:S13]  /*127c0*/  ISETP.NE.AND P3, PT, R154, 0x1, PT ;  /* 0x000000019a00780c */ /* 0x000fda0003f65270 */
[----:B------:R-:W0:Y:S02]  /*127d0*/  @P3 LDC.64 R8, c[0x0][0x9e8] ;  /* 0x00027a00ff083b82 */ /* 0x000e240000000a00 */
[----:B0-----:R-:W-:-:S05]  /*127e0*/  @P3 IMAD.HI.U32 R8, R153, R8, RZ ;  /* 0x0000000899083227 */ /* 0x001fca00078e00ff */
[----:B------:R-:W-:-:S07]  /*127f0*/  @P3 SHF.R.U32.HI R153, RZ, R9, R8 ;  /* 0x00000009ff993219 */ /* 0x000fce0000011608 */
.L_x_1876:
[----:B------:R-:W-:Y:S05]  /*12800*/  BSYNC B0 ;  /* 0x0000000000007941 */ /* 0x000fea0003800000 */
.L_x_1874:
[----:B------:R-:W-:-:S04]  /*12810*/  IMAD R8, R153, R154, -R10 ;  /* 0x0000009a99087224 */ /* 0x000fc800078e0a0a */
[----:B------:R-:W-:-:S05]  /*12820*/  IMAD R8, R191, -0x2, R8 ;  /* 0xfffffffebf087824 */ /* 0x000fca00078e0208 */
[----:B------:R-:W-:Y:S02]  /*12830*/  VIADDMNMX R21, R8, R154, R21, PT ;  /* 0x0000009a08157246 */ /* 0x000fe40003800115 */
[----:B------:R-:W-:-:S07]  /*12840*/  VIMNMX R152, R152, R8, !PT ;  /* 0x0000000898987248 */ /* 0x000fce0007fe0100 */
.L_x_1873:
[----:B------:R-:W-:Y:S01]  /*12850*/  ISETP.GT.AND P3, PT, R4, -0x1, PT ;  /* 0xffffffff0400780c */ /* 0x000fe20003f64270 */
[----:B------:R-:W0:Y:S03]  /*12860*/  SHFL.IDX PT, R20, R20, 0x1, 0x1c1f ;  /* 0x003c1f0014147f89 */ /* 0x000e2600000e0000 */
[C---:B------:R-:W-:Y:S02]  /*12870*/  ISETP.GT.AND P5, PT, R152.reuse, RZ, P3 ;  /* 0x000000ff9800720c */ /* 0x040fe40001fa4270 */
[----:B------:R-:W-:Y:S02]  /*12880*/  ISETP.GT.AND P4, PT, R152, 0x1, P3 ;  /* 0x000000019800780c */ /* 0x000fe40001f84270 */
[C---:B------:R-:W-:Y:S02]  /*12890*/  ISETP.LT.OR P5, PT, R21.reuse, 0x1, P5 ;  /* 0x000000011500780c */ /* 0x040fe40002fa1670 */
[----:B------:R-:W-:-:S02]  /*128a0*/  ISETP.LT.OR P4, PT, R21, 0x2, P4 ;  /* 0x000000021500780c */ /* 0x000fc40002781670 */
[----:B------:R-:W-:Y:S02]  /*128b0*/  FSEL R24, R24, -INF , !P5 ;  /* 0xff80000018187808 */ /* 0x000fe40006800000 */
[----:B------:R-:W-:Y:S02]  /*128c0*/  FSEL R25, R25, -INF , !P4 ;  /* 0xff80000019197808 */ /* 0x000fe40006000000 */
[C---:B------:R-:W-:Y:S02]  /*128d0*/  ISETP.GT.AND P5, PT, R152.reuse, 0x8, P3 ;  /* 0x000000089800780c */ /* 0x040fe40001fa4270 */
[----:B------:R-:W-:Y:S02]  /*128e0*/  ISETP.GT.AND P4, PT, R152, 0x9, P3 ;  /* 0x000000099800780c */ /* 0x000fe40001f84270 */
[C---:B------:R-:W-:Y:S02]  /*128f0*/  ISETP.LT.OR P5, PT, R21.reuse, 0x9, P5 ;  /* 0x000000091500780c */ /* 0x040fe40002fa1670 */
[----:B------:R-:W-:-:S02]  /*12900*/  ISETP.LT.OR P4, PT, R21, 0xa, P4 ;  /* 0x0000000a1500780c */ /* 0x000fc40002781670 */
[----:B------:R-:W-:Y:S01]  /*12910*/  FSEL R28, R28, -INF , !P5 ;  /* 0xff8000001c1c7808 */ /* 0x000fe20006800000 */
[--C-:B0-----:R-:W-:Y:S01]  /*12920*/  IMAD.IADD R15, R15, 0x1, R20.reuse ;  /* 0x000000010f0f7824 */ /* 0x101fe200078e0214 */
[----:B------:R-:W-:Y:S01]  /*12930*/  FSEL R29, R29, -INF , !P4 ;  /* 0xff8000001d1d7808 */ /* 0x000fe20006000000 */
[----:B------:R-:W-:Y:S01]  /*12940*/  IMAD.IADD R11, R11, 0x1, R20 ;  /* 0x000000010b0b7824 */ /* 0x000fe200078e0214 */
[C---:B------:R-:W-:Y:S02]  /*12950*/  ISETP.GT.AND P5, PT, R152.reuse, 0x10, P3 ;  /* 0x000000109800780c */ /* 0x040fe40001fa4270 */
        /* <DEDUP_REMOVED lines=82> */
[----:B------:R-:W-:Y:S01]  /*12e80*/  FSEL R85, R85, -INF , !P4 ;  /* 0xff80000055557808 */ /* 0x000fe20006000000 */
[----:B------:R-:W-:Y:S08]  /*12e90*/  @!P2 BRA `(.L_x_1877) ;  /* 0x000000000058a947 */ /* 0x000ff00003800000 */
        /* <DEDUP_REMOVED lines=12> */
.L_x_1879:
[----:B------:R-:W-:-:S05]  /*12f60*/  IMAD.U32 R20, RZ, RZ, UR46 ;  /* 0x0000002eff147e24 */ /* 0x000fca000f8e00ff */
[----:B------:R-:W-:-:S13]  /*12f70*/  ISETP.NE.AND P4, PT, R20, 0x1, PT ;  /* 0x000000011400780c */ /* 0x000fda0003f85270 */
[----:B------:R-:W0:Y:S02]  /*12f80*/  @P4 LDC.64 R8, c[0x0][0x9e8] ;  /* 0x00027a00ff084b82 */ /* 0x000e240000000a00 */
[----:B0-----:R-:W-:-:S05]  /*12f90*/  @P4 IMAD.HI.U32 R8, R21, R8, RZ ;  /* 0x0000000815084227 */ /* 0x001fca00078e00ff */
[----:B------:R-:W-:-:S07]  /*12fa0*/  @P4 SHF.R.U32.HI R21, RZ, R9, R8 ;  /* 0x00000009ff154219 */ /* 0x000fce0000011608 */
.L_x_1880:
[----:B------:R-:W-:Y:S05]  /*12fb0*/  BSYNC B0 ;  /* 0x0000000000007941 */ /* 0x000fea0003800000 */
.L_x_1878:
[----:B------:R-:W-:-:S04]  /*12fc0*/  IMAD R10, R21, R20, -R10 ;  /* 0x00000014150a7224 */ /* 0x000fc800078e0a0a */
[----:B------:R-:W-:-:S05]  /*12fd0*/  IMAD R10, R191, -0x2, R10 ;  /* 0xfffffffebf0a7824 */ /* 0x000fca00078e020a */
[----:B------:R-:W-:Y:S02]  /*12fe0*/  VIADDMNMX R15, R10, R20, R15, PT ;  /* 0x000000140a0f7246 */ /* 0x000fe4000380010f */
[----:B------:R-:W-:-:S07]  /*12ff0*/  VIMNMX R11, R11, R10, !PT ;  /* 0x0000000a0b0b7248 */ /* 0x000fce0007fe0100 */
.L_x_1877:
[----:B------:R-:W-:Y:S01]  /*13000*/  FMNMX.FTZ R8, R24, R3, !PT ;  /* 0x0000000318087209 */ /* 0x000fe20007810000 */
[----:B------:R-:W-:Y:S01]  /*13010*/  UMOV UR52, UR45 ;  /* 0x0000002d00347c82 */ /* 0x000fe20008000000 */
        /* <DEDUP_REMOVED lines=63> */
[----:B------:R-:W-:Y:S01]  /*13410*/  ISETP.GT.AND P4, PT, R11, 0x21, P3 ;  /* 0x000000210b00780c */ /* 0x000fe20001f84270 */
[----:B------:R-:W0:Y:S01]  /*13420*/  SHFL.BFLY PT, R9, R8, 0x2, 0x1f ;  /* 0x0c401f0008097f89 */ /* 0x000e2200000e0000 */
[----:B------:R-:W-:-:S02]  /*13430*/  FSEL R54, R54, -INF , !P5 ;  /* 0xff80000036367808 */ /* 0x000fc40006800000 */
[----:B------:R-:W-:Y:S02]  /*13440*/  ISETP.GT.AND P5, PT, R11, 0x40, P3 ;  /* 0x000000400b00780c */ /* 0x000fe40001fa4270 */
[C---:B------:R-:W-:Y:S02]  /*13450*/  ISETP.LT.OR P4, PT, R15.reuse, 0x22, P4 ;  /* 0x000000220f00780c */ /* 0x040fe40002781670 */
[----:B------:R-:W-:Y:S02]  /*13460*/  ISETP.LT.OR P5, PT, R15, 0x41, P5 ;  /* 0x000000410f00780c */ /* 0x000fe40002fa1670 */
[----:B------:R-:W-:Y:S02]  /*13470*/  FSEL R43, R43, -INF , !P4 ;  /* 0xff8000002b2b7808 */ /* 0x000fe40006000000 */
[----:B------:R-:W-:Y:S02]  /*13480*/  ISETP.GT.AND P4, PT, R11, 0x29, P3 ;  /* 0x000000290b00780c */ /* 0x000fe40001f84270 */
[----:B------:R-:W-:-:S02]  /*13490*/  FSEL R58, R58, -INF , !P5 ;  /* 0xff8000003a3a7808 */ /* 0x000fc40006800000 */
[----:B------:R-:W-:Y:S02]  /*134a0*/  ISETP.GT.AND P5, PT, R11, 0x41, P3 ;  /* 0x000000410b00780c */ /* 0x000fe40001fa4270 */
[C---:B------:R-:W-:Y:S02]  /*134b0*/  ISETP.LT.OR P4, PT, R15.reuse, 0x2a, P4 ;  /* 0x0000002a0f00780c */ /* 0x040fe40002781670 */
[----:B------:R-:W-:Y:S02]  /*134c0*/  ISETP.LT.OR P5, PT, R15, 0x42, P5 ;  /* 0x000000420f00780c */ /* 0x000fe40002fa1670 */
[----:B------:R-:W-:Y:S02]  /*134d0*/  FSEL R47, R47, -INF , !P4 ;  /* 0xff8000002f2f7808 */ /* 0x000fe40006000000 */
[----:B------:R-:W-:Y:S02]  /*134e0*/  ISETP.GT.AND P4, PT, R11, 0x31, P3 ;  /* 0x000000310b00780c */ /* 0x000fe40001f84270 */
[----:B0-----:R-:W-:-:S02]  /*134f0*/  FMNMX.FTZ R8, R8, R9, !PT ;  /* 0x0000000908087209 */ /* 0x001fc40007810000 */
[----:B------:R-:W-:Y:S02]  /*13500*/  FSEL R59, R59, -INF , !P5 ;  /* 0xff8000003b3b7808 */ /* 0x000fe40006800000 */
[----:B------:R-:W-:Y:S01]  /*13510*/  ISETP.GT.AND P5, PT, R11, 0x48, P3 ;  /* 0x000000480b00780c */ /* 0x000fe20001fa4270 */
[----:B------:R-:W0:Y:S01]  /*13520*/  SHFL.BFLY PT, R9, R8, 0x1, 0x1f ;  /* 0x0c201f0008097f89 */ /* 0x000e2200000e0000 */
[C---:B------:R-:W-:Y:S02]  /*13530*/  ISETP.LT.OR P4, PT, R15.reuse, 0x32, P4 ;  /* 0x000000320f00780c */ /* 0x040fe40002781670 */
[----:B------:R-:W-:Y:S02]  /*13540*/  ISETP.LT.OR P5, PT, R15, 0x49, P5 ;  /* 0x000000490f00780c */ /* 0x000fe40002fa1670 */
[----:B------:R-:W-:Y:S02]  /*13550*/  FSEL R51, R51, -INF , !P4 ;  /* 0xff80000033337808 */ /* 0x000fe40006000000 */
[----:B------:R-:W-:-:S02]  /*13560*/  ISETP.GT.AND P4, PT, R11, 0x39, P3 ;  /* 0x000000390b00780c */ /* 0x000fc40001f84270 */
[----:B------:R-:W-:Y:S02]  /*13570*/  FSEL R62, R62, -INF , !P5 ;  /* 0xff8000003e3e7808 */ /* 0x000fe40006800000 */
[----:B------:R-:W-:Y:S02]  /*13580*/  ISETP.GT.AND P5, PT, R11, RZ, P3 ;  /* 0x000000ff0b00720c */ /* 0x000fe40001fa4270 */
[C---:B------:R-:W-:Y:S02]  /*13590*/  ISETP.LT.OR P4, PT, R15.reuse, 0x3a, P4 ;  /* 0x0000003a0f00780c */ /* 0x040fe40002781670 */
[----:B------:R-:W-:Y:S02]  /*135a0*/  ISETP.LT.OR P5, PT, R15, 0x1, P5 ;  /* 0x000000010f00780c */ /* 0x000fe40002fa1670 */
[----:B------:R-:W-:Y:S02]  /*135b0*/  FSEL R55, R55, -INF , !P4 ;  /* 0xff80000037377808 */ /* 0x000fe40006000000 */
[----:B------:R-:W-:-:S02]  /*135c0*/  FSEL R153, R26, -INF , !P5 ;  /* 0xff8000001a997808 */ /* 0x000fc40006800000 */
[----:B------:R-:W-:Y:S02]  /*135d0*/  ISETP.GT.AND P5, PT, R11, 0x49, P3 ;  /* 0x000000490b00780c */ /* 0x000fe40001fa4270 */
[----:B------:R-:W-:Y:S02]  /*135e0*/  FMNMX.FTZ R20, R153, R0, !PT ;  /* 0x0000000099147209 */ /* 0x000fe40007810000 */
[----:B0-----:R-:W-:Y:S02]  /*135f0*/  FMNMX.FTZ R8, R8, R9, !PT ;  /* 0x0000000908087209 */ /* 0x001fe40007810000 */
[----:B------:R-:W-:Y:S02]  /*13600*/  ISETP.LT.OR P5, PT, R15, 0x4a, P5 ;  /* 0x0000004a0f00780c */ /* 0x000fe40002fa1670 */
[C---:B------:R-:W-:Y:S01]  /*13610*/  FSETP.NEU.FTZ.AND P4, PT, R8.reuse, -INF , PT ;  /* 0xff8000000800780b */ /* 0x040fe20003f9d000 */
[----:B------:R-:W-:Y:S01]  /*13620*/  FMUL.FTZ R10, R8, UR52 ;  /* 0x00000034080a7c20 */ /* 0x000fe20008410000 */
[----:B------:R-:W-:-:S02]  /*13630*/  FSEL R63, R63, -INF , !P5 ;  /* 0xff8000003f3f7808 */ /* 0x000fc40006800000 */
[----:B------:R-:W-:Y:S02]  /*13640*/  ISETP.GT.AND P5, PT, R11, 0x50, P3 ;  /* 0x000000500b00780c */ /* 0x000fe40001fa4270 */
[----:B------:R-:W-:Y:S02]  /*13650*/  FSEL R10, R10, RZ, P4 ;  /* 0x000000ff0a0a7208 */ /* 0x000fe40002000000 */
[----:B------:R-:W-:-:S03]  /*13660*/  ISETP.LT.OR P5, PT, R15, 0x51, P5 ;  /* 0x000000510f00780c */ /* 0x000fc60002fa1670 */
[--C-:B------:R-:W-:Y:S01]  /*13670*/  FFMA.FTZ R21, R29, UR52, -R10.reuse ;  /* 0x000000341d157c23 */ /* 0x100fe2000801080a */
[----:B------:R-:W-:Y:S01]  /*13680*/  FMNMX.FTZ R29, R27, R20, !PT ;  /* 0x000000141b1d7209 */ /* 0x000fe20007810000 */
[--C-:B------:R-:W-:Y:S01]  /*13690*/  FFMA.FTZ R180, R25, UR52, -R10.reuse ;  /* 0x0000003419b47c23 */ /* 0x100fe2000801080a */
[--C-:B------:R-:W-:Y:S01]  /*136a0*/  FFMA.FTZ R25, R33, UR52, -R10.reuse ;  /* 0x0000003421197c23 */ /* 0x100fe2000801080a */
[----:B------:R-:W-:Y:S01]  /*136b0*/  FSEL R66, R66, -INF , !P5 ;  /* 0xff80000042427808 */ /* 0x000fe20006800000 */
[--C-:B------:R-:W-:Y:S01]  /*136c0*/  FFMA.FTZ R9, R24, UR52, -R10.reuse ;  /* 0x0000003418097c23 */ /* 0x100fe2000801080a */
[----:B------:R-:W-:Y:S01]  /*136d0*/  FMNMX.FTZ R20, R30, R29, !PT ;  /* 0x0000001d1e147209 */ /* 0x000fe20007810000 */
[--C-:B------:R-:W-:Y:S01]  /*136e0*/  FFMA.FTZ R57, R57, UR52, -R10.reuse ;  /* 0x0000003439397c23 */ /* 0x100fe2000801080a */
[----:B------:R-:W-:Y:S01]  /*136f0*/  ISETP.GT.AND P5, PT, R11, 0x51, P3 ;  /* 0x000000510b00780c */ /* 0x000fe20001fa4270 */
        /* <DEDUP_REMOVED lines=36> */
[----:B------:R-:W-:Y:S01]  /*13940*/  MUFU.EX2 R9, R9 ;  /* 0x0000000900097308 */ /* 0x000fe20000000800 */
[----:B------:R-:W-:Y:S01]  /*13950*/  FMNMX.FTZ R20, R50, R37, !PT ;  /* 0x0000002532147209 */ /* 0x000fe20007810000 */
[----:B------:R-:W-:Y:S01]  /*13960*/  FFMA.FTZ R37, R45, UR52, -R10 ;  /* 0x000000342d257c23 */ /* 0x000fe2000801080a */
[----:B------:R-:W-:-:S02]  /*13970*/  ISETP.LT.OR P5, PT, R15, 0x61, P5 ;  /* 0x000000610f00780c */ /* 0x000fc40002fa1670 */
[----:B------:R-:W-:Y:S02]  /*13980*/  FMNMX.FTZ R41, R51, R20, !PT ;  /* 0x0000001433297209 */ /* 0x000fe40007810000 */
[----:B------:R-:W-:Y:S01]  /*13990*/  FSEL R74, R74, -INF , !P5 ;  /* 0xff8000004a4a7808 */ /* 0x000fe20006800000 */
[----:B------:R-:W-:Y:S01]  /*139a0*/  MUFU.EX2 R180, R180 ;  /* 0x000000b400b47308 */ /* 0x000fe20000000800 */
[----:B------:R-:W-:Y:S02]  /*139b0*/  FMNMX.FTZ R20, R54, R41, !PT ;  /* 0x0000002936147209 */ /* 0x000fe40007810000 */
[----:B------:R-:W-:Y:S02]  /*139c0*/  ISETP.GT.AND P5, PT, R11, 0x61, P3 ;  /* 0x000000610b00780c */ /* 0x000fe40001fa4270 */
[----:B------:R-:W-:Y:S02]  /*139d0*/  FMNMX.FTZ R41, R55, R20, !PT ;  /* 0x0000001437297209 */ /* 0x000fe40007810000 */
[----:B------:R-:W-:Y:S01]  /*139e0*/  ISETP.LT.OR P5, PT, R15, 0x62, P5 ;  /* 0x000000620f00780c */ /* 0x000fe20002fa1670 */
[----:B------:R-:W-:Y:S01]  /*139f0*/  MUFU.EX2 R182, R182 ;  /* 0x000000b600b67308 */ /* 0x000fe20000000800 */
[----:B------:R-:W-:Y:S01]  /*13a00*/  FMNMX.FTZ R20, R58, R41, !PT ;  /* 0x000000293a147209 */ /* 0x000fe20007810000 */
[--C-:B------:R-:W-:Y:S01]  /*13a10*/  FFMA.FTZ R41, R49, UR52, -R10.reuse ;  /* 0x0000003431297c23 */ /* 0x100fe2000801080a */
[----:B------:R-:W-:Y:S01]  /*13a20*/  FSEL R24, R75, -INF , !P5 ;  /* 0xff8000004b187808 */ /* 0x000fe20006800000 */
[--C-:B------:R-:W-:Y:S01]  /*13a30*/  FFMA.FTZ R75, R61, UR52, -R10.reuse ;  /* 0x000000343d4b7c23 */ /* 0x100fe2000801080a */
[----:B------:R-:W-:Y:S01]  /*13a40*/  FMNMX.FTZ R45, R59, R20, !PT ;  /* 0x000000143b2d7209 */ /* 0x000fe20007810000 */
[----:B------:R-:W-:Y:S01]  /*13a50*/  FFMA.FTZ R61, R65, UR52, -R10 ;  /* 0x00000034413d7c23 */ /* 0x000fe2000801080a */
[----:B------:R-:W-:Y:S01]  /*13a60*/  ISETP.GT.AND P5, PT, R11, 0x68, P3 ;  /* 0x000000680b00780c */ /* 0x000fe20001fa4270 */
[----:B------:R-:W-:Y:S01]  /*13a70*/  MUFU.EX2 R21, R21 ;  /* 0x0000001500157308 */ /* 0x000fe20000000800 */
[----:B------:R-:W-:-:S02]  /*13a80*/  FMNMX.FTZ R20, R62, R45, !PT ;  /* 0x0000002d3e147209 */ /* 0x000fc40007810000 */
[----:B------:R-:W-:Y:S02]  /*13a90*/  ISETP.LT.OR P5, PT, R15, 0x69, P5 ;  /* 0x000000690f00780c */ /* 0x000fe40002fa1670 */
[----:B------:R-:W-:Y:S02]  /*13aa0*/  FMNMX.FTZ R45, R63, R20, !PT ;  /* 0x000000143f2d7209 */ /* 0x000fe40007810000 */
[----:B------:R-:W-:Y:S01]  /*13ab0*/  FSEL R78, R78, -INF , !P5 ;  /* 0xff8000004e4e7808 */ /* 0x000fe20006800000 */
[----:B------:R-:W-:Y:S01]  /*13ac0*/  MUFU.EX2 R176, R176 ;  /* 0x000000b000b07308 */ /* 0x000fe20000000800 */
[----:B------:R-:W-:Y:S01]  /*13ad0*/  FMNMX.FTZ R20, R66, R45, !PT ;  /* 0x0000002d42147209 */ /* 0x000fe20007810000 */
[----:B------:R-:W-:Y:S01]  /*13ae0*/  FFMA.FTZ R45, R53, UR52, -R10 ;  /* 0x00000034352d7c23 */ /* 0x000fe2000801080a */
[----:B------:R-:W-:Y:S02]  /*13af0*/  ISETP.GT.AND P5, PT, R11, 0x69, P3 ;  /* 0x000000690b00780c */ /* 0x000fe40001fa4270 */
[----:B------:R-:W-:-:S02]  /*13b00*/  FMNMX.FTZ R49, R67, R20, !PT ;  /* 0x0000001443317209 */ /* 0x000fc40007810000 */
[----:B------:R-:W-:Y:S01]  /*13b10*/  ISETP.LT.OR P5, PT, R15, 0x6a, P5 ;  /* 0x0000006a0f00780c */ /* 0x000fe20002fa1670 */
[----:B------:R-:W-:Y:S01]  /*13b20*/  MUFU.EX2 R25, R25 ;  /* 0x0000001900197308 */ /* 0x000fe20000000800 */
[----:B------:R-:W-:Y:S02]  /*13b30*/  FMNMX.FTZ R20, R70, R49, !PT ;  /* 0x0000003146147209 */ /* 0x000fe40007810000 */
[----:B------:R-:W-:Y:S02]  /*13b40*/  FSEL R79, R79, -INF , !P5 ;  /* 0xff8000004f4f7808 */ /* 0x000fe40006800000 */
[----:B------:R-:W-:Y:S02]  /*13b50*/  ISETP.GT.AND P5, PT, R11, 0x70, P3 ;  /* 0x000000700b00780c */ /* 0x000fe40001fa4270 */
[----:B------:R-:W-:Y:S01]  /*13b60*/  FMNMX.FTZ R49, R71, R20, !PT ;  /* 0x0000001447317209 */ /* 0x000fe20007810000 */
[----:B------:R-:W-:Y:S01]  /*13b70*/  MUFU.EX2 R178, R178 ;  /* 0x000000b200b27308 */ /* 0x000fe20000000800 */
[----:B------:R-:W-:-:S02]  /*13b80*/  ISETP.LT.OR P5, PT, R15, 0x71, P5 ;  /* 0x000000710f00780c */ /* 0x000fc40002fa1670 */
[----:B------:R-:W-:Y:S02]  /*13b90*/  FMNMX.FTZ R49, R74, R49, !PT ;  /* 0x000000314a317209 */ /* 0x000fe40007810000 */
[----:B------:R-:W-:Y:S02]  /*13ba0*/  FSEL R82, R82, -INF , !P5 ;  /* 0xff80000052527808 */ /* 0x000fe40006800000 */
[----:B------:R-:W-:Y:S01]  /*13bb0*/  ISETP.GT.AND P5, PT, R11, 0x71, P3 ;  /* 0x000000710b00780c */ /* 0x000fe20001fa4270 */
[----:B------:R-:W-:Y:S01]  /*13bc0*/  MUFU.EX2 R29, R29 ;  /* 0x0000001d001d7308 */ /* 0x000fe20000000800 */
[----:B------:R-:W-:Y:S02]  /*13bd0*/  FMNMX.FTZ R53, R24, R49, !PT ;  /* 0x0000003118357209 */ /* 0x000fe40007810000 */
[----:B------:R-:W-:Y:S02]  /*13be0*/  ISETP.LT.OR P5, PT, R15, 0x72, P5 ;  /* 0x000000720f00780c */ /* 0x000fe40002fa1670 */
[----:B------:R-:W-:-:S02]  /*13bf0*/  FMNMX.FTZ R20, R78, R53, !PT ;  /* 0x000000354e147209 */ /* 0x000fc40007810000 */
[----:B------:R-:W-:Y:S01]  /*13c00*/  FSEL R83, R83, -INF , !P5 ;  /* 0xff80000053537808 */ /* 0x000fe20006800000 */
[----:B------:R0:W-:Y:S01]  /*13c10*/  MUFU.EX2 R49, R57 ;  /* 0x0000003900317308 */ /* 0x0001e20000000800 */
[----:B------:R-:W-:Y:S02]  /*13c20*/  ISETP.GT.AND P5, PT, R11, 0x78, P3 ;  /* 0x000000780b00780c */ /* 0x000fe40001fa4270 */
[----:B------:R-:W-:Y:S02]  /*13c30*/  FMNMX.FTZ R53, R79, R20, !PT ;  /* 0x000000144f357209 */ /* 0x000fe40007810000 */
[----:B------:R-:W-:Y:S02]  /*13c40*/  ISETP.GT.AND P3, PT, R11, 0x79, P3 ;  /* 0x000000790b00780c */ /* 0x000fe40001f64270 */
[----:B------:R-:W-:Y:S01]  /*13c50*/  ISETP.LT.OR P5, PT, R15, 0x79, P5 ;  /* 0x000000790f00780c */ /* 0x000fe20002fa1670 */
[----:B------:R-:W-:Y:S01]  /*13c60*/  MUFU.EX2 R172, R172 ;  /* 0x000000ac00ac7308 */ /* 0x000fe20000000800 */
[----:B------:R-:W-:Y:S01]  /*13c70*/  FMNMX.FTZ R20, R82, R53, !PT ;  /* 0x0000003552147209 */ /* 0x000fe20007810000 */
[--C-:B0-----:R-:W-:Y:S01]  /*13c80*/  FFMA.FTZ R57, R69, UR52, -R10.reuse ;  /* 0x0000003445397c23 */ /* 0x101fe2000801080a */
[----:B------:R-:W-:Y:S01]  /*13c90*/  ISETP.LT.OR P3, PT, R15, 0x7a, P3 ;  /* 0x0000007a0f00780c */ /* 0x000fe20001f61670 */
[--C-:B------:R-:W-:Y:S01]  /*13ca0*/  FFMA.FTZ R53, R73, UR52, -R10.reuse ;  /* 0x0000003449357c23 */ /* 0x100fe2000801080a */
[----:B------:R-:W-:Y:S01]  /*13cb0*/  FSEL R86, R86, -INF , !P5 ;  /* 0xff80000056567808 */ /* 0x000fe20006800000 */
[----:B------:R-:W-:Y:S01]  /*13cc0*/  FFMA.FTZ R15, R77, UR52, -R10 ;  /* 0x000000344d0f7c23 */ /* 0x000fe2000801080a */
[----:B------:R-:W-:Y:S01]  /*13cd0*/  FMNMX.FTZ R11, R83, R20, !PT ;  /* 0x00000014530b7209 */ /* 0x000fe20007810000 */
[----:B------:R-:W-:Y:S01]  /*13ce0*/  MUFU.EX2 R33, R33 ;  /* 0x0000002100217308 */ /* 0x000fe20000000800 */
[----:B------:R-:W-:-:S02]  /*13cf0*/  FSEL R87, R87, -INF , !P3 ;  /* 0xff80000057577808 */ /* 0x000fc40005800000 */
[----:B------:R-:W-:-:S04]  /*13d00*/  FMNMX.FTZ R20, R86, R11, !PT ;  /* 0x0000000b56147209 */ /* 0x000fc80007810000 */
[----:B------:R-:W-:Y:S01]  /*13d10*/  FMNMX.FTZ R20, R87, R20, !PT ;  /* 0x0000001457147209 */ /* 0x000fe20007810000 */
[----:B------:R-:W-:Y:S04]  /*13d20*/  MUFU.EX2 R174, R174 ;  /* 0x000000ae00ae7308 */ /* 0x000fe80000000800 */
[----:B------:R-:W0:Y:S04]  /*13d30*/  SHFL.BFLY PT, R11, R20, 0x2, 0x1f ;  /* 0x0c401f00140b7f89 */ /* 0x000e2800000e0000 */
[----:B------:R-:W-:Y:S08]  /*13d40*/  MUFU.EX2 R37, R37 ;  /* 0x0000002500257308 */ /* 0x000ff00000000800 */
[----:B------:R-:W-:Y:S08]  /*13d50*/  MUFU.EX2 R168, R168 ;  /* 0x000000a800a87308 */ /* 0x000ff00000000800 */
[----:B------:R-:W-:Y:S01]  /*13d60*/  MUFU.EX2 R41, R41 ;  /* 0x0000002900297308 */ /* 0x000fe20000000800 */
[----:B0-----:R-:W-:Y:S01]  /*13d70*/  FMNMX.FTZ R26, R20, R11, !PT ;  /* 0x0000000b141a7209 */ /* 0x001fe20007810000 */
[----:B------:R-:W-:Y:S01]  /*13d80*/  FFMA.FTZ R11, R81, UR52, -R10 ;  /* 0x00000034510b7c23 */ /* 0x000fe2000801080a */
[----:B------:R-:W-:-:S05]  /*13d90*/  FSEL R20, R8, RZ, P4 ;  /* 0x000000ff08147208 */ /* 0x000fca0002000000 */
[----:B------:R-:W-:Y:S01]  /*13da0*/  MUFU.EX2 R170, R170 ;  /* 0x000000aa00aa7308 */ /* 0x000fe20000000800 */
[----:B------:R-:W0:Y:S01]  /*13db0*/  SHFL.BFLY PT, R65, R26, 0x1, 0x1f ;  /* 0x0c201f001a417f89 */ /* 0x000e2200000e0000 */
[----:B------:R-:W-:-:S04]  /*13dc0*/  FADD.FTZ R20, -R20, R3 ;  /* 0x0000000314147221 */ /* 0x000fc80000010100 */
[----:B------:R-:W-:Y:S02]  /*13dd0*/  FMUL.FTZ R20, R20, UR52 ;  /* 0x0000003414147c20 */ /* 0x000fe40008410000 */
[----:B------:R-:W-:Y:S08]  /*13de0*/  MUFU.EX2 R45, R45 ;  /* 0x0000002d002d7308 */ /* 0x000ff00000000800 */
[----:B------:R-:W1:Y:S08]  /*13df0*/  MUFU.EX2 R20, R20 ;  /* 0x0000001400147308 */ /* 0x000e700000000800 */
[----:B------:R-:W-:Y:S01]  /*13e00*/  MUFU.EX2 R164, R164 ;  /* 0x000000a400a47308 */ /* 0x000fe20000000800 */
[----:B0-----:R-:W-:-:S04]  /*13e10*/  FMNMX.FTZ R10, R26, R65, !PT ;  /* 0x000000411a0a7209 */ /* 0x001fc80007810000 */
[C---:B------:R-:W-:Y:S01]  /*13e20*/  FSETP.NEU.FTZ.AND P3, PT, R10.reuse, -INF , PT ;  /* 0xff8000000a00780b */ /* 0x040fe20003f7d000 */
[----:B------:R-:W-:Y:S02]  /*13e30*/  FMUL.FTZ R26, R10, UR52 ;  /* 0x000000340a1a7c20 */ /* 0x000fe40008410000 */
[----:B------:R-:W-:Y:S03]  /*13e40*/  MUFU.EX2 R166, R166 ;  /* 0x000000a600a67308 */ /* 0x000fe60000000800 */
[----:B------:R-:W-:-:S05]  /*13e50*/  FSEL R26, R26, RZ, P3 ;  /* 0x000000ff1a1a7208 */ /* 0x000fca0001800000 */
[--C-:B------:R-:W-:Y:S01]  /*13e60*/  FFMA.FTZ R28, R27, UR52, -R26.reuse ;  /* 0x000000341b1c7c23 */ /* 0x100fe2000801081a */
[----:B------:R-:W-:Y:S01]  /*13e70*/  FSEL R27, R10, RZ, P3 ;  /* 0x000000ff0a1b7208 */ /* 0x000fe20001800000 */
[--C-:B------:R-:W-:Y:S01]  /*13e80*/  FFMA.FTZ R181, R153, UR52, -R26.reuse ;  /* 0x0000003499b57c23 */ /* 0x100fe2000801081a */
[--C-:B------:R-:W-:Y:S01]  /*13e90*/  FFMA.FTZ R183, R30, UR52, -R26.reuse ;  /* 0x000000341eb77c23 */ /* 0x100fe2000801081a */
[--C-:B------:R-:W-:Y:S01]  /*13ea0*/  FFMA.FTZ R30, R31, UR52, -R26.reuse ;  /* 0x000000341f1e7c23 */ /* 0x100fe2000801081a */
[----:B------:R-:W-:Y:S01]  /*13eb0*/  FFMA.FTZ R177, R34, UR52, -R26 ;  /* 0x0000003422b17c23 */ /* 0x000fe2000801081a */
[----:B------:R-:W-:Y:S01]  /*13ec0*/  FADD.FTZ R27, -R27, R0 ;  /* 0x000000001b1b7221 */ /* 0x000fe20000010100 */
[----:B------:R-:W-:Y:S01]  /*13ed0*/  MUFU.EX2 R28, R28 ;  /* 0x0000001c001c7308 */ /* 0x000fe20000000800 */
[--C-:B------:R-:W-:Y:S01]  /*13ee0*/  FFMA.FTZ R32, R35, UR52, -R26.reuse ;  /* 0x0000003423207c23 */ /* 0x100fe2000801081a */
[--C-:B------:R-:W-:Y:S01]  /*13ef0*/  FFMA.FTZ R179, R38, UR52, -R26.reuse ;  /* 0x0000003426b37c23 */ /* 0x100fe2000801081a */
[----:B------:R-:W-:Y:S01]  /*13f00*/  FMUL.FTZ R0, R27, UR52 ;  /* 0x000000341b007c20 */ /* 0x000fe20008410000 */
[----:B-1----:R-:W-:Y:S01]  /*13f10*/  FFMA.FTZ R27, R20, R6, R9 ;  /* 0x00000006141b7223 */ /* 0x002fe20000010009 */
[--C-:B------:R-:W-:Y:S01]  /*13f20*/  FFMA.FTZ R34, R39, UR52, -R26.reuse ;  /* 0x0000003427227c23 */ /* 0x100fe2000801081a */
[--C-:B------:R-:W-:Y:S01]  /*13f30*/  FFMA.FTZ R173, R42, UR52, -R26.reuse ;  /* 0x000000342aad7c23 */ /* 0x100fe2000801081a */
[--C-:B------:R-:W-:Y:S01]  /*13f40*/  FFMA.FTZ R36, R43, UR52, -R26.reuse ;  /* 0x000000342b247c23 */ /* 0x100fe2000801081a */
[----:B------:R-:W-:Y:S01]  /*13f50*/  MUFU.EX2 R181, R181 ;  /* 0x000000b500b57308 */ /* 0x000fe20000000800 */
[----:B------:R-:W-:Y:S01]  /*13f60*/  FADD.FTZ R27, R180, R27 ;  /* 0x0000001bb41b7221 */ /* 0x000fe20000010000 */
[--C-:B------:R-:W-:Y:S01]  /*13f70*/  FFMA.FTZ R175, R46, UR52, -R26.reuse ;  /* 0x000000342eaf7c23 */ /* 0x100fe2000801081a */
[--C-:B------:R-:W-:Y:S01]  /*13f80*/  FFMA.FTZ R38, R47, UR52, -R26.reuse ;  /* 0x000000342f267c23 */ /* 0x100fe2000801081a */
[--C-:B------:R-:W-:Y:S01]  /*13f90*/  FFMA.FTZ R169, R50, UR52, -R26.reuse ;  /* 0x0000003432a97c23 */ /* 0x100fe2000801081a */
[----:B------:R-:W-:Y:S01]  /*13fa0*/  FADD.FTZ R48, R182, R27 ;  /* 0x0000001bb6307221 */ /* 0x000fe20000010000 */
[--C-:B------:R-:W-:Y:S01]  /*13fb0*/  FFMA.FTZ R40, R51, UR52, -R26.reuse ;  /* 0x0000003433287c23 */ /* 0x100fe2000801081a */
[----:B------:R-:W-:Y:S01]  /*13fc0*/  FFMA.FTZ R171, R54, UR52, -R26 ;  /* 0x0000003436ab7c23 */ /* 0x000fe2000801081a */
[----:B------:R-:W0:Y:S01]  /*13fd0*/  MUFU.EX2 R0, R0 ;  /* 0x0000000000007308 */ /* 0x000e220000000800 */
[----:B------:R-:W-:Y:S01]  /*13fe0*/  FADD.FTZ R27, R21, R48 ;  /* 0x00000030151b7221 */ /* 0x000fe20000010000 */
[--C-:B------:R-:W-:Y:S01]  /*13ff0*/  FFMA.FTZ R42, R55, UR52, -R26.reuse ;  /* 0x00000034372a7c23 */ /* 0x100fe2000801081a */
[--C-:B------:R-:W-:Y:S01]  /*14000*/  FFMA.FTZ R165, R58, UR52, -R26.reuse ;  /* 0x000000343aa57c23 */ /* 0x100fe2000801081a */
[--C-:B------:R-:W-:Y:S01]  /*14010*/  FFMA.FTZ R44, R59, UR52, -R26.reuse ;  /* 0x000000343b2c7c23 */ /* 0x100fe2000801081a */
[----:B------:R-:W-:Y:S01]  /*14020*/  FADD.FTZ R48, R176, R27 ;  /* 0x0000001bb0307221 */ /* 0x000fe20000010000 */
[--C-:B------:R-:W-:Y:S01]  /*14030*/  FFMA.FTZ R167, R62, UR52, -R26.reuse ;  /* 0x000000343ea77c23 */ /* 0x100fe2000801081a */
[----:B------:R-:W-:Y:S01]  /*14040*/  FFMA.FTZ R46, R63, UR52, -R26 ;  /* 0x000000343f2e7c23 */ /* 0x000fe2000801081a */
[----:B------:R-:W1:Y:S01]  /*14050*/  MUFU.EX2 R183, R183 ;  /* 0x000000b700b77308 */ /* 0x000e620000000800 */
[----:B------:R-:W-:Y:S01]  /*14060*/  FADD.FTZ R27, R25, R48 ;  /* 0x00000030191b7221 */ /* 0x000fe20000010000 */
[--C-:B------:R-:W-:Y:S01]  /*14070*/  FFMA.FTZ R161, R66, UR52, -R26.reuse ;  /* 0x0000003442a17c23 */ /* 0x100fe2000801081a */
[--C-:B------:R-:W-:Y:S01]  /*14080*/  FFMA.FTZ R48, R67, UR52, -R26.reuse ;  /* 0x0000003443307c23 */ /* 0x100fe2000801081a */
[--C-:B------:R-:W-:Y:S01]  /*14090*/  FFMA.FTZ R163, R70, UR52, -R26.reuse ;  /* 0x0000003446a37c23 */ /* 0x100fe2000801081a */
[----:B------:R-:W-:Y:S01]  /*140a0*/  FADD.FTZ R50, R178, R27 ;  /* 0x0000001bb2327221 */ /* 0x000fe20000010000 */
[--C-:B------:R-:W-:Y:S01]  /*140b0*/  FFMA.FTZ R157, R74, UR52, -R26.reuse ;  /* 0x000000344a9d7c23 */ /* 0x100fe2000801081a */
[----:B------:R-:W-:Y:S01]  /*140c0*/  FFMA.FTZ R24, R24, UR52, -R26 ;  /* 0x0000003418187c23 */ /* 0x000fe2000801081a */
[----:B------:R-:W2:Y:S01]  /*140d0*/  MUFU.EX2 R30, R30 ;  /* 0x0000001e001e7308 */ /* 0x000ea20000000800 */
[----:B0-----:R-:W-:Y:S01]  /*140e0*/  FFMA.FTZ R5, R0, R5, R181 ;  /* 0x0000000500057223 */ /* 0x001fe200000100b5 */
[----:B------:R-:W-:Y:S01]  /*140f0*/  FADD.FTZ R27, R29, R50 ;  /* 0x000000321d1b7221 */ /* 0x000fe20000010000 */
[--C-:B------:R-:W-:Y:S01]  /*14100*/  FFMA.FTZ R159, R78, UR52, -R26.reuse ;  /* 0x000000344e9f7c23 */ /* 0x100fe2000801081a */
[--C-:B------:R-:W-:Y:S01]  /*14110*/  FFMA.FTZ R153, R82, UR52, -R26.reuse ;  /* 0x0000003452997c23 */ /* 0x100fe2000801081a */
[----:B------:R-:W-:Y:S01]  /*14120*/  FADD.FTZ R6, R28, R5 ;  /* 0x000000051c067221 */ /* 0x000fe20000010000 */
[----:B------:R-:W-:Y:S01]  /*14130*/  FADD.FTZ R50, R172, R27 ;  /* 0x0000001bac327221 */ /* 0x000fe20000010000 */
[----:B------:R-:W-:Y:S01]  /*14140*/  FFMA.FTZ R155, R86, UR52, -R26 ;  /* 0x00000034569b7c23 */ /* 0x000fe2000801081a */
[----:B------:R-:W0:Y:S01]  /*14150*/  MUFU.EX2 R177, R177 ;  /* 0x000000b100b17308 */ /* 0x000e220000000800 */
[----:B-1----:R-:W-:Y:S01]  /*14160*/  FADD.FTZ R5, R183, R6 ;  /* 0x00000006b7057221 */ /* 0x002fe20000010000 */
[----:B------:R-:W-:Y:S01]  /*14170*/  FADD.FTZ R27, R33, R50 ;  /* 0x00000032211b7221 */ /* 0x000fe20000010000 */
[----:B------:R-:W-:-:S03]  /*14180*/  FFMA.FTZ R50, R71, UR52, -R26 ;  /* 0x0000003447327c23 */ /* 0x000fc6000801081a */
        /* <DEDUP_REMOVED lines=16> */
[----:B------:R-:W-:-:S03]  /*14290*/  FFMA.FTZ R52, R79, UR52, -R26 ;  /* 0x000000344f347c23 */ /* 0x000fc6000801081a */
[----:B------:R-:W-:Y:S02]  /*142a0*/  FADD.FTZ R54, R166, R27 ;  /* 0x0000001ba6367221 */ /* 0x000fe40000010000 */
        /* <DEDUP_REMOVED lines=34> */
[--C-:B------:R-:W-:Y:S01]  /*144d0*/  FFMA.FTZ R54, R83, UR52, -R26.reuse ;  /* 0x0000003453367c23 */ /* 0x100fe2000801081a */
[----:B------:R-:W-:-:S05]  /*144e0*/  FFMA.FTZ R26, R87, UR52, -R26 ;  /* 0x00000034571a7c23 */ /* 0x000fca000801081a */
        /* <DEDUP_REMOVED lines=38> */
[----:B0-----:R-:W-:-:S03]  /*14750*/  FADD.FTZ R6, R3, R56 ;  /* 0x0000003803067221 */ /* 0x001fc60000010000 */
[----:B-1----:R-:W-:Y:S01]  /*14760*/  FADD.FTZ R5, R26, R5 ;  /* 0x000000051a057221 */ /* 0x002fe20000010000 */
[----:B------:R-:W-:Y:S06]  /*14770*/  @!P0 BRA `(.L_x_1881) ;  /* 0x0000000000048947 */ /* 0x000fec0003800000 */
[----:B------:R-:W-:Y:S01]  /*14780*/  BPT.TRAP 0x1 ;  /* 0x000000040000795c */ /* 0x000fe20000300000 */
.L_x_1881:
[----:B------:R-:W-:Y:S01]  /*14790*/  IMAD R27, R184, 0x8, R18 ;  /* 0x00000008b81b7824 */ /* 0x000fe200078e0212 */
[----:B------:R-:W-:Y:S01]  /*147a0*/  ISETP.GT.AND P3, PT, R4, R12, PT ;  /* 0x0000000c0400720c */ /* 0x000fe20003f64270 */
[----:B------:R-:W-:Y:S01]  /*147b0*/  IMAD.U32 R56, RZ, RZ, UR38 ;  /* 0x00000026ff387e24 */ /* 0x000fe2000f8e00ff */
[----:B------:R-:W-:Y:S01]  /*147c0*/  F2FP.BF16.F32.PACK_AB R154, R3, R154 ;  /* 0x0000009a039a723e */ /* 0x000fe200000010ff */
[----:B------:R-:W-:Y:S02]  /*147d0*/  VIADD R27, R27, 0x28860 ;  /* 0x000288601b1b7836 */ /* 0x000fe40000000000 */
[-C--:B------:R-:W-:Y:S01]  /*147e0*/  FMUL.FTZ R90, R90, R0.reuse ;  /* 0x000000005a5a7220 */ /* 0x080fe20000410000 */
[-C--:B------:R-:W-:Y:S01]  /*147f0*/  FMUL.FTZ R91, R91, R0.reuse ;  /* 0x000000005b5b7220 */ /* 0x080fe20000410000 */
[-C--:B------:R-:W-:Y:S01]  /*14800*/  FMUL.FTZ R94, R94, R0.reuse ;  /* 0x000000005e5e7220 */ /* 0x080fe20000410000 */
[-C--:B------:R-:W-:Y:S01]  /*14810*/  FMUL.FTZ R95, R95, R0.reuse ;  /* 0x000000005f5f7220 */ /* 0x080fe20000410000 */
[----:B------:R-:W-:Y:S01]  /*14820*/  PRMT R27, R56, 0x654, R27 ;  /* 0x00000654381b7816 */ /* 0x000fe2000000001b */
[-C--:B------:R-:W-:Y:S01]  /*14830*/  FMUL.FTZ R98, R98, R0.reuse ;  /* 0x0000000062627220 */ /* 0x080fe20000410000 */
[-C--:B------:R-:W-:Y:S01]  /*14840*/  FMUL.FTZ R99, R99, R0.reuse ;  /* 0x0000000063637220 */ /* 0x080fe20000410000 */
        /* <DEDUP_REMOVED lines=87> */
[----:B------:R-:W-:Y:S01]  /*14dc0*/  F2FP.BF16.F32.PACK_AB R155, R26, R155 ;  /* 0x0000009b1a9b723e */ /* 0x000fe200000010ff */
[-C--:B------:R-:W-:Y:S01]  /*14dd0*/  FMUL.FTZ R148, R148, R20.reuse ;  /* 0x0000001494947220 */ /* 0x080fe20000410000 */
[----:B------:R-:W-:Y:S01]  /*14de0*/  FMUL.FTZ R149, R149, R20 ;  /* 0x0000001495957220 */ /* 0x000fe20000410000 */
[----:B------:R-:W-:-:S02]  /*14df0*/  VIADD R4, R4, 0xffffffff ;  /* 0xffffffff04047836 */ /* 0x000fc40000000000 */
[----:B------:R-:W-:Y:S02]  /*14e00*/  IMAD.MOV.U32 R0, RZ, RZ, R10 ;  /* 0x000000ffff007224 */ /* 0x000fe400078e000a */
[----:B------:R-:W-:Y:S02]  /*14e10*/  IMAD.MOV.U32 R3, RZ, RZ, R8 ;  /* 0x000000ffff037224 */ /* 0x000fe400078e0008 */
[----:B------:R-:W-:Y:S02]  /*14e20*/  IMAD.MOV.U32 R187, RZ, RZ, R14 ;  /* 0x000000ffffbb7224 */ /* 0x000fe400078e000e */
[----:B------:R-:W-:Y:S01]  /*14e30*/  IMAD.MOV.U32 R184, RZ, RZ, R13 ;  /* 0x000000ffffb87224 */ /* 0x000fe200078e000d */
[----:B0-----:R-:W-:Y:S06]  /*14e40*/  @P3 BRA `(.L_x_1882) ;  /* 0xffffffcc00543947 */ /* 0x001fec000383ffff */
[----:B------:R-:W-:Y:S02]  /*14e50*/  IMAD.MOV.U32 R0, RZ, RZ, R10 ;  /* 0x000000ffff007224 */ /* 0x000fe400078e000a */
[----:B------:R-:W-:Y:S02]  /*14e60*/  IMAD.MOV.U32 R3, RZ, RZ, R8 ;  /* 0x000000ffff037224 */ /* 0x000fe400078e0008 */
[----:B------:R-:W-:Y:S02]  /*14e70*/  IMAD.MOV.U32 R184, RZ, RZ, R13 ;  /* 0x000000ffffb87224 */ /* 0x000fe400078e000d */
[----:B------:R-:W-:-:S07]  /*14e80*/  IMAD.MOV.U32 R187, RZ, RZ, R14 ;  /* 0x000000ffffbb7224 */ /* 0x000fce00078e000e */
.L_x_1862:
[----:B------:R-:W0:Y:S01]  /*14e90*/  LDC R8, c[0x0][0x448] ;  /* 0x00011200ff087b82 */ /* 0x000e220000000800 */
[----:B------:R-:W-:-:S07]  /*14ea0*/  IADD3 R11, R190, 0x1, -R189 ;  /* 0x00000001be0b7810 */ /* 0x000fce0007ffe8bd */
[----:B------:R-:W1:Y:S01]  /*14eb0*/  LDC R13, c[0x0][0x9e4] ;  /* 0x00027900ff0d7b82 */ /* 0x000e620000000800 */
[----:B0-----:R-:W-:Y:S01]  /*14ec0*/  ISETP.NE.AND P4, PT, R8, 0x1, PT ;  /* 0x000000010800780c */ /* 0x001fe20003f85270 */
[----:B------:R-:W-:Y:S01]  /*14ed0*/  VIADD R8, R193, 0x7f ;  /* 0x0000007fc1087836 */ /* 0x000fe20000000000 */
[----:B-1----:R-:W-:-:S11]  /*14ee0*/  ISETP.GE.AND P5, PT, R13, 0x1, PT ;  /* 0x000000010d00780c */ /* 0x002fd60003fa6270 */
[----:B------:R-:W0:Y:S08]  /*14ef0*/  @P4 LDC R9, c[0x0][0x44c] ;  /* 0x00011300ff094b82 */ /* 0x000e300000000800 */
[----:B------:R-:W1:Y:S01]  /*14f00*/  @P4 LDC R10, c[0x0][0x450] ;  /* 0x00011400ff0a4b82 */ /* 0x000e620000000800 */
[----:B0-----:R-:W-:-:S05]  /*14f10*/  @P4 IMAD.HI.U32 R9, R8, R9, RZ ;  /* 0x0000000908094227 */ /* 0x001fca00078e00ff */
        /* <DEDUP_REMOVED lines=14> */
.L_x_1885:
[----:B------:R-:W-:-:S13]  /*15000*/  ISETP.NE.AND P1, PT, R13, 0x1, PT ;  /* 0x000000010d00780c */ /* 0x000fda0003f25270 */
[----:B------:R-:W0:Y:S02]  /*15010*/  @P1 LDC.64 R10, c[0x0][0x9e8] ;  /* 0x00027a00ff0a1b82 */ /* 0x000e240000000a00 */
[----:B0-----:R-:W-:-:S05]  /*15020*/  @P1 IMAD.HI.U32 R10, R8, R10, RZ ;  /* 0x0000000a080a1227 */ /* 0x001fca00078e00ff */
[----:B------:R-:W-:-:S07]  /*15030*/  @P1 SHF.R.U32.HI R8, RZ, R11, R10 ;  /* 0x0000000bff081219 */ /* 0x000fce000001160a */
.L_x_1886:
[----:B------:R-:W-:Y:S05]  /*15040*/  BSYNC B0 ;  /* 0x0000000000007941 */ /* 0x000fea0003800000 */
.L_x_1884:
[----:B------:R-:W-:-:S05]  /*15050*/  IMAD R8, R8, R13, RZ ;  /* 0x0000000d08087224 */ /* 0x000fca00078e02ff */
[----:B------:R-:W-:-:S07]  /*15060*/  VIMNMX R9, R9, R8, !PT ;  /* 0x0000000809097248 */ /* 0x000fce0007fe0100 */
.L_x_1883:
[----:B------:R-:W-:-:S05]  /*15070*/  VIADD R9, R9, 0x7f ;  /* 0x0000007f09097836 */ /* 0x000fca0000000000 */
[----:B------:R-:W-:-:S04]  /*15080*/  SHF.R.S32.HI R8, RZ, 0x1f, R9 ;  /* 0x0000001fff087819 */ /* 0x000fc80000011409 */
[----:B------:R-:W-:-:S04]  /*15090*/  LEA.HI R8, R8, R9, RZ, 0x7 ;  /* 0x0000000908087211 */ /* 0x000fc800078f38ff */
[----:B------:R-:W-:-:S04]  /*150a0*/  SHF.R.S32.HI R9, RZ, 0x7, R8 ;  /* 0x00000007ff097819 */ /* 0x000fc80000011408 */
[----:B------:R-:W-:-:S04]  /*150b0*/  VIMNMX R12, R198, R9, !PT ;  /* 0x00000009c60c7248 */ /* 0x000fc80007fe0100 */
[----:B------:R-:W-:-:S13]  /*150c0*/  ISETP.GE.AND P1, PT, R4, R12, PT ;  /* 0x0000000c0400720c */ /* 0x000fda0003f26270 */
[----:B------:R-:W-:Y:S05]  /*150d0*/  @!P1 BRA `(.L_x_1887) ;  /* 0x0000002000ac9947 */ /* 0x000fea0003800000 */
[----:B------:R-:W-:Y:S02]  /*150e0*/  IMAD.MOV.U32 R13, RZ, RZ, R0 ;  /* 0x000000ffff0d7224 */ /* 0x000fe400078e0000 */
[----:B------:R-:W-:Y:S02]  /*150f0*/  IMAD.MOV.U32 R14, RZ, RZ, R3 ;  /* 0x000000ffff0e7224 */ /* 0x000fe400078e0003 */
[----:B------:R-:W-:Y:S02]  /*15100*/  IMAD.MOV.U32 R20, RZ, RZ, R187 ;  /* 0x000000ffff147224 */ /* 0x000fe400078e00bb */
[----:B------:R-:W-:-:S07]  /*15110*/  IMAD.MOV.U32 R15, RZ, RZ, R184 ;  /* 0x000000ffff0f7224 */ /* 0x000fce00078e00b8 */
.L_x_1899:
        /* <DEDUP_REMOVED lines=8> */
.L_x_1889:
        /* <DEDUP_REMOVED lines=8> */
.L_x_1890:
[----:B------:R-:W-:Y:S04]  /*15220*/  BSSY B0, `(.L_x_1888) ;  /* 0x0000004000007945 */ /* 0x000fe80003800000 */
[----:B-1----:R-:W-:Y:S05]  /*15230*/  @P2 BRA `(.L_x_1891) ;  /* 0x0000000000082947 */ /* 0x002fea0003800000 */
[----:B------:R-:W1:Y:S02]  /*15240*/  SYNCS.PHASECHK.TRANS64.TRYWAIT P2, [R3+URZ+0x28830], R0 ;  /* 0x02883000030075a7 */ /* 0x000e64000804017f */
[----:B-1----:R-:W-:Y:S05]  /*15250*/  @!P2 BRA `(.L_x_1892) ;  /* 0x0000011400b4a947 */ /* 0x002fea0003800000 */
.L_x_1891:
[----:B------:R-:W-:Y:S05]  /*15260*/  BSYNC B0 ;  /* 0x0000000000007941 */ /* 0x000fea0003800000 */
.L_x_1888:
[----:B01----:R-:W0:Y:S01]  /*15270*/  S2R R0, SR_TID.X ;  /* 0x0000000000007919 */ /* 0x003e220000002100 */
[----:B------:R-:W-:Y:S01]  /*15280*/  VIADD R184, R15, 0x1 ;  /* 0x000000010fb87836 */ /* 0x000fe20000000000 */
[----:B------:R-:W-:Y:S05]  /*15290*/  WARPSYNC.ALL ;  /* 0x0000000000007948 */ /* 0x000fea0003800000 */
[C---:B------:R-:W-:Y:S01]  /*152a0*/  ISETP.NE.AND P2, PT, R184.reuse, 0x2, PT ;  /* 0x00000002b800780c */ /* 0x040fe20003f45270 */
[----:B------:R-:W-:Y:S02]  /*152b0*/  IMAD.MOV.U32 R9, RZ, RZ, 0x40000040 ;  /* 0x40000040ff097424 */ /* 0x000fe400078e00ff */
[----:B------:R-:W-:Y:S01]  /*152c0*/  IMAD.MOV.U32 R11, RZ, RZ, 0x40000040 ;  /* 0x40000040ff0b7424 */ /* 0x000fe200078e00ff */
[----:B------:R-:W-:-:S02]  /*152d0*/  SEL R184, R184, RZ, P2 ;  /* 0x000000ffb8b87207 */ /* 0x000fc40001000000 */
[----:B------:R-:W-:Y:S01]  /*152e0*/  R2UR UR35, R9 ;  /* 0x00000000092372ca */ /* 0x000fe200000e0000 */
[----:B------:R-:W-:Y:S01]  /*152f0*/  IMAD.MOV.U32 R9, RZ, RZ, 0x40000040 ;  /* 0x40000040ff097424 */ /* 0x000fe200078e00ff */
[----:B------:R-:W-:Y:S01]  /*15300*/  R2UR UR7, R11 ;  /* 0x000000000b0772ca */ /* 0x000fe200000e0000 */
[----:B------:R-:W-:Y:S02]  /*15310*/  IMAD R8, R184, 0x800, R7 ;  /* 0x00000800b8087824 */ /* 0x000fe400078e0207 */
[----:B------:R-:W-:Y:S01]  /*15320*/  IMAD.MOV.U32 R11, RZ, RZ, 0x40000040 ;  /* 0x40000040ff0b7424 */ /* 0x000fe200078e00ff */
[----:B------:R-:W-:Y:S01]  /*15330*/  R2UR UR31, R9 ;  /* 0x00000000091f72ca */ /* 0x000fe200000e0000 */
[C---:B------:R-:W-:Y:S01]  /*15340*/  VIADD R10, R8.reuse, 0x2 ;  /* 0x00000002080a7836 */ /* 0x040fe20000000000 */
[----:B------:R-:W-:Y:S02]  /*15350*/  R2UR UR34, R8 ;  /* 0x00000000082272ca */ /* 0x000fe400000e0000 */
[----:B------:R-:W-:Y:S01]  /*15360*/  R2UR UR11, R11 ;  /* 0x000000000b0b72ca */ /* 0x000fe200000e0000 */
[----:B------:R-:W-:Y:S01]  /*15370*/  IMAD.MOV.U32 R11, RZ, RZ, 0x40000040 ;  /* 0x40000040ff0b7424 */ /* 0x000fe200078e00ff */
[----:B------:R-:W-:Y:S01]  /*15380*/  R2UR UR6, R10 ;  /* 0x000000000a0672ca */ /* 0x000fe200000e0000 */
[----:B------:R-:W-:-:S03]  /*15390*/  VIADD R10, R8, 0x4 ;  /* 0x00000004080a7836 */ /* 0x000fc60000000000 */
[----:B------:R-:W-:Y:S01]  /*153a0*/  R2UR UR15, R11 ;  /* 0x000000000b0f72ca */ /* 0x000fe200000e0000 */
[----:B------:R-:W-:Y:S01]  /*153b0*/  IMAD.MOV.U32 R11, RZ, RZ, 0x40000040 ;  /* 0x40000040ff0b7424 */ /* 0x000fe200078e00ff */
[----:B------:R-:W-:Y:S01]  /*153c0*/  R2UR UR10, R10 ;  /* 0x000000000a0a72ca */ /* 0x000fe200000e0000 */
[----:B------:R-:W-:Y:S01]  /*153d0*/  VIADD R10, R8, 0x6 ;  /* 0x00000006080a7836 */ /* 0x000fe20000000000 */
[----:B0-----:R-:W-:Y:S02]  /*153e0*/  SHF.R.U32.HI R0, RZ, 0x7, R0 ;  /* 0x00000007ff007819 */ /* 0x001fe40000011600 */
[----:B------:R-:W-:Y:S01]  /*153f0*/  R2UR UR19, R11 ;  /* 0x000000000b1372ca */ /* 0x000fe200000e0000 */
[----:B------:R-:W-:Y:S01]  /*15400*/  IMAD.MOV.U32 R11, RZ, RZ, 0x40000040 ;  /* 0x40000040ff0b7424 */ /* 0x000fe200078e00ff */
[----:B------:R-:W-:Y:S01]  /*15410*/  R2UR UR14, R10 ;  /* 0x000000000a0e72ca */ /* 0x000fe200000e0000 */
        /* <DEDUP_REMOVED lines=9> */
[C---:B------:R-:W-:Y:S02]  /*154b0*/  VIADD R10, R8.reuse, 0x404 ;  /* 0x00000404080a7836 */ /* 0x040fe40000000000 */
[----:B------:R-:W-:-:S03]  /*154c0*/  VIADD R8, R8, 0x406 ;  /* 0x0000040608087836 */ /* 0x000fc60000000000 */
        /* <DEDUP_REMOVED lines=29> */
.L_x_1894:
[----:B------:R-:W-:Y:S01]  /*156a0*/  SHF.L.U32 R0, R20, 0x1f, RZ ;  /* 0x0000001f14007819 */ /* 0x000fe200000006ff */
[----:B------:R-:W-:-:S04]  /*156b0*/  IMAD R3, R15, 0x8, R18 ;  /* 0x000000080f037824 */ /* 0x000fc800078e0212 */
[----:B------:R0:W1:Y:S01]  /*156c0*/  SYNCS.PHASECHK.TRANS64.TRYWAIT P1, [R3+URZ+0x28850], R0 ;  /* 0x02885000030075a7 */ /* 0x000062000802017f */
[----:B------:R-:W-:Y:S05]  /*156d0*/  @!P0 BRA `(.L_x_1895) ;  /* 0x0000000000048947 */ /* 0x000fea0003800000 */
[----:B------:R-:W-:Y:S01]  /*156e0*/  BPT.TRAP 0x1 ;  /* 0x000000040000795c */ /* 0x000fe20000300000 */
.L_x_1895:
[----:B-1----:R-:W-:Y:S05]  /*156f0*/  @P1 BRA `(.L_x_1893) ;  /* 0x0000000000081947 */ /* 0x002fea0003800000 */
[----:B------:R-:W1:Y:S02]  /*15700*/  SYNCS.PHASECHK.TRANS64.TRYWAIT P1, [R3+URZ+0x28850], R0 ;  /* 0x02885000030075a7 */ /* 0x000e64000802017f */
[----:B-1----:R-:W-:Y:S05]  /*15710*/  @!P1 BRA `(.L_x_1896) ;  /* 0x0000011000989947 */ /* 0x002fea0003800000 */
.L_x_1893:
        /* <DEDUP_REMOVED lines=15> */
[----:B------:R-:W-:Y:S01]  /*15810*/  R2UR UR6, R10 ;  /* 0x000000000a0672ca */ /* 0x000fe200000e0000 */
[----:B------:R-:W-:Y:S01]  /*15820*/  VIADD R10, R8, 0x100 ;  /* 0x00000100080a7836 */ /* 0x000fe20000000000 */
[----:B------:R-:W-:Y:S01]  /*15830*/  R2UR UR7, R11 ;  /* 0x000000000b0772ca */ /* 0x000fe200000e0000 */
[----:B------:R-:W-:Y:S01]  /*15840*/  IMAD.MOV.U32 R11, RZ, RZ, 0x40000040 ;  /* 0x40000040ff0b7424 */ /* 0x000fe200078e00ff */
[----:B0-----:R-:W-:-:S04]  /*15850*/  SHF.R.U32.HI R20, RZ, 0x7, R20 ;  /* 0x00000007ff147819 */ /* 0x001fc80000011614 */
[----:B------:R-:W-:Y:S01]  /*15860*/  IADD3 R0, -R20, 0xb, RZ ;  /* 0x0000000b14007810 */ /* 0x000fe20007ffe1ff */
        /* <DEDUP_REMOVED lines=39> */
[----:B------:R-:W-:Y:S02]  /*15ae0*/  WARPGROUP.DEPBAR.LE gsb0, 0x0 ;  /* 0x00008000000079c5 */ /* 0x000fe40000010000 */
[----:B------:R-:W-:-:S10]  /*15af0*/  WARPGROUP.ARRIVE ;  /* 0x00000000000079c5 */ /* 0x000fd40000000000 */
[----:B------:R-:W-:Y:S03]  /*15b00*/  HGMMA.64x128x16.F32.BF16 R88, R152, gdesc[UR4].tnspB, R88, gsb0 ;  /* 0x41e0000498587df0 */ /* 0x000fe60008001858 */
[----:B------:R-:W-:Y:S02]  /*15b10*/  WARPGROUP.DEPBAR.LE gsb0, 0x0 ;  /* 0x00008000000079c5 */ /* 0x000fe40000010000 */
[----:B------:R0:W-:Y:S06]  /*15b20*/  BAR.ARV R0, 0x100 ;  /* 0x000400000000751d */ /* 0x0001ec0000002000 */
[----:B------:R-:W-:Y:S05]  /*15b30*/  @!P0 BRA `(.L_x_1897) ;  /* 0x0000000000048947 */ /* 0x000fea0003800000 */
[----:B------:R-:W-:Y:S01]  /*15b40*/  BPT.TRAP 0x1 ;  /* 0x000000040000795c */ /* 0x000fe20000300000 */
.L_x_1897:
[----:B0-----:R-:W-:Y:S01]  /*15b50*/  FMNMX.FTZ R0, R24, R14, !PT ;  /* 0x0000000e18007209 */ /* 0x001fe20007810000 */
[----:B------:R-:W-:Y:S01]  /*15b60*/  UMOV UR52, UR44 ;  /* 0x0000002c00347c82 */ /* 0x000fe20008000000 */
        /* <DEDUP_REMOVED lines=67> */
[----:B------:R-:W0:Y:S04]  /*15fa0*/  SHFL.BFLY PT, R0, R11, 0x1, 0x1f ;  /* 0x0c201f000b007f89 */ /* 0x000e2800000e0000 */
[----:B------:R-:W1:Y:S01]  /*15fb0*/  SHFL.BFLY PT, R21, R20, 0x1, 0x1f ;  /* 0x0c201f0014157f89 */ /* 0x000e6200000e0000 */
[----:B0-----:R-:W-:Y:S02]  /*15fc0*/  FMNMX.FTZ R3, R11, R0, !PT ;  /* 0x000000000b037209 */ /* 0x001fe40007810000 */
[----:B-1----:R-:W-:-:S03]  /*15fd0*/  FMNMX.FTZ R0, R20, R21, !PT ;  /* 0x0000001514007209 */ /* 0x002fc60007810000 */
[----:B------:R-:W-:-:S04]  /*15fe0*/  FADD.FTZ R10, -R3, R14 ;  /* 0x0000000e030a7221 */ /* 0x000fc80000010100 */
[----:B------:R-:W-:Y:S01]  /*15ff0*/  FMUL.FTZ R14, R10, UR52 ;  /* 0x000000340a0e7c20 */ /* 0x000fe20008410000 */
[----:B------:R-:W-:-:S03]  /*16000*/  FADD.FTZ R10, -R0, R13 ;  /* 0x0000000d000a7221 */ /* 0x000fc60000010100 */
[----:B------:R0:W-:Y:S01]  /*16010*/  MUFU.EX2 R9, R14 ;  /* 0x0000000e00097308 */ /* 0x0001e20000000800 */
[----:B------:R-:W-:Y:S01]  /*16020*/  FMUL.FTZ R8, R10, UR52 ;  /* 0x000000340a087c20 */ /* 0x000fe20008410000 */
[----:B------:R-:W-:-:S04]  /*16030*/  FMUL.FTZ R10, R3, UR52 ;  /* 0x00000034030a7c20 */ /* 0x000fc80008410000 */
[--C-:B------:R-:W-:Y:S01]  /*16040*/  FFMA.FTZ R153, R45, UR52, -R10.reuse ;  /* 0x000000342d997c23 */ /* 0x100fe2000801080a */
        /* <DEDUP_REMOVED lines=30> */
[----:B------:R-:W-:Y:S01]  /*16230*/  FFMA.FTZ R49, R85, UR52, -R10 ;  /* 0x0000003455317c23 */ /* 0x000fe2000801080a */
[----:B------:R-:W-:Y:S01]  /*16240*/  FMUL.FTZ R10, R0, UR52 ;  /* 0x00000034000a7c20 */ /* 0x000fe20008410000 */
[----:B------:R-:W1:Y:S01]  /*16250*/  MUFU.EX2 R180, R180 ;  /* 0x000000b400b47308 */ /* 0x000e620000000800 */
[----:B------:R-:W-:-:S02]  /*16260*/  IMAD R52, R184, 0x8, R18 ;  /* 0x00000008b8347824 */ /* 0x000fc400078e0212 */
[--C-:B------:R-:W-:Y:S01]  /*16270*/  FFMA.FTZ R181, R26, UR52, -R10.reuse ;  /* 0x000000341ab57c23 */ /* 0x100fe2000801080a */
[--C-:B0-----:R-:W-:Y:S01]  /*16280*/  FFMA.FTZ R14, R27, UR52, -R10.reuse ;  /* 0x000000341b0e7c23 */ /* 0x101fe2000801080a */
[--C-:B------:R-:W-:Y:S01]  /*16290*/  FFMA.FTZ R183, R30, UR52, -R10.reuse ;  /* 0x000000341eb77c23 */ /* 0x100fe2000801080a */
[--C-:B------:R-:W-:Y:S01]  /*162a0*/  FFMA.FTZ R20, R31, UR52, -R10.reuse ;  /* 0x000000341f147c23 */ /* 0x100fe2000801080a */
[--C-:B------:R-:W-:Y:S01]  /*162b0*/  FFMA.FTZ R177, R34, UR52, -R10.reuse ;  /* 0x0000003422b17c23 */ /* 0x100fe2000801080a */
[----:B------:R-:W-:Y:S01]  /*162c0*/  MUFU.EX2 R8, R8 ;  /* 0x0000000800087308 */ /* 0x000fe20000000800 */
[--C-:B------:R-:W-:Y:S01]  /*162d0*/  FFMA.FTZ R24, R35, UR52, -R10.reuse ;  /* 0x0000003423187c23 */ /* 0x100fe2000801080a */
[--C-:B------:R-:W-:Y:S01]  /*162e0*/  FFMA.FTZ R179, R38, UR52, -R10.reuse ;  /* 0x0000003426b37c23 */ /* 0x100fe2000801080a */
[--C-:B------:R-:W-:Y:S01]  /*162f0*/  FFMA.FTZ R26, R39, UR52, -R10.reuse ;  /* 0x00000034271a7c23 */ /* 0x100fe2000801080a */
[--C-:B------:R-:W-:Y:S01]  /*16300*/  FFMA.FTZ R173, R42, UR52, -R10.reuse ;  /* 0x000000342aad7c23 */ /* 0x100fe2000801080a */
[--C-:B------:R-:W-:Y:S01]  /*16310*/  FFMA.FTZ R28, R43, UR52, -R10.reuse ;  /* 0x000000342b1c7c23 */ /* 0x100fe2000801080a */
[--C-:B------:R-:W-:Y:S01]  /*16320*/  FFMA.FTZ R175, R46, UR52, -R10.reuse ;  /* 0x000000342eaf7c23 */ /* 0x100fe2000801080a */
[----:B------:R-:W-:Y:S01]  /*16330*/  FFMA.FTZ R30, R47, UR52, -R10 ;  /* 0x000000342f1e7c23 */ /* 0x000fe2000801080a */
[----:B------:R-:W0:Y:S01]  /*16340*/  MUFU.EX2 R181, R181 ;  /* 0x000000b500b57308 */ /* 0x000e220000000800 */
[----:B-1----:R-:W-:Y:S01]  /*16350*/  FFMA.FTZ R6, R9, R6, R180 ;  /* 0x0000000609067223 */ /* 0x002fe200000100b4 */
[--C-:B------:R-:W-:Y:S01]  /*16360*/  FFMA.FTZ R169, R50, UR52, -R10.reuse ;  /* 0x0000003432a97c23 */ /* 0x100fe2000801080a */
[--C-:B------:R-:W-:Y:S01]  /*16370*/  FFMA.FTZ R32, R51, UR52, -R10.reuse ;  /* 0x0000003433207c23 */ /* 0x100fe2000801080a */
[--C-:B------:R-:W-:Y:S01]  /*16380*/  FFMA.FTZ R171, R54, UR52, -R10.reuse ;  /* 0x0000003436ab7c23 */ /* 0x100fe2000801080a */
[--C-:B------:R-:W-:Y:S01]  /*16390*/  FFMA.FTZ R34, R55, UR52, -R10.reuse ;  /* 0x0000003437227c23 */ /* 0x100fe2000801080a */
[--C-:B------:R-:W-:Y:S01]  /*163a0*/  FFMA.FTZ R165, R58, UR52, -R10.reuse ;  /* 0x000000343aa57c23 */ /* 0x100fe2000801080a */
[--C-:B------:R-:W-:Y:S01]  /*163b0*/  FFMA.FTZ R36, R59, UR52, -R10.reuse ;  /* 0x000000343b247c23 */ /* 0x100fe2000801080a */
[----:B------:R-:W1:Y:S01]  /*163c0*/  MUFU.EX2 R163, R163 ;  /* 0x000000a300a37308 */ /* 0x000e620000000800 */
[--C-:B------:R-:W-:Y:S01]  /*163d0*/  FFMA.FTZ R167, R62, UR52, -R10.reuse ;  /* 0x000000343ea77c23 */ /* 0x100fe2000801080a */
[----:B------:R-:W-:Y:S01]  /*163e0*/  FFMA.FTZ R38, R63, UR52, -R10 ;  /* 0x000000343f267c23 */ /* 0x000fe2000801080a */
[----:B------:R-:W-:-:S05]  /*163f0*/  IMAD.U32 R54, RZ, RZ, UR38 ;  /* 0x00000026ff367e24 */ /* 0x000fca000f8e00ff */
[----:B------:R-:W2:Y:S01]  /*16400*/  MUFU.EX2 R14, R14 ;  /* 0x0000000e000e7308 */ /* 0x000ea20000000800 */
[----:B0-----:R-:W-:-:S07]  /*16410*/  FFMA.FTZ R5, R8, R5, R181 ;  /* 0x0000000508057223 */ /* 0x001fce00000100b5 */
[----:B------:R-:W0:Y:S01]  /*16420*/  MUFU.EX2 R182, R182 ;  /* 0x000000b600b67308 */ /* 0x000e220000000800 */
[----:B-1----:R-:W-:-:S07]  /*16430*/  FADD.FTZ R27, R163, R6 ;  /* 0x00000006a31b7221 */ /* 0x002fce0000010000 */
[----:B------:R-:W1:Y:S01]  /*16440*/  MUFU.EX2 R183, R183 ;  /* 0x000000b700b77308 */ /* 0x000e620000000800 */
[----:B--2---:R-:W-:-:S07]  /*16450*/  FADD.FTZ R6, R14, R5 ;  /* 0x000000050e067221 */ /* 0x004fce0000010000 */
[----:B------:R-:W2:Y:S01]  /*16460*/  MUFU.EX2 R161, R161 ;  /* 0x000000a100a17308 */ /* 0x000ea20000000800 */
[----:B0-----:R-:W-:Y:S01]  /*16470*/  FADD.FTZ R40, R182, R27 ;  /* 0x0000001bb6287221 */ /* 0x001fe20000010000 */
[----:B------:R-:W-:-:S06]  /*16480*/  FFMA.FTZ R27, R66, UR52, -R10 ;  /* 0x00000034421b7c23 */ /* 0x000fcc000801080a */
        /* <DEDUP_REMOVED lines=16> */
[----:B--2---:R-:W-:Y:S01]  /*16590*/  FADD.FTZ R42, R178, R31 ;  /* 0x0000001fb22a7221 */ /* 0x004fe20000010000 */
[----:B------:R-:W-:-:S06]  /*165a0*/  FFMA.FTZ R31, R70, UR52, -R10 ;  /* 0x00000034461f7c23 */ /* 0x000fcc000801080a */
        /* <DEDUP_REMOVED lines=16> */
[----:B-1----:R-:W-:Y:S01]  /*166b0*/  FADD.FTZ R44, R174, R35 ;  /* 0x00000023ae2c7221 */ /* 0x002fe20000010000 */
[----:B------:R-:W-:-:S06]  /*166c0*/  FFMA.FTZ R35, R74, UR52, -R10 ;  /* 0x000000344a237c23 */ /* 0x000fcc000801080a */
        /* <DEDUP_REMOVED lines=60> */
[----:B-1----:R-:W-:Y:S01]  /*16a90*/  FADD.FTZ R6, R42, R5 ;  /* 0x000000052a067221 */ /* 0x002fe20000010000 */
[----:B------:R-:W-:-:S05]  /*16aa0*/  VIADD R5, R52, 0x28840 ;  /* 0x0002884034057836 */ /* 0x000fca0000000000 */
[----:B------:R-:W-:Y:S01]  /*16ab0*/  PRMT R5, R54, 0x654, R5 ;  /* 0x0000065436057816 */ /* 0x000fe20000000005 */
[----:B------:R-:W1:Y:S01]  /*16ac0*/  MUFU.EX2 R21, R21 ;  /* 0x0000001500157308 */ /* 0x000e620000000800 */
[----:B--2---:R-:W-:Y:S02]  /*16ad0*/  FADD.FTZ R50, R156, R51 ;  /* 0x000000339c327221 */ /* 0x004fe40000010000 */
[----:B------:R2:W-:Y:S05]  /*16ae0*/  SYNCS.ARRIVE.TRANS64.RED.A1T0 RZ, [R5+URZ], RZ ;  /* 0x000000ff05ff79a7 */ /* 0x0005ea000810043f */
[----:B------:R-:W3:Y:S01]  /*16af0*/  MUFU.EX2 R44, R44 ;  /* 0x0000002c002c7308 */ /* 0x000ee20000000800 */
[----:B0-----:R-:W-:-:S07]  /*16b00*/  FADD.FTZ R51, R35, R6 ;  /* 0x0000000623337221 */ /* 0x001fce0000010000 */
[----:B------:R-:W0:Y:S01]  /*16b10*/  MUFU.EX2 R158, R158 ;  /* 0x0000009e009e7308 */ /* 0x000e220000000800 */
[----:B-1----:R-:W-:-:S07]  /*16b20*/  FADD.FTZ R53, R21, R50 ;  /* 0x0000003215357221 */ /* 0x002fce0000010000 */
[----:B------:R-:W1:Y:S01]  /*16b30*/  MUFU.EX2 R39, R39 ;  /* 0x0000002700277308 */ /* 0x000e620000000800 */
[----:B---3--:R-:W-:-:S07]  /*16b40*/  FADD.FTZ R6, R44, R51 ;  /* 0x000000332c067221 */ /* 0x008fce0000010000 */
        /* <DEDUP_REMOVED lines=24> */
.L_x_1898:
[----:B------:R-:W-:Y:S01]  /*16cd0*/  IMAD R15, R15, 0x8, R18 ;  /* 0x000000080f0f7824 */ /* 0x000fe200078e0212 */
[----:B------:R-:W-:Y:S01]  /*16ce0*/  ISETP.GT.AND P1, PT, R4, R12, PT ;  /* 0x0000000c0400720c */ /* 0x000fe20003f24270 */
[----:B------:R-:W-:Y:S01]  /*16cf0*/  IMAD.U32 R50, RZ, RZ, UR38 ;  /* 0x00000026ff327e24 */ /* 0x000fe2000f8e00ff */
[----:B------:R-:W-:Y:S01]  /*16d00*/  F2FP.BF16.F32.PACK_AB R180, R163, R180 ;  /* 0x000000b4a3b4723e */ /* 0x000fe200000010ff */
[----:B------:R-:W-:Y:S01]  /*16d10*/  VIADD R15, R15, 0x28860 ;  /* 0x000288600f0f7836 */ /* 0x000fe20000000000 */
[----:B------:R-:W-:Y:S01]  /*16d20*/  F2FP.BF16.F32.PACK_AB R181, R14, R181 ;  /* 0x000000b50eb5723e */ /* 0x000fe200000010ff */
[-C--:B------:R-:W-:Y:S01]  /*16d30*/  FMUL.FTZ R88, R88, R9.reuse ;  /* 0x0000000958587220 */ /* 0x080fe20000410000 */
[----:B------:R-:W-:Y:S01]  /*16d40*/  F2FP.BF16.F32.PACK_AB R182, R161, R182 ;  /* 0x000000b6a1b6723e */ /* 0x000fe200000010ff */
[-C--:B------:R-:W-:Y:S01]  /*16d50*/  FMUL.FTZ R89, R89, R9.reuse ;  /* 0x0000000959597220 */ /* 0x080fe20000410000 */
[----:B------:R-:W-:Y:S01]  /*16d60*/  PRMT R15, R50, 0x654, R15 ;  /* 0x00000654320f7816 */ /* 0x000fe2000000000f */
[----:B------:R-:W-:Y:S01]  /*16d70*/  FMUL.FTZ R92, R92, R9 ;  /* 0x000000095c5c7220 */ /* 0x000fe20000410000 */
        /* <DEDUP_REMOVED lines=91> */
[----:B------:R-:W-:-:S02]  /*17330*/  VIADD R4, R4, 0xffffffff ;  /* 0xffffffff04047836 */ /* 0x000fc40000000000 */
[----:B------:R-:W-:Y:S02]  /*17340*/  IMAD.MOV.U32 R13, RZ, RZ, R0 ;  /* 0x000000ffff0d7224 */ /* 0x000fe400078e0000 */
[----:B------:R-:W-:Y:S02]  /*17350*/  IMAD.MOV.U32 R14, RZ, RZ, R3 ;  /* 0x000000ffff0e7224 */ /* 0x000fe400078e0003 */
[----:B------:R-:W-:Y:S02]  /*17360*/  IMAD.MOV.U32 R20, RZ, RZ, R187 ;  /* 0x000000ffff147224 */ /* 0x000fe400078e00bb */
[----:B0-----:R-:W-:Y:S01]  /*17370*/  IMAD.MOV.U32 R15, RZ, RZ, R184 ;  /* 0x000000ffff0f7224 */ /* 0x001fe200078e00b8 */
[----:B------:R-:W-:Y:S06]  /*17380*/  @P1 BRA `(.L_x_1899) ;  /* 0xffffffdc00641947 */ /* 0x000fec000383ffff */
.L_x_1887:
[----:B------:R-:W-:-:S13]  /*17390*/  ISETP.GE.AND P1, PT, R4, R198, PT ;  /* 0x000000c60400720c */ /* 0x000fda0003f26270 */
[----:B------:R-:W-:Y:S05]  /*173a0*/  @!P1 BRA `(.L_x_1900) ;  /* 0x0000003000c89947 */ /* 0x000fea0003800000 */
[----:B------:R-:W-:Y:S02]  /*173b0*/  IMAD.MOV.U32 R12, RZ, RZ, R0 ;  /* 0x000000ffff0c7224 */ /* 0x000fe400078e0000 */
[----:B------:R-:W-:Y:S02]  /*173c0*/  IMAD.MOV.U32 R13, RZ, RZ, R3 ;  /* 0x000000ffff0d7224 */ /* 0x000fe400078e0003 */
[----:B------:R-:W-:Y:S02]  /*173d0*/  IMAD.MOV.U32 R15, RZ, RZ, R187 ;  /* 0x000000ffff0f7224 */ /* 0x000fe400078e00bb */
[----:B------:R-:W-:-:S07]  /*173e0*/  IMAD.MOV.U32 R14, RZ, RZ, R184 ;  /* 0x000000ffff0e7224 */ /* 0x000fce00078e00b8 */
.L_x_1920:
        /* <DEDUP_REMOVED lines=8> */
.L_x_1902:
        /* <DEDUP_REMOVED lines=8> */
.L_x_1903:
[----:B------:R-:W-:Y:S04]  /*174f0*/  BSSY B0, `(.L_x_1901) ;  /* 0x0000004000007945 */ /* 0x000fe80003800000 */
[----:B-1----:R-:W-:Y:S05]  /*17500*/  @P2 BRA `(.L_x_1904) ;  /* 0x0000000000082947 */ /* 0x002fea0003800000 */
[----:B------:R-:W1:Y:S02]  /*17510*/  SYNCS.PHASECHK.TRANS64.TRYWAIT P2, [R3+URZ+0x28830], R0 ;  /* 0x02883000030075a7 */ /* 0x000e64000804017f */
[----:B-1----:R-:W-:Y:S05]  /*17520*/  @!P2 BRA `(.L_x_1905) ;  /* 0x000000f40028a947 */ /* 0x002fea0003800000 */
.L_x_1904:
[----:B------:R-:W-:Y:S05]  /*17530*/  BSYNC B0 ;  /* 0x0000000000007941 */ /* 0x000fea0003800000 */
.L_x_1901:
        /* <DEDUP_REMOVED lines=67> */
.L_x_1907:
[----:B------:R-:W-:Y:S01]  /*17970*/  SHF.L.U32 R0, R15, 0x1f, RZ ;  /* 0x0000001f0f007819 */ /* 0x000fe200000006ff */
[----:B------:R-:W-:-:S04]  /*17980*/  IMAD R3, R14, 0x8, R18 ;  /* 0x000000080e037824 */ /* 0x000fc800078e0212 */
[----:B------:R0:W1:Y:S01]  /*17990*/  SYNCS.PHASECHK.TRANS64.TRYWAIT P1, [R3+URZ+0x28850], R0 ;  /* 0x02885000030075a7 */ /* 0x000062000802017f */
[----:B------:R-:W-:Y:S05]  /*179a0*/  @!P0 BRA `(.L_x_1908) ;  /* 0x0000000000048947 */ /* 0x000fea0003800000 */
[----:B------:R-:W-:Y:S01]  /*179b0*/  BPT.TRAP 0x1 ;  /* 0x000000040000795c */ /* 0x000fe20000300000 */
.L_x_1908:
[----:B-1----:R-:W-:Y:S05]  /*179c0*/  @P1 BRA `(.L_x_1906) ;  /* 0x0000000000081947 */ /* 0x002fea0003800000 */
[----:B------:R-:W1:Y:S02]  /*179d0*/  SYNCS.PHASECHK.TRANS64.TRYWAIT P1, [R3+URZ+0x28850], R0 ;  /* 0x02885000030075a7 */ /* 0x000e64000802017f */
[----:B-1----:R-:W-:Y:S05]  /*179e0*/  @!P1 BRA `(.L_x_1909) ;  /* 0x000000f0000c9947 */ /* 0x002fea0003800000 */
.L_x_1906:
        /* <DEDUP_REMOVED lines=67> */
.L_x_1910:
[----:B------:R-:W1:Y:S01]  /*17e20*/  @P4 LDC R3, c[0x0][0x44c] ;  /* 0x00011300ff034b82 */ /* 0x000e620000000800 */
[----:B------:R-:W-:Y:S01]  /*17e30*/  IMAD.IADD R20, R195, 0x1, R193 ;  /* 0x00000001c3147824 */ /* 0x000fe200078e02c1 */
[----:B------:R-:W-:Y:S01]  /*17e40*/  ULOP3.LUT UR6, URZ, UR49, URZ, 0x33, !UPT ;  /* 0x000000313f067292 */ /* 0x000fe2000f8e333f */
[----:B0-----:R-:W-:-:S05]  /*17e50*/  IMAD R0, R184, 0x8, R18 ;  /* 0x00000008b8007824 */ /* 0x001fca00078e0212 */
[----:B------:R-:W0:Y:S01]  /*17e60*/  @P4 LDC R8, c[0x0][0x450] ;  /* 0x00011400ff084b82 */ /* 0x000e220000000800 */
[----:B-1----:R-:W-:-:S05]  /*17e70*/  @P4 IMAD.HI.U32 R3, R20, R3, RZ ;  /* 0x0000000314034227 */ /* 0x002fca00078e00ff */
[----:B0-----:R-:W-:Y:S01]  /*17e80*/  @P4 SHF.R.U32.HI R20, RZ, R8, R3 ;  /* 0x00000008ff144219 */ /* 0x001fe20000011603 */
[----:B------:R-:W-:Y:S02]  /*17e90*/  IMAD.U32 R8, RZ, RZ, UR38 ;  /* 0x00000026ff087e24 */ /* 0x000fe4000f8e00ff */
[----:B------:R-:W-:Y:S02]  /*17ea0*/  VIADD R3, R0, 0x28840 ;  /* 0x0002884000037836 */ /* 0x000fe40000000000 */
[----:B------:R-:W0:Y:S01]  /*17eb0*/  SHFL.IDX PT, R21, R20, RZ, 0x1c1f ;  /* 0x001c1fff14157589 */ /* 0x000e2200000e0000 */
[----:B------:R-:W-:Y:S02]  /*17ec0*/  IMAD.SHL.U32 R0, R4, 0x80, RZ ;  /* 0x0000008004007824 */ /* 0x000fe400078e00ff */
[----:B------:R-:W-:-:S03]  /*17ed0*/  PRMT R3, R8, 0x654, R3 ;  /* 0x0000065408037816 */ /* 0x000fc60000000003 */
[----:B------:R-:W-:Y:S01]  /*17ee0*/  IADD3 R8, -R0, 0x1, RZ ;  /* 0x0000000100087810 */ /* 0x000fe20007ffe1ff */
[----:B------:R0:W-:Y:S04]  /*17ef0*/  SYNCS.ARRIVE.TRANS64.RED.A1T0 RZ, [R3+URZ], RZ ;  /* 0x000000ff03ff79a7 */ /* 0x0001e8000810043f */
[----:B------:R-:W-:-:S05]  /*17f00*/  IMAD R8, R191, -0x2, R8 ;  /* 0xfffffffebf087824 */ /* 0x000fca00078e0208 */
[----:B------:R-:W-:-:S05]  /*17f10*/  IADD3 R8, -R189, R8, R190 ;  /* 0x00000008bd087210 */ /* 0x000fca0007ffe1be */
[C---:B------:R-:W-:Y:S02]  /*17f20*/  VIADD R11, R8.reuse, UR48 ;  /* 0x00000030080b7c36 */ /* 0x040fe40008000000 */
[----:B------:R-:W-:Y:S02]  /*17f30*/  VIADD R10, R8, UR6 ;  /* 0x00000006080a7c36 */ /* 0x000fe40008000000 */
[--C-:B0-----:R-:W-:Y:S02]  /*17f40*/  IMAD.IADD R3, R11, 0x1, R21.reuse ;  /* 0x000000010b037824 */ /* 0x101fe400078e0215 */
[----:B------:R-:W-:Y:S01]  /*17f50*/  IMAD.IADD R15, R10, 0x1, R21 ;  /* 0x000000010a0f7824 */ /* 0x000fe200078e0215 */
[----:B------:R-:W-:Y:S06]  /*17f60*/  @!P5 BRA `(.L_x_1911) ;  /* 0x000000000058d947 */ /* 0x000fec0003800000 */
        /* <DEDUP_REMOVED lines=12> */
.L_x_1913:
[----:B------:R-:W-:-:S05]  /*18030*/  IMAD.U32 R152, RZ, RZ, UR43 ;  /* 0x0000002bff987e24 */ /* 0x000fca000f8e00ff */
[----:B------:R-:W-:-:S13]  /*18040*/  ISETP.NE.AND P1, PT, R152, 0x1, PT ;  /* 0x000000019800780c */ /* 0x000fda0003f25270 */
[----:B------:R-:W0:Y:S02]  /*18050*/  @P1 LDC.64 R8, c[0x0][0x9e8] ;  /* 0x00027a00ff081b82 */ /* 0x000e240000000a00 */
[----:B0-----:R-:W-:-:S05]  /*18060*/  @P1 IMAD.HI.U32 R8, R21, R8, RZ ;  /* 0x0000000815081227 */ /* 0x001fca00078e00ff */
[----:B------:R-:W-:-:S07]  /*18070*/  @P1 SHF.R.U32.HI R21, RZ, R9, R8 ;  /* 0x00000009ff151219 */ /* 0x000fce0000011608 */
.L_x_1914:
[----:B------:R-:W-:Y:S05]  /*18080*/  BSYNC B0 ;  /* 0x0000000000007941 */ /* 0x000fea0003800000 */
.L_x_1912:
[----:B------:R-:W-:-:S04]  /*18090*/  IMAD R8, R21, R152, -R0 ;  /* 0x0000009815087224 */ /* 0x000fc800078e0a00 */
[----:B------:R-:W-:-:S05]  /*180a0*/  IMAD R8, R191, -0x2, R8 ;  /* 0xfffffffebf087824 */ /* 0x000fca00078e0208 */
[----:B------:R-:W-:Y:S02]  /*180b0*/  VIADDMNMX R3, R8, R152, R3, PT ;  /* 0x0000009808037246 */ /* 0x000fe40003800103 */
[----:B------:R-:W-:-:S07]  /*180c0*/  VIMNMX R15, R15, R8, !PT ;  /* 0x000000080f0f7248 */ /* 0x000fce0007fe0100 */
.L_x_1911:
        /* <DEDUP_REMOVED lines=113> */
.L_x_1917:
[----:B------:R-:W-:-:S05]  /*187e0*/  IMAD.U32 R15, RZ, RZ, UR43 ;  /* 0x0000002bff0f7e24 */ /* 0x000fca000f8e00ff */
[----:B------:R-:W-:-:S13]  /*187f0*/  ISETP.NE.AND P2, PT, R15, 0x1, PT ;  /* 0x000000010f00780c */ /* 0x000fda0003f45270 */
[----:B------:R-:W0:Y:S02]  /*18800*/  @P2 LDC.64 R8, c[0x0][0x9e8] ;  /* 0x00027a00ff082b82 */ /* 0x000e240000000a00 */
[----:B0-----:R-:W-:-:S05]  /*18810*/  @P2 IMAD.HI.U32 R8, R3, R8, RZ ;  /* 0x0000000803082227 */ /* 0x001fca00078e00ff */
[----:B------:R-:W-:-:S07]  /*18820*/  @P2 SHF.R.U32.HI R3, RZ, R9, R8 ;  /* 0x00000009ff032219 */ /* 0x000fce0000011608 */
.L_x_1918:
[----:B------:R-:W-:Y:S05]  /*18830*/  BSYNC B0 ;  /* 0x0000000000007941 */ /* 0x000fea0003800000 */
.L_x_1916:
[----:B------:R-:W-:-:S04]  /*18840*/  IMAD R0, R3, R15, -R0 ;  /* 0x0000000f03007224 */ /* 0x000fc800078e0a00 */
[----:B------:R-:W-:-:S05]  /*18850*/  IMAD R0, R191, -0x2, R0 ;  /* 0xfffffffebf007824 */ /* 0x000fca00078e0200 */
[----:B------:R-:W-:Y:S02]  /*18860*/  VIADDMNMX R11, R0, R15, R11, PT ;  /* 0x0000000f000b7246 */ /* 0x000fe4000380010b */
[----:B------:R-:W-:-:S07]  /*18870*/  VIMNMX R10, R10, R0, !PT ;  /* 0x000000000a0a7248 */ /* 0x000fce0007fe0100 */
.L_x_1915:
        /* <DEDUP_REMOVED lines=65> */
[C---:B------:R-:W-:Y:S01]  /*18c90*/  ISETP.LT.OR P2, PT, R11.reuse, 0x22, P2 ;  /* 0x000000220b00780c */ /* 0x040fe20001741670 */
[----:B------:R-:W0:Y:S01]  /*18ca0*/  SHFL.BFLY PT, R3, R0, 0x2, 0x1f ;  /* 0x0c401f0000037f89 */ /* 0x000e2200000e0000 */
[----:B------:R-:W-:-:S02]  /*18cb0*/  ISETP.LT.OR P3, PT, R11, 0x39, P3 ;  /* 0x000000390b00780c */ /* 0x000fc40001f61670 */
[----:B------:R-:W-:Y:S02]  /*18cc0*/  FSEL R43, R43, -INF , !P2 ;  /* 0xff8000002b2b7808 */ /* 0x000fe40005000000 */
[----:B------:R-:W-:Y:S02]  /*18cd0*/  ISETP.GT.AND P2, PT, R10, 0x29, P1 ;  /* 0x000000290a00780c */ /* 0x000fe40000f44270 */
[----:B------:R-:W-:Y:S02]  /*18ce0*/  FSEL R54, R54, -INF , !P3 ;  /* 0xff80000036367808 */ /* 0x000fe40005800000 */
[----:B------:R-:W-:Y:S02]  /*18cf0*/  ISETP.GT.AND P3, PT, R10, 0x40, P1 ;  /* 0x000000400a00780c */ /* 0x000fe40000f64270 */
[C---:B------:R-:W-:Y:S02]  /*18d00*/  ISETP.LT.OR P2, PT, R11.reuse, 0x2a, P2 ;  /* 0x0000002a0b00780c */ /* 0x040fe40001741670 */
[----:B------:R-:W-:-:S02]  /*18d10*/  ISETP.LT.OR P3, PT, R11, 0x41, P3 ;  /* 0x000000410b00780c */ /* 0x000fc40001f61670 */
[----:B------:R-:W-:Y:S02]  /*18d20*/  FSEL R47, R47, -INF , !P2 ;  /* 0xff8000002f2f7808 */ /* 0x000fe40005000000 */
[----:B------:R-:W-:Y:S02]  /*18d30*/  ISETP.GT.AND P2, PT, R10, 0x31, P1 ;  /* 0x000000310a00780c */ /* 0x000fe40000f44270 */
[----:B------:R-:W-:Y:S02]  /*18d40*/  FSEL R58, R58, -INF , !P3 ;  /* 0xff8000003a3a7808 */ /* 0x000fe40005800000 */
[----:B------:R-:W-:Y:S02]  /*18d50*/  ISETP.GT.AND P3, PT, R10, 0x41, P1 ;  /* 0x000000410a00780c */ /* 0x000fe40000f64270 */
[----:B------:R-:W-:Y:S02]  /*18d60*/  ISETP.LT.OR P2, PT, R11, 0x32, P2 ;  /* 0x000000320b00780c */ /* 0x000fe40001741670 */
[----:B0-----:R-:W-:-:S02]  /*18d70*/  FMNMX.FTZ R3, R0, R3, !PT ;  /* 0x0000000300037209 */ /* 0x001fc40007810000 */
[----:B------:R-:W-:Y:S02]  /*18d80*/  ISETP.LT.OR P3, PT, R11, 0x42, P3 ;  /* 0x000000420b00780c */ /* 0x000fe40001f61670 */
[----:B------:R-:W-:Y:S01]  /*18d90*/  FSEL R51, R51, -INF , !P2 ;  /* 0xff80000033337808 */ /* 0x000fe20005000000 */
[----:B------:R-:W0:Y:S01]  /*18da0*/  SHFL.BFLY PT, R0, R3, 0x1, 0x1f ;  /* 0x0c201f0003007f89 */ /* 0x000e2200000e0000 */
[C---:B------:R-:W-:Y:S02]  /*18db0*/  ISETP.GT.AND P2, PT, R10.reuse, 0x39, P1 ;  /* 0x000000390a00780c */ /* 0x040fe40000f44270 */
[----:B------:R-:W-:Y:S02]  /*18dc0*/  FSEL R59, R59, -INF , !P3 ;  /* 0xff8000003b3b7808 */ /* 0x000fe40005800000 */
[----:B------:R-:W-:Y:S02]  /*18dd0*/  ISETP.GT.AND P3, PT, R10, 0x48, P1 ;  /* 0x000000480a00780c */ /* 0x000fe40000f64270 */
[----:B------:R-:W-:-:S02]  /*18de0*/  ISETP.LT.OR P2, PT, R11, 0x3a, P2 ;  /* 0x0000003a0b00780c */ /* 0x000fc40001741670 */
[----:B------:R-:W-:Y:S02]  /*18df0*/  ISETP.LT.OR P3, PT, R11, 0x49, P3 ;  /* 0x000000490b00780c */ /* 0x000fe40001f61670 */
[----:B------:R-:W-:Y:S02]  /*18e00*/  FSEL R55, R55, -INF , !P2 ;  /* 0xff80000037377808 */ /* 0x000fe40005000000 */
[----:B------:R-:W-:Y:S02]  /*18e10*/  FSEL R62, R62, -INF , !P3 ;  /* 0xff8000003e3e7808 */ /* 0x000fe40005800000 */
[----:B------:R-:W-:-:S04]  /*18e20*/  ISETP.GT.AND P3, PT, R10, RZ, P1 ;  /* 0x000000ff0a00720c */ /* 0x000fc80000f64270 */
[----:B------:R-:W-:Y:S02]  /*18e30*/  ISETP.LT.OR P3, PT, R11, 0x1, P3 ;  /* 0x000000010b00780c */ /* 0x000fe40001f61670 */
[----:B0-----:R-:W-:-:S04]  /*18e40*/  FMNMX.FTZ R3, R3, R0, !PT ;  /* 0x0000000003037209 */ /* 0x001fc80007810000 */
[C---:B------:R-:W-:Y:S01]  /*18e50*/  FSETP.NEU.FTZ.AND P2, PT, R3.reuse, -INF , PT ;  /* 0xff8000000300780b */ /* 0x040fe20003f5d000 */
[----:B------:R-:W-:-:S05]  /*18e60*/  FMUL.FTZ R0, R3, UR52 ;  /* 0x0000003403007c20 */ /* 0x000fca0008410000 */
[----:B------:R-:W-:-:S05]  /*18e70*/  FSEL R0, R0, RZ, P2 ;  /* 0x000000ff00007208 */ /* 0x000fca0001000000 */
[--C-:B------:R-:W-:Y:S01]  /*18e80*/  FFMA.FTZ R15, R29, UR52, -R0.reuse ;  /* 0x000000341d0f7c23 */ /* 0x100fe20008010800 */
[----:B------:R-:W-:Y:S01]  /*18e90*/  FSEL R29, R26, -INF , !P3 ;  /* 0xff8000001a1d7808 */ /* 0x000fe20005800000 */
        /* <DEDUP_REMOVED lines=44> */
[----:B------:R-:W-:Y:S01]  /*19160*/  FFMA.FTZ R85, R85, UR52, -R0 ;  /* 0x0000003455557c23 */ /* 0x000fe20008010800 */
[----:B------:R-:W-:Y:S01]  /*19170*/  FSEL R70, R70, -INF , !P3 ;  /* 0xff80000046467808 */ /* 0x000fe20005800000 */
[----:B------:R-:W-:Y:S01]  /*19180*/  MUFU.EX2 R9, R9 ;  /* 0x0000000900097308 */ /* 0x000fe20000000800 */
[----:B------:R-:W-:-:S02]  /*19190*/  FMNMX.FTZ R37, R47, R8, !PT ;  /* 0x000000082f257209 */ /* 0x000fc40007810000 */
[----:B------:R-:W-:Y:S02]  /*191a0*/  ISETP.GT.AND P3, PT, R10, 0x59, P1 ;  /* 0x000000590a00780c */ /* 0x000fe40000f64270 */
[----:B------:R-:W-:Y:S01]  /*191b0*/  FMNMX.FTZ R8, R50, R37, !PT ;  /* 0x0000002532087209 */ /* 0x000fe20007810000 */
[----:B------:R-:W-:Y:S01]  /*191c0*/  FFMA.FTZ R37, R45, UR52, -R0 ;  /* 0x000000342d257c23 */ /* 0x000fe20008010800 */
[----:B------:R-:W-:Y:S01]  /*191d0*/  ISETP.LT.OR P3, PT, R11, 0x5a, P3 ;  /* 0x0000005a0b00780c */ /* 0x000fe20001f61670 */
[----:B------:R-:W-:Y:S01]  /*191e0*/  MUFU.EX2 R180, R180 ;  /* 0x000000b400b47308 */ /* 0x000fe20000000800 */
[----:B------:R-:W-:Y:S02]  /*191f0*/  FMNMX.FTZ R41, R51, R8, !PT ;  /* 0x0000000833297209 */ /* 0x000fe40007810000 */
[----:B------:R-:W-:Y:S02]  /*19200*/  FSEL R71, R71, -INF , !P3 ;  /* 0xff80000047477808 */ /* 0x000fe40005800000 */
[----:B------:R-:W-:-:S02]  /*19210*/  ISETP.GT.AND P3, PT, R10, 0x60, P1 ;  /* 0x000000600a00780c */ /* 0x000fc40000f64270 */
[----:B------:R-:W-:Y:S01]  /*19220*/  FMNMX.FTZ R8, R54, R41, !PT ;  /* 0x0000002936087209 */ /* 0x000fe20007810000 */
[----:B------:R-:W-:Y:S01]  /*19230*/  MUFU.EX2 R182, R182 ;  /* 0x000000b600b67308 */ /* 0x000fe20000000800 */
[----:B------:R-:W-:Y:S02]  /*19240*/  ISETP.LT.OR P3, PT, R11, 0x61, P3 ;  /* 0x000000610b00780c */ /* 0x000fe40001f61670 */
[----:B------:R-:W-:Y:S02]  /*19250*/  FMNMX.FTZ R41, R55, R8, !PT ;  /* 0x0000000837297209 */ /* 0x000fe40007810000 */
[----:B------:R-:W-:Y:S02]  /*19260*/  FSEL R74, R74, -INF , !P3 ;  /* 0xff8000004a4a7808 */ /* 0x000fe40005800000 */
[----:B------:R-:W-:Y:S01]  /*19270*/  ISETP.GT.AND P3, PT, R10, 0x61, P1 ;  /* 0x000000610a00780c */ /* 0x000fe20000f64270 */
[----:B------:R-:W-:Y:S01]  /*19280*/  MUFU.EX2 R15, R15 ;  /* 0x0000000f000f7308 */ /* 0x000fe20000000800 */
[----:B------:R-:W-:Y:S01]  /*19290*/  FMNMX.FTZ R8, R58, R41, !PT ;  /* 0x000000293a087209 */ /* 0x000fe20007810000 */
[----:B------:R-:W-:Y:S01]  /*192a0*/  FFMA.FTZ R41, R49, UR52, -R0 ;  /* 0x0000003431297c23 */ /* 0x000fe20008010800 */
[----:B------:R-:W-:-:S02]  /*192b0*/  ISETP.LT.OR P3, PT, R11, 0x62, P3 ;  /* 0x000000620b00780c */ /* 0x000fc40001f61670 */
[----:B------:R-:W-:Y:S02]  /*192c0*/  FMNMX.FTZ R45, R59, R8, !PT ;  /* 0x000000083b2d7209 */ /* 0x000fe40007810000 */
[----:B------:R-:W-:Y:S01]  /*192d0*/  FSEL R20, R75, -INF , !P3 ;  /* 0xff8000004b147808 */ /* 0x000fe20005800000 */
[--C-:B------:R-:W-:Y:S01]  /*192e0*/  FFMA.FTZ R75, R61, UR52, -R0.reuse ;  /* 0x000000343d4b7c23 */ /* 0x100fe20008010800 */
[----:B------:R-:W-:Y:S01]  /*192f0*/  ISETP.GT.AND P3, PT, R10, 0x68, P1 ;  /* 0x000000680a00780c */ /* 0x000fe20000f64270 */
[----:B------:R-:W-:Y:S01]  /*19300*/  FFMA.FTZ R61, R69, UR52, -R0 ;  /* 0x00000034453d7c23 */ /* 0x000fe20008010800 */
[----:B------:R-:W-:Y:S01]  /*19310*/  FMNMX.FTZ R8, R62, R45, !PT ;  /* 0x0000002d3e087209 */ /* 0x000fe20007810000 */
[----:B------:R-:W-:Y:S01]  /*19320*/  MUFU.EX2 R176, R176 ;  /* 0x000000b000b07308 */ /* 0x000fe20000000800 */
[----:B------:R-:W-:Y:S02]  /*19330*/  ISETP.LT.OR P3, PT, R11, 0x69, P3 ;  /* 0x000000690b00780c */ /* 0x000fe40001f61670 */
[----:B------:R-:W-:-:S02]  /*19340*/  FMNMX.FTZ R45, R63, R8, !PT ;  /* 0x000000083f2d7209 */ /* 0x000fc40007810000 */
[----:B------:R-:W-:Y:S02]  /*19350*/  FSEL R78, R78, -INF , !P3 ;  /* 0xff8000004e4e7808 */ /* 0x000fe40005800000 */
[----:B------:R-:W-:Y:S01]  /*19360*/  FMNMX.FTZ R8, R66, R45, !PT ;  /* 0x0000002d42087209 */ /* 0x000fe20007810000 */
[----:B------:R-:W-:Y:S01]  /*19370*/  FFMA.FTZ R45, R53, UR52, -R0 ;  /* 0x00000034352d7c23 */ /* 0x000fe20008010800 */
[----:B------:R-:W-:Y:S01]  /*19380*/  ISETP.GT.AND P3, PT, R10, 0x69, P1 ;  /* 0x000000690a00780c */ /* 0x000fe20000f64270 */
[----:B------:R-:W-:Y:S01]  /*19390*/  MUFU.EX2 R21, R21 ;  /* 0x0000001500157308 */ /* 0x000fe20000000800 */
[----:B------:R-:W-:Y:S02]  /*193a0*/  FMNMX.FTZ R49, R67, R8, !PT ;  /* 0x0000000843317209 */ /* 0x000fe40007810000 */
[----:B------:R-:W-:Y:S02]  /*193b0*/  ISETP.LT.OR P3, PT, R11, 0x6a, P3 ;  /* 0x0000006a0b00780c */ /* 0x000fe40001f61670 */
[----:B------:R-:W-:-:S02]  /*193c0*/  FMNMX.FTZ R8, R70, R49, !PT ;  /* 0x0000003146087209 */ /* 0x000fc40007810000 */
[----:B------:R-:W-:Y:S01]  /*193d0*/  FSEL R79, R79, -INF , !P3 ;  /* 0xff8000004f4f7808 */ /* 0x000fe20005800000 */
[----:B------:R-:W-:Y:S01]  /*193e0*/  MUFU.EX2 R178, R178 ;  /* 0x000000b200b27308 */ /* 0x000fe20000000800 */
[----:B------:R-:W-:Y:S02]  /*193f0*/  ISETP.GT.AND P3, PT, R10, 0x70, P1 ;  /* 0x000000700a00780c */ /* 0x000fe40000f64270 */
[----:B------:R-:W-:Y:S02]  /*19400*/  FMNMX.FTZ R49, R71, R8, !PT ;  /* 0x0000000847317209 */ /* 0x000fe40007810000 */
[----:B------:R-:W-:Y:S02]  /*19410*/  ISETP.LT.OR P3, PT, R11, 0x71, P3 ;  /* 0x000000710b00780c */ /* 0x000fe40001f61670 */
[----:B------:R-:W-:Y:S01]  /*19420*/  FMNMX.FTZ R49, R74, R49, !PT ;  /* 0x000000314a317209 */ /* 0x000fe20007810000 */
[----:B------:R-:W-:Y:S01]  /*19430*/  MUFU.EX2 R25, R25 ;  /* 0x0000001900197308 */ /* 0x000fe20000000800 */
[----:B------:R-:W-:-:S02]  /*19440*/  FSEL R82, R82, -INF , !P3 ;  /* 0xff80000052527808 */ /* 0x000fc40005800000 */
[----:B------:R-:W-:Y:S02]  /*19450*/  ISETP.GT.AND P3, PT, R10, 0x71, P1 ;  /* 0x000000710a00780c */ /* 0x000fe40000f64270 */
[----:B------:R-:W-:Y:S02]  /*19460*/  FMNMX.FTZ R53, R20, R49, !PT ;  /* 0x0000003114357209 */ /* 0x000fe40007810000 */
[----:B------:R-:W-:Y:S01]  /*19470*/  ISETP.LT.OR P3, PT, R11, 0x72, P3 ;  /* 0x000000720b00780c */ /* 0x000fe20001f61670 */
[----:B------:R0:W-:Y:S01]  /*19480*/  MUFU.EX2 R49, R57 ;  /* 0x0000003900317308 */ /* 0x0001e20000000800 */
[----:B------:R-:W-:Y:S02]  /*19490*/  FMNMX.FTZ R8, R78, R53, !PT ;  /* 0x000000354e087209 */ /* 0x000fe40007810000 */
[----:B------:R-:W-:Y:S02]  /*194a0*/  FSEL R83, R83, -INF , !P3 ;  /* 0xff80000053537808 */ /* 0x000fe40005800000 */
[----:B------:R-:W-:-:S02]  /*194b0*/  ISETP.GT.AND P3, PT, R10, 0x78, P1 ;  /* 0x000000780a00780c */ /* 0x000fc40000f64270 */
[----:B------:R-:W-:Y:S01]  /*194c0*/  FMNMX.FTZ R53, R79, R8, !PT ;  /* 0x000000084f357209 */ /* 0x000fe20007810000 */
[----:B------:R-:W-:Y:S01]  /*194d0*/  MUFU.EX2 R172, R172 ;  /* 0x000000ac00ac7308 */ /* 0x000fe20000000800 */
[----:B------:R-:W-:Y:S01]  /*194e0*/  ISETP.GT.AND P1, PT, R10, 0x79, P1 ;  /* 0x000000790a00780c */ /* 0x000fe20000f24270 */
[--C-:B0-----:R-:W-:Y:S01]  /*194f0*/  FFMA.FTZ R57, R73, UR52, -R0.reuse ;  /* 0x0000003449397c23 */ /* 0x101fe20008010800 */
[----:B------:R-:W-:Y:S02]  /*19500*/  ISETP.LT.OR P3, PT, R11, 0x79, P3 ;  /* 0x000000790b00780c */ /* 0x000fe40001f61670 */
[----:B------:R-:W-:Y:S01]  /*19510*/  FMNMX.FTZ R8, R82, R53, !PT ;  /* 0x0000003552087209 */ /* 0x000fe20007810000 */
[----:B------:R-:W-:Y:S01]  /*19520*/  FFMA.FTZ R53, R77, UR52, -R0 ;  /* 0x000000344d357c23 */ /* 0x000fe20008010800 */
[----:B------:R-:W-:Y:S01]  /*19530*/  ISETP.LT.OR P1, PT, R11, 0x7a, P1 ;  /* 0x0000007a0b00780c */ /* 0x000fe20000f21670 */
[----:B------:R-:W-:Y:S01]  /*19540*/  MUFU.EX2 R33, R33 ;  /* 0x0000002100217308 */ /* 0x000fe20000000800 */
[----:B------:R-:W-:-:S02]  /*19550*/  FSEL R86, R86, -INF , !P3 ;  /* 0xff80000056567808 */ /* 0x000fc40005800000 */
[----:B------:R-:W-:Y:S02]  /*19560*/  FMNMX.FTZ R11, R83, R8, !PT ;  /* 0x00000008530b7209 */ /* 0x000fe40007810000 */
[----:B------:R-:W-:Y:S02]  /*19570*/  FSEL R87, R87, -INF , !P1 ;  /* 0xff80000057577808 */ /* 0x000fe40004800000 */
[----:B------:R-:W-:Y:S01]  /*19580*/  FMNMX.FTZ R8, R86, R11, !PT ;  /* 0x0000000b56087209 */ /* 0x000fe20007810000 */
[----:B------:R-:W-:Y:S03]  /*19590*/  MUFU.EX2 R174, R174 ;  /* 0x000000ae00ae7308 */ /* 0x000fe60000000800 */
[----:B------:R-:W-:-:S05]  /*195a0*/  FMNMX.FTZ R8, R87, R8, !PT ;  /* 0x0000000857087209 */ /* 0x000fca0007810000 */
[----:B------:R-:W0:Y:S01]  /*195b0*/  SHFL.BFLY PT, R11, R8, 0x2, 0x1f ;  /* 0x0c401f00080b7f89 */ /* 0x000e2200000e0000 */
        /* <DEDUP_REMOVED lines=165> */
.L_x_1919:
[----:B------:R-:W-:Y:S01]  /*1a010*/  IMAD R14, R14, 0x8, R18 ;  /* 0x000000080e0e7824 */ /* 0x000fe200078e0212 */
[----:B------:R-:W-:Y:S01]  /*1a020*/  ISETP.GT.AND P1, PT, R4, R198, PT ;  /* 0x000000c60400720c */ /* 0x000fe20003f24270 */
[----:B------:R-:W-:Y:S01]  /*1a030*/  IMAD.U32 R27, RZ, RZ, UR38 ;  /* 0x00000026ff1b7e24 */ /* 0x000fe2000f8e00ff */
[----:B------:R-:W-:Y:S01]  /*1a040*/  F2FP.BF16.F32.PACK_AB R182, R15, R182 ;  /* 0x000000b60fb6723e */ /* 0x000fe200000010ff */
[----:B------:R-:W-:Y:S01]  /*1a050*/  VIADD R14, R14, 0x28860 ;  /* 0x000288600e0e7836 */ /* 0x000fe20000000000 */
[----:B------:R-:W-:Y:S01]  /*1a060*/  F2FP.BF16.F32.PACK_AB R171, R12, R171 ;  /* 0x000000ab0cab723e */ /* 0x000fe200000010ff */
[----:B------:R-:W-:Y:S01]  /*1a070*/  FMUL.FTZ R88, R88, R8 ;  /* 0x0000000858587220 */ /* 0x000fe20000410000 */
        /* <DEDUP_REMOVED lines=101> */
.L_x_1900:
[----:B------:R-:W-:Y:S05]  /*1a6d0*/  WARPSYNC.ALL ;  /* 0x0000000000007948 */ /* 0x000fea0003800000 */
[----:B------:R-:W-:Y:S06]  /*1a6e0*/  BAR.ARV 0x8, 0x180 ;  /* 0x0206000000007b1d */ /* 0x000fec0000002000 */
[----:B------:R-:W-:Y:S05]  /*1a6f0*/  @!P0 BRA `(.L_x_1921) ;  /* 0x0000000000048947 */ /* 0x000fea0003800000 */
[----:B------:R-:W-:Y:S01]  /*1a700*/  BPT.TRAP 0x1 ;  /* 0x000000040000795c */ /* 0x000fe20000300000 */
.L_x_1921:
[----:B------:R-:W-:Y:S01]  /*1a710*/  IMAD R11, R184, 0x8, R18 ;  /* 0x00000008b80b7824 */ /* 0x000fe200078e0212 */
[----:B------:R-:W-:-:S04]  /*1a720*/  SHF.L.U32 R4, R187, 0x1f, RZ ;  /* 0x0000001fbb047819 */ /* 0x000fc800000006ff */
[----:B------:R0:W1:Y:S01]  /*1a730*/  SYNCS.PHASECHK.TRANS64.TRYWAIT P1, [R11+URZ+0x28850], R4 ;  /* 0x028850040b0075a7 */ /* 0x000062000802017f */
[----:B------:R-:W-:Y:S05]  /*1a740*/  @!P0 BRA `(.L_x_1922) ;  /* 0x0000000000048947 */ /* 0x000fea0003800000 */
[----:B------:R-:W-:Y:S01]  /*1a750*/  BPT.TRAP 0x1 ;  /* 0x000000040000795c */ /* 0x000fe20000300000 */
.L_x_1922:
[----:B------:R-:W-:-:S05]  /*1a760*/  VIADD R18, R18, 0x400 ;  /* 0x0000040012127836 */ /* 0x000fca0000000000 */
[----:B------:R-:W-:-:S04]  /*1a770*/  SHF.R.U32.HI R18, RZ, 0x4, R18 ;  /* 0x00000004ff127819 */ /* 0x000fc80000011612 */
[----:B------:R-:W-:-:S04]  /*1a780*/  LOP3.LUT R18, R18, 0x3fff, RZ, 0xc0, !PT ;  /* 0x00003fff12127812 */ /* 0x000fc800078ec0ff */
[----:B------:R-:W-:Y:S01]  /*1a790*/  LOP3.LUT R9, R18, 0x4000000, RZ, 0xfc, !PT ;  /* 0x0400000012097812 */ /* 0x000fe200078efcff */
[----:B-1----:R-:W-:Y:S06]  /*1a7a0*/  @P1 BRA `(.L_x_1923) ;  /* 0x0000000000081947 */ /* 0x002fec0003800000 */
[----:B------:R-:W1:Y:S02]  /*1a7b0*/  SYNCS.PHASECHK.TRANS64.TRYWAIT P1, [R11+URZ+0x28850], R4 ;  /* 0x028850040b0075a7 */ /* 0x000e64000802017f */
[----:B-1----:R-:W-:Y:S05]  /*1a7c0*/  @!P1 BRA `(.L_x_1924) ;  /* 0x000000c000a89947 */ /* 0x002fea0003800000 */
.L_x_1923:
[----:B------:R-:W-:Y:S01]  /*1a7d0*/  IMAD R8, R184, 0x800, R9 ;  /* 0x00000800b8087824 */ /* 0x000fe200078e0209 */
[----:B------:R-:W-:Y:S05]  /*1a7e0*/  WARPSYNC.ALL ;  /* 0x0000000000007948 */ /* 0x000fea0003800000 */
[----:B------:R-:W-:Y:S01]  /*1a7f0*/  IMAD.MOV.U32 R9, RZ, RZ, 0x40000040 ;  /* 0x40000040ff097424 */ /* 0x000fe200078e00ff */
[C---:B------:R-:W-:Y:S01]  /*1a800*/  R2UR UR6, R8.reuse ;  /* 0x00000000080672ca */ /* 0x040fe200000e0000 */
[----:B------:R-:W-:Y:S01]  /*1a810*/  WARPGROUP.ARRIVE ;  /* 0x00000000000079c5 */ /* 0x000fe20000000000 */
[----:B------:R-:W-:Y:S01]  /*1a820*/  VIADD R12, R8, 0x80 ;  /* 0x00000080080c7836 */ /* 0x000fe20000000000 */
[----:B------:R-:W2:Y:S01]  /*1a830*/  SHFL.BFLY PT, R7, R6, 0x2, 0x1f ;  /* 0x0c401f0006077f89 */ /* 0x000ea200000e0000 */
[----:B------:R-:W-:Y:S01]  /*1a840*/  R2UR UR7, R9 ;  /* 0x00000000090772ca */ /* 0x000fe200000e0000 */
[----:B------:R-:W-:-:S02]  /*1a850*/  IMAD.MOV.U32 R13, RZ, RZ, 0x40000040 ;  /* 0x40000040ff0d7424 */ /* 0x000fc400078e00ff */
[----:B------:R-:W-:Y:S01]  /*1a860*/  IMAD.MOV.U32 R9, RZ, RZ, 0x40000040 ;  /* 0x40000040ff097424 */ /* 0x000fe200078e00ff */
[----:B01----:R-:W0:Y:S01]  /*1a870*/  SHFL.BFLY PT, R4, R5, 0x2, 0x1f ;  /* 0x0c401f0005047f89 */ /* 0x003e2200000e0000 */
[----:B------:R-:W-:Y:S02]  /*1a880*/  IMAD.MOV.U32 R20, RZ, RZ, -0x800000 ;  /* 0xff800000ff147424 */ /* 0x000fe400078e00ff */
[----:B------:R-:W-:-:S06]  /*1a890*/  IMAD.MOV.U32 R21, RZ, RZ, -0x800000 ;  /* 0xff800000ff157424 */ /* 0x000fcc00078e00ff */
[----:B------:R-:W-:Y:S01]  /*1a8a0*/  HGMMA.64x128x16.F32.BF16 R88, R180, gdesc[UR4].tnspB, R88, gsb0 ;  /* 0x41e00004b4587df0 */ /* 0x000fe20008001858 */
[----:B------:R-:W-:Y:S01]  /*1a8b0*/  R2UR UR6, R12 ;  /* 0x000000000c0672ca */ /* 0x000fe200000e0000 */
[----:B------:R-:W-:Y:S01]  /*1a8c0*/  VIADD R12, R8, 0x100 ;  /* 0x00000100080c7836 */ /* 0x000fe20000000000 */
[----:B------:R-:W-:Y:S01]  /*1a8d0*/  R2UR UR7, R13 ;  /* 0x000000000d0772ca */ /* 0x000fe200000e0000 */
[----:B------:R-:W-:Y:S02]  /*1a8e0*/  IMAD.MOV.U32 R13, RZ, RZ, 0x40000040 ;  /* 0x40000040ff0d7424 */ /* 0x000fe400078e00ff */
[----:B--2---:R-:W-:Y:S01]  /*1a8f0*/  FADD.FTZ R7, R7, R6 ;  /* 0x0000000607077221 */ /* 0x004fe20000010000 */
[----:B------:R-:W-:Y:S01]  /*1a900*/  IMAD.U32 R6, RZ, RZ, UR52 ;  /* 0x00000034ff067e24 */ /* 0x000fe2000f8e00ff */
        /* <DEDUP_REMOVED lines=37> */
[----:B------:R-:W-:Y:S01]  /*1ab60*/  R2UR UR6, R8 ;  /* 0x00000000080672ca */ /* 0x000fe200000e0000 */
[----:B0-----:R-:W-:Y:S01]  /*1ab70*/  FADD.FTZ R8, R4, R5 ;  /* 0x0000000504087221 */ /* 0x001fe20000010000 */
[----:B------:R-:W-:Y:S01]  /*1ab80*/  R2UR UR7, R9 ;  /* 0x00000000090772ca */ /* 0x000fe200000e0000 */
[----:B------:R-:W0:Y:S04]  /*1ab90*/  SHFL.BFLY PT, R4, R7, 0x1, 0x1f ;  /* 0x0c201f0007047f89 */ /* 0x000e2800000e0000 */
[----:B------:R-:W1:Y:S01]  /*1aba0*/  SHFL.BFLY PT, R9, R8, 0x1, 0x1f ;  /* 0x0c201f0008097f89 */ /* 0x000e6200000e0000 */
[----:B0-----:R-:W-:Y:S01]  /*1abb0*/  FADD.FTZ R12, R7, R4 ;  /* 0x00000004070c7221 */ /* 0x001fe20000010000 */
[----:B------:R-:W-:Y:S01]  /*1abc0*/  CS2R R4, SRZ ;  /* 0x0000000000047805 */ /* 0x000fe2000001ff00 */
[----:B-1----:R-:W-:-:S03]  /*1abd0*/  FADD.FTZ R13, R8, R9 ;  /* 0x00000009080d7221 */ /* 0x002fc60000010000 */
[----:B------:R-:W-:Y:S01]  /*1abe0*/  FSETP.NE.FTZ.AND P1, PT, R12, RZ, PT ;  /* 0x000000ff0c00720b */ /* 0x000fe20003f35000 */
[----:B------:R-:W-:Y:S01]  /*1abf0*/  IMAD.U32 R8, RZ, RZ, UR52 ;  /* 0x00000034ff087e24 */ /* 0x000fe2000f8e00ff */
[----:B------:R-:W-:-:S11]  /*1ac00*/  FSETP.NE.FTZ.AND P2, PT, R13, RZ, PT ;  /* 0x000000ff0d00720b */ /* 0x000fd60003f55000 */
[----:B------:R-:W0:Y:S01]  /*1ac10*/  @P1 MUFU.LG2 R9, R12 ;  /* 0x0000000c00091308 */ /* 0x000e220000000c00 */
[----:B------:R-:W-:Y:S01]  /*1ac20*/  @P1 FMUL.FTZ R6, R6, 0.69314718246459960938 ;  /* 0x3f31721806061820 */ /* 0x000fe20000410000 */
        /* <DEDUP_REMOVED lines=10> */
[----:B------:R-:W-:Y:S03]  /*1acd0*/  HGMMA.64x128x16.F32.BF16 R88, R152, gdesc[UR4].tnspB, R88, gsb0 ;  /* 0x41e0000498587df0 */ /* 0x000fe60008001858 */
[----:B------:R-:W-:Y:S02]  /*1ace0*/  WARPGROUP.DEPBAR.LE gsb0, 0x0 ;  /* 0x00008000000079c5 */ /* 0x000fe40000010000 */
[----:B--23--:R-:W-:Y:S05]  /*1acf0*/  @!P0 BRA `(.L_x_1925) ;  /* 0x0000000000048947 */ /* 0x00cfea0003800000 */
[----:B------:R-:W-:Y:S01]  /*1ad00*/  BPT.TRAP 0x1 ;  /* 0x000000040000795c */ /* 0x000fe20000300000 */
.L_x_1925:
[----:B------:R-:W-:Y:S02]  /*1ad10*/  VIADD R0, R11, 0x28860 ;  /* 0x000288600b007836 */ /* 0x000fe40000000000 */
[-C--:B------:R-:W-:Y:S01]  /*1ad20*/  FMUL.FTZ R88, R88, R4.reuse ;  /* 0x0000000458587220 */ /* 0x080fe20000410000 */
[----:B------:R-:W-:Y:S02]  /*1ad30*/  IMAD.U32 R7, RZ, RZ, UR38 ;  /* 0x00000026ff077e24 */ /* 0x000fe4000f8e00ff */
        /* <DEDUP_REMOVED lines=16> */
[----:B-1----:R-:W-:Y:S01]  /*1ae40*/  SEL R0, RZ, 0x1, P1 ;  /* 0x00000001ff007807 */ /* 0x002fe20000800000 */
        /* <DEDUP_REMOVED lines=19> */
[-C--:B0-----:R-:W-:Y:S01]  /*1af80*/  FMUL.FTZ R90, R90, R5.reuse ;  /* 0x000000055a5a7220 */ /* 0x081fe20000410000 */
        /* <DEDUP_REMOVED lines=33> */
[----:B------:R-:W-:Y:S01]  /*1b1a0*/  UIADD3 UR37, UR37, 0x1, URZ ;  /* 0x0000000125257890 */ /* 0x000fe2000fffe03f */
[----:B------:R-:W-:-:S11]  /*1b1b0*/  SEL R184, R184, RZ, P1 ;  /* 0x000000ffb8b87207 */ /* 0x000fd60000800000 */
.L_x_1791:
[----:B------:R-:W-:Y:S05]  /*1b1c0*/  WARPSYNC.ALL ;  /* 0x0000000000007948 */ /* 0x000fea0003800000 */
[----:B------:R-:W0:Y:S08]  /*1b1d0*/  S2UR UR38, SR_CgaCtaId ;  /* 0x00000000002679c3 */ /* 0x000e300000008800 */
[----:B------:R-:W-:Y:S06]  /*1b1e0*/  BAR.SYNC.DEFER_BLOCKING 0x5, 0x180 ;  /* 0x0146000000007b1d */ /* 0x000fec0000010000 */
[----:B------:R-:W-:Y:S01]  /*1b1f0*/  UMOV UR4, 0x400 ;  /* 0x0000040000047882 */ /* 0x000fe20000000000 */
[----:B------:R-:W-:Y:S01]  /*1b200*/  BSSY B0, `(.L_x_1926) ;  /* 0x00001fc000007945 */ /* 0x000fe20003800000 */
[----:B0-----:R-:W-:-:S06]  /*1b210*/  ULEA UR4, UR38, UR4, 0x18 ;  /* 0x0000000426047291 */ /* 0x001fcc000f8ec03f */
[----:B------:R-:W-:-:S05]  /*1b220*/  IMAD.U32 R18, RZ, RZ, UR4 ;  /* 0x00000004ff127e24 */ /* 0x000fca000f8e00ff */
[----:B------:R0:W3:Y:S01]  /*1b230*/  LDS.128 R40, [R18+0x288d0] ;  /* 0x0288d00012287984 */ /* 0x0000e20000000c00 */
[----:B------:R-:W-:Y:S06]  /*1b240*/  BAR.ARV 0x4, 0x180 ;  /* 0x0106000000007b1d */ /* 0x000fec0000002000 */
[----:B------:R-:W-:Y:S05]  /*1b250*/  @P0 BRA `(.L_x_1927) ;  /* 0x0000001400080947 */ /* 0x000fea0003800000 */
[----:B------:R-:W4:Y:S01]  /*1b260*/  S2R R5, SR_SWINHI ;  /* 0x0000000000057919 */ /* 0x000f220000002f00 */
[----:B------:R-:W-:Y:S05]  /*1b270*/  WARPSYNC.ALL ;  /* 0x0000000000007948 */ /* 0x000fea0003800000 */
[----:B------:R-:W-:Y:S01]  /*1b280*/  BAR.SYNC.DEFER_BLOCKING 0x1, 0x100 ;  /* 0x0044000000007b1d */ /* 0x000fe20000010000 */
[----:B------:R-:W-:Y:S01]  /*1b290*/  F2FP.BF16.F32.PACK_AB R6, R93, R6 ;  /* 0x000000065d06723e */ /* 0x000fe200000010ff */
[----:B------:R-:W-:Y:S01]  /*1b2a0*/  IMAD.MOV.U32 R48, RZ, RZ, RZ ;  /* 0x000000ffff307224 */ /* 0x000fe200078e00ff */
[----:B------:R-:W-:Y:S02]  /*1b2b0*/  F2FP.BF16.F32.PACK_AB R7, R7, R94 ;  /* 0x0000005e0707723e */ /* 0x000fe400000010ff */
[----:B------:R-:W-:Y:S01]  /*1b2c0*/  F2FP.BF16.F32.PACK_AB R30, R133, R30 ;  /* 0x0000001e851e723e */ /* 0x000fe200000010ff */
[----:B------:R-:W-:Y:S01]  /*1b2d0*/  ULDC.64 UR4, c[0x0][0xc00] ;  /* 0x0003000000047ab9 */ /* 0x000fe20000000a00 */
[----:B------:R-:W-:-:S02]  /*1b2e0*/  F2FP.BF16.F32.PACK_AB R31, R31, R134 ;  /* 0x000000861f1f723e */ /* 0x000fc400000010ff */
[----:B------:R-:W-:Y:S02]  /*1b2f0*/  F2FP.BF16.F32.PACK_AB R32, R137, R32 ;  /* 0x000000208920723e */ /* 0x000fe400000010ff */
[----:B------:R-:W-:Y:S02]  /*1b300*/  F2FP.BF16.F32.PACK_AB R33, R33, R138 ;  /* 0x0000008a2121723e */ /* 0x000fe400000010ff */
[----:B------:R-:W-:Y:S02]  /*1b310*/  F2FP.BF16.F32.PACK_AB R34, R141, R34 ;  /* 0x000000228d22723e */ /* 0x000fe400000010ff */
[----:B------:R-:W-:Y:S02]  /*1b320*/  F2FP.BF16.F32.PACK_AB R35, R35, R142 ;  /* 0x0000008e2323723e */ /* 0x000fe400000010ff */
[----:B------:R-:W-:Y:S02]  /*1b330*/  MOV R36, R18 ;  /* 0x0000001200247202 */ /* 0x000fe40000000f00 */
[----:B----4-:R-:W-:-:S03]  /*1b340*/  MOV R37, R5 ;  /* 0x0000000500257202 */ /* 0x010fc60000000f00 */
[----:B------:R-:W-:-:S03]  /*1b350*/  IMAD.WIDE R4, R220, 0x2, R36 ;  /* 0x00000002dc047825 */ /* 0x000fc600078e0224 */
[C---:B------:R-:W-:Y:S02]  /*1b360*/  IADD3 R39, P5, R4.reuse, 0x20, RZ ;  /* 0x0000002004277810 */ /* 0x040fe40007fbe0ff */
[C---:B------:R-:W-:Y:S02]  /*1b370*/  IADD3 R45, P0, R4.reuse, 0x40, RZ ;  /* 0x00000040042d7810 */ /* 0x040fe40007f1e0ff */
[----:B------:R-:W-:Y:S01]  /*1b380*/  LOP3.LUT R0, R39, 0x380, RZ, 0xc0, !PT ;  /* 0x0000038027007812 */ /* 0x000fe200078ec0ff */
[--C-:B------:R-:W-:Y:S01]  /*1b390*/  IMAD.X R9, RZ, RZ, R5.reuse, P5 ;  /* 0x000000ffff097224 */ /* 0x100fe200028e0605 */
[C---:B------:R-:W-:Y:S01]  /*1b3a0*/  LOP3.LUT R29, R4.reuse, 0x380, RZ, 0xc0, !PT ;  /* 0x00000380041d7812 */ /* 0x040fe200078ec0ff */
[----:B------:R-:W-:Y:S01]  /*1b3b0*/  IMAD.X R11, RZ, RZ, R5, P0 ;  /* 0x000000ffff0b7224 */ /* 0x000fe200000e0605 */
[----:B------:R-:W-:Y:S02]  /*1b3c0*/  ISETP.NE.U32.AND P0, PT, RZ, UR4, PT ;  /* 0x00000004ff007c0c */ /* 0x000fe4000bf05070 */
[----:B------:R-:W-:-:S02]  /*1b3d0*/  IADD3 R49, P2, R4, 0x4000, RZ ;  /* 0x0000400004317810 */ /* 0x000fc40007f5e0ff */
[----:B------:R-:W-:Y:S02]  /*1b3e0*/  SHF.R.U64 R0, R0, 0x3, RZ ;  /* 0x0000000300007819 */ /* 0x000fe400000012ff */
[C---:B-1----:R-:W-:Y:S01]  /*1b3f0*/  IADD3 R47, P1, R4.reuse, 0x60, RZ ;  /* 0x00000060042f7810 */ /* 0x042fe20007f3e0ff */
[--C-:B------:R-:W-:Y:S01]  /*1b400*/  IMAD.X R15, RZ, RZ, R5.reuse, P2 ;  /* 0x000000ffff0f7224 */ /* 0x100fe200010e0605 */
[----:B------:R-:W-:Y:S02]  /*1b410*/  SHF.R.U64 R29, R29, 0x3, RZ ;  /* 0x000000031d1d7819 */ /* 0x000fe400000012ff */
[C---:B------:R-:W-:Y:S01]  /*1b420*/  IADD3 R51, P3, R4.reuse, 0x4020, RZ ;  /* 0x0000402004337810 */ /* 0x040fe20007f7e0ff */
[--C-:B--2---:R-:W-:Y:S01]  /*1b430*/  IMAD.X R13, RZ, RZ, R5.reuse, P1 ;  /* 0x000000ffff0d7224 */ /* 0x104fe200008e0605 */
[C---:B------:R-:W-:Y:S02]  /*1b440*/  IADD3 R53, P4, R4.reuse, 0x4040, RZ ;  /* 0x0000404004357810 */ /* 0x040fe40007f9e0ff */
[----:B------:R-:W-:Y:S01]  /*1b450*/  LOP3.LUT R10, R45, 0x380, RZ, 0xc0, !PT ;  /* 0x000003802d0a7812 */ /* 0x000fe200078ec0ff */
[--C-:B------:R-:W-:Y:S01]  /*1b460*/  IMAD.X R25, RZ, RZ, R5.reuse, P3 ;  /* 0x000000ffff197224 */ /* 0x100fe200018e0605 */
[----:B------:R-:W-:Y:S01]  /*1b470*/  IADD3 R55, P5, R4, 0x4060, RZ ;  /* 0x0000406004377810 */ /* 0x000fe20007fbe0ff */
[----:B------:R-:W-:Y:S01]  /*1b480*/  IMAD.X R27, RZ, RZ, R5, P4 ;  /* 0x000000ffff1b7224 */ /* 0x000fe200020e0605 */
[----:B------:R-:W-:Y:S01]  /*1b490*/  ISETP.NE.AND.EX P0, PT, RZ, UR5, PT, P0 ;  /* 0x00000005ff007c0c */ /* 0x000fe2000bf05300 */
[----:B------:R-:W-:Y:S01]  /*1b4a0*/  ULDC.64 UR4, c[0x0][0xc08] ;  /* 0x0003020000047ab9 */ /* 0x000fe20000000a00 */
[----:B------:R-:W-:-:S02]  /*1b4b0*/  LOP3.LUT R8, R0, R39, RZ, 0x3c, !PT ;  /* 0x0000002700087212 */ /* 0x000fc400078e3cff */
[----:B------:R-:W-:Y:S02]  /*1b4c0*/  LOP3.LUT R12, R47, 0x380, RZ, 0xc0, !PT ;  /* 0x000003802f0c7812 */ /* 0x000fe400078ec0ff */
[----:B------:R-:W-:Y:S01]  /*1b4d0*/  LOP3.LUT R4, R29, R4, RZ, 0x3c, !PT ;  /* 0x000000041d047212 */ /* 0x000fe200078e3cff */
[----:B------:R-:W-:Y:S01]  /*1b4e0*/  IMAD.X R29, RZ, RZ, R5, P5 ;  /* 0x000000ffff1d7224 */ /* 0x000fe200028e0605 */
[----:B------:R-:W-:Y:S02]  /*1b4f0*/  LOP3.LUT R0, R49, 0x380, RZ, 0xc0, !PT ;  /* 0x0000038031007812 */ /* 0x000fe400078ec0ff */
[----:B------:R-:W-:Y:S02]  /*1b500*/  SHF.R.U64 R10, R10, 0x3, RZ ;  /* 0x000000030a0a7819 */ /* 0x000fe400000012ff */
[----:B-----5:R-:W-:Y:S02]  /*1b510*/  LOP3.LUT R24, R51, 0x380, RZ, 0xc0, !PT ;  /* 0x0000038033187812 */ /* 0x020fe400078ec0ff */
[----:B------:R-:W-:-:S02]  /*1b520*/  LOP3.LUT R26, R53, 0x380, RZ, 0xc0, !PT ;  /* 0x00000380351a7812 */ /* 0x000fc400078ec0ff */
[----:B------:R-:W-:Y:S02]  /*1b530*/  ISETP.NE.U32.AND P2, PT, RZ, UR4, PT ;  /* 0x00000004ff007c0c */ /* 0x000fe4000bf45070 */
[----:B------:R-:W-:Y:S02]  /*1b540*/  LOP3.LUT R28, R55, 0x380, RZ, 0xc0, !PT ;  /* 0x00000380371c7812 */ /* 0x000fe400078ec0ff */
[----:B------:R-:W-:Y:S02]  /*1b550*/  SHF.R.U64 R12, R12, 0x3, RZ ;  /* 0x000000030c0c7819 */ /* 0x000fe400000012ff */
[----:B------:R-:W-:Y:S02]  /*1b560*/  SHF.R.U64 R0, R0, 0x3, RZ ;  /* 0x0000000300007819 */ /* 0x000fe400000012ff */
[----:B------:R-:W-:Y:S02]  /*1b570*/  MOV R38, R4 ;  /* 0x0000000400267202 */ /* 0x000fe40000000f00 */
[----:B------:R-:W-:-:S02]  /*1b580*/  LOP3.LUT R10, R10, R45, RZ, 0x3c, !PT ;  /* 0x0000002d0a0a7212 */ /* 0x000fc400078e3cff */
[----:B------:R-:W-:Y:S02]  /*1b590*/  SHF.R.U64 R24, R24, 0x3, RZ ;  /* 0x0000000318187819 */ /* 0x000fe400000012ff */
[----:B------:R-:W-:Y:S02]  /*1b5a0*/  SHF.R.U64 R26, R26, 0x3, RZ ;  /* 0x000000031a1a7819 */ /* 0x000fe400000012ff */
[----:B------:R-:W-:Y:S02]  /*1b5b0*/  F2FP.BF16.F32.PACK_AB R4, R3, R88 ;  /* 0x000000580304723e */ /* 0x000fe400000010ff */
[----:B------:R-:W-:Y:S02]  /*1b5c0*/  F2FP.BF16.F32.PACK_AB R5, R91, R90 ;  /* 0x0000005a5b05723e */ /* 0x000fe400000010ff */
[----:B------:R-:W-:Y:S02]  /*1b5d0*/  ISETP.NE.AND.EX P2, PT, RZ, UR5, PT, P2 ;  /* 0x00000005ff007c0c */ /* 0x000fe4000bf45320 */
[----:B------:R-:W-:Y:S01]  /*1b5e0*/  SHF.R.U64 R28, R28, 0x3, RZ ;  /* 0x000000031c1c7819 */ /* 0x000fe200000012ff */
[----:B------:R1:W-:Y:S01]  /*1b5f0*/  STSM.16.M88.4 [R38], R4 ;  /* 0x0000000426007844 */ /* 0x0003e20000000200 */
[----:B------:R-:W-:-:S02]  /*1b600*/  LOP3.LUT R12, R12, R47, RZ, 0x3c, !PT ;  /* 0x0000002f0c0c7212 */ /* 0x000fc400078e3cff */
[----:B------:R-:W-:Y:S02]  /*1b610*/  LOP3.LUT R14, R0, R49, RZ, 0x3c, !PT ;  /* 0x00000031000e7212 */ /* 0x000fe400078e3cff */
[----:B------:R-:W-:Y:S02]  /*1b620*/  LOP3.LUT R24, R24, R51, RZ, 0x3c, !PT ;  /* 0x0000003318187212 */ /* 0x000fe400078e3cff */
[----:B------:R-:W-:Y:S02]  /*1b630*/  LOP3.LUT R26, R26, R53, RZ, 0x3c, !PT ;  /* 0x000000351a1a7212 */ /* 0x000fe400078e3cff */
[----:B------:R-:W-:Y:S02]  /*1b640*/  MOV R47, R8 ;  /* 0x00000008002f7202 */ /* 0x000fe40000000f00 */
[----:B------:R-:W-:Y:S02]  /*1b650*/  MOV R46, R10 ;  /* 0x0000000a002e7202 */ /* 0x000fe40000000f00 */
[----:B------:R-:W-:-:S02]  /*1b660*/  LOP3.LUT R28, R28, R55, RZ, 0x3c, !PT ;  /* 0x000000371c1c7212 */ /* 0x000fc400078e3cff */
[----:B------:R-:W-:Y:S01]  /*1b670*/  F2FP.BF16.F32.PACK_AB R8, R97, R96 ;  /* 0x000000606108723e */ /* 0x000fe200000010ff */
[----:B-1----:R-:W1:Y:S01]  /*1b680*/  LDC.64 R38, c[0x0][0xc00] ;  /* 0x00030000ff267b82 */ /* 0x002e620000000a00 */
[----:B------:R-:W-:Y:S02]  /*1b690*/  F2FP.BF16.F32.PACK_AB R9, R99, R98 ;  /* 0x000000626309723e */ /* 0x000fe400000010ff */
[----:B------:R-:W-:Y:S02]  /*1b6a0*/  F2FP.BF16.F32.PACK_AB R10, R101, R100 ;  /* 0x00000064650a723e */ /* 0x000fe400000010ff */
[----:B------:R-:W-:Y:S02]  /*1b6b0*/  F2FP.BF16.F32.PACK_AB R11, R103, R102 ;  /* 0x00000066670b723e */ /* 0x000fe400000010ff */
[----:B------:R-:W-:Y:S01]  /*1b6c0*/  F2FP.BF16.F32.PACK_AB R4, R105, R104 ;  /* 0x000000686904723e */ /* 0x000fe200000010ff */
[----:B------:R-:W-:Y:S01]  /*1b6d0*/  ULDC UR4, c[0x0][0xa88] ;  /* 0x0002a20000047ab9 */ /* 0x000fe20000000800 */
[----:B------:R-:W-:Y:S01]  /*1b6e0*/  F2FP.BF16.F32.PACK_AB R5, R107, R106 ;  /* 0x0000006a6b05723e */ /* 0x000fe200000010ff */
[----:B------:R2:W-:Y:S01]  /*1b6f0*/  STSM.16.M88.4 [R47], R8 ;  /* 0x000000082f007844 */ /* 0x0005e20000000200 */
[----:B------:R-:W-:Y:S01]  /*1b700*/  F2FP.BF16.F32.PACK_AB R6, R109, R108 ;  /* 0x0000006c6d06723e */ /* 0x000fe200000010ff */
[----:B------:R-:W4:Y:S01]  /*1b710*/  LDC R55, c[0x0][0xbe8] ;  /* 0x0002fa00ff377b82 */ /* 0x000f220000000800 */
[----:B------:R-:W-:-:S02]  /*1b720*/  F2FP.BF16.F32.PACK_AB R7, R111, R110 ;  /* 0x0000006e6f07723e */ /* 0x000fc400000010ff */
[----:B------:R-:W-:Y:S02]  /*1b730*/  MOV R45, R12 ;  /* 0x0000000c002d7202 */ /* 0x000fe40000000f00 */
[----:B------:R-:W-:Y:S01]  /*1b740*/  MOV R44, R14 ;  /* 0x0000000e002c7202 */ /* 0x000fe20000000f00 */
[----:B------:R0:W-:Y:S01]  /*1b750*/  STSM.16.M88.4 [R46], R4 ;  /* 0x000000042e007844 */ /* 0x0001e20000000200 */
[----:B---3--:R-:W-:Y:S02]  /*1b760*/  MOV R40, R24 ;  /* 0x0000001800287202 */ /* 0x008fe40000000f00 */
[----:B------:R-:W-:Y:S02]  /*1b770*/  MOV R3, R26 ;  /* 0x0000001a00037202 */ /* 0x000fe40000000f00 */
[----:B------:R-:W-:Y:S01]  /*1b780*/  F2FP.BF16.F32.PACK_AB R12, R113, R112 ;  /* 0x00000070710c723e */ /* 0x000fe200000010ff */
[----:B-1----:R-:W-:Y:S01]  /*1b790*/  IMAD.WIDE R38, R209, 0x4, R38 ;  /* 0x00000004d1267825 */ /* 0x002fe200078e0226 */
[----:B------:R-:W-:Y:S01]  /*1b7a0*/  F2FP.BF16.F32.PACK_AB R13, R115, R114 ;  /* 0x00000072730d723e */ /* 0x000fe200000010ff */
[----:B--2---:R-:W1:Y:S01]  /*1b7b0*/  @P2 LDC.64 R8, c[0x0][0xc08] ;  /* 0x00030200ff082b82 */ /* 0x004e620000000a00 */
[----:B------:R-:W-:-:S02]  /*1b7c0*/  F2FP.BF16.F32.PACK_AB R14, R117, R116 ;  /* 0x00000074750e723e */ /* 0x000fc400000010ff */
[----:B------:R-:W-:Y:S02]  /*1b7d0*/  F2FP.BF16.F32.PACK_AB R15, R119, R118 ;  /* 0x00000076770f723e */ /* 0x000fe400000010ff */
[----:B------:R-:W-:Y:S02]  /*1b7e0*/  MOV R0, R28 ;  /* 0x0000001c00007202 */ /* 0x000fe40000000f00 */
[----:B------:R-:W-:Y:S01]  /*1b7f0*/  F2FP.BF16.F32.PACK_AB R24, R121, R120 ;  /* 0x000000787918723e */ /* 0x000fe200000010ff */
[----:B------:R-:W-:Y:S01]  /*1b800*/  STSM.16.M88.4 [R45], R12 ;  /* 0x0000000c2d007844 */ /* 0x000fe20000000200 */
[----:B------:R-:W-:Y:S02]  /*1b810*/  F2FP.BF16.F32.PACK_AB R25, R123, R122 ;  /* 0x0000007a7b19723e */ /* 0x000fe400000010ff */
[----:B------:R-:W-:Y:S02]  /*1b820*/  F2FP.BF16.F32.PACK_AB R26, R125, R124 ;  /* 0x0000007c7d1a723e */ /* 0x000fe400000010ff */
[----:B------:R-:W-:-:S02]  /*1b830*/  F2FP.BF16.F32.PACK_AB R27, R127, R126 ;  /* 0x0000007e7f1b723e */ /* 0x000fc400000010ff */
[----:B------:R-:W-:Y:S02]  /*1b840*/  F2FP.BF16.F32.PACK_AB R28, R129, R128 ;  /* 0x00000080811c723e */ /* 0x000fe400000010ff */
[----:B------:R-:W-:Y:S01]  /*1b850*/  F2FP.BF16.F32.PACK_AB R29, R131, R130 ;  /* 0x00000082831d723e */ /* 0x000fe200000010ff */
[----:B------:R-:W-:Y:S01]  /*1b860*/  STSM.16.M88.4 [R44], R24 ;  /* 0x000000182c007844 */ /* 0x000fe20000000200 */
[----:B0-----:R-:W-:Y:S02]  /*1b870*/  F2FP.BF16.F32.PACK_AB R4, R145, R144 ;  /* 0x000000909104723e */ /* 0x001fe400000010ff */
[----:B------:R-:W-:Y:S01]  /*1b880*/  F2FP.BF16.F32.PACK_AB R5, R147, R146 ;  /* 0x000000929305723e */ /* 0x000fe200000010ff */
[----:B------:R-:W-:Y:S01]  /*1b890*/  STSM.16.M88.4 [R40], R28 ;  /* 0x0000001c28007844 */ /* 0x000fe20000000200 */
[----:B------:R-:W-:Y:S02]  /*1b8a0*/  F2FP.BF16.F32.PACK_AB R6, R149, R148 ;  /* 0x000000949506723e */ /* 0x000fe400000010ff */
[----:B------:R-:W-:Y:S01]  /*1b8b0*/  F2FP.BF16.F32.PACK_AB R7, R151, R150 ;  /* 0x000000969707723e */ /* 0x000fe200000010ff */
[----:B------:R-:W-:Y:S04]  /*1b8c0*/  STSM.16.M88.4 [R3], R32 ;  /* 0x0000002003007844 */ /* 0x000fe80000000200 */
[----:B------:R0:W-:Y:S01]  /*1b8d0*/  STSM.16.M88.4 [R0], R4 ;  /* 0x0000000400007844 */ /* 0x0001e20000000200 */
[----:B------:R-:W-:Y:S01]  /*1b8e0*/  BAR.SYNC.DEFER_BLOCKING 0x1, 0x100 ;  /* 0x0044000000007b1d */ /* 0x000fe20000010000 */
[----:B0-----:R-:W-:-:S02]  /*1b8f0*/  IMAD.U32 R0, RZ, RZ, UR4 ;  /* 0x00000004ff007e24 */ /* 0x001fc4000f8e00ff */
[----:B-1----:R-:W-:-:S03]  /*1b900*/  @P2 IMAD.WIDE R4, R209, 0x4, R8 ;  /* 0x00000004d1042825 */ /* 0x002fc600078e0208 */
[----:B------:R0:W5:Y:S01]  /*1b910*/  @P0 LDG.E R48, desc[UR54][R38.64] ;  /* 0x0000003626300981 */ /* 0x000162000c1e1900 */
[----:B----4-:R-:W-:Y:S01]  /*1b920*/  ISETP.NE.AND P1, PT, R55, 0x1, PT ;  /* 0x000000013700780c */ /* 0x010fe20003f25270 */
[----:B------:R-:W-:Y:S02]  /*1b930*/  IMAD.IADD R13, R195, 0x1, R193 ;  /* 0x00000001c30d7824 */ /* 0x000fe400078e02c1 */
[----:B------:R0:W5:Y:S10]  /*1b940*/  @P2 LDG.E R0, desc[UR54][R4.64] ;  /* 0x0000003604002981 */ /* 0x000174000c1e1900 */
[----:B------:R-:W1:Y:S08]  /*1b950*/  @P1 LDC R10, c[0x0][0xbec] ;  /* 0x0002fb00ff0a1b82 */ /* 0x000e700000000800 */
[----:B------:R-:W2:Y:S01]  /*1b960*/  @P1 LDC R11, c[0x0][0xbf0] ;  /* 0x0002fc00ff0b1b82 */ /* 0x000ea20000000800 */
[----:B0-----:R-:W-:Y:S05]  /*1b970*/  @P2 BRA `(.L_x_1928) ;  /* 0x0000000000102947 */ /* 0x001fea0003800000 */
[----:B------:R-:W-:Y:S05]  /*1b980*/  @!P0 BRA `(.L_x_1928) ;  /* 0x00000000000c8947 */ /* 0x000fea0003800000 */
[----:B------:R-:W3:Y:S04]  /*1b990*/  LDG.E R3, desc[UR54][R38.64] ;  /* 0x0000003626037981 */ /* 0x000ee8000c1e1900 */
[----:B-----5:R-:W3:Y:S02]  /*1b9a0*/  LDG.E R0, desc[UR54][R38.64+0x4] ;  /* 0x0000043626007981 */ /* 0x020ee4000c1e1900 */
[----:B---3--:R-:W-:-:S07]  /*1b9b0*/  IMAD.IADD R0, R0, 0x1, -R3 ;  /* 0x0000000100007824 */ /* 0x008fce00078e0a03 */
.L_x_1928:
[----:B------:R-:W-:Y:S01]  /*1b9c0*/  SHF.R.S32.HI R54, RZ, 0x1f, R208 ;  /* 0x0000001fff367819 */ /* 0x000fe200000114d0 */
[----:B-1----:R-:W-:Y:S01]  /*1b9d0*/  @P1 IMAD.HI.U32 R4, R13, R10, RZ ;  /* 0x0000000a0d041227 */ /* 0x002fe200078e00ff */
[----:B------:R-:W-:Y:S01]  /*1b9e0*/  ULDC.64 UR4, c[0x0][0xb90] ;  /* 0x0002e40000047ab9 */ /* 0x000fe20000000a00 */
[----:B-----5:R-:W-:Y:S02]  /*1b9f0*/  SHF.R.S32.HI R49, RZ, 0x1f, R48 ;  /* 0x0000001fff317819 */ /* 0x020fe40000011430 */
[----:B------:R-:W-:Y:S01]  /*1ba00*/  IMAD R7, R54, UR4, RZ ;  /* 0x0000000436077c24 */ /* 0x000fe2000f8e02ff */
[----:B------:R-:W-:Y:S01]  /*1ba10*/  SHF.R.S32.HI R6, RZ, 0x1f, R209 ;  /* 0x0000001fff067819 */ /* 0x000fe200000114d1 */
[----:B------:R-:W-:Y:S01]  /*1ba20*/  IMAD.MOV.U32 R3, RZ, RZ, R13 ;  /* 0x000000ffff037224 */ /* 0x000fe200078e000d */
[----:B--2---:R-:W-:Y:S01]  /*1ba30*/  @P1 SHF.R.U32.HI R3, RZ, R11, R4 ;  /* 0x0000000bff031219 */ /* 0x004fe20000011604 */
[----:B------:R-:W-:Y:S01]  /*1ba40*/  IMAD.WIDE.U32 R4, R208, UR4, R48 ;  /* 0x00000004d0047c25 */ /* 0x000fe2000f8e0030 */
[----:B------:R-:W-:-:S02]  /*1ba50*/  SEL R40, R6, RZ, !P0 ;  /* 0x000000ff06287207 */ /* 0x000fc40004000000 */
[----:B------:R-:W-:Y:S01]  /*1ba60*/  SEL R57, R209, RZ, !P0 ;  /* 0x000000ffd1397207 */ /* 0x000fe20004000000 */
[----:B------:R-:W-:Y:S01]  /*1ba70*/  IMAD R7, R208, UR5, R7 ;  /* 0x00000005d0077c24 */ /* 0x000fe2000f8e0207 */
[----:B------:R-:W-:Y:S01]  /*1ba80*/  ULDC.64 UR4, c[0x0][0xb98] ;  /* 0x0002e60000047ab9 */ /* 0x000fe20000000a00 */
[----:B------:R-:W-:Y:S02]  /*1ba90*/  IMAD.MOV R8, RZ, RZ, -R3 ;  /* 0x000000ffff087224 */ /* 0x000fe400078e0a03 */
[----:B------:R-:W-:Y:S02]  /*1baa0*/  IMAD.IADD R5, R5, 0x1, R7 ;  /* 0x0000000105057824 */ /* 0x000fe400078e0207 */
[----:B------:R-:W-:Y:S02]  /*1bab0*/  IMAD.IADD R9, R16, 0x1, R222 ;  /* 0x0000000110097824 */ /* 0x000fe400078e02de */
[----:B------:R-:W-:Y:S02]  /*1bac0*/  IMAD R7, R55, R8, R13 ;  /* 0x0000000837077224 */ /* 0x000fe400078e020d */
[----:B------:R-:W-:-:S02]  /*1bad0*/  IMAD R6, R40, UR4, RZ ;  /* 0x0000000428067c24 */ /* 0x000fc4000f8e02ff */
        /* <DEDUP_REMOVED lines=8> */
[----:B------:R-:W-:Y:S01]  /*1bb60*/  IMAD.IADD R10, R219, 0x1, R193 ;  /* 0x00000001db0a7824 */ /* 0x000fe200078e02c1 */
[----:B------:R-:W-:Y:S01]  /*1bb70*/  IADD3.X R5, R9, R5, R8, P2, !PT ;  /* 0x0000000509057210 */ /* 0x000fe200017fe408 */
[----:B------:R-:W-:Y:S01]  /*1bb80*/  IMAD R6, R6, UR4, RZ ;  /* 0x0000000406067c24 */ /* 0x000fe2000f8e02ff */
[----:B------:R-:W-:Y:S01]  /*1bb90*/  IADD3 R29, P3, R36, 0x4000, RZ ;  /* 0x00004000241d7810 */ /* 0x000fe20007f7e0ff */
[----:B------:R-:W-:Y:S01]  /*1bba0*/  IMAD R59, R0, R55, RZ ;  /* 0x00000037003b7224 */ /* 0x000fe200078e02ff */
[----:B------:R-:W-:Y:S01]  /*1bbb0*/  LOP3.LUT R8, R3, 0x380, RZ, 0xc0, !PT ;  /* 0x0000038003087812 */ /* 0x000fe200078ec0ff */
[----:B------:R-:W-:Y:S01]  /*1bbc0*/  IMAD R9, R7, UR5, R6 ;  /* 0x0000000507097c24 */ /* 0x000fe2000f8e0206 */
[----:B------:R-:W-:Y:S01]  /*1bbd0*/  LOP3.LUT R28, R29, 0x380, RZ, 0xc0, !PT ;  /* 0x000003801d1c7812 */ /* 0x000fe200078ec0ff */
[----:B------:R-:W-:Y:S01]  /*1bbe0*/  IMAD.WIDE.U32 R4, R7, UR4, R4 ;  /* 0x0000000407047c25 */ /* 0x000fe2000f8e0004 */
[----:B------:R-:W-:Y:S01]  /*1bbf0*/  ULDC.64 UR4, c[0x0][0xb50] ;  /* 0x0002d40000047ab9 */ /* 0x000fe20000000a00 */
[----:B------:R-:W-:-:S02]  /*1bc00*/  SHF.R.U64 R8, R8, 0x3, RZ ;  /* 0x0000000308087819 */ /* 0x000fc400000012ff */
[----:B------:R-:W-:Y:S01]  /*1bc10*/  IMAD.IADD R5, R5, 0x1, R9 ;  /* 0x0000000105057824 */ /* 0x000fe200078e0209 */
[----:B------:R-:W-:Y:S01]  /*1bc20*/  LEA R6, P2, R4, UR4, 0x2 ;  /* 0x0000000404067c11 */ /* 0x000fe2000f8410ff */
[----:B------:R-:W-:Y:S01]  /*1bc30*/  IMAD.X R9, RZ, RZ, R37, P0 ;  /* 0x000000ffff097224 */ /* 0x000fe200000e0625 */
[----:B------:R-:W-:Y:S01]  /*1bc40*/  LOP3.LUT P0, RZ, R211, 0x3, RZ, 0xc0, !PT ;  /* 0x00000003d3ff7812 */ /* 0x000fe2000780c0ff */
[----:B------:R-:W-:Y:S01]  /*1bc50*/  VIADD R0, R10, 0x8 ;  /* 0x000000080a007836 */ /* 0x000fe20000000000 */
[----:B------:R-:W-:Y:S01]  /*1bc60*/  LEA.HI.X R4, R4, UR5, R5, 0x2, P2 ;  /* 0x0000000504047c11 */ /* 0x000fe200090f1405 */
[----:B------:R-:W-:Y:S01]  /*1bc70*/  SHFL.IDX PT, R50, R6, RZ, 0x1c1f ;  /* 0x001c1fff06327589 */ /* 0x000fe200000e0000 */
[----:B------:R-:W-:Y:S01]  /*1bc80*/  IADD3 R25, P2, R36, 0x3000, RZ ;  /* 0x0000300024197810 */ /* 0x000fe20007f5e0ff */
[----:B------:R-:W-:Y:S01]  /*1bc90*/  ULDC.64 UR4, c[0x0][0xaa0] ;  /* 0x0002a80000047ab9 */ /* 0x000fe20000000a00 */
[----:B------:R-:W-:Y:S01]  /*1bca0*/  SHF.R.U64 R28, R28, 0x3, RZ ;  /* 0x000000031c1c7819 */ /* 0x000fe200000012ff */
[----:B------:R-:W0:Y:S01]  /*1bcb0*/  SHFL.IDX PT, R51, R4, RZ, 0x1c1f ;  /* 0x001c1fff04337589 */ /* 0x000e2200000e0000 */
[----:B------:R-:W-:-:S02]  /*1bcc0*/  LOP3.LUT R24, R25, 0x380, RZ, 0xc0, !PT ;  /* 0x0000038019187812 */ /* 0x000fc400078ec0ff */
[----:B------:R-:W-:Y:S01]  /*1bcd0*/  LOP3.LUT R28, R28, R29, RZ, 0x3c, !PT ;  /* 0x0000001d1c1c7212 */ /* 0x000fe200078e3cff */
[----:B------:R-:W-:Y:S01]  /*1bce0*/  SHFL.IDX PT, R52, R6, 0x1, 0x1c1f ;  /* 0x003c1f0006347f89 */ /* 0x000fe200000e0000 */
[----:B------:R-:W-:Y:S01]  /*1bcf0*/  SHF.R.U64 R24, R24, 0x3, RZ ;  /* 0x0000000318187819 */ /* 0x000fe200000012ff */
[--C-:B------:R-:W-:Y:S01]  /*1bd00*/  IMAD.X R29, RZ, RZ, R37.reuse, P3 ;  /* 0x000000ffff1d7224 */ /* 0x100fe200018e0625 */
[----:B------:R-:W-:Y:S01]  /*1bd10*/  LOP3.LUT R8, R8, R3, RZ, 0x3c, !PT ;  /* 0x0000000308087212 */ /* 0x000fe200078e3cff */
[----:B------:R-:W1:Y:S01]  /*1bd20*/  SHFL.IDX PT, R53, R4, 0x1, 0x1c1f ;  /* 0x003c1f0004357f89 */ /* 0x000e6200000e0000 */
[----:B------:R-:W-:Y:S01]  /*1bd30*/  LOP3.LUT R24, R24, R25, RZ, 0x3c, !PT ;  /* 0x0000001918187212 */ /* 0x000fe200078e3cff */
[----:B------:R-:W-:Y:S01]  /*1bd40*/  IMAD.X R25, RZ, RZ, R37, P2 ;  /* 0x000000ffff197224 */ /* 0x000fe200010e0625 */
[----:B------:R-:W-:Y:S02]  /*1bd50*/  ISETP.GE.OR P2, PT, R10, R59, P0 ;  /* 0x0000003b0a00720c */ /* 0x000fe40000746670 */
[----:B------:R-:W-:-:S02]  /*1bd60*/  IADD3 R3, P3, R36, 0x7000, RZ ;  /* 0x0000700024037810 */ /* 0x000fc40007f7e0ff */
[----:B------:R-:W-:Y:S02]  /*1bd70*/  ISETP.GE.OR P0, PT, R0, R59, P0 ;  /* 0x0000003b0000720c */ /* 0x000fe40000706670 */
[----:B------:R-:W-:Y:S01]  /*1bd80*/  LOP3.LUT R0, R3, 0x380, RZ, 0xc0, !PT ;  /* 0x0000038003007812 */ /* 0x000fe200078ec0ff */
[----:B------:R-:W-:Y:S01]  /*1bd90*/  IMAD.X R45, RZ, RZ, R37, P3 ;  /* 0x000000ffff2d7224 */ /* 0x000fe200018e0625 */
[----:B------:R-:W-:Y:S02]  /*1bda0*/  IADD3 R13, P4, R36, 0x2000, RZ ;  /* 0x00002000240d7810 */ /* 0x000fe40007f9e0ff */
[----:B------:R-:W-:Y:S02]  /*1bdb0*/  SHF.R.U64 R0, R0, 0x3, RZ ;  /* 0x0000000300007819 */ /* 0x000fe400000012ff */
[----:B------:R-:W-:Y:S01]  /*1bdc0*/  LOP3.LUT R12, R13, 0x380, RZ, 0xc0, !PT ;  /* 0x000003800d0c7812 */ /* 0x000fe200078ec0ff */
[----:B0-----:R0:W-:Y:S01]  /*1bdd0*/  @!P2 ST.E desc[UR54][R50.64], R20 ;  /* 0x000000143200a985 */ /* 0x0011e2000c101936 */
[----:B------:R-:W-:Y:S01]  /*1bde0*/  LOP3.LUT R44, R0, R3, RZ, 0x3c, !PT ;  /* 0x00000003002c7212 */ /* 0x000fe200078e3cff */
[----:B------:R-:W-:Y:S01]  /*1bdf0*/  IMAD R3, R49, UR4, RZ ;  /* 0x0000000431037c24 */ /* 0x000fe2000f8e02ff */
[----:B------:R-:W-:Y:S01]  /*1be00*/  SHF.R.U64 R12, R12, 0x3, RZ ;  /* 0x000000030c0c7819 */ /* 0x000fe200000012ff */
[----:B------:R-:W2:Y:S01]  /*1be10*/  @P1 LDC R49, c[0x0][0xbf0] ;  /* 0x0002fc00ff311b82 */ /* 0x000ea20000000800 */
[----:B------:R-:W-:-:S02]  /*1be20*/  IADD3 R33, P5, R36, 0x5000, RZ ;  /* 0x0000500024217810 */ /* 0x000fc40007fbe0ff */
[----:B------:R-:W-:Y:S01]  /*1be30*/  LOP3.LUT R5, R36, 0x380, RZ, 0xc0, !PT ;  /* 0x0000038024057812 */ /* 0x000fe200078ec0ff */
[----:B-1----:R1:W-:Y:S04]  /*1be40*/  @!P0 ST.E desc[UR54][R52.64], R21 ;  /* 0x0000001534008985 */ /* 0x0023e8000c101936 */
[----:B0-----:R-:W0:Y:S01]  /*1be50*/  @P1 LDC R51, c[0x0][0xbec] ;  /* 0x0002fb00ff331b82 */ /* 0x001e220000000800 */
[----:B------:R-:W-:Y:S01]  /*1be60*/  IMAD R3, R48, UR5, R3 ;  /* 0x0000000530037c24 */ /* 0x000fe2000f8e0203 */
[----:B------:R-:W-:Y:S01]  /*1be70*/  LOP3.LUT R12, R12, R13, RZ, 0x3c, !PT ;  /* 0x0000000d0c0c7212 */ /* 0x000fe200078e3cff */
[----:B------:R-:W-:Y:S01]  /*1be80*/  IMAD.X R13, RZ, RZ, R37, P4 ;  /* 0x000000ffff0d7224 */ /* 0x000fe200020e0625 */
[----:B------:R-:W-:Y:S01]  /*1be90*/  IADD3 R39, P4, R36, 0x6000, RZ ;  /* 0x0000600024277810 */ /* 0x000fe20007f9e0ff */
[----:B------:R-:W5:Y:S01]  /*1bea0*/  LD.E.128 R8, desc[UR54][R8.64] ;  /* 0x0000003608087980 */ /* 0x000f62000c101d00 */
[----:B------:R-:W-:Y:S01]  /*1beb0*/  LOP3.LUT R32, R33, 0x380, RZ, 0xc0, !PT ;  /* 0x0000038021207812 */ /* 0x000fe200078ec0ff */
[----:B-1----:R-:W-:Y:S01]  /*1bec0*/  IMAD.WIDE.U32 R20, R48, UR4, RZ ;  /* 0x0000000430147c25 */ /* 0x002fe2000f8e00ff */
[----:B------:R-:W-:Y:S01]  /*1bed0*/  ULDC.64 UR4, c[0x0][0xae8] ;  /* 0x0002ba0000047ab9 */ /* 0x000fe20000000a00 */
[----:B------:R-:W-:Y:S01]  /*1bee0*/  LOP3.LUT R38, R39, 0x380, RZ, 0xc0, !PT ;  /* 0x0000038027267812 */ /* 0x000fe200078ec0ff */
[----:B------:R-:W5:Y:S01]  /*1bef0*/  LD.E.128 R12, desc[UR54][R12.64] ;  /* 0x000000360c0c7980 */ /* 0x000f62000c101d00 */
[----:B------:R-:W-:Y:S01]  /*1bf00*/  IMAD R48, R207, 0x20, R188 ;  /* 0x00000020cf307824 */ /* 0x000fe200078e02bc */
[----:B------:R-:W-:Y:S01]  /*1bf10*/  SHF.R.U64 R32, R32, 0x3, RZ ;  /* 0x0000000320207819 */ /* 0x000fe200000012ff */
[----:B------:R-:W-:Y:S01]  /*1bf20*/  IMAD.IADD R21, R21, 0x1, R3 ;  /* 0x0000000115157824 */ /* 0x000fe200078e0203 */
[----:B------:R-:W-:Y:S01]  /*1bf30*/  SHF.R.U64 R38, R38, 0x3, RZ ;  /* 0x0000000326267819 */ /* 0x000fe200000012ff */
[----:B------:R-:W-:Y:S01]  /*1bf40*/  IMAD R3, R54, UR4, RZ ;  /* 0x0000000436037c24 */ /* 0x000fe2000f8e02ff */
[----:B------:R-:W-:Y:S01]  /*1bf50*/  SHF.R.U64 R5, R5, 0x3, RZ ;  /* 0x0000000305057819 */ /* 0x000fe200000012ff */
[----:B------:R-:W-:Y:S01]  /*1bf60*/  IMAD.IADD R48, R193, 0x1, R48 ;  /* 0x00000001c1307824 */ /* 0x000fe200078e0230 */
[----:B------:R-:W-:Y:S01]  /*1bf70*/  LOP3.LUT R32, R32, R33, RZ, 0x3c, !PT ;  /* 0x0000002120207212 */ /* 0x000fe200078e3cff */
[----:B------:R-:W-:Y:S01]  /*1bf80*/  IMAD R3, R208, UR5, R3 ;  /* 0x00000005d0037c24 */ /* 0x000fe2000f8e0203 */
[----:B------:R-:W-:Y:S01]  /*1bf90*/  LOP3.LUT R38, R38, R39, RZ, 0x3c, !PT ;  /* 0x0000002726267212 */ /* 0x000fe200078e3cff */
[----:B------:R-:W-:Y:S01]  /*1bfa0*/  IMAD.WIDE.U32 R20, R208, UR4, R20 ;  /* 0x00000004d0147c25 */ /* 0x000fe2000f8e0014 */
[----:B------:R-:W-:Y:S01]  /*1bfb0*/  ULDC.64 UR4, c[0x0][0xaf0] ;  /* 0x0002bc0000047ab9 */ /* 0x000fe20000000a00 */
[----:B------:R-:W-:Y:S01]  /*1bfc0*/  LOP3.LUT R4, R5, R36, RZ, 0x3c, !PT ;  /* 0x0000002405047212 */ /* 0x000fe200078e3cff */
[----:B------:R-:W5:Y:S01]  /*1bfd0*/  LD.E.128 R24, desc[UR54][R24.64] ;  /* 0x0000003618187980 */ /* 0x000f62000c101d00 */
[----:B0-----:R-:W-:-:S03]  /*1bfe0*/  @P1 IMAD.HI.U32 R0, R48, R51, RZ ;  /* 0x0000003330001227 */ /* 0x001fc600078e00ff */
[----:B------:R-:W5:Y:S01]  /*1bff0*/  LD.E.128 R28, desc[UR54][R28.64] ;  /* 0x000000361c1c7980 */ /* 0x000f62000c101d00 */
[----:B------:R-:W-:Y:S02]  /*1c000*/  IMAD.IADD R21, R21, 0x1, R3 ;  /* 0x0000000115157824 */ /* 0x000fe400078e0203 */
[----:B------:R-:W-:Y:S01]  /*1c010*/  IMAD.MOV.U32 R3, RZ, RZ, R48 ;  /* 0x000000ffff037224 */ /* 0x000fe200078e0030 */
[----:B--2---:R-:W-:Y:S01]  /*1c020*/  @P1 SHF.R.U32.HI R3, RZ, R49, R0 ;  /* 0x00000031ff031219 */ /* 0x004fe20000011600 */
[----:B------:R-:W-:Y:S01]  /*1c030*/  IMAD R40, R40, UR4, RZ ;  /* 0x0000000428287c24 */ /* 0x000fe2000f8e02ff */
[----:B------:R-:W5:Y:S01]  /*1c040*/  LD.E.128 R44, desc[UR54][R44.64] ;  /* 0x000000362c2c7980 */ /* 0x000f62000c101d00 */
[----:B------:R-:W-:Y:S01]  /*1c050*/  IMAD.WIDE.U32 R20, R57, UR4, R20 ;  /* 0x0000000439147c25 */ /* 0x000fe2000f8e0014 */
[----:B------:R-:W-:-:S03]  /*1c060*/  SHF.R.S32.HI R0, RZ, 0x1f, R3 ;  /* 0x0000001fff007819 */ /* 0x000fc60000011403 */
[----:B------:R-:W-:Y:S01]  /*1c070*/  IMAD R49, R57, UR5, R40 ;  /* 0x0000000539317c24 */ /* 0x000fe2000f8e0228 */
[----:B------:R-:W-:Y:S01]  /*1c080*/  ULDC.64 UR4, c[0x0][0xae0] ;  /* 0x0002b80000047ab9 */ /* 0x000fe20000000a00 */
[----:B------:R-:W-:Y:S02]  /*1c090*/  IMAD.MOV R40, RZ, RZ, -R3 ;  /* 0x000000ffff287224 */ /* 0x000fe400078e0a03 */
[--C-:B------:R-:W-:Y:S02]  /*1c0a0*/  IMAD.X R33, RZ, RZ, R37.reuse, P5 ;  /* 0x000000ffff217224 */ /* 0x100fe400028e0625 */
[--C-:B------:R-:W-:Y:S02]  /*1c0b0*/  IMAD.X R39, RZ, RZ, R37.reuse, P4 ;  /* 0x000000ffff277224 */ /* 0x100fe400020e0625 */
[----:B------:R-:W-:Y:S02]  /*1c0c0*/  IMAD.MOV.U32 R5, RZ, RZ, R37 ;  /* 0x000000ffff057224 */ /* 0x000fe400078e0025 */
[----:B------:R-:W-:Y:S01]  /*1c0d0*/  IMAD.IADD R21, R21, 0x1, R49 ;  /* 0x0000000115157824 */ /* 0x000fe200078e0231 */
[----:B------:R-:W5:Y:S01]  /*1c0e0*/  LD.E.128 R32, desc[UR54][R32.64] ;  /* 0x0000003620207980 */ /* 0x000f62000c101d00 */
[----:B------:R-:W-:-:S02]  /*1c0f0*/  IMAD R0, R0, UR4, RZ ;  /* 0x0000000400007c24 */ /* 0x000fc4000f8e02ff */
[----:B------:R-:W-:Y:S01]  /*1c100*/  IMAD R49, R55, R40, R48 ;  /* 0x0000002837317224 */ /* 0x000fe200078e0230 */
[----:B------:R-:W5:Y:S01]  /*1c110*/  LD.E.128 R4, desc[UR54][R4.64] ;  /* 0x0000003604047980 */ /* 0x000f62000c101d00 */
[----:B------:R-:W-:-:S03]  /*1c120*/  IMAD R51, R3, UR5, R0 ;  /* 0x0000000503337c24 */ /* 0x000fc6000f8e0200 */
[----:B------:R-:W5:Y:S01]  /*1c130*/  LD.E.128 R36, desc[UR54][R38.64] ;  /* 0x0000003626247980 */ /* 0x000f62000c101d00 */
[----:B------:R-:W-:Y:S01]  /*1c140*/  SHF.R.S32.HI R0, RZ, 0x1f, R49 ;  /* 0x0000001fff007819 */ /* 0x000fe20000011431 */
[----:B------:R-:W-:Y:S01]  /*1c150*/  IMAD.WIDE.U32 R20, R3, UR4, R20 ;  /* 0x0000000403147c25 */ /* 0x000fe2000f8e0014 */
[----:B------:R-:W-:Y:S01]  /*1c160*/  ULDC.64 UR4, c[0x0][0xad8] ;  /* 0x0002b60000047ab9 */ /* 0x000fe20000000a00 */
[----:B------:R-:W-:Y:S01]  /*1c170*/  @!PT LDS RZ, [RZ] ;  /* 0x00000000fffff984 */ /* 0x000fe20000000800 */
[----:B------:R-:W-:Y:S01]  /*1c180*/  @!PT LDS RZ, [RZ] ;  /* 0x00000000fffff984 */ /* 0x000fe20000000800 */
[----:B------:R-:W-:Y:S01]  /*1c190*/  @!PT LDS RZ, [RZ] ;  /* 0x00000000fffff984 */ /* 0x000fe20000000800 */
[----:B------:R-:W-:Y:S01]  /*1c1a0*/  @!PT LDS RZ, [RZ] ;  /* 0x00000000fffff984 */ /* 0x000fe20000000800 */
[----:B------:R0:W-:Y:S06]  /*1c1b0*/  MEMBAR.ALL.CTA ;  /* 0x0000000000007992 */ /* 0x0001ec0000008000 */
[----:B0-----:R-:W0:Y:S01]  /*1c1c0*/  FENCE.VIEW.ASYNC.S ;  /* 0x00000000000073c6 */ /* 0x001e220000000000 */
[----:B------:R-:W-:-:S02]  /*1c1d0*/  IMAD.IADD R50, R188, 0x1, R193 ;  /* 0x00000001bc327824 */ /* 0x000fc400078e02c1 */
[----:B------:R-:W-:Y:S02]  /*1c1e0*/  IMAD.IADD R21, R21, 0x1, R51 ;  /* 0x0000000115157824 */ /* 0x000fe400078e0233 */
[----:B------:R-:W-:Y:S02]  /*1c1f0*/  IMAD R40, R0, UR4, RZ ;  /* 0x0000000400287c24 */ /* 0x000fe4000f8e02ff */
[C---:B------:R-:W-:Y:S02]  /*1c200*/  VIADD R0, R50.reuse, 0x20 ;  /* 0x0000002032007836 */ /* 0x040fe40000000000 */
[C---:B------:R-:W-:Y:S02]  /*1c210*/  IMAD R51, R49.reuse, UR5, R40 ;  /* 0x0000000531337c24 */ /* 0x040fe4000f8e0228 */
[----:B------:R-:W-:Y:S01]  /*1c220*/  IMAD.WIDE.U32 R20, R49, UR4, R20 ;  /* 0x0000000431147c25 */ /* 0x000fe2000f8e0014 */
[-C--:B------:R-:W-:Y:S01]  /*1c230*/  ISETP.GE.AND P2, PT, R50, R59.reuse, PT ;  /* 0x0000003b3200720c */ /* 0x080fe20003f46270 */
[----:B------:R-:W-:Y:S01]  /*1c240*/  ULDC.64 UR4, c[0x0][0xa80] ;  /* 0x0002a00000047ab9 */ /* 0x000fe20000000a00 */
[----:B------:R-:W-:Y:S01]  /*1c250*/  ISETP.GE.AND P0, PT, R0, R59, PT ;  /* 0x0000003b0000720c */ /* 0x000fe20003f06270 */
[----:B------:R-:W-:Y:S01]  /*1c260*/  VIADD R3, R50, 0x40 ;  /* 0x0000004032037836 */ /* 0x000fe20000000000 */
[----:B------:R-:W-:Y:S01]  /*1c270*/  LEA R40, P3, R20, UR4, 0x1 ;  /* 0x0000000414287c11 */ /* 0x000fe2000f8608ff */
[----:B------:R-:W-:-:S02]  /*1c280*/  IMAD.IADD R21, R21, 0x1, R51 ;  /* 0x0000000115157824 */ /* 0x000fc400078e0233 */
[----:B------:R-:W-:Y:S01]  /*1c290*/  VIADD R0, R18, 0x28820 ;  /* 0x0002882012007836 */ /* 0x000fe20000000000 */
        /* <DEDUP_REMOVED lines=17> */
.L_x_1930:
[----:B------:R-:W-:Y:S05]  /*1c3b0*/  BSYNC B1 ;  /* 0x0000000000017941 */ /* 0x000fea0003800000 */
.L_x_1929:
[----:B---3-5:R3:W4:Y:S01]  /*1c3c0*/  SHFL.IDX PT, R7, R3, 0x1, 0x181f ;  /* 0x00381f0003077f89 */ /* 0x02872200000e0000 */
        /* <DEDUP_REMOVED lines=8> */
[-C--:B----4-:R-:W-:Y:S02]  /*1c450*/  @!P3 LEA.HI.X R5, R16, R7.reuse, R17, 0x1, P0 ;  /* 0x000000071005b211 */ /* 0x090fe400000f0c11 */
[----:B------:R-:W-:-:S03]  /*1c460*/  @!P4 LEA.HI.X R7, R2, R7, R185, 0x1, P2 ;  /* 0x000000070207c211 */ /* 0x000fc600010f0cb9 */
[----:B------:R0:W-:Y:S04]  /*1c470*/  @!P3 ST.E.128 desc[UR54][R4.64], R8 ;  /* 0x000000080400b985 */ /* 0x0001e8000c101d36 */
[----:B------:R0:W-:Y:S02]  /*1c480*/  @!P4 ST.E.128 desc[UR54][R6.64], R32 ;  /* 0x000000200600c985 */ /* 0x0001e4000c101d36 */
.L_x_1932:
[----:B------:R-:W-:Y:S05]  /*1c490*/  BSYNC B1 ;  /* 0x0000000000017941 */ /* 0x000fea0003800000 */
.L_x_1931:
[----:B0---4-:R0:W4:Y:S01]  /*1c4a0*/  SHFL.IDX PT, R7, R3, 0x2, 0x181f ;  /* 0x00581f0003077f89 */ /* 0x01112200000e0000 */
        /* <DEDUP_REMOVED lines=12> */
.L_x_1934:
[----:B------:R-:W-:Y:S05]  /*1c570*/  BSYNC B1 ;  /* 0x0000000000017941 */ /* 0x000fea0003800000 */
.L_x_1933:
[----:B------:R-:W-:Y:S01]  /*1c580*/  VIADD R0, R50, 0x60 ;  /* 0x0000006032007836 */ /* 0x000fe20000000000 */
[----:B0--3--:R-:W0:Y:S04]  /*1c590*/  SHFL.IDX PT, R3, R3, 0x3, 0x181f ;  /* 0x00781f0003037f89 */ /* 0x009e2800000e0000 */
[----:B------:R-:W-:Y:S01]  /*1c5a0*/  ISETP.GE.AND P0, PT, R0, R59, PT ;  /* 0x0000003b0000720c */ /* 0x000fe20003f06270 */
[----:B----4-:R3:W4:-:S12]  /*1c5b0*/  SHFL.IDX PT, R7, R40, 0x3, 0x181f ;  /* 0x00781f0028077f89 */ /* 0x01071800000e0000 */
[----:B---3--:R-:W-:Y:S05]  /*1c5c0*/  @P0 BRA `(.L_x_1935) ;  /* 0x0000000800fc0947 */ /* 0x008fea0003800000 */
[----:B------:R-:W-:Y:S02]  /*1c5d0*/  ULDC UR4, c[0x0][0xac8] ;  /* 0x0002b20000047ab9 */ /* 0x000fe40000000800 */
[----:B------:R-:W-:-:S13]  /*1c5e0*/  ISETP.GE.AND P1, PT, R16, UR4, PT ;  /* 0x0000000410007c0c */ /* 0x000fda000bf26270 */
[----:B----4-:R-:W-:-:S04]  /*1c5f0*/  @!P1 LEA R4, P0, R16, R7, 0x1 ;  /* 0x0000000710049211 */ /* 0x010fc800078008ff */
[----:B0-----:R-:W-:Y:S02]  /*1c600*/  @!P1 LEA.HI.X R5, R16, R3, R17, 0x1, P0 ;  /* 0x0000000310059211 */ /* 0x001fe400000f0c11 */
[----:B------:R-:W-:-:S03]  /*1c610*/  ISETP.GE.AND P0, PT, R2, UR4, PT ;  /* 0x0000000402007c0c */ /* 0x000fc6000bf06270 */
[----:B------:R3:W-:Y:S10]  /*1c620*/  @!P1 ST.E.128 desc[UR54][R4.64], R24 ;  /* 0x0000001804009985 */ /* 0x0007f4000c101d36 */
[----:B------:R-:W-:Y:S05]  /*1c630*/  @P0 BRA `(.L_x_1935) ;  /* 0x0000000800e00947 */ /* 0x000fea0003800000 */
[----:B---3--:R-:W-:-:S04]  /*1c640*/  LEA R4, P0, R2, R7, 0x1 ;  /* 0x0000000702047211 */ /* 0x008fc800078008ff */
[----:B------:R-:W-:-:S05]  /*1c650*/  LEA.HI.X R5, R2, R3, R185, 0x1, P0 ;  /* 0x0000000302057211 */ /* 0x000fca00000f0cb9 */
[----:B------:R0:W-:Y:S01]  /*1c660*/  ST.E.128 desc[UR54][R4.64], R44 ;  /* 0x0000002c04007985 */ /* 0x0001e2000c101d36 */
[----:B------:R-:W-:Y:S05]  /*1c670*/  BRA `(.L_x_1935) ;  /* 0x0000000800d07947 */ /* 0x000fea0003800000 */
.L_x_1927:
[----:B------:R-:W-:Y:S01]  /*1c680*/  ULDC.64 UR4, c[0x0][0xc00] ;  /* 0x0003000000047ab9 */ /* 0x000fe20000000a00 */
[----:B------:R-:W4:Y:S01]  /*1c690*/  LDC.64 R4, c[0x0][0xc00] ;  /* 0x00030000ff047b82 */ /* 0x000f220000000a00 */
[----:B------:R-:W-:Y:S01]  /*1c6a0*/  ISETP.NE.U32.AND P0, PT, RZ, UR4, PT ;  /* 0x00000004ff007c0c */ /* 0x000fe2000bf05070 */
[----:B------:R-:W-:-:S03]  /*1c6b0*/  IMAD.MOV.U32 R0, RZ, RZ, RZ ;  /* 0x000000ffff007224 */ /* 0x000fc600078e00ff */
[----:B------:R-:W-:Y:S01]  /*1c6c0*/  ISETP.NE.AND.EX P0, PT, RZ, UR5, PT, P0 ;  /* 0x00000005ff007c0c */ /* 0x000fe2000bf05300 */
[----:B------:R-:W-:Y:S02]  /*1c6d0*/  ULDC.64 UR4, c[0x0][0xc08] ;  /* 0x0003020000047ab9 */ /* 0x000fe40000000a00 */
[----:B------:R-:W-:Y:S01]  /*1c6e0*/  ISETP.NE.U32.AND P1, PT, RZ, UR4, PT ;  /* 0x00000004ff007c0c */ /* 0x000fe2000bf25070 */
[----:B------:R-:W1:Y:S03]  /*1c6f0*/  LDC R25, c[0x0][0xbe8] ;  /* 0x0002fa00ff197b82 */ /* 0x000e660000000800 */
[----:B------:R-:W-:Y:S01]  /*1c700*/  ISETP.NE.AND.EX P1, PT, RZ, UR5, PT, P1 ;  /* 0x00000005ff007c0c */ /* 0x000fe2000bf25310 */
[----:B----4-:R-:W-:-:S12]  /*1c710*/  IMAD.WIDE R4, R209, 0x4, R4 ;  /* 0x00000004d1047825 */ /* 0x010fd800078e0204 */
[----:B------:R-:W4:Y:S01]  /*1c720*/  @P1 LDC.64 R6, c[0x0][0xc08] ;  /* 0x00030200ff061b82 */ /* 0x000f220000000a00 */
[----:B------:R-:W-:Y:S02]  /*1c730*/  ULDC UR4, c[0x0][0xa88] ;  /* 0x0002a20000047ab9 */ /* 0x000fe40000000800 */
[----:B------:R-:W-:Y:S01]  /*1c740*/  IMAD.U32 R8, RZ, RZ, UR4 ;  /* 0x00000004ff087e24 */ /* 0x000fe2000f8e00ff */
[----:B------:R0:W5:Y:S01]  /*1c750*/  @P0 LDG.E R0, desc[UR54][R4.64] ;  /* 0x0000003604000981 */ /* 0x000162000c1e1900 */
[----:B----4-:R-:W-:-:S05]  /*1c760*/  @P1 IMAD.WIDE R6, R209, 0x4, R6 ;  /* 0x00000004d1061825 */ /* 0x010fca00078e0206 */
[----:B------:R0:W5:Y:S01]  /*1c770*/  @P1 LDG.E R8, desc[UR54][R6.64] ;  /* 0x0000003606081981 */ /* 0x000162000c1e1900 */
[----:B-1----:R-:W-:Y:S02]  /*1c780*/  ISETP.NE.AND P2, PT, R25, 0x1, PT ;  /* 0x000000011900780c */ /* 0x002fe40003f45270 */
[----:B------:R-:W-:Y:S02]  /*1c790*/  ISETP.GE.AND P3, PT, R226, 0x80, PT ;  /* 0x00000080e200780c */ /* 0x000fe40003f66270 */
[----:B------:R-:W-:-:S09]  /*1c7a0*/  SHF.R.S32.HI R9, RZ, 0x1f, R209 ;  /* 0x0000001fff097819 */ /* 0x000fd200000114d1 */
[----:B------:R-:W1:Y:S08]  /*1c7b0*/  @P2 LDC R20, c[0x0][0xbec] ;  /* 0x0002fb00ff142b82 */ /* 0x000e700000000800 */
[----:B------:R-:W4:Y:S01]  /*1c7c0*/  @P2 LDC R27, c[0x0][0xbf0] ;  /* 0x0002fc00ff1b2b82 */ /* 0x000f220000000800 */
[----:B0-----:R-:W-:Y:S05]  /*1c7d0*/  @P1 BRA `(.L_x_1936) ;  /* 0x0000000000101947 */ /* 0x001fea0003800000 */
[----:B------:R-:W-:Y:S05]  /*1c7e0*/  @!P0 BRA `(.L_x_1936) ;  /* 0x00000000000c8947 */ /* 0x000fea0003800000 */
[----:B------:R-:W2:Y:S04]  /*1c7f0*/  LDG.E R3, desc[UR54][R4.64] ;  /* 0x0000003604037981 */ /* 0x000ea8000c1e1900 */
[----:B-----5:R-:W2:Y:S02]  /*1c800*/  LDG.E R8, desc[UR54][R4.64+0x4] ;  /* 0x0000043604087981 */ /* 0x020ea4000c1e1900 */
[----:B--2---:R-:W-:-:S07]  /*1c810*/  IMAD.IADD R8, R8, 0x1, -R3 ;  /* 0x0000000108087824 */ /* 0x004fce00078e0a03 */
.L_x_1936:
[----:B------:R-:W-:Y:S01]  /*1c820*/  BSSY B1, `(.L_x_1937) ;  /* 0x000002d000017945 */ /* 0x000fe20003800000 */
[----:B------:R-:W-:Y:S02]  /*1c830*/  SHF.R.S32.HI R12, RZ, 0x1f, R208 ;  /* 0x0000001fff0c7819 */ /* 0x000fe400000114d0 */
[----:B--2---:R-:W-:Y:S02]  /*1c840*/  SEL R13, R209, RZ, !P0 ;  /* 0x000000ffd10d7207 */ /* 0x004fe40004000000 */
[----:B------:R-:W-:Y:S02]  /*1c850*/  SEL R14, R9, RZ, !P0 ;  /* 0x000000ff090e7207 */ /* 0x000fe40004000000 */
[----:B-----5:R-:W-:Y:S01]  /*1c860*/  SHF.R.S32.HI R11, RZ, 0x1f, R0 ;  /* 0x0000001fff0b7819 */ /* 0x020fe20000011400 */
[----:B------:R-:W-:Y:S06]  /*1c870*/  @P3 BRA `(.L_x_1938) ;  /* 0x00000000009c3947 */ /* 0x000fec0003800000 */
[----:B------:R-:W0:Y:S01]  /*1c880*/  S2R R10, SR_TID.X ;  /* 0x00000000000a7919 */ /* 0x000e220000002100 */
[----:B------:R-:W2:Y:S02]  /*1c890*/  LDC R9, c[0x0][0xbe8] ;  /* 0x0002fa00ff097b82 */ /* 0x000ea40000000800 */
[----:B--2---:R-:W-:Y:S01]  /*1c8a0*/  IMAD R3, R8, R9, RZ ;  /* 0x0000000908037224 */ /* 0x004fe200078e02ff */
[----:B0-----:R-:W-:-:S04]  /*1c8b0*/  IADD3 R10, R193, -0x80, R10 ;  /* 0xffffff80c10a7810 */ /* 0x001fc80007ffe00a */
        /* <DEDUP_REMOVED lines=9> */
[----:B------:R-:W0:Y:S01]  /*1c950*/  @P0 LDC R15, c[0x0][0xbec] ;  /* 0x0002fb00ff0f0b82 */ /* 0x000e220000000800 */
[----:B------:R-:W-:Y:S01]  /*1c960*/  IMAD R7, R208, UR5, R7 ;  /* 0x00000005d0077c24 */ /* 0x000fe2000f8e0207 */
[----:B------:R-:W-:-:S03]  /*1c970*/  ULDC.64 UR4, c[0x0][0xb98] ;  /* 0x0002e60000047ab9 */ /* 0x000fc60000000a00 */
[----:B------:R-:W-:-:S03]  /*1c980*/  IMAD.IADD R5, R5, 0x1, R7 ;  /* 0x0000000105057824 */ /* 0x000fc600078e0207 */
[----:B------:R-:W2:Y:S01]  /*1c990*/  @P0 LDC R21, c[0x0][0xbf0] ;  /* 0x0002fc00ff150b82 */ /* 0x000ea20000000800 */
[----:B------:R-:W-:-:S04]  /*1c9a0*/  IMAD.WIDE.U32 R4, R13, UR4, R4 ;  /* 0x000000040d047c25 */ /* 0x000fc8000f8e0004 */
[----:B0-----:R-:W-:-:S05]  /*1c9b0*/  @P0 IMAD.HI.U32 R6, R10, R15, RZ ;  /* 0x0000000f0a060227 */ /* 0x001fca00078e00ff */
[----:B--2---:R-:W-:Y:S01]  /*1c9c0*/  @P0 SHF.R.U32.HI R3, RZ, R21, R6 ;  /* 0x00000015ff030219 */ /* 0x004fe20000011606 */
[----:B------:R-:W-:-:S03]  /*1c9d0*/  IMAD R6, R14, UR4, RZ ;  /* 0x000000040e067c24 */ /* 0x000fc6000f8e02ff */
[----:B------:R-:W-:Y:S01]  /*1c9e0*/  IADD3 R4, P0, R3, R4, RZ ;  /* 0x0000000403047210 */ /* 0x000fe20007f1e0ff */
[--C-:B------:R-:W-:Y:S02]  /*1c9f0*/  IMAD.MOV R7, RZ, RZ, -R3.reuse ;  /* 0x000000ffff077224 */ /* 0x100fe400078e0a03 */
        /* <DEDUP_REMOVED lines=10> */
[----:B------:R-:W-:Y:S01]  /*1caa0*/  LEA R6, P0, R4, UR4, 0x2 ;  /* 0x0000000404067c11 */ /* 0x000fe2000f8010ff */
[----:B------:R-:W-:-:S05]  /*1cab0*/  IMAD.IADD R3, R5, 0x1, R3 ;  /* 0x0000000105037824 */ /* 0x000fca00078e0203 */
[----:B------:R-:W-:Y:S01]  /*1cac0*/  LEA.HI.X R7, R4, UR5, R3, 0x2, P0 ;  /* 0x0000000504077c11 */ /* 0x000fe200080f1403 */
[----:B------:R-:W-:-:S05]  /*1cad0*/  IMAD.MOV.U32 R3, RZ, RZ, -0x800000 ;  /* 0xff800000ff037424 */ /* 0x000fca00078e00ff */
[----:B------:R0:W-:Y:S02]  /*1cae0*/  STG.E desc[UR54][R6.64], R3 ;  /* 0x0000000306007986 */ /* 0x0001e4000c101936 */
.L_x_1938:
[----:B------:R-:W-:Y:S05]  /*1caf0*/  BSYNC B1 ;  /* 0x0000000000017941 */ /* 0x000fea0003800000 */
.L_x_1937:
[----:B------:R-:W-:Y:S02]  /*1cb00*/  ULDC.64 UR4, c[0x0][0xaa0] ;  /* 0x0002a80000047ab9 */ /* 0x000fe40000000a00 */
[----:B0-----:R-:W-:Y:S02]  /*1cb10*/  IMAD R3, R11, UR4, RZ ;  /* 0x000000040b037c24 */ /* 0x001fe4000f8e02ff */
[----:B------:R-:W-:-:S04]  /*1cb20*/  IMAD.WIDE.U32 R4, R0, UR4, RZ ;  /* 0x0000000400047c25 */ /* 0x000fc8000f8e00ff */
[----:B------:R-:W-:Y:S01]  /*1cb30*/  IMAD R3, R0, UR5, R3 ;  /* 0x0000000500037c24 */ /* 0x000fe2000f8e0203 */
[----:B------:R-:W-:Y:S01]  /*1cb40*/  ULDC.64 UR4, c[0x0][0xae8] ;  /* 0x0002ba0000047ab9 */ /* 0x000fe20000000a00 */
[----:B------:R-:W-:Y:S02]  /*1cb50*/  IMAD R0, R207, 0x20, R188 ;  /* 0x00000020cf007824 */ /* 0x000fe400078e02bc */
[----:B------:R-:W-:Y:S02]  /*1cb60*/  IMAD.IADD R5, R5, 0x1, R3 ;  /* 0x0000000105057824 */ /* 0x000fe400078e0203 */
[----:B------:R-:W-:Y:S02]  /*1cb70*/  IMAD.IADD R9, R193, 0x1, R0 ;  /* 0x00000001c1097824 */ /* 0x000fe400078e0200 */
[----:B------:R-:W-:Y:S02]  /*1cb80*/  IMAD R7, R12, UR4, RZ ;  /* 0x000000040c077c24 */ /* 0x000fe4000f8e02ff */
[----:B-1----:R-:W-:-:S04]  /*1cb90*/  @P2 IMAD.HI.U32 R0, R9, R20, RZ ;  /* 0x0000001409002227 */ /* 0x002fc800078e00ff */
[C---:B------:R-:W-:Y:S02]  /*1cba0*/  IMAD R7, R208.reuse, UR5, R7 ;  /* 0x00000005d0077c24 */ /* 0x040fe4000f8e0207 */
[----:B------:R-:W-:Y:S01]  /*1cbb0*/  IMAD.WIDE.U32 R4, R208, UR4, R4 ;  /* 0x00000004d0047c25 */ /* 0x000fe2000f8e0004 */
[----:B------:R-:W-:-:S03]  /*1cbc0*/  ULDC.64 UR4, c[0x0][0xaf0] ;  /* 0x0002bc0000047ab9 */ /* 0x000fc60000000a00 */
[----:B------:R-:W-:Y:S01]  /*1cbd0*/  IMAD.MOV.U32 R3, RZ, RZ, R9 ;  /* 0x000000ffff037224 */ /* 0x000fe200078e0009 */
[----:B----4-:R-:W-:Y:S01]  /*1cbe0*/  @P2 SHF.R.U32.HI R3, RZ, R27, R0 ;  /* 0x0000001bff032219 */ /* 0x010fe20000011600 */
        /* <DEDUP_REMOVED lines=19> */
[----:B------:R-:W-:Y:S01]  /*1cd20*/  IMAD.IADD R193, R188, 0x1, R193 ;  /* 0x00000001bcc17824 */ /* 0x000fe200078e02c1 */
[----:B------:R-:W-:Y:S01]  /*1cd30*/  LEA R0, P0, R4, UR4, 0x1 ;  /* 0x0000000404007c11 */ /* 0x000fe2000f8008ff */
[----:B------:R-:W-:Y:S01]  /*1cd40*/  IMAD.IADD R3, R5, 0x1, R3 ;  /* 0x0000000105037824 */ /* 0x000fe200078e0203 */
[----:B------:R-:W-:-:S04]  /*1cd50*/  UMOV UR4, 0xffffffff ;  /* 0xffffffff00047882 */ /* 0x000fc80000000000 */
[----:B------:R-:W-:Y:S01]  /*1cd60*/  LEA.HI.X R4, R4, UR5, R3, 0x1, P0 ;  /* 0x0000000504047c11 */ /* 0x000fe200080f0c03 */
[----:B------:R-:W-:Y:S06]  /*1cd70*/  BRA.DIV UR4, `(.L_x_1939) ;  /* 0x0000009e04507947 */ /* 0x000fec000b800000 */
[----:B------:R0:W1:Y:S04]  /*1cd80*/  SHFL.IDX PT, R3, R4, RZ, 0x181f ;  /* 0x00181fff04037589 */ /* 0x00006800000e0000 */
[----:B------:R0:W2:Y:S02]  /*1cd90*/  SHFL.IDX PT, R14, R0, RZ, 0x181f ;  /* 0x00181fff000e7589 */ /* 0x0000a400000e0000 */
.L_x_2189:
[----:B------:R-:W-:Y:S01]  /*1cda0*/  IMAD R8, R8, R25, RZ ;  /* 0x0000001908087224 */ /* 0x000fe200078e02ff */
[----:B------:R-:W-:Y:S04]  /*1cdb0*/  BSSY B1, `(.L_x_1940) ;  /* 0x000000c000017945 */ /* 0x000fe80003800000 */
[----:B------:R-:W-:-:S13]  /*1cdc0*/  ISETP.GE.AND P0, PT, R193, R8, PT ;  /* 0x00000008c100720c */ /* 0x000fda0003f06270 */
[----:B------:R-:W-:Y:S05]  /*1cdd0*/  @P0 BRA `(.L_x_1941) ;  /* 0x0000000000240947 */ /* 0x000fea0003800000 */
[----:B------:R-:W-:Y:S02]  /*1cde0*/  ULDC UR4, c[0x0][0xac8] ;  /* 0x0002b20000047ab9 */ /* 0x000fe40000000800 */
[----:B------:R-:W-:Y:S02]  /*1cdf0*/  ISETP.GE.AND P2, PT, R16, UR4, PT ;  /* 0x0000000410007c0c */ /* 0x000fe4000bf46270 */
[----:B------:R-:W-:-:S11]  /*1ce00*/  ISETP.GE.AND P3, PT, R2, UR4, PT ;  /* 0x0000000402007c0c */ /* 0x000fd6000bf66270 */
[-C--:B--2---:R-:W-:Y:S02]  /*1ce10*/  @!P2 LEA R6, P0, R16, R14.reuse, 0x1 ;  /* 0x0000000e1006a211 */ /* 0x084fe400078008ff */
[----:B------:R-:W-:Y:S02]  /*1ce20*/  @!P3 LEA R14, P1, R2, R14, 0x1 ;  /* 0x0000000e020eb211 */ /* 0x000fe400078208ff */
[-C--:B-1----:R-:W-:Y:S02]  /*1ce30*/  @!P2 LEA.HI.X R7, R16, R3.reuse, R17, 0x1, P0 ;  /* 0x000000031007a211 */ /* 0x082fe400000f0c11 */
[----:B------:R-:W-:-:S03]  /*1ce40*/  @!P3 LEA.HI.X R15, R2, R3, R185, 0x1, P1 ;  /* 0x00000003020fb211 */ /* 0x000fc600008f0cb9 */
[----:B------:R4:W-:Y:S04]  /*1ce50*/  @!P2 ST.E.128 desc[UR54][R6.64], RZ ;  /* 0x000000ff0600a985 */ /* 0x0009e8000c101d36 */
[----:B------:R4:W-:Y:S02]  /*1ce60*/  @!P3 ST.E.128 desc[UR54][R14.64], RZ ;  /* 0x000000ff0e00b985 */ /* 0x0009e4000c101d36 */
.L_x_1941:
[----:B------:R-:W-:Y:S05]  /*1ce70*/  BSYNC B1 ;  /* 0x0000000000017941 */ /* 0x000fea0003800000 */
.L_x_1940:
[----:B------:R-:W-:-:S03]  /*1ce80*/  UMOV UR4, 0xffffffff ;  /* 0xffffffff00047882 */ /* 0x000fc60000000000 */
[----:B------:R-:W-:Y:S05]  /*1ce90*/  BRA.DIV UR4, `(.L_x_1942) ;  /* 0x0000009e043c7947 */ /* 0x000fea000b800000 */
[----:B-1----:R1:W0:Y:S04]  /*1cea0*/  SHFL.IDX PT, R3, R4, 0x1, 0x181f ;  /* 0x00381f0004037f89 */ /* 0x00222800000e0000 */
[----:B--2-4-:R1:W2:Y:S02]  /*1ceb0*/  SHFL.IDX PT, R14, R0, 0x1, 0x181f ;  /* 0x00381f00000e7f89 */ /* 0x0142a400000e0000 */
.L_x_2193:
[----:B------:R-:W-:Y:S01]  /*1cec0*/  VIADD R5, R193, 0x20 ;  /* 0x00000020c1057836 */ /* 0x000fe20000000000 */
        /* <DEDUP_REMOVED lines=12> */
.L_x_1944:
[----:B------:R-:W-:Y:S05]  /*1cf90*/  BSYNC B1 ;  /* 0x0000000000017941 */ /* 0x000fea0003800000 */
.L_x_1943:
[----:B------:R-:W-:-:S03]  /*1cfa0*/  UMOV UR4, 0xffffffff ;  /* 0xffffffff00047882 */ /* 0x000fc60000000000 */
[----:B------:R-:W-:Y:S05]  /*1cfb0*/  BRA.DIV UR4, `(.L_x_1945) ;  /* 0x0000009e043c7947 */ /* 0x000fea000b800000 */
[----:B0-----:R0:W0:Y:S04]  /*1cfc0*/  SHFL.IDX PT, R3, R4, 0x2, 0x181f ;  /* 0x00581f0004037f89 */ /* 0x00102800000e0000 */
[----:B--2-4-:R2:W4:Y:S02]  /*1cfd0*/  SHFL.IDX PT, R14, R0, 0x2, 0x181f ;  /* 0x00581f00000e7f89 */ /* 0x01452400000e0000 */
.L_x_2197:
        /* <DEDUP_REMOVED lines=13> */
.L_x_1947:
[----:B------:R-:W-:Y:S05]  /*1d0b0*/  BSYNC B1 ;  /* 0x0000000000017941 */ /* 0x000fea0003800000 */
.L_x_1946:
[----:B------:R-:W-:-:S03]  /*1d0c0*/  UMOV UR4, 0xffffffff ;  /* 0xffffffff00047882 */ /* 0x000fc60000000000 */
[----:B------:R-:W-:Y:S05]  /*1d0d0*/  BRA.DIV UR4, `(.L_x_1948) ;  /* 0x0000009e043c7947 */ /* 0x000fea000b800000 */
[----:B0-----:R0:W0:Y:S04]  /*1d0e0*/  SHFL.IDX PT, R3, R4, 0x3, 0x181f ;  /* 0x00781f0004037f89 */ /* 0x00102800000e0000 */
[----:B----4-:R4:W0:Y:S02]  /*1d0f0*/  SHFL.IDX PT, R14, R0, 0x3, 0x181f ;  /* 0x00781f00000e7f89 */ /* 0x01082400000e0000 */
.L_x_2201:
[----:B-12-4-:R-:W-:-:S05]  /*1d100*/  VIADD R0, R193, 0x60 ;  /* 0x00000060c1007836 */ /* 0x016fca0000000000 */
        /* <DEDUP_REMOVED lines=11> */
.L_x_1935:
[----:B------:R-:W-:Y:S05]  /*1d1c0*/  BSYNC B0 ;  /* 0x0000000000007941 */ /* 0x000fea0003800000 */
.L_x_1926:
[----:B------:R-:W-:Y:S02]  /*1d1d0*/  ULDC UR4, c[0x0][0xc3c] ;  /* 0x00030f0000047ab9 */ /* 0x000fe40000000800 */
[----:B---3--:R-:W-:-:S13]  /*1d1e0*/  ISETP.GE.AND P0, PT, R43, UR4, PT ;  /* 0x000000042b007c0c */ /* 0x008fda000bf06270 */
[----:B------:R-:W-:Y:S05]  /*1d1f0*/  @!P0 BRA `(.L_x_1949) ;  /* 0xfffffe3c00c88947 */ /* 0x000fea000383ffff */
[----:B------:R-:W-:Y:S05]  /*1d200*/  BRA `(.L_x_1667) ;  /* 0x0000007000c47947 */ /* 0x000fea0003800000 */
.L_x_1665:
[----:B------:R-:W-:-:S08]  /*1d210*/  NOP ;  /* 0x0000000000007918 */ /* 0x000fd00000000000 */
[----:B------:R-:W0:-:S00]  /*1d220*/  USETMAXREG.DEALLOC.CTAPOOL 0x28 ;  /* 0x00000028000079c8 */ /* 0x000e0000080e0500 */
        /* <DEDUP_REMOVED lines=11> */
[----:B------:R-:W1:Y:S01]  /*1d2e0*/  LDS.128 R16, [UR4+0x288d0] ;  /* 0x0288d004ff107984 */ /* 0x000e620008000c00 */
[----:B------:R-:W-:Y:S06]  /*1d2f0*/  BAR.ARV 0x4, 0x180 ;  /* 0x0106000000007b1d */ /* 0x000fec0000002000 */
[----:B------:R-:W-:Y:S05]  /*1d300*/  BRA `(.L_x_1951) ;  /* 0x0000000800887947 */ /* 0x000fea0003800000 */
.L_x_1950:
        /* <DEDUP_REMOVED lines=41> */
.L_x_1956:
[----:B------:R-:W-:Y:S01]  /*1d5a0*/  UIADD3 UR4, UR4, 0x1f, URZ ;  /* 0x0000001f04047890 */ /* 0x000fe2000fffe03f */
[----:B------:R-:W-:-:S05]  /*1d5b0*/  IMAD.U32 R19, RZ, RZ, UR7 ;  /* 0x00000007ff137e24 */ /* 0x000fca000f8e00ff */
        /* <DEDUP_REMOVED lines=10> */
.L_x_1955:
[----:B------:R-:W-:Y:S05]  /*1d660*/  BSYNC B0 ;  /* 0x0000000000007941 */ /* 0x000fea0003800000 */
.L_x_1954:
        /* <DEDUP_REMOVED lines=20> */
.L_x_1952:
        /* <DEDUP_REMOVED lines=20> */
.L_x_1957:
[----:B---3--:R-:W-:Y:S01]  /*1d8f0*/  IMAD R16, R16, UR5, R13 ;  /* 0x0000000510107c24 */ /* 0x008fe2000f8e020d */
[----:B------:R-:W-:Y:S01]  /*1d900*/  IABS R2, R6 ;  /* 0x0000000600027213 */ /* 0x000fe20000000000 */
[----:B01----:R-:W-:-:S03]  /*1d910*/  IMAD.MOV R11, RZ, RZ, -R3 ;  /* 0x000000ffff0b7224 */ /* 0x003fc600078e0a03 */
[----:B--2---:R-:W-:Y:S01]  /*1d920*/  IADD3 R9, -R16, UR6, RZ ;  /* 0x0000000610097c10 */ /* 0x004fe2000fffe1ff */
        /* <DEDUP_REMOVED lines=24> */
[----:B------:R-:W-:Y:S02]  /*1dab0*/  VIADDMNMX R15, R8, UR5, R7, PT ;  /* 0x00000005080f7c46 */ /* 0x000fe4000b800107 */
[----:B------:R-:W-:-:S02]  /*1dac0*/  IABS R11, R6 ;  /* 0x00000006000b7213 */ /* 0x000fc40000000000 */
[----:B------:R-:W-:Y:S01]  /*1dad0*/  IABS R8, R15 ;  /* 0x0000000f00087213 */ /* 0x000fe20000000000 */
[----:B------:R-:W-:-:S03]  /*1dae0*/  IMAD.MOV R18, RZ, RZ, -R15 ;  /* 0x000000ffff127224 */ /* 0x000fc600078e0a0f */
[----:B------:R-:W0:Y:S08]  /*1daf0*/  I2F.RP R7, R8 ;  /* 0x0000000800077306 */ /* 0x000e300000209400 */
[----:B0-----:R-:W0:Y:S02]  /*1db00*/  MUFU.RCP R7, R7 ;  /* 0x0000000700077308 */ /* 0x001e240000001000 */
[----:B0-----:R-:W-:-:S06]  /*1db10*/  VIADD R3, R7, 0xffffffe ;  /* 0x0ffffffe07037836 */ /* 0x001fcc0000000000 */
[----:B------:R-:W0:Y:S02]  /*1db20*/  F2I.FTZ.U32.TRUNC.NTZ R3, R3 ;  /* 0x0000000300037305 */ /* 0x000e24000021f000 */
[----:B0-----:R-:W-:-:S04]  /*1db30*/  IMAD.MOV R10, RZ, RZ, -R3 ;  /* 0x000000ffff0a7224 */ /* 0x001fc800078e0a03 */
[----:B------:R-:W-:Y:S01]  /*1db40*/  IMAD.MOV.U32 R9, RZ, RZ, R10 ;  /* 0x000000ffff097224 */ /* 0x000fe200078e000a */
[----:B------:R-:W-:-:S03]  /*1db50*/  IABS R10, R15 ;  /* 0x0000000f000a7213 */ /* 0x000fc60000000000 */
        /* <DEDUP_REMOVED lines=20> */
.L_x_1953:
[----:B------:R-:W-:Y:S02]  /*1dca0*/  IMAD.MOV.U32 R17, RZ, RZ, RZ ;  /* 0x000000ffff117224 */ /* 0x000fe400078e00ff */
[----:B------:R-:W-:Y:S02]  /*1dcb0*/  IMAD.U32 R16, RZ, RZ, UR6 ;  /* 0x00000006ff107e24 */ /* 0x000fe4000f8e00ff */
[----:B------:R-:W-:-:S07]  /*1dcc0*/  IMAD.MOV.U32 R18, RZ, RZ, RZ ;  /* 0x000000ffff127224 */ /* 0x000fce00078e00ff */
.L_x_1958:
[----:B------:R-:W-:-:S13]  /*1dcd0*/  ISETP.NE.AND P0, PT, R5, RZ, PT ;  /* 0x000000ff0500720c */ /* 0x000fda0003f05270 */
[----:B------:R-:W0:Y:S01]  /*1dce0*/  @!P0 S2R R3, SR_CgaCtaId ;  /* 0x0000000000038919 */ /* 0x000e220000008800 */
[----:B------:R-:W-:-:S04]  /*1dcf0*/  @!P0 MOV R2, 0x400 ;  /* 0x0000040000028802 */ /* 0x000fc80000000f00 */
[----:B0-----:R-:W-:-:S05]  /*1dd00*/  @!P0 LEA R2, R3, R2, 0x18 ;  /* 0x0000000203028211 */ /* 0x001fca00078ec0ff */
[----:B------:R0:W-:Y:S01]  /*1dd10*/  @!P0 STS.128 [R2+0x288d0], R16 ;  /* 0x0288d01002008388 */ /* 0x0001e20000000c00 */
[----:B------:R-:W-:Y:S06]  /*1dd20*/  BAR.ARV 0x5, 0x180 ;  /* 0x0146000000007b1d */ /* 0x000fec0000002000 */
.L_x_1951:
[----:B------:R2:W-:Y:S01]  /*1dd30*/  STL [R1+0x20], RZ ;  /* 0x000020ff01007387 */ /* 0x0005e20000100800 */
[----:B------:R-:W-:Y:S01]  /*1dd40*/  ULDC UR4, c[0x0][0xc3c] ;  /* 0x00030f0000047ab9 */ /* 0x000fe20000000800 */
[----:B------:R-:W-:Y:S01]  /*1dd50*/  IMAD.MOV.U32 R28, RZ, RZ, 0x1 ;  /* 0x00000001ff1c7424 */ /* 0x000fe200078e00ff */
[----:B-1----:R-:W-:Y:S01]  /*1dd60*/  ISETP.GE.AND P0, PT, R19, UR4, PT ;  /* 0x0000000413007c0c */ /* 0x002fe2000bf06270 */
[----:B------:R-:W-:-:S12]  /*1dd70*/  IMAD.MOV.U32 R24, RZ, RZ, RZ ;  /* 0x000000ffff187224 */ /* 0x000fd800078e00ff */
[----:B--2---:R-:W-:Y:S05]  /*1dd80*/  @P0 BRA `(.L_x_1959) ;  /* 0x0000006400080947 */ /* 0x004fea0003800000 */
[----:B------:R-:W1:Y:S01]  /*1dd90*/  S2UR UR5, SR_CgaCtaId ;  /* 0x00000000000579c3 */ /* 0x000e620000008800 */
[C---:B------:R-:W-:Y:S01]  /*1dda0*/  IMAD.SHL.U32 R31, R0.reuse, 0x8, RZ ;  /* 0x00000008001f7824 */ /* 0x040fe200078e00ff */
[----:B0-----:R-:W-:Y:S01]  /*1ddb0*/  LOP3.LUT R2, R0, 0x7f, RZ, 0xc0, !PT ;  /* 0x0000007f00027812 */ /* 0x001fe200078ec0ff */
[----:B------:R-:W-:Y:S01]  /*1ddc0*/  UMOV UR4, 0x400 ;  /* 0x0000040000047882 */ /* 0x000fe20000000000 */
[----:B------:R0:W-:Y:S01]  /*1ddd0*/  STL [R1+0x20], RZ ;  /* 0x000020ff01007387 */ /* 0x0001e20000100800 */
[----:B------:R-:W-:Y:S01]  /*1dde0*/  BSSY B8, `(.L_x_1959) ;  /* 0x000063c000087945 */ /* 0x000fe20003800000 */
[----:B------:R-:W-:Y:S01]  /*1ddf0*/  LOP3.LUT R3, R31, 0x1f8, RZ, 0xc0, !PT ;  /* 0x000001f81f037812 */ /* 0x000fe200078ec0ff */
[----:B------:R-:W-:Y:S01]  /*1de00*/  IMAD.SHL.U32 R36, R2, 0x8, RZ ;  /* 0x0000000802247824 */ /* 0x000fe200078e00ff */
[----:B------:R-:W-:Y:S01]  /*1de10*/  SHF.R.U32.HI R2, RZ, 0x3, R2 ;  /* 0x00000003ff027819 */ /* 0x000fe20000011602 */
[----:B------:R-:W-:Y:S01]  /*1de20*/  IMAD.MOV.U32 R29, RZ, RZ, 0x1 ;  /* 0x00000001ff1d7424 */ /* 0x000fe200078e00ff */
[----:B------:R-:W-:Y:S01]  /*1de30*/  LOP3.LUT R3, R3, 0x38, R0, 0x78, !PT ;  /* 0x0000003803037812 */ /* 0x000fe200078e7800 */
[----:B------:R-:W-:Y:S01]  /*1de40*/  IMAD.SHL.U32 R0, R0, 0x10, RZ ;  /* 0x0000001000007824 */ /* 0x000fe200078e00ff */
[----:B------:R-:W-:Y:S01]  /*1de50*/  LOP3.LUT R31, R31, 0x38, RZ, 0xc0, !PT ;  /* 0x000000381f1f7812 */ /* 0x000fe200078ec0ff */
[----:B------:R-:W-:Y:S01]  /*1de60*/  IMAD.MOV.U32 R26, RZ, RZ, RZ ;  /* 0x000000ffff1a7224 */ /* 0x000fe200078e00ff */
[----:B------:R-:W-:Y:S01]  /*1de70*/  LOP3.LUT R36, R3, 0x200, R36, 0xf8, !PT ;  /* 0x0000020003247812 */ /* 0x000fe200078ef824 */
[----:B------:R-:W-:Y:S01]  /*1de80*/  IMAD.MOV.U32 R24, RZ, RZ, RZ ;  /* 0x000000ffff187224 */ /* 0x000fe200078e00ff */
[----:B------:R-:W-:Y:S01]  /*1de90*/  LOP3.LUT R0, R0, 0x70, RZ, 0xc0, !PT ;  /* 0x0000007000007812 */ /* 0x000fe200078ec0ff */
[----:B------:R-:W-:Y:S01]  /*1dea0*/  IMAD.MOV.U32 R28, RZ, RZ, 0x1 ;  /* 0x00000001ff1c7424 */ /* 0x000fe200078e00ff */
[----:B------:R-:W-:Y:S01]  /*1deb0*/  LOP3.LUT R30, R31, 0x40, RZ, 0xfc, !PT ;  /* 0x000000401f1e7812 */ /* 0x000fe200078efcff */
[----:B------:R-:W-:Y:S01]  /*1dec0*/  ULOP3.LUT UR38, UR36, 0x2, URZ, 0xfc, !UPT ;  /* 0x0000000224267892 */ /* 0x000fe2000f8efc3f */
[----:B------:R-:W-:Y:S01]  /*1ded0*/  LOP3.LUT R2, R2, R0, RZ, 0xfc, !PT ;  /* 0x0000000002027212 */ /* 0x000fe200078efcff */
[----:B------:R-:W-:Y:S01]  /*1dee0*/  ULDC.64 UR40, c[0x0][0x198] ;  /* 0x0000660000287ab9 */ /* 0x000fe20000000a00 */
[----:B------:R-:W-:Y:S01]  /*1def0*/  ULDC UR37, c[0x0][0xc] ;  /* 0x0000030000257ab9 */ /* 0x000fe20000000800 */
[----:B-1----:R-:W-:-:S06]  /*1df00*/  ULEA UR4, UR5, UR4, 0x18 ;  /* 0x0000000405047291 */ /* 0x002fcc000f8ec03f */
[----:B------:R-:W-:-:S04]  /*1df10*/  IMAD.U32 R22, RZ, RZ, UR4 ;  /* 0x00000004ff167e24 */ /* 0x000fc8000f8e00ff */
[----:B------:R-:W-:-:S05]  /*1df20*/  IMAD R0, R36, 0x2, R22 ;  /* 0x0000000224007824 */ /* 0x000fca00078e0216 */
[----:B------:R0:W-:Y:S02]  /*1df30*/  STL [R1+0xc], R0 ;  /* 0x00000c0001007387 */ /* 0x0001e40000100800 */
.L_x_2074:
[----:B------:R-:W-:Y:S05]  /*1df40*/  YIELD ;  /* 0x0000000000007946 */ /* 0x000fea0003800000 */
[----:B------:R-:W-:Y:S01]  /*1df50*/  ULDC.64 UR4, c[0x0][0xa28] ;  /* 0x00028a0000047ab9 */ /* 0x000fe20000000a00 */
[----:B------:R-:W-:Y:S01]  /*1df60*/  IMAD.MOV.U32 R11, RZ, RZ, RZ ;  /* 0x000000ffff0b7224 */ /* 0x000fe200078e00ff */
[----:B------:R-:W-:Y:S01]  /*1df70*/  ISETP.NE.U32.AND P0, PT, RZ, UR4, PT ;  /* 0x00000004ff007c0c */ /* 0x000fe2000bf05070 */
[----:B-1----:R-:W1:Y:S01]  /*1df80*/  LDC.64 R4, c[0x0][0xa00] ;  /* 0x00028000ff047b82 */ /* 0x002e620000000a00 */
[----:B------:R-:W-:Y:S01]  /*1df90*/  IMAD.MOV.U32 R8, RZ, RZ, RZ ;  /* 0x000000ffff087224 */ /* 0x000fe200078e00ff */
[----:B------:R-:W-:Y:S01]  /*1dfa0*/  ULDC.64 UR6, c[0x0][0xa10] ;  /* 0x0002840000067ab9 */ /* 0x000fe20000000a00 */
[----:B------:R-:W-:Y:S01]  /*1dfb0*/  ISETP.NE.AND.EX P0, PT, RZ, UR5, PT, P0 ;  /* 0x00000005ff007c0c */ /* 0x000fe2000bf05300 */
[----:B------:R-:W-:-:S12]  /*1dfc0*/  ULDC.64 UR4, c[0x0][0xa18] ;  /* 0x0002860000047ab9 */ /* 0x000fd80000000a00 */
[----:B------:R-:W2:Y:S02]  /*1dfd0*/  @P0 LDC.64 R2, c[0x0][0xa28] ;  /* 0x00028a00ff020b82 */ /* 0x000ea40000000a00 */
[----:B--2---:R-:W-:-:S05]  /*1dfe0*/  @P0 IMAD.WIDE R2, R19, 0x4, R2 ;  /* 0x0000000413020825 */ /* 0x004fca00078e0202 */
[----:B---3--:R2:W3:Y:S01]  /*1dff0*/  @P0 LDG.E R11, desc[UR54][R2.64] ;  /* 0x00000036020b0981 */ /* 0x0084e2000c1e1900 */
[----:B------:R-:W-:Y:S01]  /*1e000*/  ISETP.NE.U32.AND P0, PT, RZ, UR4, PT ;  /* 0x00000004ff007c0c */ /* 0x000fe2000bf05070 */
[----:B-1----:R-:W-:Y:S01]  /*1e010*/  IMAD.WIDE R4, R19, 0x4, R4 ;  /* 0x0000000413047825 */ /* 0x002fe200078e0204 */
[----:B------:R-:W-:Y:S02]  /*1e020*/  ISETP.NE.U32.AND P1, PT, RZ, UR6, PT ;  /* 0x00000006ff007c0c */ /* 0x000fe4000bf25070 */
[----:B------:R-:W-:Y:S01]  /*1e030*/  ISETP.NE.AND.EX P2, PT, RZ, UR5, PT, P0 ;  /* 0x00000005ff007c0c */ /* 0x000fe2000bf45300 */
[----:B------:R-:W-:Y:S01]  /*1e040*/  ULDC.64 UR4, c[0x0][0xa00] ;  /* 0x0002800000047ab9 */ /* 0x000fe20000000a00 */
[----:B------:R-:W-:Y:S01]  /*1e050*/  ISETP.NE.AND.EX P1, PT, RZ, UR7, PT, P1 ;  /* 0x00000007ff007c0c */ /* 0x000fe2000bf25310 */
[----:B0-----:R-:W-:Y:S01]  /*1e060*/  IMAD.MOV.U32 R0, RZ, RZ, RZ ;  /* 0x000000ffff007224 */ /* 0x001fe200078e00ff */
[----:B------:R-:W-:Y:S01]  /*1e070*/  ISETP.NE.U32.AND P0, PT, RZ, UR4, PT ;  /* 0x00000004ff007c0c */ /* 0x000fe2000bf05070 */
[----:B--2---:R-:W0:Y:S03]  /*1e080*/  LDC.64 R2, c[0x0][0xa10] ;  /* 0x00028400ff027b82 */ /* 0x004e260000000a00 */
[----:B------:R-:W-:-:S05]  /*1e090*/  ISETP.NE.AND.EX P0, PT, RZ, UR5, PT, P0 ;  /* 0x00000005ff007c0c */ /* 0x000fca000bf05300 */
[----:B------:R-:W1:Y:S08]  /*1e0a0*/  @P2 LDC.64 R6, c[0x0][0xa18] ;  /* 0x00028600ff062b82 */ /* 0x000e700000000a00 */
[----:B------:R-:W2:Y:S01]  /*1e0b0*/  @P0 LDG.E R8, desc[UR54][R4.64] ;  /* 0x0000003604080981 */ /* 0x000ea2000c1e1900 */
[----:B0-----:R-:W-:-:S05]  /*1e0c0*/  IMAD.WIDE R2, R19, 0x4, R2 ;  /* 0x0000000413027825 */ /* 0x001fca00078e0202 */
[----:B------:R-:W5:Y:S01]  /*1e0d0*/  @P1 LDG.E R0, desc[UR54][R2.64] ;  /* 0x0000003602001981 */ /* 0x000f62000c1e1900 */
[----:B------:R-:W-:Y:S02]  /*1e0e0*/  ULDC UR4, c[0x0][0x288] ;  /* 0x0000a20000047ab9 */ /* 0x000fe40000000800 */
[----:B------:R-:W-:Y:S01]  /*1e0f0*/  IMAD.U32 R33, RZ, RZ, UR4 ;  /* 0x00000004ff217e24 */ /* 0x000fe2000f8e00ff */
[----:B------:R-:W-:Y:S02]  /*1e100*/  ULDC.64 UR4, c[0x0][0x418] ;  /* 0x0001060000047ab9 */ /* 0x000fe40000000a00 */
[----:B------:R-:W-:-:S03]  /*1e110*/  UISETP.NE.U32.AND UP0, UPT, UR4, URZ, UPT ;  /* 0x0000003f0400728c */ /* 0x000fc6000bf05070 */
[----:B------:R-:W-:Y:S01]  /*1e120*/  ULDC UR4, c[0x0][0x424] ;  /* 0x0001090000047ab9 */ /* 0x000fe20000000800 */
[----:B------:R-:W-:Y:S01]  /*1e130*/  UISETP.NE.AND.EX UP0, UPT, UR5, URZ, UPT, UP0 ;  /* 0x0000003f0500728c */ /* 0x000fe2000bf05300 */
[----:B-1----:R-:W-:Y:S02]  /*1e140*/  @P2 IMAD.WIDE R6, R19, 0x4, R6 ;  /* 0x0000000413062825 */ /* 0x002fe400078e0206 */
[----:B------:R-:W-:Y:S01]  /*1e150*/  ULDC UR5, c[0x0][0x2f0] ;  /* 0x0000bc0000057ab9 */ /* 0x000fe20000000800 */
[----:B------:R-:W-:Y:S02]  /*1e160*/  USEL UR4, UR4, 0x1, UP0 ;  /* 0x0000000104047887 */ /* 0x000fe40008000000 */
[----:B------:R0:W5:Y:S02]  /*1e170*/  @P2 LDG.E R33, desc[UR54][R6.64] ;  /* 0x0000003606212981 */ /* 0x000164000c1e1900 */
[----:B------:R-:W-:-:S03]  /*1e180*/  UIMAD UR4, UR4, UR5, URZ ;  /* 0x00000005040472a4 */ /* 0x000fc6000f8e023f */
[----:B------:R-:W-:-:S03]  /*1e190*/  ULDC UR5, c[0x0][0x348] ;  /* 0x0000d20000057ab9 */ /* 0x000fc60000000800 */
[----:B------:R-:W-:Y:S02]  /*1e1a0*/  IMAD.U32 R10, RZ, RZ, UR4 ;  /* 0x00000004ff0a7e24 */ /* 0x000fe4000f8e00ff */
[----:B0-----:R-:W-:Y:S01]  /*1e1b0*/  IMAD.U32 R6, RZ, RZ, UR5 ;  /* 0x00000005ff067e24 */ /* 0x001fe2000f8e00ff */
[----:B---3--:R0:W-:Y:S04]  /*1e1c0*/  STL [R1+0x4], R11 ;  /* 0x0000040b01007387 */ /* 0x0081e80000100800 */
[----:B--2---:R0:W-:Y:S01]  /*1e1d0*/  STL [R1+0x10], R8 ;  /* 0x0000100801007387 */ /* 0x0041e20000100800 */
[----:B------:R-:W-:Y:S05]  /*1e1e0*/  @P2 BRA `(.L_x_1960) ;  /* 0x0000000000102947 */ /* 0x000fea0003800000 */
[----:B------:R-:W-:Y:S05]  /*1e1f0*/  @!P0 BRA `(.L_x_1960) ;  /* 0x00000000000c8947 */ /* 0x000fea0003800000 */
[----:B0-----:R-:W2:Y:S04]  /*1e200*/  LDG.E R8, desc[UR54][R4.64] ;  /* 0x0000003604087981 */ /* 0x001ea8000c1e1900 */
[----:B-----5:R-:W2:Y:S02]  /*1e210*/  LDG.E R33, desc[UR54][R4.64+0x4] ;  /* 0x0000043604217981 */ /* 0x020ea4000c1e1900 */
[----:B--2---:R-:W-:-:S07]  /*1e220*/  IMAD.IADD R33, R33, 0x1, -R8 ;  /* 0x0000000121217824 */ /* 0x004fce00078e0a08 */
.L_x_1960:
[----:B------:R-:W-:Y:S02]  /*1e230*/  ULDC.64 UR4, c[0x0][0xa20] ;  /* 0x0002880000047ab9 */ /* 0x000fe40000000a00 */
[----:B------:R-:W-:-:S04]  /*1e240*/  ISETP.NE.U32.AND P0, PT, RZ, UR4, PT ;  /* 0x00000004ff007c0c */ /* 0x000fc8000bf05070 */
[----:B------:R-:W-:-:S13]  /*1e250*/  ISETP.NE.AND.EX P0, PT, RZ, UR5, PT, P0 ;  /* 0x00000005ff007c0c */ /* 0x000fda000bf05300 */
[----:B------:R-:W-:Y:S05]  /*1e260*/  @!P0 BRA `(.L_x_1961) ;  /* 0x0000000000108947 */ /* 0x000fea0003800000 */
[----:B------:R-:W1:Y:S02]  /*1e270*/  LDC.64 R4, c[0x0][0xa20] ;  /* 0x00028800ff047b82 */ /* 0x000e640000000a00 */
[----:B-1----:R-:W-:-:S05]  /*1e280*/  IMAD.WIDE R4, R19, 0x4, R4 ;  /* 0x0000000413047825 */ /* 0x002fca00078e0204 */
[----:B------:R1:W5:Y:S01]  /*1e290*/  LDG.E R10, desc[UR54][R4.64] ;  /* 0x00000036040a7981 */ /* 0x000362000c1e1900 */
[----:B------:R-:W-:Y:S05]  /*1e2a0*/  BRA `(.L_x_1962) ;  /* 0x0000000000247947 */ /* 0x000fea0003800000 */
.L_x_1961:
[----:B------:R-:W-:Y:S02]  /*1e2b0*/  ULDC.64 UR4, c[0x0][0xa08] ;  /* 0x0002820000047ab9 */ /* 0x000fe40000000a00 */
[----:B------:R-:W-:-:S04]  /*1e2c0*/  ISETP.NE.U32.AND P0, PT, RZ, UR4, PT ;  /* 0x00000004ff007c0c */ /* 0x000fc8000bf05070 */
[----:B------:R-:W-:-:S13]  /*1e2d0*/  ISETP.NE.AND.EX P0, PT, RZ, UR5, PT, P0 ;  /* 0x00000005ff007c0c */ /* 0x000fda000bf05300 */
[----:B------:R-:W-:Y:S05]  /*1e2e0*/  @!P0 BRA `(.L_x_1962) ;  /* 0x0000000000148947 */ /* 0x000fea0003800000 */
[----:B------:R-:W1:Y:S02]  /*1e2f0*/  LDC.64 R4, c[0x0][0xa08] ;  /* 0x00028200ff047b82 */ /* 0x000e640000000a00 */
[----:B-1----:R-:W-:-:S05]  /*1e300*/  IMAD.WIDE R4, R19, 0x4, R4 ;  /* 0x0000000413047825 */ /* 0x002fca00078e0204 */
[----:B------:R-:W2:Y:S04]  /*1e310*/  LDG.E R10, desc[UR54][R4.64] ;  /* 0x00000036040a7981 */ /* 0x000ea8000c1e1900 */
[----:B------:R-:W2:Y:S02]  /*1e320*/  LDG.E R7, desc[UR54][R4.64+0x4] ;  /* 0x0000043604077981 */ /* 0x000ea4000c1e1900 */
[----:B--2---:R-:W-:-:S07]  /*1e330*/  IMAD.IADD R10, R7, 0x1, -R10 ;  /* 0x00000001070a7824 */ /* 0x004fce00078e0a0a */
.L_x_1962:
[----:B-1----:R-:W2:Y:S01]  /*1e340*/  @P1 LDG.E R5, desc[UR54][R2.64] ;  /* 0x0000003602051981 */ /* 0x002ea2000c1e1900 */
[----:B------:R-:W1:Y:S03]  /*1e350*/  LDC R7, c[0x0][0x448] ;  /* 0x00011200ff077b82 */ /* 0x000e660000000800 */
[----:B------:R3:W2:Y:S01]  /*1e360*/  @P1 LDG.E R4, desc[UR54][R2.64+0x4] ;  /* 0x0000043602041981 */ /* 0x0006a2000c1e1900 */
[----:B------:R-:W-:Y:S02]  /*1e370*/  IMAD.SHL.U32 R27, R17, 0x80, RZ ;  /* 0x00000080111b7824 */ /* 0x000fe400078e00ff */
[----:B-----5:R-:W-:Y:S02]  /*1e380*/  IMAD.IADD R10, R10, 0x1, -R11 ;  /* 0x000000010a0a7824 */ /* 0x020fe400078e0a0b */
[----:B---3--:R-:W3:Y:S01]  /*1e390*/  LDC.64 R2, c[0x0][0x9e0] ;  /* 0x00027800ff027b82 */ /* 0x008ee20000000a00 */
[----:B-1----:R-:W-:Y:S01]  /*1e3a0*/  ISETP.NE.AND P2, PT, R7, 0x1, PT ;  /* 0x000000010700780c */ /* 0x002fe20003f45270 */
[----:B------:R-:W-:-:S12]  /*1e3b0*/  VIADD R7, R27, 0x7f ;  /* 0x0000007f1b077836 */ /* 0x000fd80000000000 */
[----:B0-----:R-:W0:Y:S01]  /*1e3c0*/  @P2 LDC R8, c[0x0][0x44c] ;  /* 0x00011300ff082b82 */ /* 0x001e220000000800 */
[----:B---3--:R-:W-:-:S07]  /*1e3d0*/  ISETP.GE.AND P3, PT, R3, 0x1, PT ;  /* 0x000000010300780c */ /* 0x008fce0003f66270 */
[----:B------:R-:W1:Y:S01]  /*1e3e0*/  @P2 LDC R9, c[0x0][0x450] ;  /* 0x00011400ff092b82 */ /* 0x000e620000000800 */
[----:B--2---:R-:W-:Y:S02]  /*1e3f0*/  @P1 IMAD.IADD R6, R4, 0x1, -R5 ;  /* 0x0000000104061824 */ /* 0x004fe400078e0a05 */
[----:B0-----:R-:W-:-:S04]  /*1e400*/  @P2 IMAD.HI.U32 R4, R7, R8, RZ ;  /* 0x0000000807042227 */ /* 0x001fc800078e00ff */
[----:B------:R-:W-:Y:S01]  /*1e410*/  IMAD.IADD R37, R10, 0x1, R6 ;  /* 0x000000010a257824 */ /* 0x000fe200078e0206 */
[----:B-1----:R-:W-:-:S03]  /*1e420*/  @P2 SHF.R.U32.HI R7, RZ, R9, R4 ;  /* 0x00000009ff072219 */ /* 0x002fc60000011604 */
[C---:B------:R-:W-:Y:S01]  /*1e430*/  VIADD R4, R37.reuse, 0x7f ;  /* 0x0000007f25047836 */ /* 0x040fe20000000000 */
[----:B------:R-:W-:-:S04]  /*1e440*/  IADD3 R8, R37, 0x1, -R33 ;  /* 0x0000000125087810 */ /* 0x000fc80007ffe821 */
[----:B------:R-:W-:Y:S01]  /*1e450*/  SHF.R.S32.HI R5, RZ, 0x1f, R4 ;  /* 0x0000001fff057819 */ /* 0x000fe20000011404 */
[----:B------:R-:W-:-:S03]  /*1e460*/  IMAD.IADD R7, R8, 0x1, R7 ;  /* 0x0000000108077824 */ /* 0x000fc600078e0207 */
        /* <DEDUP_REMOVED lines=15> */
.L_x_1965:
[----:B------:R-:W-:-:S13]  /*1e560*/  ISETP.NE.AND P0, PT, R3, 0x1, PT ;  /* 0x000000010300780c */ /* 0x000fda0003f05270 */
[----:B------:R-:W0:Y:S02]  /*1e570*/  @P0 LDC.64 R4, c[0x0][0x9e8] ;  /* 0x00027a00ff040b82 */ /* 0x000e240000000a00 */
[----:B0-----:R-:W-:-:S05]  /*1e580*/  @P0 IMAD.HI.U32 R4, R11, R4, RZ ;  /* 0x000000040b040227 */ /* 0x001fca00078e00ff */
[----:B------:R-:W-:-:S07]  /*1e590*/  @P0 SHF.R.U32.HI R11, RZ, R5, R4 ;  /* 0x00000005ff0b0219 */ /* 0x000fce0000011604 */
.L_x_1966:
[----:B------:R-:W-:Y:S05]  /*1e5a0*/  BSYNC B0 ;  /* 0x0000000000007941 */ /* 0x000fea0003800000 */
.L_x_1964:
[----:B------:R-:W-:-:S05]  /*1e5b0*/  IMAD R11, R11, R3, R3 ;  /* 0x000000030b0b7224 */ /* 0x000fca00078e0203 */
[----:B------:R-:W-:-:S07]  /*1e5c0*/  VIMNMX R2, R2, R11, PT ;  /* 0x0000000b02027248 */ /* 0x000fce0003fe0100 */
.L_x_1963:
        /* <DEDUP_REMOVED lines=20> */
.L_x_1969:
[----:B------:R-:W-:-:S13]  /*1e710*/  ISETP.NE.AND P0, PT, R3, 0x1, PT ;  /* 0x000000010300780c */ /* 0x000fda0003f05270 */
[----:B------:R-:W0:Y:S02]  /*1e720*/  @P0 LDC.64 R4, c[0x0][0x9e8] ;  /* 0x00027a00ff040b82 */ /* 0x000e240000000a00 */
[----:B0-----:R-:W-:-:S05]  /*1e730*/  @P0 IMAD.HI.U32 R4, R12, R4, RZ ;  /* 0x000000040c040227 */ /* 0x001fca00078e00ff */
[----:B------:R-:W-:-:S07]  /*1e740*/  @P0 SHF.R.U32.HI R12, RZ, R5, R4 ;  /* 0x00000005ff0c0219 */ /* 0x000fce0000011604 */
.L_x_1970:
[----:B------:R-:W-:Y:S05]  /*1e750*/  BSYNC B0 ;  /* 0x0000000000007941 */ /* 0x000fea0003800000 */
.L_x_1968:
[----:B------:R-:W-:-:S05]  /*1e760*/  IMAD R12, R12, R3, RZ ;  /* 0x000000030c0c7224 */ /* 0x000fca00078e02ff */
[----:B------:R-:W-:-:S07]  /*1e770*/  VIMNMX R11, R11, R12, !PT ;  /* 0x0000000c0b0b7248 */ /* 0x000fce0007fe0100 */
.L_x_1967:
[----:B------:R-:W-:Y:S01]  /*1e780*/  VIADD R2, R2, 0x7f ;  /* 0x0000007f02027836 */ /* 0x000fe20000000000 */
[----:B------:R-:W-:Y:S04]  /*1e790*/  BSSY B0, `(.L_x_1971) ;  /* 0x000011b000007945 */ /* 0x000fe80003800000 */
[----:B------:R-:W-:-:S04]  /*1e7a0*/  SHF.R.S32.HI R3, RZ, 0x1f, R2 ;  /* 0x0000001fff037819 */ /* 0x000fc80000011402 */
[----:B------:R-:W-:Y:S02]  /*1e7b0*/  LEA.HI R3, R3, R2, RZ, 0x7 ;  /* 0x0000000203037211 */ /* 0x000fe400078f38ff */
[----:B------:R-:W-:-:S04]  /*1e7c0*/  SHF.R.S32.HI R2, RZ, 0x1f, R11 ;  /* 0x0000001fff027819 */ /* 0x000fc8000001140b */
[----:B------:R-:W-:Y:S02]  /*1e7d0*/  LEA.HI R11, R2, R11, RZ, 0x7 ;  /* 0x0000000b020b7211 */ /* 0x000fe400078f38ff */
[----:B------:R-:W-:Y:S02]  /*1e7e0*/  SHF.R.S32.HI R2, RZ, 0x7, R3 ;  /* 0x00000007ff027819 */ /* 0x000fe40000011403 */
[----:B------:R-:W-:Y:S02]  /*1e7f0*/  SHF.R.S32.HI R11, RZ, 0x7, R11 ;  /* 0x00000007ff0b7819 */ /* 0x000fe4000001140b */
[----:B------:R-:W-:Y:S02]  /*1e800*/  VIMNMX R3, R9, R2, PT ;  /* 0x0000000209037248 */ /* 0x000fe40003fe0100 */
[----:B------:R-:W-:-:S03]  /*1e810*/  VIMNMX R11, RZ, R11, !PT ;  /* 0x0000000bff0b7248 */ /* 0x000fc60007fe0100 */
[--C-:B------:R-:W-:Y:S02]  /*1e820*/  IMAD R3, R3, 0x80, -R10.reuse ;  /* 0x0000008003037824 */ /* 0x100fe400078e0a0a */
[----:B------:R-:W-:-:S03]  /*1e830*/  IMAD R11, R11, 0x80, -R10 ;  /* 0x000000800b0b7824 */ /* 0x000fc600078e0a0a */
[----:B------:R-:W-:Y:S02]  /*1e840*/  VIMNMX R2, R3, R6, PT ;  /* 0x0000000603027248 */ /* 0x000fe40003fe0100 */
[----:B------:R-:W-:-:S04]  /*1e850*/  VIMNMX R11, RZ, R11, !PT ;  /* 0x0000000bff0b7248 */ /* 0x000fc80007fe0100 */
        /* <DEDUP_REMOVED lines=17> */
.L_x_2204:
[----:B-1----:R-:W-:Y:S02]  /*1e970*/  ISETP.NE.AND P0, PT, R14, RZ, PT ;  /* 0x000000ff0e00720c */ /* 0x002fe40003f05270 */
[----:B------:R-:W-:-:S11]  /*1e980*/  PLOP3.LUT P6, PT, PT, PT, PT, 0x8, 0x0 ;  /* 0x000000000000781c */ /* 0x000fd60003fce170 */
[----:B------:R-:W-:Y:S05]  /*1e990*/  @P0 BRA `(.L_x_1974) ;  /* 0x00000000000c0947 */ /* 0x000fea0003800000 */
[----:B------:R-:W-:-:S03]  /*1e9a0*/  UMOV UR4, 0xffffffff ;  /* 0xffffffff00047882 */ /* 0x000fc60000000000 */
[----:B------:R-:W-:Y:S05]  /*1e9b0*/  BRA.DIV UR4, `(.L_x_1975) ;  /* 0x0000008604807947 */ /* 0x000fea000b800000 */
[----:B------:R-:W-:-:S13]  /*1e9c0*/  ELECT P6, URZ, PT ;  /* 0x00000000003f782f */ /* 0x000fda00038c0000 */
.L_x_1974:
        /* <DEDUP_REMOVED lines=9> */
.L_x_2207:
[----:B------:R-:W-:Y:S05]  /*1ea60*/  BSYNC B1 ;  /* 0x0000000000017941 */ /* 0x000fea0003800000 */
.L_x_1976:
        /* <DEDUP_REMOVED lines=10> */
.L_x_2208:
[----:B------:R-:W-:Y:S05]  /*1eb10*/  BSYNC B2 ;  /* 0x0000000000027941 */ /* 0x000fea0003800000 */
.L_x_1980:
        /* <DEDUP_REMOVED lines=9> */
.L_x_1983:
[----:B------:R-:W-:Y:S05]  /*1ebb0*/  BSYNC B2 ;  /* 0x0000000000027941 */ /* 0x000fea0003800000 */
.L_x_1982:
        /* <DEDUP_REMOVED lines=8> */
[----:B------:R-:W-:Y:S01]  /*1ec40*/  IMAD.SHL.U32 R12, R26, 0x4000, RZ ;  /* 0x000040001a0c7824 */ /* 0x000fe200078e00ff */
[----:B------:R-:W-:Y:S01]  /*1ec50*/  UMOV UR6, 0x0 ;  /* 0x0000000000067882 */ /* 0x000fe20000000000 */
[----:B------:R-:W-:Y:S01]  /*1ec60*/  VIADD R2, R11, 0x28890 ;  /* 0x000288900b027836 */ /* 0x000fe20000000000 */
[----:B------:R-:W-:Y:S01]  /*1ec70*/  UMOV UR7, 0x12f00000 ;  /* 0x12f0000000077882 */ /* 0x000fe20000000000 */
[----:B------:R-:W-:-:S08]  /*1ec80*/  VIADD R13, R3, 0x18400 ;  /* 0x00018400030d7836 */ /* 0x000fd00000000000 */
.L_x_1984:
        /* <DEDUP_REMOVED lines=10> */
[----:B------:R-:W-:Y:S01]  /*1ed30*/  IMAD.MOV.U32 R13, RZ, RZ, 0x40 ;  /* 0x00000040ff0d7424 */ /* 0x000fe200078e00ff */
[----:B------:R-:W-:Y:S01]  /*1ed40*/  PLOP3.LUT P0, PT, PT, PT, PT, 0x80, 0x0 ;  /* 0x000000000000781c */ /* 0x000fe20003f0f070 */
[----:B------:R-:W-:Y:S01]  /*1ed50*/  VIADD R3, R3, 0x1c400 ;  /* 0x0001c40003037836 */ /* 0x000fe20000000000 */
[----:B------:R-:W-:Y:S01]  /*1ed60*/  UMOV UR6, 0x0 ;  /* 0x0000000000067882 */ /* 0x000fe20000000000 */
[----:B------:R-:W-:Y:S01]  /*1ed70*/  UMOV UR7, 0x12f00000 ;  /* 0x12f0000000077882 */ /* 0x000fe20000000000 */
[----:B------:R-:W-:-:S15]  /*1ed80*/  R2UR UR10, R13 ;  /* 0x000000000d0a72ca */ /* 0x000fde00000e0000 */
.L_x_1985:
        /* <DEDUP_REMOVED lines=13> */
.L_x_2209:
[----:B------:R-:W-:Y:S05]  /*1ee60*/  BSYNC B2 ;  /* 0x0000000000027941 */ /* 0x000fea0003800000 */
.L_x_1986:
        /* <DEDUP_REMOVED lines=11> */
.L_x_1989:
[----:B------:R-:W-:Y:S05]  /*1ef20*/  BSYNC B2 ;  /* 0x0000000000027941 */ /* 0x000fea0003800000 */
.L_x_1988:
[----:B------:R-:W-:Y:S01]  /*1ef30*/  R2UR UR10, R15 ;  /* 0x000000000f0a72ca */ /* 0x000fe200000e0000 */
[----:B------:R-:W-:Y:S01]  /*1ef40*/  IMAD R12, R12, 0x2, R22 ;  /* 0x000000020c0c7824 */ /* 0x000fe200078e0216 */
[----:B------:R-:W-:Y:S01]  /*1ef50*/  R2UR UR6, R2 ;  /* 0x00000000020672ca */ /* 0x000fe200000e0000 */
[----:B------:R-:W-:Y:S01]  /*1ef60*/  UIADD3 UR4, UP0, UR40, 0x670, URZ ;  /* 0x0000067028047890 */ /* 0x000fe2000ff1e03f */
[----:B------:R-:W-:Y:S01]  /*1ef70*/  R2UR UR7, R3 ;  /* 0x00000000030772ca */ /* 0x000fe200000e0000 */
[----:B01----:R-:W-:Y:S01]  /*1ef80*/  VIADD R11, R11, 0x288b0 ;  /* 0x000288b00b0b7836 */ /* 0x003fe20000000000 */
[----:B------:R-:W-:Y:S01]  /*1ef90*/  PLOP3.LUT P0, PT, PT, PT, PT, 0x80, 0x0 ;  /* 0x000000000000781c */ /* 0x000fe20003f0f070 */
[----:B------:R-:W-:Y:S01]  /*1efa0*/  VIADD R14, R12, 0x400 ;  /* 0x000004000c0e7836 */ /* 0x000fe20000000000 */
[----:B------:R-:W-:-:S12]  /*1efb0*/  UIADD3.X UR5, URZ, UR41, URZ, UP0, !UPT ;  /* 0x000000293f057290 */ /* 0x000fd800087fe43f */
.L_x_1990:
        /* <DEDUP_REMOVED lines=15> */
.L_x_1991:
        /* <DEDUP_REMOVED lines=10> */
.L_x_1979:
[----:B------:R-:W-:Y:S05]  /*1f150*/  BSYNC B1 ;  /* 0x0000000000017941 */ /* 0x000fea0003800000 */
.L_x_1978:
        /* <DEDUP_REMOVED lines=9> */
.L_x_2006:
[----:B------:R-:W-:Y:S05]  /*1f1f0*/  YIELD ;  /* 0x0000000000007946 */ /* 0x000fea0003800000 */
[----:B------:R-:W-:Y:S04]  /*1f200*/  BSSY B1, `(.L_x_1992) ;  /* 0x000006b000017945 */ /* 0x000fe80003800000 */
[----:B------:R-:W-:Y:S05]  /*1f210*/  @!P6 BRA `(.L_x_1993) ;  /* 0x0000000400a4e947 */ /* 0x000fea0003800000 */
[----:B------:R-:W-:Y:S01]  /*1f220*/  IMAD R12, R26, 0x8, R22 ;  /* 0x000000081a0c7824 */ /* 0x000fe200078e0216 */
[----:B------:R-:W-:Y:S01]  /*1f230*/  SHF.L.U32 R2, R29, 0x1f, RZ ;  /* 0x0000001f1d027819 */ /* 0x000fe200000006ff */
[----:B0-----:R-:W0:Y:S01]  /*1f240*/  S2R R3, SR_TID.X ;  /* 0x0000000000037919 */ /* 0x001e220000002100 */
[----:B------:R-:W-:Y:S02]  /*1f250*/  BSSY B2, `(.L_x_1994) ;  /* 0x0000005000027945 */ /* 0x000fe40003800000 */
[----:B------:R-:W1:Y:S01]  /*1f260*/  SYNCS.PHASECHK.TRANS64.TRYWAIT P1, [R12+URZ+0x288a0], R2 ;  /* 0x0288a0020c0075a7 */ /* 0x000e62000802017f */
[----:B0-----:R-:W-:-:S04]  /*1f270*/  LOP3.LUT R3, R3, 0x7f, RZ, 0xc0, !PT ;  /* 0x0000007f03037812 */ /* 0x001fc800078ec0ff */
[----:B------:R-:W-:Y:S01]  /*1f280*/  ISETP.NE.AND P2, PT, R3, RZ, PT ;  /* 0x000000ff0300720c */ /* 0x000fe20003f45270 */
[----:B-1----:R-:W-:-:S12]  /*1f290*/  @!P1 BRA `(.L_x_1995) ;  /* 0x0000007c00a49947 */ /* 0x002fd80003800000 */
.L_x_2210:
[----:B------:R-:W-:Y:S05]  /*1f2a0*/  BSYNC B2 ;  /* 0x0000000000027941 */ /* 0x000fea0003800000 */
.L_x_1994:
        /* <DEDUP_REMOVED lines=9> */
.L_x_1997:
[----:B------:R-:W-:Y:S05]  /*1f340*/  BSYNC B2 ;  /* 0x0000000000027941 */ /* 0x000fea0003800000 */
.L_x_1996:
[----:B------:R-:W-:Y:S01]  /*1f350*/  IMAD.MOV.U32 R11, RZ, RZ, RZ ;  /* 0x000000ffff0b7224 */ /* 0x000fe200078e00ff */
[----:B------:R-:W-:Y:S01]  /*1f360*/  UIADD3 UR4, UP0, UR40, 0x570, URZ ;  /* 0x0000057028047890 */ /* 0x000fe2000ff1e03f */
[----:B------:R-:W-:Y:S01]  /*1f370*/  IMAD R10, R26, 0x8000, R22 ;  /* 0x000080001a0a7824 */ /* 0x000fe200078e0216 */
[----:B------:R-:W-:Y:S01]  /*1f380*/  PLOP3.LUT P1, PT, PT, PT, PT, 0x80, 0x0 ;  /* 0x000000000000781c */ /* 0x000fe20003f2f070 */
[----:B------:R-:W-:Y:S01]  /*1f390*/  IMAD R6, R13, 0x80, R0 ;  /* 0x000000800d067824 */ /* 0x000fe200078e0200 */
[----:B------:R-:W-:Y:S01]  /*1f3a0*/  R2UR UR10, R11 ;  /* 0x000000000b0a72ca */ /* 0x000fe200000e0000 */
[----:B------:R-:W-:Y:S01]  /*1f3b0*/  VIADD R3, R12, 0x28890 ;  /* 0x000288900c037836 */ /* 0x000fe20000000000 */
[----:B------:R-:W-:Y:S01]  /*1f3c0*/  UIADD3.X UR5, URZ, UR41, URZ, UP0, !UPT ;  /* 0x000000293f057290 */ /* 0x000fe200087fe43f */
[----:B------:R-:W-:Y:S01]  /*1f3d0*/  VIADD R14, R10, 0x18400 ;  /* 0x000184000a0e7836 */ /* 0x000fe20000000000 */
[----:B------:R-:W-:Y:S01]  /*1f3e0*/  UMOV UR6, 0x0 ;  /* 0x0000000000067882 */ /* 0x000fe20000000000 */
[----:B------:R-:W-:-:S10]  /*1f3f0*/  UMOV UR7, 0x12f00000 ;  /* 0x12f0000000077882 */ /* 0x000fd40000000000 */
.L_x_1998:
        /* <DEDUP_REMOVED lines=16> */
.L_x_1999:
        /* <DEDUP_REMOVED lines=13> */
.L_x_2211:
[----:B------:R-:W-:Y:S05]  /*1f5d0*/  BSYNC B2 ;  /* 0x0000000000027941 */ /* 0x000fea0003800000 */
.L_x_2000:
[----:B------:R-:W-:Y:S01]  /*1f5e0*/  BSSY B2, `(.L_x_2002) ;  /* 0x000000b000027945 */ /* 0x000fe20003800000 */
[----:B01----:R-:W-:Y:S02]  /*1f5f0*/  IMAD.MOV.U32 R2, RZ, RZ, 0x0 ;  /* 0x00000000ff027424 */ /* 0x003fe400078e00ff */
[----:B------:R-:W-:Y:S01]  /*1f600*/  IMAD.MOV.U32 R3, RZ, RZ, 0x12f00000 ;  /* 0x12f00000ff037424 */ /* 0x000fe200078e00ff */
[----:B------:R-:W-:Y:S06]  /*1f610*/  @P2 BRA `(.L_x_2003) ;  /* 0x00000000001c2947 */ /* 0x000fec0003800000 */
[----:B------:R-:W0:Y:S01]  /*1f620*/  S2R R17, SR_TID.X ;  /* 0x0000000000117919 */ /* 0x000e220000002100 */
[----:B------:R-:W-:-:S04]  /*1f630*/  IMAD.MOV.U32 R15, RZ, RZ, 0x8000 ;  /* 0x00008000ff0f7424 */ /* 0x000fc800078e00ff */
[----:B------:R1:W-:Y:S01]  /*1f640*/  SYNCS.ARRIVE.TRANS64 RZ, [R12+URZ+0x288b0], R15 ;  /* 0x0288b00f0cff79a7 */ /* 0x0003e2000800003f */
[----:B0-----:R-:W-:-:S04]  /*1f650*/  LOP3.LUT R17, R17, 0x1f, RZ, 0xc0, !PT ;  /* 0x0000001f11117812 */ /* 0x001fc800078ec0ff */
[----:B------:R-:W-:-:S13]  /*1f660*/  ISETP.NE.AND P1, PT, R17, RZ, PT ;  /* 0x000000ff1100720c */ /* 0x000fda0003f25270 */
[----:B-1----:R-:W-:Y:S05]  /*1f670*/  @!P1 BRA `(.L_x_2003) ;  /* 0x0000000000049947 */ /* 0x002fea0003800000 */
[----:B------:R-:W-:Y:S01]  /*1f680*/  BPT.TRAP 0x1 ;  /* 0x000000040000795c */ /* 0x000fe20000300000 */
.L_x_2003:
[----:B------:R-:W-:Y:S05]  /*1f690*/  BSYNC B2 ;  /* 0x0000000000027941 */ /* 0x000fea0003800000 */
.L_x_2002:
[----:B------:R-:W-:Y:S01]  /*1f6a0*/  R2UR UR6, R2 ;  /* 0x00000000020672ca */ /* 0x000fe200000e0000 */
[----:B------:R-:W-:Y:S01]  /*1f6b0*/  UIADD3 UR4, UP0, UR40, 0x670, URZ ;  /* 0x0000067028047890 */ /* 0x000fe2000ff1e03f */
[----:B------:R-:W-:Y:S01]  /*1f6c0*/  R2UR UR7, R3 ;  /* 0x00000000030772ca */ /* 0x000fe200000e0000 */
[----:B------:R-:W-:Y:S01]  /*1f6d0*/  VIADD R12, R12, 0x288b0 ;  /* 0x000288b00c0c7836 */ /* 0x000fe20000000000 */
[----:B------:R-:W-:Y:S01]  /*1f6e0*/  R2UR UR10, R11 ;  /* 0x000000000b0a72ca */ /* 0x000fe200000e0000 */
[----:B------:R-:W-:Y:S01]  /*1f6f0*/  VIADD R11, R10, 0x400 ;  /* 0x000004000a0b7836 */ /* 0x000fe20000000000 */
[----:B------:R-:W-:Y:S01]  /*1f700*/  PLOP3.LUT P1, PT, PT, PT, PT, 0x80, 0x0 ;  /* 0x000000000000781c */ /* 0x000fe20003f2f070 */
[----:B------:R-:W-:-:S12]  /*1f710*/  UIADD3.X UR5, URZ, UR41, URZ, UP0, !UPT ;  /* 0x000000293f057290 */ /* 0x000fd800087fe43f */
.L_x_2004:
        /* <DEDUP_REMOVED lines=15> */
.L_x_2005:
        /* <DEDUP_REMOVED lines=10> */
.L_x_1993:
[----:B------:R-:W-:Y:S05]  /*1f8b0*/  BSYNC B1 ;  /* 0x0000000000017941 */ /* 0x000fea0003800000 */
.L_x_1992:
[C---:B------:R-:W-:Y:S01]  /*1f8c0*/  ISETP.GT.AND P2, PT, R13.reuse, R5, PT ;  /* 0x000000050d00720c */ /* 0x040fe20003f44270 */
[----:B------:R-:W-:Y:S02]  /*1f8d0*/  VIADD R26, R26, 0x1 ;  /* 0x000000011a1a7836 */ /* 0x000fe40000000000 */
[----:B------:R-:W-:-:S03]  /*1f8e0*/  VIADD R13, R13, 0xffffffff ;  /* 0xffffffff0d0d7836 */ /* 0x000fc60000000000 */
[----:B------:R-:W-:-:S04]  /*1f8f0*/  ISETP.NE.AND P1, PT, R26, 0x2, PT ;  /* 0x000000021a00780c */ /* 0x000fc80003f25270 */
[----:B------:R-:W-:Y:S02]  /*1f900*/  SEL R2, RZ, 0x1, P1 ;  /* 0x00000001ff027807 */ /* 0x000fe40000800000 */
[----:B------:R-:W-:Y:S02]  /*1f910*/  SEL R26, R26, RZ, P1 ;  /* 0x000000ff1a1a7207 */ /* 0x000fe40000800000 */
[----:B------:R-:W-:Y:S01]  /*1f920*/  LOP3.LUT R29, R29, R2, RZ, 0x3c, !PT ;  /* 0x000000021d1d7212 */ /* 0x000fe200078e3cff */
[----:B------:R-:W-:Y:S06]  /*1f930*/  @P2 BRA `(.L_x_2006) ;  /* 0xfffffff8002c2947 */ /* 0x000fec000383ffff */
.L_x_1972:
[----:B------:R-:W-:Y:S05]  /*1f940*/  BSYNC B0 ;  /* 0x0000000000007941 */ /* 0x000fea0003800000 */
.L_x_1971:
[----:B------:R-:W1:Y:S01]  /*1f950*/  LDC R0, c[0x0][0x448] ;  /* 0x00011200ff007b82 */ /* 0x000e620000000800 */
[----:B------:R-:W-:Y:S01]  /*1f960*/  VIADD R5, R27, 0x7f ;  /* 0x0000007f1b057836 */ /* 0x000fe20000000000 */
[----:B------:R-:W-:Y:S06]  /*1f970*/  @!P0 WARPSYNC.ALL ;  /* 0x0000000000008948 */ /* 0x000fec0003800000 */
[----:B0-----:R-:W0:Y:S08]  /*1f980*/  LDC.64 R2, c[0x0][0x9e0] ;  /* 0x00027800ff027b82 */ /* 0x001e300000000a00 */
[----:B------:R-:W-:Y:S01]  /*1f990*/  @!P0 BAR.SYNC.DEFER_BLOCKING 0xc, 0x180 ;  /* 0x0306000000008b1d */ /* 0x000fe20000010000 */
[----:B-1----:R-:W-:-:S02]  /*1f9a0*/  ISETP.NE.AND P1, PT, R0, 0x1, PT ;  /* 0x000000010000780c */ /* 0x002fc40003f25270 */
[----:B0-----:R-:W-:-:S11]  /*1f9b0*/  ISETP.GE.AND P2, PT, R3, 0x1, PT ;  /* 0x000000010300780c */ /* 0x001fd60003f46270 */
[----:B------:R-:W0:Y:S08]  /*1f9c0*/  @P1 LDC R0, c[0x0][0x44c] ;  /* 0x00011300ff001b82 */ /* 0x000e300000000800 */
[----:B------:R-:W1:Y:S01]  /*1f9d0*/  @P1 LDC R11, c[0x0][0x450] ;  /* 0x00011400ff0b1b82 */ /* 0x000e620000000800 */
[----:B0-----:R-:W-:-:S05]  /*1f9e0*/  @P1 IMAD.HI.U32 R0, R5, R0, RZ ;  /* 0x0000000005001227 */ /* 0x001fca00078e00ff */
[----:B-1----:R-:W-:-:S05]  /*1f9f0*/  @P1 SHF.R.U32.HI R5, RZ, R11, R0 ;  /* 0x0000000bff051219 */ /* 0x002fca0000011600 */
        /* <DEDUP_REMOVED lines=14> */
.L_x_2009:
[----:B------:R-:W-:-:S13]  /*1fae0*/  ISETP.NE.AND P0, PT, R3, 0x1, PT ;  /* 0x000000010300780c */ /* 0x000fda0003f05270 */
[----:B------:R-:W0:Y:S02]  /*1faf0*/  @P0 LDC.64 R4, c[0x0][0x9e8] ;  /* 0x00027a00ff040b82 */ /* 0x000e240000000a00 */
[----:B0-----:R-:W-:-:S05]  /*1fb00*/  @P0 IMAD.HI.U32 R4, R0, R4, RZ ;  /* 0x0000000400040227 */ /* 0x001fca00078e00ff */
[----:B------:R-:W-:-:S07]  /*1fb10*/  @P0 SHF.R.U32.HI R0, RZ, R5, R4 ;  /* 0x00000005ff000219 */ /* 0x000fce0000011604 */
.L_x_2010:
[----:B------:R-:W-:Y:S05]  /*1fb20*/  BSYNC B0 ;  /* 0x0000000000007941 */ /* 0x000fea0003800000 */
.L_x_2008:
[----:B------:R-:W-:-:S05]  /*1fb30*/  IMAD R5, R0, R3, R3 ;  /* 0x0000000300057224 */ /* 0x000fca00078e0203 */
[----:B------:R-:W-:-:S07]  /*1fb40*/  VIMNMX R2, R2, R5, PT ;  /* 0x0000000502027248 */ /* 0x000fce0003fe0100 */
.L_x_2007:
[----:B------:R-:W0:Y:S01]  /*1fb50*/  @P1 LDC R0, c[0x0][0x44c] ;  /* 0x00011300ff001b82 */ /* 0x000e220000000800 */
[----:B------:R-:W-:Y:S01]  /*1fb60*/  VIADD R2, R2, 0x7f ;  /* 0x0000007f02027836 */ /* 0x000fe20000000000 */
[----:B------:R-:W-:-:S04]  /*1fb70*/  ULDC UR4, c[0x0][0x9dc] ;  /* 0x0002770000047ab9 */ /* 0x000fc80000000800 */
[----:B------:R-:W-:Y:S02]  /*1fb80*/  SHF.R.S32.HI R5, RZ, 0x1f, R2 ;  /* 0x0000001fff057819 */ /* 0x000fe40000011402 */
[----:B------:R-:W1:Y:S02]  /*1fb90*/  @P1 LDC R11, c[0x0][0x450] ;  /* 0x00011400ff0b1b82 */ /* 0x000e640000000800 */
[----:B------:R-:W-:Y:S01]  /*1fba0*/  LEA.HI R5, R5, R2, RZ, 0x7 ;  /* 0x0000000205057211 */ /* 0x000fe200078f38ff */
[----:B------:R-:W-:Y:S02]  /*1fbb0*/  IMAD.MOV.U32 R2, RZ, RZ, R27 ;  /* 0x000000ffff027224 */ /* 0x000fe400078e001b */
[----:B0-----:R-:W-:-:S05]  /*1fbc0*/  @P1 IMAD.HI.U32 R0, R27, R0, RZ ;  /* 0x000000001b001227 */ /* 0x001fca00078e00ff */
[----:B-1----:R-:W-:Y:S02]  /*1fbd0*/  @P1 SHF.R.U32.HI R2, RZ, R11, R0 ;  /* 0x0000000bff021219 */ /* 0x002fe40000011600 */
[----:B------:R-:W-:-:S03]  /*1fbe0*/  SHF.R.S32.HI R0, RZ, 0x7, R5 ;  /* 0x00000007ff007819 */ /* 0x000fc60000011405 */
[----:B------:R-:W-:Y:S01]  /*1fbf0*/  IMAD.IADD R7, R7, 0x1, R2 ;  /* 0x0000000107077824 */ /* 0x000fe200078e0202 */
[----:B------:R-:W-:-:S03]  /*1fc00*/  VIMNMX R23, R9, R0, PT ;  /* 0x0000000009177248 */ /* 0x000fc60003fe0100 */
[----:B------:R-:W-:Y:S02]  /*1fc10*/  VIADD R0, R7, -UR4 ;  /* 0x8000000407007c36 */ /* 0x000fe40008000000 */
        /* <DEDUP_REMOVED lines=12> */
.L_x_2013:
[----:B------:R-:W-:-:S13]  /*1fce0*/  ISETP.NE.AND P0, PT, R3, 0x1, PT ;  /* 0x000000010300780c */ /* 0x000fda0003f05270 */
[----:B------:R-:W1:Y:S02]  /*1fcf0*/  @P0 LDC.64 R4, c[0x0][0x9e8] ;  /* 0x00027a00ff040b82 */ /* 0x000e640000000a00 */
[----:B-1----:R-:W-:-:S05]  /*1fd00*/  @P0 IMAD.HI.U32 R4, R7, R4, RZ ;  /* 0x0000000407040227 */ /* 0x002fca00078e00ff */
[----:B------:R-:W-:-:S07]  /*1fd10*/  @P0 SHF.R.U32.HI R7, RZ, R5, R4 ;  /* 0x00000005ff070219 */ /* 0x000fce0000011604 */
.L_x_2014:
[----:B------:R-:W-:Y:S05]  /*1fd20*/  BSYNC B0 ;  /* 0x0000000000007941 */ /* 0x000fea0003800000 */
.L_x_2012:
[----:B------:R-:W-:-:S05]  /*1fd30*/  IMAD R3, R7, R3, RZ ;  /* 0x0000000307037224 */ /* 0x000fca00078e02ff */
[----:B------:R-:W-:-:S07]  /*1fd40*/  VIMNMX R0, R0, R3, !PT ;  /* 0x0000000300007248 */ /* 0x000fce0007fe0100 */
.L_x_2011:
[----:B------:R-:W-:Y:S01]  /*1fd50*/  SHF.R.S32.HI R3, RZ, 0x1f, R0 ;  /* 0x0000001fff037819 */ /* 0x000fe20000011400 */
[----:B------:R-:W-:Y:S03]  /*1fd60*/  BSSY B7, `(.L_x_2015) ;  /* 0x0000382000077945 */ /* 0x000fe60003800000 */
[----:B------:R-:W-:-:S04]  /*1fd70*/  LEA.HI R3, R3, R0, RZ, 0x7 ;  /* 0x0000000003037211 */ /* 0x000fc800078f38ff */
[----:B------:R-:W-:-:S04]  /*1fd80*/  SHF.R.S32.HI R3, RZ, 0x7, R3 ;  /* 0x00000007ff037819 */ /* 0x000fc80000011403 */
[----:B------:R-:W-:-:S04]  /*1fd90*/  VIMNMX R2, RZ, R3, !PT ;  /* 0x00000003ff027248 */ /* 0x000fc80007fe0100 */
[----:B------:R-:W-:Y:S01]  /*1fda0*/  ISETP.GT.AND P0, PT, R23, R2, PT ;  /* 0x000000021700720c */ /* 0x000fe20003f04270 */
[----:B------:R1:W-:-:S12]  /*1fdb0*/  STL [R1], R2 ;  /* 0x0000000201007387 */ /* 0x0003d80000100800 */
[----:B-1----:R-:W-:Y:S05]  /*1fdc0*/  @P0 BRA `(.L_x_2016) ;  /* 0x0000000000440947 */ /* 0x002fea0003800000 */
[----:B------:R-:W1:Y:S02]  /*1fdd0*/  S2R R2, SR_TID.X ;  /* 0x0000000000027919 */ /* 0x000e640000002100 */
[----:B-1----:R-:W-:-:S04]  /*1fde0*/  LOP3.LUT R2, R2, 0x7f, RZ, 0xc0, !PT ;  /* 0x0000007f02027812 */ /* 0x002fc800078ec0ff */
[----:B------:R-:W-:-:S13]  /*1fdf0*/  ISETP.NE.AND P0, PT, R2, RZ, PT ;  /* 0x000000ff0200720c */ /* 0x000fda0003f05270 */
[----:B------:R-:W-:Y:S05]  /*1fe00*/  @P0 BRA `(.L_x_2017) ;  /* 0x0000003400dc0947 */ /* 0x000fea0003800000 */
[----:B------:R-:W1:Y:S01]  /*1fe10*/  S2R R5, SR_LANEID ;  /* 0x0000000000057919 */ /* 0x000e620000000000 */
[----:B------:R-:W-:Y:S01]  /*1fe20*/  VOTEU.ANY UR4, UPT, PT ;  /* 0x0000000000047886 */ /* 0x000fe200038e0100 */
[----:B------:R-:W2:Y:S01]  /*1fe30*/  LDC.64 R2, c[0x0][0xc60] ;  /* 0x00031800ff027b82 */ /* 0x000ea20000000a00 */
[----:B------:R-:W1:Y:S02]  /*1fe40*/  FLO.U32 R0, UR4 ;  /* 0x0000000400007d00 */ /* 0x000e6400080e0000 */
[----:B-1----:R-:W-:-:S06]  /*1fe50*/  ISETP.EQ.U32.AND P0, PT, R0, R5, PT ;  /* 0x000000050000720c */ /* 0x002fcc0003f02070 */
[----:B------:R-:W2:Y:S07]  /*1fe60*/  POPC R5, UR4 ;  /* 0x0000000400057d09 */ /* 0x000eae0008000000 */
[----:B--2---:R-:W2:Y:S01]  /*1fe70*/  @P0 ATOMG.E.ADD.STRONG.GPU PT, R3, desc[UR54][R2.64], R5 ;  /* 0x00000005020309a8 */ /* 0x004ea200081ee1f6 */
[----:B------:R-:W1:Y:S02]  /*1fe80*/  S2R R4, SR_LTMASK ;  /* 0x0000000000047919 */ /* 0x000e640000003900 */
[----:B-1----:R-:W-:-:S04]  /*1fe90*/  LOP3.LUT R4, R4, UR4, RZ, 0xc0, !PT ;  /* 0x0000000404047c12 */ /* 0x002fc8000f8ec0ff */
[----:B------:R-:W1:Y:S01]  /*1fea0*/  POPC R7, R4 ;  /* 0x0000000400077309 */ /* 0x000e620000000000 */
[----:B--2---:R-:W1:Y:S02]  /*1feb0*/  SHFL.IDX PT, R0, R3, R0, 0x1f ;  /* 0x00001f0003007589 */ /* 0x004e6400000e0000 */
[----:B-1----:R-:W-:Y:S01]  /*1fec0*/  IADD3 R16, R0, UR37, R7 ;  /* 0x0000002500107c10 */ /* 0x002fe2000fffe007 */
[----:B------:R-:W-:Y:S06]  /*1fed0*/  BRA `(.L_x_2017) ;  /* 0x0000003400a87947 */ /* 0x000fec0003800000 */
.L_x_2016:
        /* <DEDUP_REMOVED lines=20> */
.L_x_2019:
[----:B------:R-:W-:Y:S05]  /*20020*/  BSYNC B6 ;  /* 0x0000000000067941 */ /* 0x000fea0003800000 */
.L_x_2018:
        /* <DEDUP_REMOVED lines=20> */
.L_x_2022:
        /* <DEDUP_REMOVED lines=15> */
.L_x_2021:
[----:B------:R-:W-:Y:S05]  /*20260*/  BSYNC B6 ;  /* 0x0000000000067941 */ /* 0x000fea0003800000 */
.L_x_2020:
[----:B------:R-:W-:Y:S01]  /*20270*/  ULDC.64 UR4, c[0x0][0x9f8] ;  /* 0x00027e0000047ab9 */ /* 0x000fe20000000a00 */
[----:B------:R-:W2:Y:S01]  /*20280*/  LDL R17, [R1+0x4] ;  /* 0x0000040001117983 */ /* 0x000ea20000100800 */
[----:B------:R-:W-:Y:S01]  /*20290*/  ISETP.NE.U32.AND P0, PT, RZ, UR4, PT ;  /* 0x00000004ff007c0c */ /* 0x000fe2000bf05070 */
[----:B------:R-:W-:Y:S01]  /*202a0*/  IMAD.MOV.U32 R35, RZ, RZ, R19 ;  /* 0x000000ffff237224 */ /* 0x000fe200078e0013 */
[----:B------:R-:W1:Y:S01]  /*202b0*/  LDC R0, c[0x0][0x430] ;  /* 0x00010c00ff007b82 */ /* 0x000e620000000800 */
[----:B------:R-:W3:Y:S01]  /*202c0*/  S2R R21, SR_TID.X ;  /* 0x0000000000157919 */ /* 0x000ee20000002100 */
[----:B------:R-:W-:Y:S01]  /*202d0*/  ISETP.NE.AND.EX P0, PT, RZ, UR5, PT, P0 ;  /* 0x00000005ff007c0c */ /* 0x000fe2000bf05300 */
[----:B------:R-:W4:Y:S01]  /*202e0*/  S2R R20, SR_TID.X ;  /* 0x0000000000147919 */ /* 0x000f220000002100 */
[----:B------:R-:W-:Y:S01]  /*202f0*/  VIADD R25, R23, 0xffffffff ;  /* 0xffffffff17197836 */ /* 0x000fe20000000000 */
[----:B------:R-:W-:-:S10]  /*20300*/  ULDC UR4, c[0x0][0x2f4] ;  /* 0x0000bd0000047ab9 */ /* 0x000fd40000000800 */
[----:B------:R-:W0:Y:S01]  /*20310*/  @P0 LDC.64 R2, c[0x0][0x9f8] ;  /* 0x00027e00ff020b82 */ /* 0x000e220000000a00 */
[----:B-1----:R-:W-:Y:S01]  /*20320*/  ISETP.NE.AND P1, PT, R0, 0x1, PT ;  /* 0x000000010000780c */ /* 0x002fe20003f25270 */
[----:B------:R-:W-:Y:S02]  /*20330*/  IMAD.SHL.U32 R8, R25, 0x80, RZ ;  /* 0x0000008019087824 */ /* 0x000fe400078e00ff */
[----:B---3--:R-:W-:Y:S01]  /*20340*/  IMAD.SHL.U32 R21, R21, 0x10, RZ ;  /* 0x0000001015157824 */ /* 0x008fe200078e00ff */
[----:B----4-:R-:W-:-:S09]  /*20350*/  LOP3.LUT R20, R20, 0x7f, RZ, 0xc0, !PT ;  /* 0x0000007f14147812 */ /* 0x010fd200078ec0ff */
[----:B------:R-:W1:Y:S01]  /*20360*/  @P1 LDC R10, c[0x0][0x434] ;  /* 0x00010d00ff0a1b82 */ /* 0x000e620000000800 */
[----:B0-----:R-:W-:-:S05]  /*20370*/  @P0 IMAD.WIDE R2, R19, 0x4, R2 ;  /* 0x0000000413020825 */ /* 0x001fca00078e0202 */
[----:B------:R0:W3:Y:S01]  /*20380*/  @P0 LDG.E R35, desc[UR54][R2.64] ;  /* 0x0000003602230981 */ /* 0x0000e2000c1e1900 */
[----:B------:R-:W-:Y:S01]  /*20390*/  SHF.R.U32.HI R20, RZ, 0x3, R20 ;  /* 0x00000003ff147819 */ /* 0x000fe20000011614 */
[----:B------:R-:W4:Y:S01]  /*203a0*/  @P1 LDC R6, c[0x0][0x438] ;  /* 0x00010e00ff061b82 */ /* 0x000f220000000800 */
[----:B------:R-:W-:-:S04]  /*203b0*/  LOP3.LUT R21, R21, 0x70, RZ, 0xc0, !PT ;  /* 0x0000007015157812 */ /* 0x000fc800078ec0ff */
[----:B------:R-:W-:-:S04]  /*203c0*/  LOP3.LUT R4, R8, R20, R21, 0xfe, !PT ;  /* 0x0000001408047212 */ /* 0x000fc800078efe15 */
[----:B------:R-:W-:-:S13]  /*203d0*/  ISETP.GE.AND P0, PT, R4, R37, PT ;  /* 0x000000250400720c */ /* 0x000fda0003f06270 */
[----:B0-----:R-:W0:Y:S01]  /*203e0*/  @!P0 LDC.64 R2, c[0x0][0x428] ;  /* 0x00010a00ff028b82 */ /* 0x001e220000000a00 */
[----:B------:R-:W-:Y:S01]  /*203f0*/  LOP3.LUT R32, R32, 0xfffffffb, RZ, 0xc0, !PT ;  /* 0xfffffffb20207812 */ /* 0x000fe200078ec0ff */
[----:B------:R-:W-:Y:S01]  /*20400*/  UMOV UR5, 0xffffffff ;  /* 0xffffffff00057882 */ /* 0x000fe20000000000 */
[----:B--2---:R-:W-:-:S04]  /*20410*/  IMAD.IADD R5, R4, 0x1, R17 ;  /* 0x0000000104057824 */ /* 0x004fc800078e0211 */
[----:B-1----:R-:W-:-:S04]  /*20420*/  @P1 IMAD.HI.U32 R7, R5, R10, RZ ;  /* 0x0000000a05071227 */ /* 0x002fc800078e00ff */
[----:B------:R-:W-:Y:S01]  /*20430*/  IMAD.MOV.U32 R4, RZ, RZ, R5 ;  /* 0x000000ffff047224 */ /* 0x000fe200078e0005 */
[----:B----4-:R-:W-:-:S05]  /*20440*/  @P1 SHF.R.U32.HI R4, RZ, R6, R7 ;  /* 0x00000006ff041219 */ /* 0x010fca0000011607 */
[----:B------:R-:W-:-:S04]  /*20450*/  IMAD.MOV R6, RZ, RZ, -R4 ;  /* 0x000000ffff067224 */ /* 0x000fc800078e0a04 */
[----:B------:R-:W-:Y:S01]  /*20460*/  IMAD R0, R0, R6, R5 ;  /* 0x0000000600007224 */ /* 0x000fe200078e0205 */
[--C-:B------:R-:W-:Y:S02]  /*20470*/  @!P0 SHF.R.S32.HI R5, RZ, 0x1f, R4.reuse ;  /* 0x0000001fff058819 */ /* 0x100fe40000011404 */
[----:B---3--:R-:W-:Y:S01]  /*20480*/  SHF.R.S32.HI R9, RZ, 0x1f, R35 ;  /* 0x0000001fff097819 */ /* 0x008fe20000011423 */
[----:B0-----:R-:W-:-:S04]  /*20490*/  @!P0 IMAD.WIDE.U32 R4, R35, R2, R4 ;  /* 0x0000000223048225 */ /* 0x001fc800078e0004 */
[----:B------:R-:W-:Y:S01]  /*204a0*/  @!P0 IMAD R6, R9, R2, RZ ;  /* 0x0000000209068224 */ /* 0x000fe200078e02ff */
[----:B------:R0:W-:Y:S03]  /*204b0*/  STL [R1+0x8], R9 ;  /* 0x0000080901007387 */ /* 0x0001e60000100800 */
[----:B------:R-:W-:Y:S02]  /*204c0*/  @!P0 IMAD R7, R35, R3, R6 ;  /* 0x0000000323078224 */ /* 0x000fe400078e0206 */
[----:B------:R-:W1:Y:S02]  /*204d0*/  @!P0 LDC.64 R2, c[0x0][0x418] ;  /* 0x00010600ff028b82 */ /* 0x000e640000000a00 */
[----:B------:R-:W-:Y:S02]  /*204e0*/  @!P0 IMAD.IADD R5, R5, 0x1, R7 ;  /* 0x0000000105058824 */ /* 0x000fe400078e0207 */
[----:B0-----:R-:W-:-:S05]  /*204f0*/  IMAD.U32 R9, RZ, RZ, UR38 ;  /* 0x00000026ff097e24 */ /* 0x001fca000f8e00ff */
[----:B------:R-:W-:Y:S02]  /*20500*/  ISETP.NE.AND P2, PT, R9, 0x3, PT ;  /* 0x000000030900780c */ /* 0x000fe40003f45270 */
[----:B-1----:R-:W-:-:S04]  /*20510*/  @!P0 LEA R2, P1, R4, R2, 0x2 ;  /* 0x0000000204028211 */ /* 0x002fc800078210ff */
        /* <DEDUP_REMOVED lines=10> */
[----:B0-----:R-:W-:Y:S06]  /*205c0*/  BRA.DIV UR5, `(.L_x_2023) ;  /* 0x0000006e05007947 */ /* 0x001fec000b800000 */
.L_x_2214:
[----:B------:R-:W-:Y:S01]  /*205d0*/  SHF.R.S32.HI R34, RZ, 0x1f, R18 ;  /* 0x0000001fff227819 */ /* 0x000fe20000011412 */
[----:B------:R-:W-:Y:S06]  /*205e0*/  @!P2 BRA `(.L_x_2024) ;  /* 0x000000000004a947 */ /* 0x000fec0003800000 */
[----:B------:R-:W-:Y:S01]  /*205f0*/  BPT.TRAP 0x1 ;  /* 0x000000040000795c */ /* 0x000fe20000300000 */
.L_x_2024:
        /* <DEDUP_REMOVED lines=25> */
.L_x_2215:
[----:B------:R-:W-:Y:S05]  /*20790*/  BSYNC B0 ;  /* 0x0000000000007941 */ /* 0x000fea0003800000 */
.L_x_2025:
        /* <DEDUP_REMOVED lines=107> */
.L_x_2233:
        /* <DEDUP_REMOVED lines=11> */
.L_x_2028:
        /* <DEDUP_REMOVED lines=11> */
.L_x_2029:
[----:B-1----:R1:W5:Y:S01]  /*20fb0*/  LDL.LU R3, [R1+0x10] ;  /* 0x0000100001037983 */ /* 0x0023620000300800 */
[----:B------:R1:W-:Y:S02]  /*20fc0*/  SYNCS.ARRIVE.TRANS64.A1T0 RZ, [R7+URZ+0x28830], RZ ;  /* 0x028830ff07ff79a7 */ /* 0x0003e4000810003f */
        /* <DEDUP_REMOVED lines=8> */
[----:B------:R-:W-:Y:S01]  /*21050*/  BSSY B6, `(.L_x_2030) ;  /* 0x000001e000067945 */ /* 0x000fe20003800000 */
[----:B------:R-:W-:-:S04]  /*21060*/  SHF.R.S32.HI R2, RZ, 0x1f, R19 ;  /* 0x0000001fff027819 */ /* 0x000fc80000011413 */
[----:B------:R-:W-:Y:S02]  /*21070*/  SEL R2, R2, RZ, !P0 ;  /* 0x000000ff02027207 */ /* 0x000fe40004000000 */
[----:B-----5:R-:W-:Y:S01]  /*21080*/  SHF.R.S32.HI R0, RZ, 0x1f, R3 ;  /* 0x0000001fff007819 */ /* 0x020fe20000011403 */
[----:B0-----:R-:W-:-:S04]  /*21090*/  IMAD.WIDE.U32 R4, R3, UR4, RZ ;  /* 0x0000000403047c25 */ /* 0x001fc8000f8e00ff */
[----:B------:R-:W-:Y:S01]  /*210a0*/  IMAD R0, R0, UR4, RZ ;  /* 0x0000000400007c24 */ /* 0x000fe2000f8e02ff */
[----:B------:R0:W-:Y:S03]  /*210b0*/  STL.64 [R1+0x10], R4 ;  /* 0x0000100401007387 */ /* 0x0001e60000100a00 */
[----:B------:R-:W-:-:S04]  /*210c0*/  IMAD R0, R3, UR5, R0 ;  /* 0x0000000503007c24 */ /* 0x000fc8000f8e0200 */
[----:B------:R-:W-:Y:S01]  /*210d0*/  IMAD.IADD R3, R5, 0x1, R0 ;  /* 0x0000000105037824 */ /* 0x000fe200078e0200 */
[----:B------:R-:W-:-:S04]  /*210e0*/  SEL R0, R19, RZ, !P0 ;  /* 0x000000ff13007207 */ /* 0x000fc80004000000 */
[----:B------:R0:W-:Y:S04]  /*210f0*/  STL [R1+0x24], R3 ;  /* 0x0000240301007387 */ /* 0x0001e80000100800 */
[----:B------:R0:W-:Y:S04]  /*21100*/  STL [R1+0x18], R0 ;  /* 0x0000180001007387 */ /* 0x0001e80000100800 */
[----:B------:R0:W-:Y:S01]  /*21110*/  STL [R1+0x28], R2 ;  /* 0x0000280201007387 */ /* 0x0001e20000100800 */
        /* <DEDUP_REMOVED lines=17> */
.L_x_2031:
[----:B------:R-:W-:Y:S05]  /*21230*/  BSYNC B6 ;  /* 0x0000000000067941 */ /* 0x000fea0003800000 */
.L_x_2030:
[----:B------:R-:W2:Y:S01]  /*21240*/  LDL.LU R20, [R1+0x24] ;  /* 0x0000240001147983 */ /* 0x000ea20000300800 */
[----:B------:R-:W-:Y:S01]  /*21250*/  ULDC.64 UR4, c[0x0][0x2d8] ;  /* 0x0000b60000047ab9 */ /* 0x000fe20000000a00 */
[----:B-1----:R-:W1:Y:S01]  /*21260*/  LDC R7, c[0x0][0x448] ;  /* 0x00011200ff077b82 */ /* 0x002e620000000800 */
[----:B------:R-:W-:Y:S01]  /*21270*/  ULDC.64 UR6, c[0x0][0x280] ;  /* 0x0000a00000067ab9 */ /* 0x000fe20000000a00 */
[----:B0-----:R-:W2:Y:S04]  /*21280*/  LDL.LU.64 R2, [R1+0x10] ;  /* 0x0000100001027983 */ /* 0x001ea80000300a00 */
[----:B------:R-:W3:Y:S04]  /*21290*/  LDL.LU R4, [R1+0x28] ;  /* 0x0000280001047983 */ /* 0x000ee80000300800 */
[----:B------:R-:W4:Y:S01]  /*212a0*/  LDL.LU R21, [R1+0x18] ;  /* 0x0000180001157983 */ /* 0x000f220000300800 */
[----:B------:R-:W-:-:S03]  /*212b0*/  IMAD R0, R34, UR4, RZ ;  /* 0x0000000422007c24 */ /* 0x000fc6000f8e02ff */
[----:B------:R0:W5:Y:S01]  /*212c0*/  LDL R8, [R1+0xc] ;  /* 0x00000c0001087983 */ /* 0x0001620000100800 */
[----:B------:R-:W-:Y:S01]  /*212d0*/  IMAD R0, R18, UR5, R0 ;  /* 0x0000000512007c24 */ /* 0x000fe2000f8e0200 */
[----:B-1----:R-:W-:-:S13]  /*212e0*/  ISETP.NE.AND P0, PT, R7, 0x1, PT ;  /* 0x000000010700780c */ /* 0x002fda0003f05270 */
[----:B------:R-:W1:Y:S01]  /*212f0*/  @P0 LDC R6, c[0x0][0x44c] ;  /* 0x00011300ff060b82 */ /* 0x000e620000000800 */
[----:B--2---:R-:W-:Y:S02]  /*21300*/  IMAD.MOV.U32 R3, RZ, RZ, R20 ;  /* 0x000000ffff037224 */ /* 0x004fe400078e0014 */
[----:B------:R-:W2:Y:S01]  /*21310*/  S2R R20, SR_TID.X ;  /* 0x0000000000147919 */ /* 0x000ea20000002100 */
[----:B------:R-:W-:Y:S01]  /*21320*/  IMAD.WIDE.U32 R2, R18, UR4, R2 ;  /* 0x0000000412027c25 */ /* 0x000fe2000f8e0002 */
[----:B------:R-:W-:-:S03]  /*21330*/  ULDC.64 UR4, c[0x0][0x2e0] ;  /* 0x0000b80000047ab9 */ /* 0x000fc60000000a00 */
[----:B------:R-:W-:Y:S02]  /*21340*/  IMAD.IADD R3, R3, 0x1, R0 ;  /* 0x0000000103037824 */ /* 0x000fe400078e0200 */
[----:B---3--:R-:W-:Y:S02]  /*21350*/  IMAD R0, R4, UR4, RZ ;  /* 0x0000000404007c24 */ /* 0x008fe4000f8e02ff */
[----:B----4-:R-:W-:-:S04]  /*21360*/  IMAD.WIDE.U32 R2, R21, UR4, R2 ;  /* 0x0000000415027c25 */ /* 0x010fc8000f8e0002 */
[----:B------:R-:W-:Y:S01]  /*21370*/  IMAD R0, R21, UR5, R0 ;  /* 0x0000000515007c24 */ /* 0x000fe2000f8e0200 */
[----:B------:R-:W-:Y:S01]  /*21380*/  ULDC.64 UR4, c[0x0][0x2d0] ;  /* 0x0000b40000047ab9 */ /* 0x000fe20000000a00 */
[----:B------:R-:W3:Y:S02]  /*21390*/  S2R R21, SR_TID.X ;  /* 0x0000000000157919 */ /* 0x000ee40000002100 */
[----:B------:R-:W-:Y:S02]  /*213a0*/  IMAD.IADD R3, R3, 0x1, R0 ;  /* 0x0000000103037824 */ /* 0x000fe400078e0200 */
[----:B------:R-:W4:Y:S01]  /*213b0*/  @P0 LDC R0, c[0x0][0x450] ;  /* 0x00011400ff000b82 */ /* 0x000f220000000800 */
[----:B--2---:R-:W-:-:S04]  /*213c0*/  LOP3.LUT R20, R20, 0x7f, RZ, 0xc0, !PT ;  /* 0x0000007f14147812 */ /* 0x004fc800078ec0ff */
[----:B------:R-:W-:Y:S01]  /*213d0*/  SHF.R.U32.HI R20, RZ, 0x3, R20 ;  /* 0x00000003ff147819 */ /* 0x000fe20000011614 */
[----:B---3--:R-:W-:-:S05]  /*213e0*/  IMAD.SHL.U32 R21, R21, 0x10, RZ ;  /* 0x0000001015157824 */ /* 0x008fca00078e00ff */
[----:B------:R-:W-:-:S04]  /*213f0*/  LOP3.LUT R21, R21, 0x70, RZ, 0xc0, !PT ;  /* 0x0000007015157812 */ /* 0x000fc800078ec0ff */
[----:B------:R-:W-:-:S05]  /*21400*/  LOP3.LUT R20, R20, R21, RZ, 0xfc, !PT ;  /* 0x0000001514147212 */ /* 0x000fca00078efcff */
[----:B------:R-:W-:-:S04]  /*21410*/  IMAD.IADD R5, R20, 0x1, R27 ;  /* 0x0000000114057824 */ /* 0x000fc800078e021b */
[----:B-1----:R-:W-:-:S04]  /*21420*/  @P0 IMAD.HI.U32 R6, R5, R6, RZ ;  /* 0x0000000605060227 */ /* 0x002fc800078e00ff */
[----:B------:R-:W-:Y:S01]  /*21430*/  IMAD.MOV.U32 R4, RZ, RZ, R5 ;  /* 0x000000ffff047224 */ /* 0x000fe200078e0005 */
[----:B----4-:R-:W-:Y:S01]  /*21440*/  @P0 SHF.R.U32.HI R4, RZ, R0, R6 ;  /* 0x00000000ff040219 */ /* 0x010fe20000011606 */
[----:B------:R-:W1:Y:S04]  /*21450*/  S2R R20, SR_TID.X ;  /* 0x0000000000147919 */ /* 0x000e680000002100 */
[----:B------:R-:W-:-:S04]  /*21460*/  IMAD.MOV R0, RZ, RZ, -R4 ;  /* 0x000000ffff007224 */ /* 0x000fc800078e0a04 */
[----:B------:R-:W-:Y:S01]  /*21470*/  IMAD R0, R7, R0, R5 ;  /* 0x0000000007007224 */ /* 0x000fe200078e0205 */
[----:B------:R-:W-:Y:S01]  /*21480*/  SHF.R.S32.HI R5, RZ, 0x1f, R4 ;  /* 0x0000001fff057819 */ /* 0x000fe20000011404 */
[----:B------:R-:W-:-:S04]  /*21490*/  IMAD.WIDE.U32 R2, R4, UR4, R2 ;  /* 0x0000000404027c25 */ /* 0x000fc8000f8e0002 */
[----:B------:R-:W-:-:S04]  /*214a0*/  IMAD R5, R5, UR4, RZ ;  /* 0x0000000405057c24 */ /* 0x000fc8000f8e02ff */
[----:B------:R-:W-:Y:S01]  /*214b0*/  IMAD R5, R4, UR5, R5 ;  /* 0x0000000504057c24 */ /* 0x000fe2000f8e0205 */
[----:B------:R-:W-:Y:S01]  /*214c0*/  SHF.R.S32.HI R4, RZ, 0x1f, R0 ;  /* 0x0000001fff047819 */ /* 0x000fe20000011400 */
[----:B------:R-:W-:Y:S02]  /*214d0*/  ULDC.64 UR4, c[0x0][0x2c8] ;  /* 0x0000b20000047ab9 */ /* 0x000fe40000000a00 */
[----:B------:R-:W-:Y:S02]  /*214e0*/  IMAD.IADD R3, R3, 0x1, R5 ;  /* 0x0000000103037824 */ /* 0x000fe400078e0205 */
        /* <DEDUP_REMOVED lines=9> */
[----:B-1----:R-:W-:Y:S02]  /*21580*/  LOP3.LUT R20, R20, 0x7f, RZ, 0xc0, !PT ;  /* 0x0000007f14147812 */ /* 0x002fe400078ec0ff */
[----:B------:R-:W-:Y:S02]  /*21590*/  LEA.HI.X R4, R2, UR7, R4, 0x1, P2 ;  /* 0x0000000702047c11 */ /* 0x000fe400090f0c04 */
[----:B------:R-:W-:Y:S01]  /*215a0*/  SHF.R.U32.HI R9, RZ, 0x3, R20 ;  /* 0x00000003ff097819 */ /* 0x000fe20000011614 */
[----:B0-----:R-:W-:Y:S06]  /*215b0*/  BRA.DIV UR4, `(.L_x_2032) ;  /* 0x0000006a04187947 */ /* 0x001fec000b800000 */
[----:B------:R-:W0:Y:S01]  /*215c0*/  SHFL.IDX PT, R3, R0, RZ, 0x181f ;  /* 0x00181fff00037589 */ /* 0x000e2200000e0000 */
[----:B------:R-:W-:Y:S02]  /*215d0*/  IMAD R33, R33, R7, RZ ;  /* 0x0000000721217224 */ /* 0x000fe400078e02ff */
[----:B------:R-:W-:Y:S01]  /*215e0*/  IMAD.IADD R27, R9, 0x1, R27 ;  /* 0x00000001091b7824 */ /* 0x000fe200078e021b */
[----:B------:R-:W1:Y:S03]  /*215f0*/  SHFL.IDX PT, R2, R4, RZ, 0x181f ;  /* 0x00181fff04027589 */ /* 0x000e6600000e0000 */
[C---:B------:R-:W-:Y:S01]  /*21600*/  VIADD R6, R27.reuse, 0x10 ;  /* 0x000000101b067836 */ /* 0x040fe20000000000 */
[----:B------:R-:W-:Y:S01]  /*21610*/  ISETP.GE.AND P3, PT, R27, R33, PT ;  /* 0x000000211b00720c */ /* 0x000fe20003f66270 */
[----:B------:R-:W2:-:S12]  /*21620*/  SHFL.IDX PT, R14, R0, 0x1, 0x181f ;  /* 0x00381f00000e7f89 */ /* 0x000e9800000e0000 */
[----:B0-----:R-:W-:-:S05]  /*21630*/  @!P3 LEA R5, P2, R31, R3, 0x1 ;  /* 0x000000031f05b211 */ /* 0x001fca00078408ff */
[----:B-1----:R-:W-:Y:S02]  /*21640*/  @!P3 IMAD.X R3, RZ, RZ, R2, P2 ;  /* 0x000000ffff03b224 */ /* 0x002fe400010e0602 */
[----:B------:R-:W-:-:S05]  /*21650*/  @!P3 IMAD.MOV.U32 R2, RZ, RZ, R5 ;  /* 0x000000ffff02b224 */ /* 0x000fca00078e0005 */
[----:B-----5:R-:W-:Y:S04]  /*21660*/  @!P3 LDGSTS.E.BYPASS.LTC128B.128 [R8+0x10400], desc[UR54][R2.64], !P0 ;  /* 0x104000000208bfae */ /* 0x020fe8000c101d76 */
[----:B------:R0:W-:Y:S01]  /*21670*/  @!P3 LDGSTS.E.BYPASS.LTC128B.128 [R8+0x14400], desc[UR54][R2.64+0x80], !P1 ;  /* 0x144000800208bfae */ /* 0x0001e2000c901d76 */
[----:B------:R-:W-:-:S03]  /*21680*/  ISETP.GE.AND P3, PT, R6, R33, PT ;  /* 0x000000210600720c */ /* 0x000fc60003f66270 */
[----:B0-----:R-:W0:Y:S10]  /*21690*/  SHFL.IDX PT, R2, R4, 0x1, 0x181f ;  /* 0x00381f0004027f89 */ /* 0x001e3400000e0000 */
[----:B--2---:R-:W-:-:S02]  /*216a0*/  @!P3 LEA R5, P2, R31, R14, 0x1 ;  /* 0x0000000e1f05b211 */ /* 0x004fc400078408ff */
[----:B------:R-:W1:Y:S03]  /*216b0*/  SHFL.IDX PT, R14, R0, 0x2, 0x181f ;  /* 0x00581f00000e7f89 */ /* 0x000e6600000e0000 */
[----:B0-----:R-:W-:Y:S02]  /*216c0*/  @!P3 IMAD.X R6, RZ, RZ, R2, P2 ;  /* 0x000000ffff06b224 */ /* 0x001fe400010e0602 */
[----:B------:R-:W-:Y:S02]  /*216d0*/  @!P3 IMAD.MOV.U32 R2, RZ, RZ, R5 ;  /* 0x000000ffff02b224 */ /* 0x000fe400078e0005 */
[----:B------:R-:W-:Y:S02]  /*216e0*/  @!P3 IMAD.MOV.U32 R3, RZ, RZ, R6 ;  /* 0x000000ffff03b224 */ /* 0x000fe400078e0006 */
[----:B------:R-:W-:-:S03]  /*216f0*/  VIADD R6, R27, 0x20 ;  /* 0x000000201b067836 */ /* 0x000fc60000000000 */
[----:B------:R-:W-:Y:S04]  /*21700*/  @!P3 LDGSTS.E.BYPASS.LTC128B.128 [R8+0x10c00], desc[UR54][R2.64], !P0 ;  /* 0x10c000000208bfae */ /* 0x000fe8000c101d76 */
[----:B------:R0:W-:Y:S01]  /*21710*/  @!P3 LDGSTS.E.BYPASS.LTC128B.128 [R8+0x14c00], desc[UR54][R2.64+0x80], !P1 ;  /* 0x14c000800208bfae */ /* 0x0001e2000c901d76 */
[----:B------:R-:W-:-:S03]  /*21720*/  ISETP.GE.AND P3, PT, R6, R33, PT ;  /* 0x000000210600720c */ /* 0x000fc60003f66270 */
[----:B0-----:R-:W0:Y:S10]  /*21730*/  SHFL.IDX PT, R2, R4, 0x2, 0x181f ;  /* 0x00581f0004027f89 */ /* 0x001e3400000e0000 */
[----:B-1----:R-:W-:-:S02]  /*21740*/  @!P3 LEA R5, P2, R31, R14, 0x1 ;  /* 0x0000000e1f05b211 */ /* 0x002fc400078408ff */
        /* <DEDUP_REMOVED lines=30> */
[----:B------:R-:W-:Y:S03]  /*21930*/  SHFL.IDX PT, R14, R0, 0x7, 0x181f ;  /* 0x00f81f00000e7f89 */ /* 0x000fe600000e0000 */
[----:B0-----:R-:W-:Y:S02]  /*21940*/  @!P3 IMAD.X R6, RZ, RZ, R2, P2 ;  /* 0x000000ffff06b224 */ /* 0x001fe400010e0602 */
[----:B------:R-:W-:Y:S02]  /*21950*/  @!P3 IMAD.MOV.U32 R2, RZ, RZ, R5 ;  /* 0x000000ffff02b224 */ /* 0x000fe400078e0005 */
[----:B------:R-:W-:Y:S02]  /*21960*/  @!P3 IMAD.MOV.U32 R3, RZ, RZ, R6 ;  /* 0x000000ffff03b224 */ /* 0x000fe400078e0006 */
[----:B------:R-:W-:-:S03]  /*21970*/  VIADD R6, R27, 0x60 ;  /* 0x000000601b067836 */ /* 0x000fc60000000000 */
[----:B------:R-:W-:Y:S04]  /*21980*/  @!P3 LDGSTS.E.BYPASS.LTC128B.128 [R8+0x12c00], desc[UR54][R2.64], !P0 ;  /* 0x12c000000208bfae */ /* 0x000fe8000c101d76 */
[----:B------:R0:W-:Y:S01]  /*21990*/  @!P3 LDGSTS.E.BYPASS.LTC128B.128 [R8+0x16c00], desc[UR54][R2.64+0x80], !P1 ;  /* 0x16c000800208bfae */ /* 0x0001e2000c901d76 */
[----:B------:R-:W-:-:S03]  /*219a0*/  ISETP.GE.AND P3, PT, R6, R33, PT ;  /* 0x000000210600720c */ /* 0x000fc60003f66270 */
[----:B0-----:R-:W0:Y:S04]  /*219b0*/  SHFL.IDX PT, R3, R0, 0x6, 0x181f ;  /* 0x00d81f0000037f89 */ /* 0x001e2800000e0000 */
[----:B------:R-:W1:Y:S04]  /*219c0*/  SHFL.IDX PT, R2, R4, 0x6, 0x181f ;  /* 0x00d81f0004027f89 */ /* 0x000e6800000e0000 */
[----:B------:R-:W2:Y:S02]  /*219d0*/  SHFL.IDX PT, R4, R4, 0x7, 0x181f ;  /* 0x00f81f0004047f89 */ /* 0x000ea400000e0000 */
[----:B0-----:R-:W-:-:S05]  /*219e0*/  @!P3 LEA R5, P2, R31, R3, 0x1 ;  /* 0x000000031f05b211 */ /* 0x001fca00078408ff */
[----:B-1----:R-:W-:Y:S02]  /*219f0*/  @!P3 IMAD.X R6, RZ, RZ, R2, P2 ;  /* 0x000000ffff06b224 */ /* 0x002fe400010e0602 */
[----:B------:R-:W-:Y:S02]  /*21a00*/  @!P3 IMAD.MOV.U32 R2, RZ, RZ, R5 ;  /* 0x000000ffff02b224 */ /* 0x000fe400078e0005 */
[----:B------:R-:W-:-:S05]  /*21a10*/  @!P3 IMAD.MOV.U32 R3, RZ, RZ, R6 ;  /* 0x000000ffff03b224 */ /* 0x000fca00078e0006 */
[----:B------:R0:W-:Y:S04]  /*21a20*/  @!P3 LDGSTS.E.BYPASS.LTC128B.128 [R8+0x13400], desc[UR54][R2.64], !P0 ;  /* 0x134000000208bfae */ /* 0x0001e8000c101d76 */
[----:B--2---:R0:W-:Y:S02]  /*21a30*/  @!P3 LDGSTS.E.BYPASS.LTC128B.128 [R8+0x17400], desc[UR54][R2.64+0x80], !P1 ;  /* 0x174000800208bfae */ /* 0x0041e4000c901d76 */
.L_x_2250:
[----:B------:R-:W-:Y:S01]  /*21a40*/  VIADD R0, R27, 0x70 ;  /* 0x000000701b007836 */ /* 0x000fe20000000000 */
[----:B------:R-:W-:Y:S04]  /*21a50*/  BSSY B0, `(.L_x_2033) ;  /* 0x000000a000007945 */ /* 0x000fe80003800000 */
[----:B------:R-:W-:-:S13]  /*21a60*/  ISETP.GE.AND P2, PT, R0, R33, PT ;  /* 0x000000210000720c */ /* 0x000fda0003f46270 */
[----:B------:R-:W-:Y:S05]  /*21a70*/  @P2 BRA `(.L_x_2034) ;  /* 0x00000000001c2947 */ /* 0x000fea0003800000 */
[----:B0-----:R-:W-:-:S05]  /*21a80*/  LEA R2, P2, R31, R14, 0x1 ;  /* 0x0000000e1f027211 */ /* 0x001fca00078408ff */
[----:B------:R-:W-:-:S05]  /*21a90*/  IMAD.X R3, RZ, RZ, R4, P2 ;  /* 0x000000ffff037224 */ /* 0x000fca00010e0604 */
[----:B------:R-:W-:Y:S01]  /*21aa0*/  @!PT LDS RZ, [RZ] ;  /* 0x00000000fffff984 */ /* 0x000fe20000000800 */
[----:B------:R-:W-:Y:S01]  /*21ab0*/  @!PT LDS RZ, [RZ] ;  /* 0x00000000fffff984 */ /* 0x000fe20000000800 */
[----:B------:R-:W-:Y:S01]  /*21ac0*/  @!PT LDS RZ, [RZ] ;  /* 0x00000000fffff984 */ /* 0x000fe20000000800 */
[----:B------:R1:W-:Y:S04]  /*21ad0*/  LDGSTS.E.BYPASS.LTC128B.128 [R8+0x13c00], desc[UR54][R2.64], !P0 ;  /* 0x13c0000002087fae */ /* 0x0003e8000c101d76 */
[----:B------:R1:W-:Y:S02]  /*21ae0*/  LDGSTS.E.BYPASS.LTC128B.128 [R8+0x17c00], desc[UR54][R2.64+0x80], !P1 ;  /* 0x17c0008002087fae */ /* 0x0003e4000c901d76 */
.L_x_2034:
[----:B------:R-:W-:Y:S05]  /*21af0*/  BSYNC B0 ;  /* 0x0000000000007941 */ /* 0x000fea0003800000 */
.L_x_2033:
[----:B------:R-:W-:Y:S01]  /*21b00*/  NOP ;  /* 0x0000000000007918 */ /* 0x000fe20000000000 */
[----:B------:R-:W-:-:S13]  /*21b10*/  PLOP3.LUT P0, PT, PT, PT, PT, 0x80, 0x0 ;  /* 0x000000000000781c */ /* 0x000fda0003f0f070 */
.L_x_2035:
[----:B------:R-:W-:Y:S02]  /*21b20*/  PLOP3.LUT P1, PT, P1, P0, PT, 0xa2, 0x0 ;  /* 0x000000000000781c */ /* 0x000fe40000f21472 */
[----:B------:R-:W-:-:S08]  /*21b30*/  @P0 R2UR P1, UR4, R22 ;  /* 0x00000000160402ca */ /* 0x000fd00000020000 */
[----:B------:R-:W-:-:S05]  /*21b40*/  @P0 PLOP3.LUT P0, PT, P1, PT, PT, 0x80, 0x0 ;  /* 0x000000000000081c */ /* 0x000fca0000f0f070 */
[----:B------:R-:W-:Y:S01]  /*21b50*/  @!P1 SYNCS.ARRIVE.TRANS64.RED.A0T1 RZ, [UR4+0x28800], RZ ;  /* 0x028800ffffff99a7 */ /* 0x000fe20008200404 */
[----:B------:R-:W-:Y:S07]  /*21b60*/  @!P1 ARRIVES.LDGSTSBAR.64.TRANSCNT [UR4+0x28800] ;  /* 0x02880000ff0099b0 */ /* 0x000fee0008000a84 */
[----:B------:R-:W-:Y:S05]  /*21b70*/  @P0 BRA.U.ANY `(.L_x_2035) ;  /* 0xfffffffd00e80947 */ /* 0x000fea000393ffff */
[----:B01----:R-:W2:Y:S02]  /*21b80*/  LDL.LU R2, [R1+0x20] ;  /* 0x0000200001027983 */ /* 0x003ea40000300800 */
[----:B--2---:R-:W-:-:S05]  /*21b90*/  VIADD R2, R2, 0x1 ;  /* 0x0000000102027836 */ /* 0x004fca0000000000 */
[----:B------:R0:W-:Y:S01]  /*21ba0*/  STL [R1+0x20], R2 ;  /* 0x0000200201007387 */ /* 0x0001e20000100800 */
[----:B------:R-:W-:-:S04]  /*21bb0*/  LEA.HI R0, R2, R2, RZ, 0x1 ;  /* 0x0000000202007211 */ /* 0x000fc800078f08ff */
[----:B------:R-:W-:-:S05]  /*21bc0*/  LOP3.LUT R0, R0, 0xfffffffe, RZ, 0xc0, !PT ;  /* 0xfffffffe00007812 */ /* 0x000fca00078ec0ff */
[----:B------:R-:W-:-:S05]  /*21bd0*/  IMAD.IADD R0, R2, 0x1, -R0 ;  /* 0x0000000102007824 */ /* 0x000fca00078e0a00 */
[----:B------:R-:W-:Y:S01]  /*21be0*/  SHF.L.U32 R3, R0, 0x1f, RZ ;  /* 0x0000001f00037819 */ /* 0x000fe200000006ff */
[----:B------:R-:W-:Y:S01]  /*21bf0*/  NOP ;  /* 0x0000000000007918 */ /* 0x000fe20000000000 */
[----:B------:R-:W2:Y:S01]  /*21c00*/  LDL.LU R4, [R1+0x1c] ;  /* 0x00001c0001047983 */ /* 0x000ea20000300800 */
[----:B------:R1:W-:Y:S03]  /*21c10*/  SYNCS.ARRIVE.TRANS64.A1T0 RZ, [R22+URZ+0x28800], RZ ;  /* 0x028800ff16ff79a7 */ /* 0x0003e6000810003f */
[----:B0-----:R-:W3:Y:S01]  /*21c20*/  LDL R2, [R1] ;  /* 0x0000000001027983 */ /* 0x001ee20000100800 */
[----:B------:R-:W-:Y:S01]  /*21c30*/  BSSY B0, `(.L_x_2036) ;  /* 0x0000005000007945 */ /* 0x000fe20003800000 */
[----:B------:R-:W0:Y:S01]  /*21c40*/  SYNCS.PHASECHK.TRANS64.TRYWAIT P0, [R22+URZ+0x28820], R3 ;  /* 0x02882003160075a7 */ /* 0x000e22000800017f */
[----:B--2---:R-:W-:-:S05]  /*21c50*/  VIADD R6, R4, 0xfffffffe ;  /* 0xfffffffe04067836 */ /* 0x004fca0000000000 */
[----:B---3--:R-:W-:Y:S01]  /*21c60*/  ISETP.GE.AND P1, PT, R6, R2, PT ;  /* 0x000000020600720c */ /* 0x008fe20003f26270 */
[----:B01----:R-:W-:-:S12]  /*21c70*/  @!P0 BRA `(.L_x_2037) ;  /* 0x0000006800f08947 */ /* 0x003fd80003800000 */
.L_x_2251:
[----:B------:R-:W-:Y:S05]  /*21c80*/  BSYNC B0 ;  /* 0x0000000000007941 */ /* 0x000fea0003800000 */
.L_x_2036:
        /* <DEDUP_REMOVED lines=8> */
.L_x_2052:
[----:B------:R-:W2:Y:S01]  /*21d10*/  LDL R8, [R1+0x4] ;  /* 0x0000040001087983 */ /* 0x000ea20000100800 */
[----:B------:R-:W1:Y:S03]  /*21d20*/  LDC R0, c[0x0][0x430] ;  /* 0x00010c00ff007b82 */ /* 0x000e660000000800 */
[----:B------:R-:W3:Y:S01]  /*21d30*/  LDL R7, [R1+0x8] ;  /* 0x0000080001077983 */ /* 0x000ee20000100800 */
[----:B------:R-:W-:Y:S05]  /*21d40*/  YIELD ;  /* 0x0000000000007946 */ /* 0x000fea0003800000 */
[----:B0-----:R-:W0:Y:S01]  /*21d50*/  S2R R3, SR_TID.X ;  /* 0x0000000000037919 */ /* 0x001e220000002100 */
[----:B------:R-:W-:Y:S01]  /*21d60*/  ULDC.64 UR4, c[0x0][0x428] ;  /* 0x00010a0000047ab9 */ /* 0x000fe20000000a00 */
[----:B------:R-:W4:Y:S01]  /*21d70*/  S2R R2, SR_TID.X ;  /* 0x0000000000027919 */ /* 0x000f220000002100 */
[----:B-1----:R-:W-:-:S13]  /*21d80*/  ISETP.NE.AND P0, PT, R0, 0x1, PT ;  /* 0x000000010000780c */ /* 0x002fda0003f05270 */
[----:B------:R-:W1:Y:S01]  /*21d90*/  @P0 LDC R4, c[0x0][0x434] ;  /* 0x00010d00ff040b82 */ /* 0x000e620000000800 */
[----:B0-----:R-:W-:-:S04]  /*21da0*/  LOP3.LUT R3, R3, 0x7f, RZ, 0xc0, !PT ;  /* 0x0000007f03037812 */ /* 0x001fc800078ec0ff */
[----:B------:R-:W-:Y:S01]  /*21db0*/  SHF.R.U32.HI R5, RZ, 0x3, R3 ;  /* 0x00000003ff057819 */ /* 0x000fe20000011603 */
[----:B----4-:R-:W-:Y:S02]  /*21dc0*/  IMAD.SHL.U32 R2, R2, 0x10, RZ ;  /* 0x0000001002027824 */ /* 0x010fe400078e00ff */
[----:B------:R-:W0:Y:S02]  /*21dd0*/  @P0 LDC R3, c[0x0][0x438] ;  /* 0x00010e00ff030b82 */ /* 0x000e240000000800 */
[----:B------:R-:W-:Y:S01]  /*21de0*/  IMAD R5, R6, 0x80, R5 ;  /* 0x0000008006057824 */ /* 0x000fe200078e0205 */
[----:B------:R-:W-:-:S04]  /*21df0*/  LOP3.LUT R2, R2, 0x70, RZ, 0xc0, !PT ;  /* 0x0000007002027812 */ /* 0x000fc800078ec0ff */
[----:B--2---:R-:W-:-:S05]  /*21e00*/  IADD3 R5, R2, R5, R8 ;  /* 0x0000000502057210 */ /* 0x004fca0007ffe008 */
[----:B-1----:R-:W-:-:S04]  /*21e10*/  @P0 IMAD.HI.U32 R4, R5, R4, RZ ;  /* 0x0000000405040227 */ /* 0x002fc800078e00ff */
[----:B------:R-:W-:Y:S01]  /*21e20*/  IMAD.MOV.U32 R2, RZ, RZ, R5 ;  /* 0x000000ffff027224 */ /* 0x000fe200078e0005 */
[----:B0-----:R-:W-:Y:S01]  /*21e30*/  @P0 SHF.R.U32.HI R2, RZ, R3, R4 ;  /* 0x00000003ff020219 */ /* 0x001fe20000011604 */
[----:B---3--:R-:W-:-:S04]  /*21e40*/  IMAD R4, R7, UR4, RZ ;  /* 0x0000000407047c24 */ /* 0x008fc8000f8e02ff */
[----:B------:R-:W-:-:S04]  /*21e50*/  IMAD.MOV R3, RZ, RZ, -R2 ;  /* 0x000000ffff037224 */ /* 0x000fc800078e0a02 */
[----:B------:R-:W-:Y:S01]  /*21e60*/  IMAD R0, R0, R3, R5 ;  /* 0x0000000300007224 */ /* 0x000fe200078e0205 */
[----:B------:R-:W-:Y:S01]  /*21e70*/  SHF.R.S32.HI R3, RZ, 0x1f, R2 ;  /* 0x0000001fff037819 */ /* 0x000fe20000011402 */
[C---:B------:R-:W-:Y:S02]  /*21e80*/  IMAD R5, R35.reuse, UR5, R4 ;  /* 0x0000000523057c24 */ /* 0x040fe4000f8e0204 */
[----:B------:R-:W-:Y:S01]  /*21e90*/  IMAD.WIDE.U32 R2, R35, UR4, R2 ;  /* 0x0000000423027c25 */ /* 0x000fe2000f8e0002 */
[----:B------:R-:W-:-:S03]  /*21ea0*/  ULDC.64 UR4, c[0x0][0x418] ;  /* 0x0001060000047ab9 */ /* 0x000fc60000000a00 */
[----:B------:R-:W-:Y:S01]  /*21eb0*/  IMAD.IADD R5, R5, 0x1, R3 ;  /* 0x0000000105057824 */ /* 0x000fe200078e0203 */
[----:B------:R-:W-:-:S04]  /*21ec0*/  LEA R4, P0, R2, UR4, 0x2 ;  /* 0x0000000402047c11 */ /* 0x000fc8000f8010ff */
[----:B------:R-:W-:-:S05]  /*21ed0*/  LEA.HI.X R5, R2, UR5, R5, 0x2, P0 ;  /* 0x0000000502057c11 */ /* 0x000fca00080f1405 */
[----:B------:R-:W2:Y:S01]  /*21ee0*/  LDG.E R4, desc[UR54][R4.64] ;  /* 0x0000003604047981 */ /* 0x000ea2000c1e1900 */
[----:B------:R-:W-:Y:S02]  /*21ef0*/  IMAD.U32 R7, RZ, RZ, UR38 ;  /* 0x00000026ff077e24 */ /* 0x000fe4000f8e00ff */
[----:B------:R-:W-:Y:S02]  /*21f00*/  VIADD R24, R10, 0x1 ;  /* 0x000000010a187836 */ /* 0x000fe40000000000 */
[----:B------:R-:W-:Y:S01]  /*21f10*/  IMAD.MOV.U32 R25, RZ, RZ, R6 ;  /* 0x000000ffff197224 */ /* 0x000fe200078e0006 */
[----:B------:R-:W-:Y:S02]  /*21f20*/  ISETP.NE.AND P3, PT, R7, 0x3, PT ;  /* 0x000000030700780c */ /* 0x000fe40003f65270 */
[----:B------:R-:W-:-:S04]  /*21f30*/  ISETP.NE.AND P0, PT, R24, 0x2, PT ;  /* 0x000000021800780c */ /* 0x000fc80003f05270 */
[----:B------:R-:W-:Y:S02]  /*21f40*/  SEL R3, RZ, 0x1, P0 ;  /* 0x00000001ff037807 */ /* 0x000fe40000000000 */
[----:B------:R-:W-:Y:S02]  /*21f50*/  SEL R24, R24, RZ, P0 ;  /* 0x000000ff18187207 */ /* 0x000fe40000000000 */
[----:B------:R-:W-:Y:S02]  /*21f60*/  LOP3.LUT R28, R20, R3, RZ, 0x3c, !PT ;  /* 0x00000003141c7212 */ /* 0x000fe400078e3cff */
[----:B--2---:R-:W-:Y:S01]  /*21f70*/  SHF.R.S32.HI R27, RZ, 0x1f, R4 ;  /* 0x0000001fff1b7819 */ /* 0x004fe20000011404 */
[----:B------:R-:W-:Y:S06]  /*21f80*/  @!P3 BRA `(.L_x_2040) ;  /* 0x000000000004b947 */ /* 0x000fec0003800000 */
[----:B------:R-:W-:Y:S01]  /*21f90*/  BPT.TRAP 0x1 ;  /* 0x000000040000795c */ /* 0x000fe20000300000 */
.L_x_2040:
[----:B------:R-:W-:Y:S01]  /*21fa0*/  IMAD R6, R24, 0x8, R22 ;  /* 0x0000000818067824 */ /* 0x000fe200078e0216 */
[----:B------:R-:W-:Y:S01]  /*21fb0*/  SHF.L.U32 R2, R28, 0x1f, RZ ;  /* 0x0000001f1c027819 */ /* 0x000fe200000006ff */
[----:B------:R-:W-:Y:S03]  /*21fc0*/  BSSY B1, `(.L_x_2041) ;  /* 0x0000003000017945 */ /* 0x000fe60003800000 */
[----:B------:R-:W0:Y:S02]  /*21fd0*/  SYNCS.PHASECHK.TRANS64.TRYWAIT P0, [R6+URZ+0x28840], R2 ;  /* 0x02884002060075a7 */ /* 0x000e24000800017f */
[----:B0-----:R-:W-:Y:S05]  /*21fe0*/  @!P0 BRA `(.L_x_2042) ;  /* 0x0000006800288947 */ /* 0x001fea0003800000 */
.L_x_2252:
[----:B------:R-:W-:Y:S05]  /*21ff0*/  BSYNC B1 ;  /* 0x0000000000017941 */ /* 0x000fea0003800000 */
.L_x_2041:
        /* <DEDUP_REMOVED lines=68> */
[----:B------:R-:W-:Y:S04]  /*22440*/  LDGSTS.E.BYPASS.LTC128B.128 [R8+0x1b400], desc[UR54][R2.64], !P4 ;  /* 0x1b40000002087fae */ /* 0x000fe8000e101d76 */
[----:B------:R0:W-:Y:S04]  /*22450*/  LDGSTS.E.BYPASS.LTC128B.128 [R8+0x1f400], desc[UR54][R2.64+0x80], !P3 ;  /* 0x1f40008002087fae */ /* 0x0001e8000d901d76 */
[----:B0-2---:R0:W1:Y:S02]  /*22460*/  SHFL.IDX PT, R2, R7, 0x7, 0x181f ;  /* 0x00f81f0007027f89 */ /* 0x00506400000e0000 */
.L_x_2270:
        /* <DEDUP_REMOVED lines=9> */
.L_x_2044:
        /* <DEDUP_REMOVED lines=11> */
.L_x_2045:
[----:B------:R1:W-:Y:S01]  /*225b0*/  SYNCS.ARRIVE.TRANS64.A1T0 RZ, [R6+URZ+0x28830], RZ ;  /* 0x028830ff06ff79a7 */ /* 0x0003e2000810003f */
[----:B------:R-:W-:Y:S05]  /*225c0*/  @!P4 BRA `(.L_x_2046) ;  /* 0x000000000004c947 */ /* 0x000fea0003800000 */
[----:B------:R-:W-:Y:S01]  /*225d0*/  BPT.TRAP 0x1 ;  /* 0x000000040000795c */ /* 0x000fe20000300000 */
.L_x_2046:
[----:B------:R-:W-:Y:S01]  /*225e0*/  SHF.L.U32 R2, R20, 0x1f, RZ ;  /* 0x0000001f14027819 */ /* 0x000fe200000006ff */
[----:B-1----:R-:W-:Y:S01]  /*225f0*/  IMAD R6, R10, 0x8, R22 ;  /* 0x000000080a067824 */ /* 0x002fe200078e0216 */
[----:B------:R-:W-:Y:S03]  /*22600*/  BSSY B1, `(.L_x_2047) ;  /* 0x0000003000017945 */ /* 0x000fe60003800000 */
[----:B------:R-:W1:Y:S02]  /*22610*/  SYNCS.PHASECHK.TRANS64.TRYWAIT P0, [R6+URZ+0x28860], R2 ;  /* 0x02886002060075a7 */ /* 0x000e64000800017f */
[----:B-1----:R-:W-:Y:S05]  /*22620*/  @!P0 BRA `(.L_x_2048) ;  /* 0x0000006800f88947 */ /* 0x002fea0003800000 */
.L_x_2271:
[----:B------:R-:W-:Y:S05]  /*22630*/  BSYNC B1 ;  /* 0x0000000000017941 */ /* 0x000fea0003800000 */
.L_x_2047:
        /* <DEDUP_REMOVED lines=10> */
[----:B------:R-:W1:Y:S01]  /*226e0*/  SHFL.IDX PT, R3, R23, RZ, 0x181f ;  /* 0x00181fff17037589 */ /* 0x000e6200000e0000 */
[----:B0-----:R-:W-:-:S05]  /*226f0*/  IADD3 R2, P0, R2, R5, RZ ;  /* 0x0000000502027210 */ /* 0x001fca0007f1e0ff */
[----:B-1----:R-:W-:Y:S01]  /*22700*/  IMAD.X R3, RZ, RZ, R3, P0 ;  /* 0x000000ffff037224 */ /* 0x002fe200000e0603 */
[----:B------:R-:W-:-:S13]  /*22710*/  ISETP.LT.OR P0, PT, R8, 0x1, P2 ;  /* 0x000000010800780c */ /* 0x000fda0001701670 */
[----:B------:R-:W-:Y:S01]  /*22720*/  @!PT LDS RZ, [RZ] ;  /* 0x00000000fffff984 */ /* 0x000fe20000000800 */
        /* <DEDUP_REMOVED lines=49> */
[----:B------:R-:W-:Y:S01]  /*22a40*/  LDGSTS.E.BYPASS.LTC128B.128 [R7+0x3400], desc[UR54][R2.64], !P0 ;  /* 0x0340000002077fae */ /* 0x000fe2000c101d76 */
[----:B------:R-:W-:-:S13]  /*22a50*/  ISETP.LT.OR P0, PT, R8, 0x61, P1 ;  /* 0x000000610800780c */ /* 0x000fda0000f01670 */
[----:B------:R0:W-:Y:S04]  /*22a60*/  LDGSTS.E.BYPASS.LTC128B.128 [R7+0x7400], desc[UR54][R2.64+0x80], !P0 ;  /* 0x0740008002077fae */ /* 0x0001e8000c101d76 */
[----:B0-2---:R0:W1:Y:S02]  /*22a70*/  SHFL.IDX PT, R2, R17, 0x7, 0x181f ;  /* 0x00f81f0011027f89 */ /* 0x00506400000e0000 */
.L_x_2289:
[----:B-1----:R-:W-:Y:S01]  /*22a80*/  IADD3 R2, P0, R2, R5, RZ ;  /* 0x0000000502027210 */ /* 0x002fe20007f1e0ff */
        /* <DEDUP_REMOVED lines=11> */
[----:B-1----:R-:W-:Y:S01]  /*22b40*/  IMAD.WIDE.U32 R2, R0, UR4, RZ ;  /* 0x0000000400027c25 */ /* 0x002fe2000f8e00ff */
        /* <DEDUP_REMOVED lines=13> */
[----:B0-----:R-:W-:-:S04]  /*22c20*/  LEA R17, P0, R2, UR4, 0x1 ;  /* 0x0000000402117c11 */ /* 0x001fc8000f8008ff */
[----:B------:R-:W-:Y:S02]  /*22c30*/  LEA.HI.X R23, R2, UR5, R3, 0x1, P0 ;  /* 0x0000000502177c11 */ /* 0x000fe400080f0c03 */
[----:B------:R-:W-:-:S13]  /*22c40*/  PLOP3.LUT P0, PT, PT, PT, PT, 0x80, 0x0 ;  /* 0x000000000000781c */ /* 0x000fda0003f0f070 */
.L_x_2050:
        /* <DEDUP_REMOVED lines=11> */
.L_x_2051:
[----:B------:R-:W2:Y:S01]  /*22d00*/  LDL R0, [R1] ;  /* 0x0000000001007983 */ /* 0x000ea20000100800 */
[----:B------:R0:W-:Y:S01]  /*22d10*/  SYNCS.ARRIVE.TRANS64.A1T0 RZ, [R6+URZ+0x28850], RZ ;  /* 0x028850ff06ff79a7 */ /* 0x0001e2000810003f */
[----:B------:R-:W-:Y:S02]  /*22d20*/  IMAD.MOV.U32 R10, RZ, RZ, R24 ;  /* 0x000000ffff0a7224 */ /* 0x000fe400078e0018 */
[----:B------:R-:W-:Y:S02]  /*22d30*/  IMAD.MOV.U32 R20, RZ, RZ, R28 ;  /* 0x000000ffff147224 */ /* 0x000fe400078e001c */
[----:B------:R-:W-:Y:S02]  /*22d40*/  IMAD.MOV.U32 R33, RZ, RZ, R25 ;  /* 0x000000ffff217224 */ /* 0x000fe400078e0019 */
[C---:B0-----:R-:W-:Y:S01]  /*22d50*/  VIADD R6, R25.reuse, 0xffffffff ;  /* 0xffffffff19067836 */ /* 0x041fe20000000000 */
[----:B--2---:R-:W-:-:S13]  /*22d60*/  ISETP.GT.AND P0, PT, R25, R0, PT ;  /* 0x000000001900720c */ /* 0x004fda0003f04270 */
[----:B------:R-:W-:Y:S05]  /*22d70*/  @P0 BRA `(.L_x_2052) ;  /* 0xffffffec00e40947 */ /* 0x000fea000383ffff */
.L_x_2039:
[----:B------:R-:W-:Y:S05]  /*22d80*/  BSYNC B0 ;  /* 0x0000000000007941 */ /* 0x000fea0003800000 */
.L_x_2038:
        /* <DEDUP_REMOVED lines=11> */
[----:B0-----:R-:W2:Y:S01]  /*22e40*/  @P0 ATOMG.E.ADD.STRONG.GPU PT, R3, desc[UR54][R2.64], R5 ;  /* 0x00000005020309a8 */ /* 0x001ea200081ee1f6 */
[----:B------:R-:W0:Y:S02]  /*22e50*/  S2R R4, SR_LTMASK ;  /* 0x0000000000047919 */ /* 0x000e240000003900 */
[----:B0-----:R-:W-:-:S04]  /*22e60*/  LOP3.LUT R4, R4, UR4, RZ, 0xc0, !PT ;  /* 0x0000000404047c12 */ /* 0x001fc8000f8ec0ff */
[----:B------:R-:W0:Y:S01]  /*22e70*/  POPC R7, R4 ;  /* 0x0000000400077309 */ /* 0x000e220000000000 */
[----:B--2---:R-:W0:Y:S02]  /*22e80*/  SHFL.IDX PT, R0, R3, R0, 0x1f ;  /* 0x00001f0003007589 */ /* 0x004e2400000e0000 */
[----:B0-----:R-:W-:-:S07]  /*22e90*/  IADD3 R16, R0, UR37, R7 ;  /* 0x0000002500107c10 */ /* 0x001fce000fffe007 */
.L_x_2054:
[----:B------:R-:W-:Y:S05]  /*22ea0*/  BSYNC B0 ;  /* 0x0000000000007941 */ /* 0x000fea0003800000 */
.L_x_2053:
[----:B------:R-:W-:-:S05]  /*22eb0*/  IMAD.U32 R0, RZ, RZ, UR38 ;  /* 0x00000026ff007e24 */ /* 0x000fca000f8e00ff */
[----:B------:R-:W-:-:S13]  /*22ec0*/  ISETP.NE.AND P0, PT, R0, 0x3, PT ;  /* 0x000000030000780c */ /* 0x000fda0003f05270 */
[----:B------:R-:W-:Y:S05]  /*22ed0*/  @!P0 BRA `(.L_x_2055) ;  /* 0x0000000000048947 */ /* 0x000fea0003800000 */
[----:B------:R-:W-:Y:S01]  /*22ee0*/  BPT.TRAP 0x1 ;  /* 0x000000040000795c */ /* 0x000fe20000300000 */
.L_x_2055:
[----:B------:R-:W-:Y:S01]  /*22ef0*/  IMAD R0, R24, 0x8, R22 ;  /* 0x0000000818007824 */ /* 0x000fe200078e0216 */
[----:B0-----:R-:W-:Y:S01]  /*22f00*/  SHF.L.U32 R3, R28, 0x1f, RZ ;  /* 0x0000001f1c037819 */ /* 0x001fe200000006ff */
[----:B------:R-:W-:Y:S01]  /*22f10*/  BSSY B0, `(.L_x_2056) ;  /* 0x0000004000007945 */ /* 0x000fe20003800000 */
[----:B------:R-:W-:Y:S02]  /*22f20*/  IMAD R6, R25, -0x80, R37 ;  /* 0xffffff8019067824 */ /* 0x000fe400078e0225 */
[----:B------:R-:W0:Y:S02]  /*22f30*/  SYNCS.PHASECHK.TRANS64.TRYWAIT P0, [R0+URZ+0x28860], R3 ;  /* 0x02886003000075a7 */ /* 0x000e24000800017f */
[----:B0-----:R-:W-:Y:S05]  /*22f40*/  @!P0 BRA `(.L_x_2057) ;  /* 0x0000006c00508947 */ /* 0x001fea0003800000 */
.L_x_2290:
[----:B------:R-:W-:Y:S05]  /*22f50*/  BSYNC B0 ;  /* 0x0000000000007941 */ /* 0x000fea0003800000 */
.L_x_2056:
[----:B------:R-:W1:Y:S01]  /*22f60*/  S2R R2, SR_TID.X ;  /* 0x0000000000027919 */ /* 0x000e620000002100 */
[----:B------:R-:W-:Y:S01]  /*22f70*/  UMOV UR4, 0xffffffff ;  /* 0xffffffff00047882 */ /* 0x000fe20000000000 */
[----:B------:R-:W-:Y:S01]  /*22f80*/  IMAD R9, R24, 0x4000, R36 ;  /* 0x0000400018097824 */ /* 0x000fe200078e0224 */
[----:B-1----:R-:W-:-:S04]  /*22f90*/  LOP3.LUT R2, R2, 0x7f, RZ, 0xc0, !PT ;  /* 0x0000007f02027812 */ /* 0x002fc800078ec0ff */
[----:B------:R-:W-:-:S05]  /*22fa0*/  SHF.R.U32.HI R2, RZ, 0x3, R2 ;  /* 0x00000003ff027819 */ /* 0x000fca0000011602 */
[----:B------:R-:W-:Y:S01]  /*22fb0*/  IMAD.IADD R6, R6, 0x1, -R2 ;  /* 0x0000000106067824 */ /* 0x000fe200078e0a02 */
[----:B------:R-:W-:Y:S06]  /*22fc0*/  BRA.DIV UR4, `(.L_x_2058) ;  /* 0x0000006e04447947 */ /* 0x000fec000b800000 */
[----:B------:R-:W1:Y:S01]  /*22fd0*/  SHFL.IDX PT, R14, R17, RZ, 0x181f ;  /* 0x00181fff110e7589 */ /* 0x000e6200000e0000 */
        /* <DEDUP_REMOVED lines=62> */
.L_x_2308:
        /* <DEDUP_REMOVED lines=11> */
.L_x_2059:
        /* <DEDUP_REMOVED lines=11> */
.L_x_2060:
[----:B------:R1:W-:Y:S01]  /*23520*/  SYNCS.ARRIVE.TRANS64.A1T0 RZ, [R0+URZ+0x28850], RZ ;  /* 0x028850ff00ff79a7 */ /* 0x0003e2000810003f */
[----:B------:R-:W-:-:S05]  /*23530*/  VIADD R24, R24, 0x1 ;  /* 0x0000000118187836 */ /* 0x000fca0000000000 */
[----:B------:R-:W-:-:S04]  /*23540*/  ISETP.NE.AND P0, PT, R24, 0x2, PT ;  /* 0x000000021800780c */ /* 0x000fc80003f05270 */
[----:B------:R-:W-:Y:S02]  /*23550*/  SEL R3, RZ, 0x1, P0 ;  /* 0x00000001ff037807 */ /* 0x000fe40000000000 */
[----:B------:R-:W-:Y:S02]  /*23560*/  SEL R24, R24, RZ, P0 ;  /* 0x000000ff18187207 */ /* 0x000fe40000000000 */
[----:B-1----:R-:W-:-:S07]  /*23570*/  LOP3.LUT R28, R28, R3, RZ, 0x3c, !PT ;  /* 0x000000031c1c7212 */ /* 0x002fce00078e3cff */
.L_x_2017:
[----:B------:R-:W-:Y:S05]  /*23580*/  BSYNC B7 ;  /* 0x0000000000077941 */ /* 0x000fea0003800000 */
.L_x_2015:
        /* <DEDUP_REMOVED lines=11> */
.L_x_2061:
        /* <DEDUP_REMOVED lines=14> */
[----:B------:R-:W-:Y:S01]  /*23720*/  SHFL.IDX PT, R0, R16, RZ, 0x1f ;  /* 0x00001fff10007589 */ /* 0x000fe200000e0000 */
[C---:B------:R-:W-:Y:S02]  /*23730*/  ISETP.GE.U32.AND P4, PT, R8.reuse, 0x8, PT ;  /* 0x000000080800780c */ /* 0x040fe40003f86070 */
[C---:B------:R-:W-:Y:S01]  /*23740*/  ISETP.GE.U32.AND P5, PT, R8.reuse, 0x10, PT ;  /* 0x000000100800780c */ /* 0x040fe20003fa6070 */
[----:B------:R-:W-:Y:S01]  /*23750*/  SHFL.IDX PT, R4, R16, 0x1, 0x1f ;  /* 0x00201f0010047f89 */ /* 0x000fe200000e0000 */
[----:B--2---:R-:W-:Y:S01]  /*23760*/  @!P1 IMAD.MOV.U32 R5, RZ, RZ, R2 ;  /* 0x000000ffff059224 */ /* 0x004fe200078e0002 */
[----:B------:R-:W-:-:S04]  /*23770*/  ISETP.NE.AND P1, PT, R8, RZ, PT ;  /* 0x000000ff0800720c */ /* 0x000fc80003f25270 */
        /* <DEDUP_REMOVED lines=16> */
.L_x_2318:
[----:B------:R-:W-:Y:S02]  /*23880*/  ULDC UR4, c[0x0][0xc38] ;  /* 0x00030e0000047ab9 */ /* 0x000fe40000000800 */
[----:B------:R-:W-:-:S04]  /*23890*/  IMAD.U32 R7, RZ, RZ, UR4 ;  /* 0x00000004ff077e24 */ /* 0x000fc8000f8e00ff */
[----:B--2---:R-:W-:-:S04]  /*238a0*/  IMAD R14, R14, R7, RZ ;  /* 0x000000070e0e7224 */ /* 0x004fc800078e02ff */
[----:B------:R-:W-:-:S05]  /*238b0*/  IMAD.IADD R9, R4, 0x1, R14 ;  /* 0x0000000104097824 */ /* 0x000fca00078e020e */
[----:B------:R-:W-:-:S13]  /*238c0*/  ISETP.GT.AND P6, PT, R9, R0, PT ;  /* 0x000000000900720c */ /* 0x000fda0003fc4270 */
[----:B------:R-:W-:Y:S05]  /*238d0*/  @P6 BRA `(.L_x_2064) ;  /* 0x00000000009c6947 */ /* 0x000fea0003800000 */
.L_x_2069:
        /* <DEDUP_REMOVED lines=14> */
.L_x_2067:
[----:B------:R-:W-:Y:S05]  /*239c0*/  BSYNC B0 ;  /* 0x0000000000007941 */ /* 0x000fea0003800000 */
.L_x_2066:
[----:B------:R-:W-:-:S03]  /*239d0*/  UMOV UR4, 0xffffffff ;  /* 0xffffffff00047882 */ /* 0x000fc60000000000 */
[----:B------:R-:W-:Y:S05]  /*239e0*/  BRA.DIV UR4, `(.L_x_2068) ;  /* 0x00000072045c7947 */ /* 0x000fea000b800000 */
[----:B-----5:R-:W3:Y:S02]  /*239f0*/  SHFL.UP PT, R14, R5, 0x1, RZ ;  /* 0x04200000050e7989 */ /* 0x020ee400000e00ff */
        /* <DEDUP_REMOVED lines=13> */
[----:B-1----:R-:W-:-:S05]  /*23ad0*/  IMAD.IADD R6, R4, 0x1, R7 ;  /* 0x0000000104067824 */ /* 0x002fca00078e0207 */
[----:B------:R1:W2:Y:S02]  /*23ae0*/  SHFL.IDX PT, R14, R6, 0x1f, 0x1f ;  /* 0x03e01f00060e7f89 */ /* 0x0002a400000e0000 */
.L_x_2326:
[----:B------:R-:W-:Y:S02]  /*23af0*/  ULDC UR4, c[0x0][0xc38] ;  /* 0x00030e0000047ab9 */ /* 0x000fe40000000800 */
[----:B------:R-:W-:-:S04]  /*23b00*/  IMAD.U32 R7, RZ, RZ, UR4 ;  /* 0x00000004ff077e24 */ /* 0x000fc8000f8e00ff */
[----:B--2---:R-:W-:-:S04]  /*23b10*/  IMAD R14, R14, R7, RZ ;  /* 0x000000070e0e7224 */ /* 0x004fc800078e02ff */
[----:B------:R-:W-:-:S05]  /*23b20*/  IMAD.IADD R9, R14, 0x1, R9 ;  /* 0x000000010e097824 */ /* 0x000fca00078e0209 */
[----:B------:R-:W-:-:S13]  /*23b30*/  ISETP.GT.AND P6, PT, R9, R0, PT ;  /* 0x000000000900720c */ /* 0x000fda0003fc4270 */
[----:B------:R-:W-:Y:S05]  /*23b40*/  @!P6 BRA `(.L_x_2069) ;  /* 0xfffffffc0064e947 */ /* 0x000fea000383ffff */
.L_x_2064:
        /* <DEDUP_REMOVED lines=8> */
.L_x_2330:
[----:B------:R-:W-:Y:S01]  /*23bd0*/  ISETP.NE.AND P0, PT, R2, RZ, PT ;  /* 0x000000ff0200720c */ /* 0x000fe20003f05270 */
[----:B------:R-:W-:-:S12]  /*23be0*/  IMAD.MOV.U32 R14, RZ, RZ, RZ ;  /* 0x000000ffff0e7224 */ /* 0x000fd800078e00ff */
[----:B------:R-:W-:Y:S05]  /*23bf0*/  @!P0 BRA `(.L_x_2071) ;  /* 0x0000000000108947 */ /* 0x000fea0003800000 */
[----:B------:R-:W-:Y:S01]  /*23c00*/  UMOV UR4, 0xffffffff ;  /* 0xffffffff00047882 */ /* 0x000fe20000000000 */
[----:B------:R-:W-:Y:S02]  /*23c10*/  VIADD R12, R4, 0xffffffff ;  /* 0xffffffff040c7836 */ /* 0x000fe40000000000 */
[----:B------:R-:W-:Y:S05]  /*23c20*/  BRA.DIV UR4, `(.L_x_2072) ;  /* 0x0000007204d07947 */ /* 0x000fea000b800000 */
[----:B------:R4:W0:Y:S02]  /*23c30*/  SHFL.IDX PT, R14, R6, R12, 0x1f ;  /* 0x00001f0c060e7589 */ /* 0x00082400000e0000 */
.L_x_2071:
[----:B------:R-:W5:Y:S01]  /*23c40*/  LDC.64 R2, c[0x0][0xc90] ;  /* 0x00032400ff027b82 */ /* 0x000f620000000a00 */
[----:B------:R-:W-:-:S04]  /*23c50*/  IMAD.IADD R19, R4, 0x1, R19 ;  /* 0x0000000104137824 */ /* 0x000fc800078e0213 */
[----:B-----5:R-:W-:-:S05]  /*23c60*/  IMAD.WIDE R2, R19, 0x4, R2 ;  /* 0x0000000413027825 */ /* 0x020fca00078e0202 */
[----:B-1--4-:R1:W2:Y:S01]  /*23c70*/  LDG.E R6, desc[UR54][R2.64] ;  /* 0x0000003602067981 */ /* 0x0122a2000c1e1900 */
[----:B0-----:R-:W-:Y:S02]  /*23c80*/  IMAD R16, R14, R7, R16 ;  /* 0x000000070e107224 */ /* 0x001fe400078e0210 */
[----:B-1----:R-:W-:Y:S02]  /*23c90*/  IMAD.MOV.U32 R2, RZ, RZ, RZ ;  /* 0x000000ffff027224 */ /* 0x002fe400078e00ff */
[----:B--23--:R-:W-:-:S05]  /*23ca0*/  IMAD R4, R5, R6, RZ ;  /* 0x0000000605047224 */ /* 0x00cfca00078e02ff */
[----:B------:R-:W-:-:S04]  /*23cb0*/  IABS R8, R4 ;  /* 0x0000000400087213 */ /* 0x000fc80000000000 */
[----:B------:R-:W0:Y:S08]  /*23cc0*/  I2F.RP R10, R8 ;  /* 0x00000008000a7306 */ /* 0x000e300000209400 */
[----:B0-----:R-:W0:Y:S02]  /*23cd0*/  MUFU.RCP R10, R10 ;  /* 0x0000000a000a7308 */ /* 0x001e240000001000 */
[----:B0-----:R-:W-:-:S06]  /*23ce0*/  VIADD R11, R10, 0xffffffe ;  /* 0x0ffffffe0a0b7836 */ /* 0x001fcc0000000000 */
[----:B------:R-:W0:Y:S02]  /*23cf0*/  F2I.FTZ.U32.TRUNC.NTZ R3, R11 ;  /* 0x0000000b00037305 */ /* 0x000e24000021f000 */
[----:B0-----:R-:W-:-:S04]  /*23d00*/  IMAD.MOV R9, RZ, RZ, -R3 ;  /* 0x000000ffff097224 */ /* 0x001fc800078e0a03 */
        /* <DEDUP_REMOVED lines=18> */
[----:B------:R-:W-:Y:S02]  /*23e30*/  IMAD R0, R6, R2, RZ ;  /* 0x0000000206007224 */ /* 0x000fe400078e02ff */
[----:B------:R-:W-:Y:S02]  /*23e40*/  IMAD.MOV R2, RZ, RZ, -R2 ;  /* 0x000000ffff027224 */ /* 0x000fe400078e0a02 */
[----:B------:R-:W-:Y:S02]  /*23e50*/  IMAD.MOV R3, RZ, RZ, -R0 ;  /* 0x000000ffff037224 */ /* 0x000fe400078e0a00 */
[----:B------:R-:W-:-:S03]  /*23e60*/  IMAD R9, R4, R2, R9 ;  /* 0x0000000204097224 */ /* 0x000fc600078e0209 */
[----:B------:R-:W-:-:S04]  /*23e70*/  VIADDMNMX R6, R3, R7, R6, PT ;  /* 0x0000000703067246 */ /* 0x000fc80003800106 */
[-C--:B------:R-:W-:Y:S02]  /*23e80*/  IABS R7, R6.reuse ;  /* 0x0000000600077213 */ /* 0x080fe40000000000 */
[----:B------:R-:W-:Y:S02]  /*23e90*/  IABS R4, R6 ;  /* 0x0000000600047213 */ /* 0x000fe40000000000 */
[----:B------:R-:W0:Y:S03]  /*23ea0*/  I2F.RP R8, R7 ;  /* 0x0000000700087306 */ /* 0x000e260000209400 */
[----:B------:R-:W-:-:S05]  /*23eb0*/  IMAD.MOV R4, RZ, RZ, -R4 ;  /* 0x000000ffff047224 */ /* 0x000fca00078e0a04 */
[----:B0-----:R-:W0:Y:S02]  /*23ec0*/  MUFU.RCP R8, R8 ;  /* 0x0000000800087308 */ /* 0x001e240000001000 */
[----:B0-----:R-:W-:-:S06]  /*23ed0*/  VIADD R3, R8, 0xffffffe ;  /* 0x0ffffffe08037836 */ /* 0x001fcc0000000000 */
[----:B------:R-:W0:Y:S02]  /*23ee0*/  F2I.FTZ.U32.TRUNC.NTZ R3, R3 ;  /* 0x0000000300037305 */ /* 0x000e24000021f000 */
[----:B0-----:R-:W-:-:S04]  /*23ef0*/  IMAD.MOV R2, RZ, RZ, -R3 ;  /* 0x000000ffff027224 */ /* 0x001fc800078e0a03 */
[----:B------:R-:W-:Y:S02]  /*23f00*/  IMAD R11, R2, R7, RZ ;  /* 0x00000007020b7224 */ /* 0x000fe400078e02ff */
[----:B------:R-:W-:-:S04]  /*23f10*/  IMAD.MOV.U32 R2, RZ, RZ, RZ ;  /* 0x000000ffff027224 */ /* 0x000fc800078e00ff */
[----:B------:R-:W-:Y:S01]  /*23f20*/  IMAD.HI.U32 R2, R3, R11, R2 ;  /* 0x0000000b03027227 */ /* 0x000fe200078e0002 */
[----:B------:R-:W-:Y:S02]  /*23f30*/  IABS R11, R9 ;  /* 0x00000009000b7213 */ /* 0x000fe40000000000 */
[C---:B------:R-:W-:Y:S01]  /*23f40*/  LOP3.LUT R3, R9.reuse, R6, RZ, 0x3c, !PT ;  /* 0x0000000609037212 */ /* 0x040fe200078e3cff */
[----:B------:R-:W-:Y:S02]  /*23f50*/  IMAD.IADD R9, R9, 0x1, R0 ;  /* 0x0000000109097824 */ /* 0x000fe400078e0200 */
[----:B------:R-:W-:Y:S01]  /*23f60*/  IMAD.HI.U32 R2, R2, R11, RZ ;  /* 0x0000000b02027227 */ /* 0x000fe200078e00ff */
[----:B------:R-:W-:-:S03]  /*23f70*/  ISETP.GE.AND P2, PT, R3, RZ, PT ;  /* 0x000000ff0300720c */ /* 0x000fc60003f46270 */
[----:B------:R-:W-:-:S05]  /*23f80*/  IMAD R4, R2, R4, R11 ;  /* 0x0000000402047224 */ /* 0x000fca00078e020b */
[----:B------:R-:W-:-:S13]  /*23f90*/  ISETP.GT.U32.AND P1, PT, R7, R4, PT ;  /* 0x000000040700720c */ /* 0x000fda0003f24070 */
[----:B------:R-:W-:Y:S02]  /*23fa0*/  @!P1 IMAD.IADD R4, R4, 0x1, -R7 ;  /* 0x0000000104049824 */ /* 0x000fe400078e0a07 */
[----:B------:R-:W-:Y:S01]  /*23fb0*/  @!P1 VIADD R2, R2, 0x1 ;  /* 0x0000000102029836 */ /* 0x000fe20000000000 */
[----:B------:R-:W-:Y:S02]  /*23fc0*/  ISETP.NE.AND P1, PT, R6, RZ, PT ;  /* 0x000000ff0600720c */ /* 0x000fe40003f25270 */
[----:B------:R-:W-:-:S13]  /*23fd0*/  ISETP.GE.U32.AND P0, PT, R4, R7, PT ;  /* 0x000000070400720c */ /* 0x000fda0003f06070 */
[----:B------:R-:W-:-:S04]  /*23fe0*/  @P0 VIADD R2, R2, 0x1 ;  /* 0x0000000102020836 */ /* 0x000fc80000000000 */
[----:B------:R-:W-:Y:S01]  /*23ff0*/  @!P2 IMAD.MOV R2, RZ, RZ, -R2 ;  /* 0x000000ffff02a224 */ /* 0x000fe200078e0a02 */
[----:B------:R-:W-:Y:S01]  /*24000*/  @!P1 LOP3.LUT R2, RZ, R6, RZ, 0x33, !PT ;  /* 0x00000006ff029212 */ /* 0x000fe200078e33ff */
[----:B------:R-:W-:-:S04]  /*24010*/  IMAD.MOV R6, RZ, RZ, -R6 ;  /* 0x000000ffff067224 */ /* 0x000fc800078e0a06 */
[----:B------:R-:W-:Y:S01]  /*24020*/  IMAD R18, R2, R6, R9 ;  /* 0x0000000602127224 */ /* 0x000fe200078e0209 */
[----:B------:R-:W-:-:S05]  /*24030*/  LOP3.LUT R2, RZ, R2, RZ, 0x33, !PT ;  /* 0x00000002ff027212 */ /* 0x000fca00078e33ff */
[----:B------:R-:W-:Y:S01]  /*24040*/  IMAD.IADD R17, R5, 0x1, R2 ;  /* 0x0000000105117824 */ /* 0x000fe200078e0202 */
[----:B------:R-:W-:Y:S06]  /*24050*/  BRA `(.L_x_2073) ;  /* 0x00000000001c7947 */ /* 0x000fec0003800000 */
.L_x_2065:
[----:B------:R-:W-:Y:S01]  /*24060*/  UMOV UR4, URZ ;  /* 0x0000003f00047c82 */ /* 0x000fe20008000000 */
[----:B------:R-:W-:Y:S01]  /*24070*/  UMOV UR5, URZ ;  /* 0x0000003f00057c82 */ /* 0x000fe20008000000 */
[----:B------:R-:W-:Y:S01]  /*24080*/  ULDC UR6, c[0x0][0xc3c] ;  /* 0x00030f0000067ab9 */ /* 0x000fe20000000800 */
[----:B------:R-:W-:Y:S02]  /*24090*/  IMAD.MOV.U32 R16, RZ, RZ, R0 ;  /* 0x000000ffff107224 */ /* 0x000fe400078e0000 */
[----:B------:R-:W-:Y:S02]  /*240a0*/  IMAD.U32 R17, RZ, RZ, UR4 ;  /* 0x00000004ff117e24 */ /* 0x000fe4000f8e00ff */
[----:B------:R-:W-:Y:S02]  /*240b0*/  IMAD.U32 R18, RZ, RZ, UR5 ;  /* 0x00000005ff127e24 */ /* 0x000fe4000f8e00ff */
[----:B------:R-:W-:-:S07]  /*240c0*/  IMAD.U32 R19, RZ, RZ, UR6 ;  /* 0x00000006ff137e24 */ /* 0x000fce000f8e00ff */
.L_x_2073:
        /* <DEDUP_REMOVED lines=10> */
.L_x_2062:
[----:B------:R-:W-:Y:S02]  /*24170*/  ULDC UR4, c[0x0][0xc3c] ;  /* 0x00030f0000047ab9 */ /* 0x000fe40000000800 */
[----:B--2---:R-:W-:-:S13]  /*24180*/  ISETP.GE.AND P0, PT, R19, UR4, PT ;  /* 0x0000000413007c0c */ /* 0x004fda000bf06270 */
[----:B------:R-:W-:Y:S05]  /*24190*/  @!P0 BRA `(.L_x_2074) ;  /* 0xffffff9c00688947 */ /* 0x000fea000383ffff */
[----:B------:R-:W-:Y:S05]  /*241a0*/  BSYNC B8 ;  /* 0x0000000000087941 */ /* 0x000fea0003800000 */
.L_x_1959:
[----:B------:R-:W2:Y:S01]  /*241b0*/  LDL.LU R0, [R1+0x20] ;  /* 0x0000200001007983 */ /* 0x000ea20000300800 */
[----:B------:R-:W-:Y:S01]  /*241c0*/  BSSY B0, `(.L_x_2075) ;  /* 0x000000b000007945 */ /* 0x000fe20003800000 */
[----:B------:R-:W4:Y:S01]  /*241d0*/  S2R R5, SR_CgaCtaId ;  /* 0x0000000000057919 */ /* 0x000f220000008800 */
[----:B--2---:R-:W-:-:S05]  /*241e0*/  VIADD R0, R0, 0x1 ;  /* 0x0000000100007836 */ /* 0x004fca0000000000 */
[----:B0-----:R-:W-:-:S04]  /*241f0*/  LEA.HI R2, R0, R0, RZ, 0x1 ;  /* 0x0000000000027211 */ /* 0x001fc800078f08ff */
[----:B------:R-:W-:Y:S02]  /*24200*/  LOP3.LUT R3, R2, 0xfffffffe, RZ, 0xc0, !PT ;  /* 0xfffffffe02037812 */ /* 0x000fe400078ec0ff */
[----:B------:R-:W-:-:S03]  /*24210*/  MOV R2, 0x400 ;  /* 0x0000040000027802 */ /* 0x000fc60000000f00 */
[----:B------:R-:W-:Y:S01]  /*24220*/  IMAD.IADD R0, R0, 0x1, -R3 ;  /* 0x0000000100007824 */ /* 0x000fe200078e0a03 */
[----:B----4-:R-:W-:-:S04]  /*24230*/  LEA R7, R5, R2, 0x18 ;  /* 0x0000000205077211 */ /* 0x010fc800078ec0ff */
[----:B------:R-:W-:-:S04]  /*24240*/  SHF.L.U32 R0, R0, 0x1f, RZ ;  /* 0x0000001f00007819 */ /* 0x000fc800000006ff */
[----:B------:R-:W0:Y:S02]  /*24250*/  SYNCS.PHASECHK.TRANS64.TRYWAIT P0, [R7+URZ+0x28820], R0 ;  /* 0x02882000070075a7 */ /* 0x000e24000800017f */
[----:B0-----:R-:W-:Y:S05]  /*24260*/  @!P0 BRA `(.L_x_2076) ;  /* 0x0000006c00648947 */ /* 0x001fea0003800000 */
.L_x_2333:
[----:B------:R-:W-:Y:S05]  /*24270*/  BSYNC B0 ;  /* 0x0000000000007941 */ /* 0x000fea0003800000 */
.L_x_2075:
[----:B------:R-:W-:-:S03]  /*24280*/  UMOV UR4, 0xffffffff ;  /* 0xffffffff00047882 */ /* 0x000fc60000000000 */
[----:B------:R-:W-:Y:S05]  /*24290*/  BRA.DIV UR4, `(.L_x_2077) ;  /* 0x0000006e046c7947 */ /* 0x000fea000b800000 */
[----:B0-----:R-:W0:Y:S02]  /*242a0*/  S2R R0, SR_TID.X ;  /* 0x0000000000007919 */ /* 0x001e240000002100 */
[----:B0-----:R-:W-:-:S04]  /*242b0*/  SHF.R.U32.HI R0, RZ, 0x5, R0 ;  /* 0x00000005ff007819 */ /* 0x001fc80000011600 */
[----:B------:R-:W-:-:S05]  /*242c0*/  LOP3.LUT R0, R0, 0x3, RZ, 0xc0, !PT ;  /* 0x0000000300007812 */ /* 0x000fca00078ec0ff */
[----:B------:R0:W2:Y:S02]  /*242d0*/  SHFL.IDX PT, R14, R0, RZ, 0x1f ;  /* 0x00001fff000e7589 */ /* 0x0000a400000e0000 */
.L_x_2336:
[----:B--2---:R-:W-:-:S13]  /*242e0*/  ISETP.NE.AND P0, PT, R14, RZ, PT ;  /* 0x000000ff0e00720c */ /* 0x004fda0003f05270 */
[----:B------:R-:W-:Y:S05]  /*242f0*/  @P0 BRA `(.L_x_1667) ;  /* 0x0000000000880947 */ /* 0x000fea0003800000 */
[----:B------:R-:W-:-:S03]  /*24300*/  UMOV UR4, 0xffffffff ;  /* 0xffffffff00047882 */ /* 0x000fc60000000000 */
[----:B------:R-:W-:Y:S05]  /*24310*/  BRA.DIV UR4, `(.L_x_2078) ;  /* 0x0000006e04807947 */ /* 0x000fea000b800000 */
[----:B------:R-:W-:-:S13]  /*24320*/  ELECT P6, URZ, PT ;  /* 0x00000000003f782f */ /* 0x000fda00038c0000 */
.L_x_2339:
[----:B------:R-:W-:Y:S05]  /*24330*/  @!P6 BRA `(.L_x_1667) ;  /* 0x000000000078e947 */ /* 0x000fea0003800000 */
[----:B------:R-:W-:-:S06]  /*24340*/  ULOP3.LUT UR4, UR36, 0x2, URZ, 0xfc, !UPT ;  /* 0x0000000224047892 */ /* 0x000fcc000f8efc3f */
[----:B0-----:R-:W-:-:S05]  /*24350*/  IMAD.U32 R0, RZ, RZ, UR4 ;  /* 0x00000004ff007e24 */ /* 0x001fca000f8e00ff */
[----:B------:R-:W-:-:S13]  /*24360*/  ISETP.NE.AND P0, PT, R0, 0x3, PT ;  /* 0x000000030000780c */ /* 0x000fda0003f05270 */
[----:B------:R-:W-:Y:S05]  /*24370*/  @!P0 BRA `(.L_x_2079) ;  /* 0x0000000000048947 */ /* 0x000fea0003800000 */
[----:B------:R-:W-:Y:S01]  /*24380*/  BPT.TRAP 0x1 ;  /* 0x000000040000795c */ /* 0x000fe20000300000 */
.L_x_2079:
[----:B------:R-:W-:Y:S01]  /*24390*/  IMAD R5, R24, 0x8, R7 ;  /* 0x0000000818057824 */ /* 0x000fe200078e0207 */
[----:B------:R-:W-:Y:S01]  /*243a0*/  SHF.L.U32 R0, R28, 0x1f, RZ ;  /* 0x0000001f1c007819 */ /* 0x000fe200000006ff */
[----:B------:R-:W-:-:S03]  /*243b0*/  VIADD R24, R24, 0x1 ;  /* 0x0000000118187836 */ /* 0x000fc60000000000 */
[----:B------:R-:W0:Y:S02]  /*243c0*/  SYNCS.PHASECHK.TRANS64.TRYWAIT P1, [R5+URZ+0x28840], R0 ;  /* 0x02884000050075a7 */ /* 0x000e24000802017f */
[----:B------:R-:W-:-:S04]  /*243d0*/  ISETP.NE.AND P2, PT, R24, 0x2, PT ;  /* 0x000000021800780c */ /* 0x000fc80003f45270 */
[----:B------:R-:W-:Y:S01]  /*243e0*/  SEL R3, RZ, 0x1, P2 ;  /* 0x00000001ff037807 */ /* 0x000fe20001000000 */
[----:B0-----:R-:W-:Y:S08]  /*243f0*/  @!P1 BRA `(.L_x_2080) ;  /* 0x0000006c00689947 */ /* 0x001ff00003800000 */
.L_x_2340:
[----:B------:R-:W-:Y:S02]  /*24400*/  SEL R24, R24, RZ, P2 ;  /* 0x000000ff18187207 */ /* 0x000fe40001000000 */
[----:B------:R-:W-:Y:S01]  /*24410*/  LOP3.LUT R2, R28, R3, RZ, 0x3c, !PT ;  /* 0x000000031c027212 */ /* 0x000fe200078e3cff */
[----:B------:R-:W-:Y:S06]  /*24420*/  @!P0 BRA `(.L_x_2081) ;  /* 0x0000000000048947 */ /* 0x000fec0003800000 */
[----:B------:R-:W-:Y:S01]  /*24430*/  BPT.TRAP 0x1 ;  /* 0x000000040000795c */ /* 0x000fe20000300000 */
.L_x_2081:
[----:B------:R-:W-:Y:S01]  /*24440*/  IMAD R3, R24, 0x8, R7 ;  /* 0x0000000818037824 */ /* 0x000fe200078e0207 */
[----:B------:R-:W-:-:S04]  /*24450*/  SHF.L.U32 R2, R2, 0x1f, RZ ;  /* 0x0000001f02027819 */ /* 0x000fc800000006ff */
[----:B------:R-:W2:Y:S02]  /*24460*/  SYNCS.PHASECHK.TRANS64.TRYWAIT P1, [R3+URZ+0x28840], R2 ;  /* 0x02884002030075a7 */ /* 0x000ea4000802017f */
[----:B--2---:R-:W-:Y:S05]  /*24470*/  @!P1 BRA `(.L_x_2082) ;  /* 0x0000006c005c9947 */ /* 0x004fea0003800000 */
.L_x_2341:
[----:B------:R-:W-:Y:S05]  /*24480*/  @!P0 BRA `(.L_x_2083) ;  /* 0x0000000000048947 */ /* 0x000fea0003800000 */
[----:B------:R-:W-:Y:S01]  /*24490*/  BPT.TRAP 0x1 ;  /* 0x000000040000795c */ /* 0x000fe20000300000 */
.L_x_2083:
[----:B------:R-:W4:Y:S02]  /*244a0*/  SYNCS.PHASECHK.TRANS64.TRYWAIT P1, [R5+URZ+0x28860], R0 ;  /* 0x02886000050075a7 */ /* 0x000f24000802017f */
[----:B----4-:R-:W-:Y:S05]  /*244b0*/  @!P1 BRA `(.L_x_2084) ;  /* 0x0000006c00609947 */ /* 0x010fea0003800000 */
.L_x_2342:
[----:B------:R-:W-:Y:S05]  /*244c0*/  @!P0 BRA `(.L_x_2085) ;  /* 0x0000000000048947 */ /* 0x000fea0003800000 */
[----:B------:R-:W-:Y:S01]  /*244d0*/  BPT.TRAP 0x1 ;  /* 0x000000040000795c */ /* 0x000fe20000300000 */
.L_x_2085:
[----:B------:R0:W0:Y:S02]  /*244e0*/  SYNCS.PHASECHK.TRANS64.TRYWAIT P0, [R3+URZ+0x28860], R2 ;  /* 0x02886002030075a7 */ /* 0x000024000800017f */
[----:B0-----:R-:W-:Y:S05]  /*244f0*/  @!P0 NANOSLEEP.SYNCS 0x989680 ;  /* 0x009896800000895d */ /* 0x001fea0003900000 */
[----:B------:R-:W0:Y:S02]  /*24500*/  @!P0 SYNCS.PHASECHK.TRANS64 P0, [R3+URZ+0x28860], R2 ;  /* 0x02886002030085a7 */ /* 0x000e24000800007f */
[----:B0-----:R-:W-:Y:S05]  /*24510*/  @!P0 BRA `(.L_x_2085) ;  /* 0xfffffffc00f08947 */ /* 0x001fea000383ffff */
.L_x_1667:
[----:B------:R-:W-:Y:S05]  /*24520*/  BSYNC B9 ;  /* 0x0000000000097941 */ /* 0x000fea0003800000 */
.L_x_1664:
[----:B------:R-:W-:Y:S05]  /*24530*/  EXIT ;  /* 0x000000000000794d */ /* 0x000fea0003800000 */
.L_x_1697:
[----:B0-----:R0:W1:Y:S02]  /*24540*/  SYNCS.PHASECHK.TRANS64.TRYWAIT P6, [R91+URZ+0x28890], R102 ;  /* 0x028890665b0075a7 */ /* 0x00106400080c017f */
[----:B-1----:R-:W-:Y:S05]  /*24550*/  @!P6 NANOSLEEP.SYNCS 0x989680 ;  /* 0x009896800000e95d */ /* 0x002fea0003900000 */
[----:B------:R-:W1:Y:S02]  /*24560*/  @!P6 SYNCS.PHASECHK.TRANS64 P6, [R91+URZ+0x28890], R102 ;  /* 0x028890665b00e5a7 */ /* 0x000e6400080c007f */
[----:B-1----:R-:W-:Y:S05]  /*24570*/  @!P6 BRA `(.L_x_1697) ;  /* 0xfffffffc00f0e947 */ /* 0x002fea000383ffff */
[----:B------:R-:W-:Y:S05]  /*24580*/  BRA `(.L_x_2086) ;  /* 0xfffffdec00947947 */ /* 0x000fea000383ffff */
.L_x_1698:
        /* <DEDUP_REMOVED lines=8> */
.L_x_2088:
[----:B------:R-:W-:Y:S05]  /*24610*/  BSYNC B1 ;  /* 0x0000000000017941 */ /* 0x000fea0003800000 */
.L_x_2087:
        /* <DEDUP_REMOVED lines=8> */
.L_x_2089:
[----:B------:R-:W-:Y:S01]  /*246a0*/  IMAD.MOV.U32 R105, RZ, RZ, R14 ;  /* 0x000000ffff697224 */ /* 0x000fe200078e000e */
[----:B------:R-:W-:Y:S06]  /*246b0*/  BRA `(.L_x_2090) ;  /* 0xfffffdec005c7947 */ /* 0x000fec000383ffff */
.L_x_1707:
        /* <DEDUP_REMOVED lines=8> */
.L_x_2092:
[----:B------:R-:W-:Y:S05]  /*24740*/  BSYNC B1 ;  /* 0x0000000000017941 */ /* 0x000fea0003800000 */
.L_x_2091:
        /* <DEDUP_REMOVED lines=8> */
.L_x_2093:
[----:B------:R-:W-:Y:S01]  /*247d0*/  IMAD.MOV.U32 R73, RZ, RZ, R14 ;  /* 0x000000ffff497224 */ /* 0x000fe200078e000e */
[----:B------:R-:W-:Y:S06]  /*247e0*/  BRA `(.L_x_2094) ;  /* 0xfffffdf000f07947 */ /* 0x000fec000383ffff */
.L_x_1716:
        /* <DEDUP_REMOVED lines=8> */
.L_x_2096:
[----:B------:R-:W-:Y:S05]  /*24870*/  BSYNC B1 ;  /* 0x0000000000017941 */ /* 0x000fea0003800000 */
.L_x_2095:
        /* <DEDUP_REMOVED lines=8> */
.L_x_2097:
[----:B------:R-:W-:Y:S01]  /*24900*/  IMAD.MOV.U32 R63, RZ, RZ, R14 ;  /* 0x000000ffff3f7224 */ /* 0x000fe200078e000e */
[----:B------:R-:W-:Y:S06]  /*24910*/  BRA `(.L_x_2098) ;  /* 0xfffffdf800847947 */ /* 0x000fec000383ffff */
.L_x_1725:
        /* <DEDUP_REMOVED lines=8> */
.L_x_2100:
[----:B------:R-:W-:Y:S05]  /*249a0*/  BSYNC B1 ;  /* 0x0000000000017941 */ /* 0x000fea0003800000 */
.L_x_2099:
        /* <DEDUP_REMOVED lines=8> */
.L_x_2101:
[----:B------:R-:W-:Y:S01]  /*24a30*/  IMAD.MOV.U32 R53, RZ, RZ, R14 ;  /* 0x000000ffff357224 */ /* 0x000fe200078e000e */
[----:B------:R-:W-:Y:S06]  /*24a40*/  BRA `(.L_x_2102) ;  /* 0xfffffe0000147947 */ /* 0x000fec000383ffff */
.L_x_1737:
[----:B--2---:R2:W3:Y:S02]  /*24a50*/  SYNCS.PHASECHK.TRANS64.TRYWAIT P4, [R91+URZ+0x28890], R102 ;  /* 0x028890665b0075a7 */ /* 0x0044e4000808017f */
[----:B---3--:R-:W-:Y:S05]  /*24a60*/  @!P4 NANOSLEEP.SYNCS 0x989680 ;  /* 0x009896800000c95d */ /* 0x008fea0003900000 */
[----:B------:R-:W3:Y:S02]  /*24a70*/  @!P4 SYNCS.PHASECHK.TRANS64 P4, [R91+URZ+0x28890], R102 ;  /* 0x028890665b00c5a7 */ /* 0x000ee4000808007f */
[----:B---3--:R-:W-:Y:S05]  /*24a80*/  @!P4 BRA `(.L_x_1737) ;  /* 0xfffffffc00f0c947 */ /* 0x008fea000383ffff */
[----:B------:R-:W-:Y:S05]  /*24a90*/  BRA `(.L_x_2103) ;  /* 0xfffffe1000407947 */ /* 0x000fea000383ffff */
.L_x_1738:
[----:B------:R-:W-:Y:S01]  /*24aa0*/  BSSY B1, `(.L_x_2104) ;  /* 0x0000008000017945 */ /* 0x000fe20003800000 */
[----:B------:R-:W-:Y:S02]  /*24ab0*/  IMAD.MOV.U32 R13, RZ, RZ, R103 ;  /* 0x000000ffff0d7224 */ /* 0x000fe400078e0067 */
[----:B------:R-:W-:Y:S02]  /*24ac0*/  IMAD.MOV.U32 R12, RZ, RZ, RZ ;  /* 0x000000ffff0c7224 */ /* 0x000fe400078e00ff */
[----:B------:R-:W-:Y:S02]  /*24ad0*/  IMAD.MOV.U32 R11, RZ, RZ, 0x181f ;  /* 0x0000181fff0b7424 */ /* 0x000fe400078e00ff */
[----:B------:R-:W-:-:S07]  /*24ae0*/  IMAD.MOV.U32 R15, RZ, RZ, -0x1 ;  /* 0xffffffffff0f7424 */ /* 0x000fce00078e00ff */
[----:B0-2---:R-:W-:Y:S05]  /*24af0*/  WARPSYNC.COLLECTIVE R15, `(.L_x_2105) ;  /* 0x000000000f087348 */ /* 0x005fea0003c00000 */
[----:B------:R1:W3:Y:S02]  /*24b00*/  SHFL.IDX P6, R14, R13, R12, R11 ;  /* 0x0000000c0d0e7389 */ /* 0x0002e400000c000b */
[----:B0123--:R-:W-:Y:S01]  /*24b10*/  ENDCOLLECTIVE ;  /* 0x000000000000791b */ /* 0x00ffe20003800000 */
.L_x_2105:
[----:B------:R-:W-:Y:S05]  /*24b20*/  BSYNC B1 ;  /* 0x0000000000017941 */ /* 0x000fea0003800000 */
.L_x_2104:
        /* <DEDUP_REMOVED lines=8> */
.L_x_2106:
[----:B------:R-:W-:Y:S01]  /*24bb0*/  IMAD.MOV.U32 R106, RZ, RZ, R14 ;  /* 0x000000ffff6a7224 */ /* 0x000fe200078e000e */
[----:B------:R-:W-:Y:S06]  /*24bc0*/  BRA `(.L_x_2107) ;  /* 0xfffffe10000c7947 */ /* 0x000fec000383ffff */
.L_x_1743:
[----:B------:R-:W-:Y:S01]  /*24bd0*/  BSSY B1, `(.L_x_2108) ;  /* 0x0000008000017945 */ /* 0x000fe20003800000 */
[----:B0-----:R-:W-:Y:S02]  /*24be0*/  IMAD.MOV.U32 R13, RZ, RZ, R103 ;  /* 0x000000ffff0d7224 */ /* 0x001fe400078e0067 */
[----:B------:R-:W-:Y:S02]  /*24bf0*/  IMAD.MOV.U32 R12, RZ, RZ, 0x1 ;  /* 0x00000001ff0c7424 */ /* 0x000fe400078e00ff */
[----:B------:R-:W-:Y:S02]  /*24c00*/  IMAD.MOV.U32 R11, RZ, RZ, 0x181f ;  /* 0x0000181fff0b7424 */ /* 0x000fe400078e00ff */
[----:B------:R-:W-:-:S07]  /*24c10*/  IMAD.MOV.U32 R15, RZ, RZ, -0x1 ;  /* 0xffffffffff0f7424 */ /* 0x000fce00078e00ff */
[----:B-1234-:R-:W-:Y:S05]  /*24c20*/  WARPSYNC.COLLECTIVE R15, `(.L_x_2109) ;  /* 0x000000000f087348 */ /* 0x01efea0003c00000 */
[----:B------:R0:W0:Y:S02]  /*24c30*/  SHFL.IDX P6, R14, R13, R12, R11 ;  /* 0x0000000c0d0e7389 */ /* 0x00002400000c000b */
[----:B01234-:R-:W-:Y:S01]  /*24c40*/  ENDCOLLECTIVE ;  /* 0x000000000000791b */ /* 0x01ffe20003800000 */
.L_x_2109:
[----:B------:R-:W-:Y:S05]  /*24c50*/  BSYNC B1 ;  /* 0x0000000000017941 */ /* 0x000fea0003800000 */
.L_x_2108:
        /* <DEDUP_REMOVED lines=8> */
.L_x_2110:
[----:B------:R-:W-:Y:S01]  /*24ce0*/  IMAD.MOV.U32 R50, RZ, RZ, R14 ;  /* 0x000000ffff327224 */ /* 0x000fe200078e000e */
[----:B------:R-:W-:Y:S06]  /*24cf0*/  BRA `(.L_x_2111) ;  /* 0xfffffe1400bc7947 */ /* 0x000fec000383ffff */
.L_x_1748:
        /* <DEDUP_REMOVED lines=8> */
.L_x_2113:
[----:B------:R-:W-:Y:S05]  /*24d80*/  BSYNC B1 ;  /* 0x0000000000017941 */ /* 0x000fea0003800000 */
.L_x_2112:
        /* <DEDUP_REMOVED lines=8> */
.L_x_2114:
[----:B------:R-:W-:Y:S05]  /*24e10*/  BRA `(.L_x_2115) ;  /* 0xfffffe1c00707947 */ /* 0x000fea000383ffff */
.L_x_1753:
        /* <DEDUP_REMOVED lines=8> */
.L_x_2117:
[----:B------:R-:W-:Y:S05]  /*24ea0*/  BSYNC B1 ;  /* 0x0000000000017941 */ /* 0x000fea0003800000 */
.L_x_2116:
        /* <DEDUP_REMOVED lines=8> */
.L_x_2118:
[----:B------:R-:W-:Y:S01]  /*24f30*/  IMAD.MOV.U32 R108, RZ, RZ, R14 ;  /* 0x000000ffff6c7224 */ /* 0x000fe200078e000e */
[----:B------:R-:W-:Y:S06]  /*24f40*/  BRA `(.L_x_2119) ;  /* 0xfffffe2400287947 */ /* 0x000fec000383ffff */
.L_x_1758:
[----:B0-----:R0:W1:Y:S02]  /*24f50*/  SYNCS.PHASECHK.TRANS64.TRYWAIT P3, [R91+URZ+0x28890], R102 ;  /* 0x028890665b0075a7 */ /* 0x001064000806017f */
[----:B-1----:R-:W-:Y:S05]  /*24f60*/  @!P3 NANOSLEEP.SYNCS 0x989680 ;  /* 0x009896800000b95d */ /* 0x002fea0003900000 */
[----:B------:R-:W1:Y:S02]  /*24f70*/  @!P3 SYNCS.PHASECHK.TRANS64 P3, [R91+URZ+0x28890], R102 ;  /* 0x028890665b00b5a7 */ /* 0x000e64000806007f */
[----:B-1----:R-:W-:Y:S05]  /*24f80*/  @!P3 BRA `(.L_x_1758) ;  /* 0xfffffffc00f0b947 */ /* 0x002fea000383ffff */
[----:B------:R-:W-:Y:S05]  /*24f90*/  BRA `(.L_x_2120) ;  /* 0xfffffe2c002c7947 */ /* 0x000fea000383ffff */
.L_x_1759:
        /* <DEDUP_REMOVED lines=8> */
.L_x_2122:
[----:B------:R-:W-:Y:S05]  /*25020*/  BSYNC B1 ;  /* 0x0000000000017941 */ /* 0x000fea0003800000 */
.L_x_2121:
        /* <DEDUP_REMOVED lines=8> */
.L_x_2123:
[----:B------:R-:W-:Y:S05]  /*250b0*/  BRA `(.L_x_2124) ;  /* 0xfffffe2c00547947 */ /* 0x000fea000383ffff */
.L_x_1762:
        /* <DEDUP_REMOVED lines=8> */
.L_x_2126:
[----:B------:R-:W-:Y:S05]  /*25140*/  BSYNC B1 ;  /* 0x0000000000017941 */ /* 0x000fea0003800000 */
.L_x_2125:
        /* <DEDUP_REMOVED lines=8> */
.L_x_2127:
[----:B------:R-:W-:Y:S05]  /*251d0*/  BRA `(.L_x_2128) ;  /* 0xfffffe2c00547947 */ /* 0x000fea000383ffff */
.L_x_1765:
        /* <DEDUP_REMOVED lines=8> */
.L_x_2130:
[----:B------:R-:W-:Y:S05]  /*25260*/  BSYNC B1 ;  /* 0x0000000000017941 */ /* 0x000fea0003800000 */
.L_x_2129:
        /* <DEDUP_REMOVED lines=8> */
.L_x_2131:
[----:B------:R-:W-:Y:S05]  /*252f0*/  BRA `(.L_x_2132) ;  /* 0xfffffe2c00587947 */ /* 0x000fea000383ffff */
.L_x_1768:
        /* <DEDUP_REMOVED lines=8> */
.L_x_2134:
[----:B------:R-:W-:Y:S05]  /*25380*/  BSYNC B1 ;  /* 0x0000000000017941 */ /* 0x000fea0003800000 */
.L_x_2133:
        /* <DEDUP_REMOVED lines=8> */
.L_x_2135:
[----:B------:R-:W-:Y:S05]  /*25410*/  BRA `(.L_x_2136) ;  /* 0xfffffe2c005c7947 */ /* 0x000fea000383ffff */
.L_x_1772:
[----:B------:R0:W0:Y:S02]  /*25420*/  SYNCS.PHASECHK.TRANS64.TRYWAIT P4, [R91+URZ+0x288b0], R102 ;  /* 0x0288b0665b0075a7 */ /* 0x000024000808017f */
[----:B0-----:R-:W-:Y:S05]  /*25430*/  @!P4 NANOSLEEP.SYNCS 0x989680 ;  /* 0x009896800000c95d */ /* 0x001fea0003900000 */
[----:B------:R-:W0:Y:S02]  /*25440*/  @!P4 SYNCS.PHASECHK.TRANS64 P4, [R91+URZ+0x288b0], R102 ;  /* 0x0288b0665b00c5a7 */ /* 0x000e24000808007f */
[----:B0-----:R-:W-:Y:S05]  /*25450*/  @!P4 BRA `(.L_x_1772) ;  /* 0xfffffffc00f0c947 */ /* 0x001fea000383ffff */
[----:B------:R-:W-:Y:S05]  /*25460*/  BRA `(.L_x_2137) ;  /* 0xfffffe2c00d87947 */ /* 0x000fea000383ffff */
.L_x_1792:
[----:B------:R-:W-:Y:S01]  /*25470*/  BSSY B0, `(.L_x_2138) ;  /* 0x0000008000007945 */ /* 0x000fe20003800000 */
[----:B--2---:R-:W-:Y:S02]  /*25480*/  IMAD.MOV.U32 R13, RZ, RZ, R218 ;  /* 0x000000ffff0d7224 */ /* 0x004fe400078e00da */
[----:B------:R-:W-:Y:S02]  /*25490*/  IMAD.MOV.U32 R12, RZ, RZ, RZ ;  /* 0x000000ffff0c7224 */ /* 0x000fe400078e00ff */
[----:B------:R-:W-:Y:S02]  /*254a0*/  IMAD.MOV.U32 R11, RZ, RZ, 0x1f ;  /* 0x0000001fff0b7424 */ /* 0x000fe400078e00ff */
[----:B------:R-:W-:-:S07]  /*254b0*/  IMAD.MOV.U32 R15, RZ, RZ, -0x1 ;  /* 0xffffffffff0f7424 */ /* 0x000fce00078e00ff */
[----:B-1---5:R-:W-:Y:S05]  /*254c0*/  WARPSYNC.COLLECTIVE R15, `(.L_x_2139) ;  /* 0x000000000f087348 */ /* 0x022fea0003c00000 */
[----:B------:R0:W2:Y:S02]  /*254d0*/  SHFL.IDX P6, R14, R13, R12, R11 ;  /* 0x0000000c0d0e7389 */ /* 0x0000a400000c000b */
[----:B012--5:R-:W-:Y:S01]  /*254e0*/  ENDCOLLECTIVE ;  /* 0x000000000000791b */ /* 0x027fe20003800000 */
.L_x_2139:
[----:B------:R-:W-:Y:S05]  /*254f0*/  BSYNC B0 ;  /* 0x0000000000007941 */ /* 0x000fea0003800000 */
.L_x_2138:
[----:B------:R-:W-:Y:S01]  /*25500*/  IMAD.MOV.U32 R194, RZ, RZ, R14 ;  /* 0x000000ffffc27224 */ /* 0x000fe200078e000e */
[----:B------:R-:W-:Y:S06]  /*25510*/  BRA `(.L_x_2140) ;  /* 0xfffffe3c001c7947 */ /* 0x000fec000383ffff */
.L_x_1802:
[----:B------:R-:W-:Y:S01]  /*25520*/  BSSY B1, `(.L_x_2141) ;  /* 0x0000008000017945 */ /* 0x000fe20003800000 */
[----:B------:R-:W-:Y:S02]  /*25530*/  IMAD.MOV.U32 R13, RZ, RZ, R6 ;  /* 0x000000ffff0d7224 */ /* 0x000fe400078e0006 */
[----:B------:R-:W-:Y:S02]  /*25540*/  IMAD.MOV.U32 R12, RZ, RZ, RZ ;  /* 0x000000ffff0c7224 */ /* 0x000fe400078e00ff */
[----:B------:R-:W-:Y:S02]  /*25550*/  IMAD.MOV.U32 R11, RZ, RZ, 0x181f ;  /* 0x0000181fff0b7424 */ /* 0x000fe400078e00ff */
[----:B------:R-:W-:-:S07]  /*25560*/  IMAD.MOV.U32 R15, RZ, RZ, -0x1 ;  /* 0xffffffffff0f7424 */ /* 0x000fce00078e00ff */
[----:B01----:R-:W-:Y:S05]  /*25570*/  WARPSYNC.COLLECTIVE R15, `(.L_x_2142) ;  /* 0x000000000f087348 */ /* 0x003fea0003c00000 */
[----:B------:R2:W3:Y:S02]  /*25580*/  SHFL.IDX P6, R14, R13, R12, R11 ;  /* 0x0000000c0d0e7389 */ /* 0x0004e400000c000b */
[----:B0123--:R-:W-:Y:S01]  /*25590*/  ENDCOLLECTIVE ;  /* 0x000000000000791b */ /* 0x00ffe20003800000 */
.L_x_2142:
[----:B------:R-:W-:Y:S05]  /*255a0*/  BSYNC B1 ;  /* 0x0000000000017941 */ /* 0x000fea0003800000 */
.L_x_2141:
        /* <DEDUP_REMOVED lines=8> */
.L_x_2143:
[----:B------:R-:W-:Y:S02]  /*25630*/  IMAD.MOV.U32 R13, RZ, RZ, R8 ;  /* 0x000000ffff0d7224 */ /* 0x000fe400078e0008 */
[----:B------:R-:W-:-:S07]  /*25640*/  IMAD.MOV.U32 R3, RZ, RZ, R14 ;  /* 0x000000ffff037224 */ /* 0x000fce00078e000e */
[----:B------:R-:W-:Y:S05]  /*25650*/  WARPSYNC.COLLECTIVE R15, `(.L_x_2144) ;  /* 0x000000000f087348 */ /* 0x000fea0003c00000 */
[----:B------:R0:W1:Y:S02]  /*25660*/  SHFL.IDX P6, R14, R13, R12, R11 ;  /* 0x0000000c0d0e7389 */ /* 0x00006400000c000b */
[----:B01----:R-:W-:Y:S01]  /*25670*/  ENDCOLLECTIVE ;  /* 0x000000000000791b */ /* 0x003fe20003800000 */
.L_x_2144:
[----:B------:R-:W-:Y:S02]  /*25680*/  IMAD.MOV.U32 R13, RZ, RZ, R7 ;  /* 0x000000ffff0d7224 */ /* 0x000fe400078e0007 */
[----:B------:R-:W-:-:S07]  /*25690*/  IMAD.MOV.U32 R4, RZ, RZ, R14 ;  /* 0x000000ffff047224 */ /* 0x000fce00078e000e */
[----:B------:R-:W-:Y:S05]  /*256a0*/  WARPSYNC.COLLECTIVE R15, `(.L_x_2145) ;  /* 0x000000000f087348 */ /* 0x000fea0003c00000 */
[----:B------:R0:W1:Y:S02]  /*256b0*/  SHFL.IDX P6, R14, R13, R12, R11 ;  /* 0x0000000c0d0e7389 */ /* 0x00006400000c000b */
[----:B01----:R-:W-:Y:S01]  /*256c0*/  ENDCOLLECTIVE ;  /* 0x000000000000791b */ /* 0x003fe20003800000 */
.L_x_2145:
[----:B------:R-:W-:Y:S05]  /*256d0*/  BRA `(.L_x_2146) ;  /* 0xfffffe4000707947 */ /* 0x000fea000383ffff */
.L_x_1805:
[----:B------:R-:W-:Y:S01]  /*256e0*/  BSSY B1, `(.L_x_2147) ;  /* 0x0000008000017945 */ /* 0x000fe20003800000 */
[----:B-1----:R-:W-:Y:S02]  /*256f0*/  IMAD.MOV.U32 R13, RZ, RZ, R6 ;  /* 0x000000ffff0d7224 */ /* 0x002fe400078e0006 */
[----:B------:R-:W-:Y:S02]  /*25700*/  IMAD.MOV.U32 R12, RZ, RZ, 0x1 ;  /* 0x00000001ff0c7424 */ /* 0x000fe400078e00ff */
[----:B------:R-:W-:Y:S02]  /*25710*/  IMAD.MOV.U32 R11, RZ, RZ, 0x181f ;  /* 0x0000181fff0b7424 */ /* 0x000fe400078e00ff */
[----:B------:R-:W-:-:S07]  /*25720*/  IMAD.MOV.U32 R15, RZ, RZ, -0x1 ;  /* 0xffffffffff0f7424 */ /* 0x000fce00078e00ff */
[----:B--2---:R-:W-:Y:S05]  /*25730*/  WARPSYNC.COLLECTIVE R15, `(.L_x_2148) ;  /* 0x000000000f087348 */ /* 0x004fea0003c00000 */
[----:B------:R0:W1:Y:S02]  /*25740*/  SHFL.IDX P6, R14, R13, R12, R11 ;  /* 0x0000000c0d0e7389 */ /* 0x00006400000c000b */
[----:B012---:R-:W-:Y:S01]  /*25750*/  ENDCOLLECTIVE ;  /* 0x000000000000791b */ /* 0x007fe20003800000 */
.L_x_2148:
[----:B------:R-:W-:Y:S05]  /*25760*/  BSYNC B1 ;  /* 0x0000000000017941 */ /* 0x000fea0003800000 */
.L_x_2147:
        /* <DEDUP_REMOVED lines=8> */
.L_x_2149:
[----:B------:R-:W-:Y:S02]  /*257f0*/  IMAD.MOV.U32 R13, RZ, RZ, R8 ;  /* 0x000000ffff0d7224 */ /* 0x000fe400078e0008 */
[----:B------:R-:W-:-:S07]  /*25800*/  IMAD.MOV.U32 R3, RZ, RZ, R14 ;  /* 0x000000ffff037224 */ /* 0x000fce00078e000e */
[----:B------:R-:W-:Y:S05]  /*25810*/  WARPSYNC.COLLECTIVE R15, `(.L_x_2150) ;  /* 0x000000000f087348 */ /* 0x000fea0003c00000 */
[----:B------:R0:W1:Y:S02]  /*25820*/  SHFL.IDX P6, R14, R13, R12, R11 ;  /* 0x0000000c0d0e7389 */ /* 0x00006400000c000b */
[----:B01----:R-:W-:Y:S01]  /*25830*/  ENDCOLLECTIVE ;  /* 0x000000000000791b */ /* 0x003fe20003800000 */
.L_x_2150:
[----:B------:R-:W-:Y:S02]  /*25840*/  IMAD.MOV.U32 R13, RZ, RZ, R7 ;  /* 0x000000ffff0d7224 */ /* 0x000fe400078e0007 */
[----:B------:R-:W-:-:S07]  /*25850*/  IMAD.MOV.U32 R4, RZ, RZ, R14 ;  /* 0x000000ffff047224 */ /* 0x000fce00078e000e */
[----:B------:R-:W-:Y:S05]  /*25860*/  WARPSYNC.COLLECTIVE R15, `(.L_x_2151) ;  /* 0x000000000f087348 */ /* 0x000fea0003c00000 */
[----:B------:R0:W1:Y:S02]  /*25870*/  SHFL.IDX P6, R14, R13, R12, R11 ;  /* 0x0000000c0d0e7389 */ /* 0x00006400000c000b */
[----:B01----:R-:W-:Y:S01]  /*25880*/  ENDCOLLECTIVE ;  /* 0x000000000000791b */ /* 0x003fe20003800000 */
.L_x_2151:
[----:B------:R-:W-:Y:S05]  /*25890*/  BRA `(.L_x_2152) ;  /* 0xfffffe4000dc7947 */ /* 0x000fea000383ffff */
.L_x_1808:
[----:B------:R-:W-:Y:S01]  /*258a0*/  BSSY B1, `(.L_x_2153) ;  /* 0x0000008000017945 */ /* 0x000fe20003800000 */
[----:B------:R-:W-:Y:S02]  /*258b0*/  IMAD.MOV.U32 R13, RZ, RZ, R6 ;  /* 0x000000ffff0d7224 */ /* 0x000fe400078e0006 */
[----:B------:R-:W-:Y:S02]  /*258c0*/  IMAD.MOV.U32 R12, RZ, RZ, 0x2 ;  /* 0x00000002ff0c7424 */ /* 0x000fe400078e00ff */
[----:B------:R-:W-:Y:S02]  /*258d0*/  IMAD.MOV.U32 R11, RZ, RZ, 0x181f ;  /* 0x0000181fff0b7424 */ /* 0x000fe400078e00ff */
[----:B------:R-:W-:-:S07]  /*258e0*/  IMAD.MOV.U32 R15, RZ, RZ, -0x1 ;  /* 0xffffffffff0f7424 */ /* 0x000fce00078e00ff */
[----:B-12---:R-:W-:Y:S05]  /*258f0*/  WARPSYNC.COLLECTIVE R15, `(.L_x_2154) ;  /* 0x000000000f087348 */ /* 0x006fea0003c00000 */
[----:B------:R0:W3:Y:S02]  /*25900*/  SHFL.IDX P6, R14, R13, R12, R11 ;  /* 0x0000000c0d0e7389 */ /* 0x0000e400000c000b */
[----:B0123--:R-:W-:Y:S01]  /*25910*/  ENDCOLLECTIVE ;  /* 0x000000000000791b */ /* 0x00ffe20003800000 */
.L_x_2154:
[----:B------:R-:W-:Y:S05]  /*25920*/  BSYNC B1 ;  /* 0x0000000000017941 */ /* 0x000fea0003800000 */
.L_x_2153:
        /* <DEDUP_REMOVED lines=8> */
.L_x_2155:
[----:B------:R-:W-:Y:S02]  /*259b0*/  IMAD.MOV.U32 R13, RZ, RZ, R8 ;  /* 0x000000ffff0d7224 */ /* 0x000fe400078e0008 */
[----:B------:R-:W-:-:S07]  /*259c0*/  IMAD.MOV.U32 R3, RZ, RZ, R14 ;  /* 0x000000ffff037224 */ /* 0x000fce00078e000e */
[----:B------:R-:W-:Y:S05]  /*259d0*/  WARPSYNC.COLLECTIVE R15, `(.L_x_2156) ;  /* 0x000000000f087348 */ /* 0x000fea0003c00000 */
[----:B------:R0:W1:Y:S02]  /*259e0*/  SHFL.IDX P6, R14, R13, R12, R11 ;  /* 0x0000000c0d0e7389 */ /* 0x00006400000c000b */
[----:B01----:R-:W-:Y:S01]  /*259f0*/  ENDCOLLECTIVE ;  /* 0x000000000000791b */ /* 0x003fe20003800000 */
.L_x_2156:
[----:B------:R-:W-:Y:S02]  /*25a00*/  IMAD.MOV.U32 R13, RZ, RZ, R7 ;  /* 0x000000ffff0d7224 */ /* 0x000fe400078e0007 */
[----:B------:R-:W-:-:S07]  /*25a10*/  IMAD.MOV.U32 R4, RZ, RZ, R14 ;  /* 0x000000ffff047224 */ /* 0x000fce00078e000e */
[----:B------:R-:W-:Y:S05]  /*25a20*/  WARPSYNC.COLLECTIVE R15, `(.L_x_2157) ;  /* 0x000000000f087348 */ /* 0x000fea0003c00000 */
[----:B------:R0:W1:Y:S02]  /*25a30*/  SHFL.IDX P6, R14, R13, R12, R11 ;  /* 0x0000000c0d0e7389 */ /* 0x00006400000c000b */
[----:B01----:R-:W-:Y:S01]  /*25a40*/  ENDCOLLECTIVE ;  /* 0x000000000000791b */ /* 0x003fe20003800000 */
.L_x_2157:
[----:B------:R-:W-:Y:S05]  /*25a50*/  BRA `(.L_x_2158) ;  /* 0xfffffe4400407947 */ /* 0x000fea000383ffff */
.L_x_1811:
        /* <DEDUP_REMOVED lines=8> */
.L_x_2160:
[----:B------:R-:W-:Y:S05]  /*25ae0*/  BSYNC B1 ;  /* 0x0000000000017941 */ /* 0x000fea0003800000 */
.L_x_2159:
        /* <DEDUP_REMOVED lines=8> */
.L_x_2161:
[----:B------:R-:W-:Y:S02]  /*25b70*/  IMAD.MOV.U32 R13, RZ, RZ, R8 ;  /* 0x000000ffff0d7224 */ /* 0x000fe400078e0008 */
[----:B------:R-:W-:-:S07]  /*25b80*/  IMAD.MOV.U32 R3, RZ, RZ, R14 ;  /* 0x000000ffff037224 */ /* 0x000fce00078e000e */
[----:B------:R-:W-:Y:S05]  /*25b90*/  WARPSYNC.COLLECTIVE R15, `(.L_x_2162) ;  /* 0x000000000f087348 */ /* 0x000fea0003c00000 */
[----:B------:R0:W1:Y:S02]  /*25ba0*/  SHFL.IDX P6, R14, R13, R12, R11 ;  /* 0x0000000c0d0e7389 */ /* 0x00006400000c000b */
[----:B01----:R-:W-:Y:S01]  /*25bb0*/  ENDCOLLECTIVE ;  /* 0x000000000000791b */ /* 0x003fe20003800000 */
.L_x_2162:
[----:B------:R-:W-:Y:S02]  /*25bc0*/  IMAD.MOV.U32 R13, RZ, RZ, R7 ;  /* 0x000000ffff0d7224 */ /* 0x000fe400078e0007 */
[----:B------:R-:W-:-:S07]  /*25bd0*/  IMAD.MOV.U32 R4, RZ, RZ, R14 ;  /* 0x000000ffff047224 */ /* 0x000fce00078e000e */
[----:B------:R-:W-:Y:S05]  /*25be0*/  WARPSYNC.COLLECTIVE R15, `(.L_x_2163) ;  /* 0x000000000f087348 */ /* 0x000fea0003c00000 */
[----:B------:R0:W1:Y:S02]  /*25bf0*/  SHFL.IDX P6, R14, R13, R12, R11 ;  /* 0x0000000c0d0e7389 */ /* 0x00006400000c000b */
[----:B01----:R-:W-:Y:S01]  /*25c00*/  ENDCOLLECTIVE ;  /* 0x000000000000791b */ /* 0x003fe20003800000 */
.L_x_2163:
[----:B------:R-:W-:Y:S05]  /*25c10*/  BRA `(.L_x_2164) ;  /* 0xfffffe4400ac7947 */ /* 0x000fea000383ffff */
.L_x_1815:
[----:B0-----:R0:W1:Y:S02]  /*25c20*/  SYNCS.PHASECHK.TRANS64.TRYWAIT P0, [R18+URZ+0x28800], R5 ;  /* 0x02880005120075a7 */ /* 0x001064000800017f */
[----:B-1----:R-:W-:Y:S05]  /*25c30*/  @!P0 NANOSLEEP.SYNCS 0x989680 ;  /* 0x009896800000895d */ /* 0x002fea0003900000 */
[----:B------:R-:W1:Y:S02]  /*25c40*/  @!P0 SYNCS.PHASECHK.TRANS64 P0, [R18+URZ+0x28800], R5 ;  /* 0x02880005120085a7 */ /* 0x000e64000800007f */
[----:B-1----:R-:W-:Y:S05]  /*25c50*/  @!P0 BRA `(.L_x_1815) ;  /* 0xfffffffc00f08947 */ /* 0x002fea000383ffff */
[----:B------:R-:W-:Y:S05]  /*25c60*/  BRA `(.L_x_2165) ;  /* 0xfffffe4800707947 */ /* 0x000fea000383ffff */
.L_x_1831:
[----:B------:R-:W3:Y:S01]  /*25c70*/  LDC R58, c[0x0][0x3f4] ;  /* 0x0000fd00ff3a7b82 */ /* 0x000ee20000000800 */
[----:B------:R-:W-:Y:S01]  /*25c80*/  BSSY B1, `(.L_x_2166) ;  /* 0x0000008000017945 */ /* 0x000fe20003800000 */
[----:B--2---:R-:W-:Y:S02]  /*25c90*/  IMAD.MOV.U32 R13, RZ, RZ, R43 ;  /* 0x000000ffff0d7224 */ /* 0x004fe400078e002b */
[----:B------:R-:W-:Y:S02]  /*25ca0*/  IMAD.MOV.U32 R12, RZ, RZ, RZ ;  /* 0x000000ffff0c7224 */ /* 0x000fe400078e00ff */
[----:B------:R-:W-:Y:S02]  /*25cb0*/  IMAD.MOV.U32 R11, RZ, RZ, 0x181f ;  /* 0x0000181fff0b7424 */ /* 0x000fe400078e00ff */
[----:B------:R-:W-:-:S07]  /*25cc0*/  IMAD.MOV.U32 R15, RZ, RZ, -0x1 ;  /* 0xffffffffff0f7424 */ /* 0x000fce00078e00ff */
[----:B01-3--:R-:W-:Y:S05]  /*25cd0*/  WARPSYNC.COLLECTIVE R15, `(.L_x_2167) ;  /* 0x000000000f087348 */ /* 0x00bfea0003c00000 */
[----:B------:R2:W4:Y:S02]  /*25ce0*/  SHFL.IDX P6, R14, R13, R12, R11 ;  /* 0x0000000c0d0e7389 */ /* 0x00052400000c000b */
[----:B01234-:R-:W-:Y:S01]  /*25cf0*/  ENDCOLLECTIVE ;  /* 0x000000000000791b */ /* 0x01ffe20003800000 */
.L_x_2167:
[----:B------:R-:W-:Y:S05]  /*25d00*/  BSYNC B1 ;  /* 0x0000000000017941 */ /* 0x000fea0003800000 */
.L_x_2166:
[----:B------:R-:W-:Y:S01]  /*25d10*/  IMAD.MOV.U32 R13, RZ, RZ, R10 ;  /* 0x000000ffff0d7224 */ /* 0x000fe200078e000a */
[----:B------:R-:W-:Y:S01]  /*25d20*/  ISETP.GE.AND P0, PT, R16, R58, PT ;  /* 0x0000003a1000720c */ /* 0x000fe20003f06270 */
[----:B------:R-:W-:Y:S02]  /*25d30*/  IMAD.MOV.U32 R12, RZ, RZ, RZ ;  /* 0x000000ffff0c7224 */ /* 0x000fe400078e00ff */
[----:B------:R-:W-:Y:S02]  /*25d40*/  IMAD.MOV.U32 R11, RZ, RZ, 0x181f ;  /* 0x0000181fff0b7424 */ /* 0x000fe400078e00ff */
[----:B------:R-:W-:Y:S02]  /*25d50*/  IMAD.MOV.U32 R15, RZ, RZ, -0x1 ;  /* 0xffffffffff0f7424 */ /* 0x000fe400078e00ff */
[----:B------:R-:W-:Y:S02]  /*25d60*/  IMAD.MOV.U32 R3, RZ, RZ, R14 ;  /* 0x000000ffff037224 */ /* 0x000fe400078e000e */
[----:B------:R-:W-:-:S07]  /*25d70*/  IMAD R0, R189, R0, RZ ;  /* 0x00000000bd007224 */ /* 0x000fce00078e02ff */
[----:B------:R-:W-:Y:S05]  /*25d80*/  WARPSYNC.COLLECTIVE R15, `(.L_x_2168) ;  /* 0x000000000f087348 */ /* 0x000fea0003c00000 */
[----:B------:R0:W1:Y:S02]  /*25d90*/  SHFL.IDX P6, R14, R13, R12, R11 ;  /* 0x0000000c0d0e7389 */ /* 0x00006400000c000b */
[----:B01----:R-:W-:Y:S01]  /*25da0*/  ENDCOLLECTIVE ;  /* 0x000000000000791b */ /* 0x003fe20003800000 */
.L_x_2168:
[----:B------:R-:W-:Y:S01]  /*25db0*/  ISETP.GE.OR P1, PT, R59, R0, P0 ;  /* 0x000000003b00720c */ /* 0x000fe20000726670 */
[----:B------:R-:W-:-:S12]  /*25dc0*/  IMAD.MOV.U32 R13, RZ, RZ, R45 ;  /* 0x000000ffff0d7224 */ /* 0x000fd800078e002d */
[C---:B------:R-:W-:Y:S01]  /*25dd0*/  @!P1 IMAD.SHL.U32 R7, R16.reuse, 0x2, RZ ;  /* 0x0000000210079824 */ /* 0x040fe200078e00ff */
[----:B------:R-:W-:Y:S01]  /*25de0*/  @!P1 SHF.L.U64.HI R6, R16, 0x1, R17 ;  /* 0x0000000110069819 */ /* 0x000fe20000010211 */
[----:B------:R-:W-:-:S07]  /*25df0*/  IMAD.MOV.U32 R4, RZ, RZ, R14 ;  /* 0x000000ffff047224 */ /* 0x000fce00078e000e */
[----:B------:R-:W-:Y:S05]  /*25e00*/  WARPSYNC.COLLECTIVE R15, `(.L_x_2169) ;  /* 0x000000000f087348 */ /* 0x000fea0003c00000 */
[----:B------:R0:W1:Y:S02]  /*25e10*/  SHFL.IDX P6, R14, R13, R12, R11 ;  /* 0x0000000c0d0e7389 */ /* 0x00006400000c000b */
[----:B01----:R-:W-:Y:S01]  /*25e20*/  ENDCOLLECTIVE ;  /* 0x000000000000791b */ /* 0x003fe20003800000 */
.L_x_2169:
[----:B------:R-:W-:-:S05]  /*25e30*/  @!P1 IADD3 R4, P2, R4, R7, RZ ;  /* 0x0000000704049210 */ /* 0x000fca0007f5e0ff */
[----:B------:R-:W-:Y:S02]  /*25e40*/  @!P1 IMAD.X R3, R3, 0x1, R6, P2 ;  /* 0x0000000103039824 */ /* 0x000fe400010e0606 */
[----:B------:R-:W-:Y:S02]  /*25e50*/  @!P1 IMAD.MOV.U32 R24, RZ, RZ, R4 ;  /* 0x000000ffff189224 */ /* 0x000fe400078e0004 */
[----:B------:R-:W-:Y:S02]  /*25e60*/  @!P1 IMAD.MOV.U32 R25, RZ, RZ, R3 ;  /* 0x000000ffff199224 */ /* 0x000fe400078e0003 */
[----:B------:R-:W-:-:S04]  /*25e70*/  IMAD.MOV.U32 R13, RZ, RZ, R44 ;  /* 0x000000ffff0d7224 */ /* 0x000fc800078e002c */
[----:B------:R-:W5:Y:S01]  /*25e80*/  @!P1 LD.E.128 R24, desc[UR54][R24.64] ;  /* 0x0000003618189980 */ /* 0x000f62000c101d00 */
[----:B------:R-:W-:-:S07]  /*25e90*/  IMAD.MOV.U32 R5, RZ, RZ, R14 ;  /* 0x000000ffff057224 */ /* 0x000fce00078e000e */
[----:B-----5:R-:W-:Y:S05]  /*25ea0*/  WARPSYNC.COLLECTIVE R15, `(.L_x_2170) ;  /* 0x000000000f087348 */ /* 0x020fea0003c00000 */
[----:B------:R0:W1:Y:S02]  /*25eb0*/  SHFL.IDX P6, R14, R13, R12, R11 ;  /* 0x0000000c0d0e7389 */ /* 0x00006400000c000b */
[----:B01---5:R-:W-:Y:S01]  /*25ec0*/  ENDCOLLECTIVE ;  /* 0x000000000000791b */ /* 0x023fe20003800000 */
.L_x_2170:
[----:B------:R-:W-:-:S05]  /*25ed0*/  @!P1 IADD3 R14, P2, R14, R7, RZ ;  /* 0x000000070e0e9210 */ /* 0x000fca0007f5e0ff */
[----:B------:R-:W-:Y:S02]  /*25ee0*/  @!P1 IMAD.X R5, R5, 0x1, R6, P2 ;  /* 0x0000000105059824 */ /* 0x000fe400010e0606 */
[----:B------:R-:W-:-:S06]  /*25ef0*/  @!P1 IMAD.MOV.U32 R4, RZ, RZ, R14 ;  /* 0x000000ffff049224 */ /* 0x000fcc00078e000e */
[----:B------:R-:W5:Y:S01]  /*25f00*/  @!P1 LD.E.128 R4, desc[UR54][R4.64] ;  /* 0x0000003604049980 */ /* 0x000f62000c101d00 */
[----:B------:R-:W-:Y:S02]  /*25f10*/  IMAD.MOV.U32 R13, RZ, RZ, R43 ;  /* 0x000000ffff0d7224 */ /* 0x000fe400078e002b */
[----:B------:R-:W-:-:S07]  /*25f20*/  IMAD.MOV.U32 R12, RZ, RZ, 0x1 ;  /* 0x00000001ff0c7424 */ /* 0x000fce00078e00ff */
[----:B-----5:R-:W-:Y:S05]  /*25f30*/  WARPSYNC.COLLECTIVE R15, `(.L_x_2171) ;  /* 0x000000000f087348 */ /* 0x020fea0003c00000 */
[----:B------:R0:W1:Y:S02]  /*25f40*/  SHFL.IDX P6, R14, R13, R12, R11 ;  /* 0x0000000c0d0e7389 */ /* 0x00006400000c000b */
[----:B01---5:R-:W-:Y:S01]  /*25f50*/  ENDCOLLECTIVE ;  /* 0x000000000000791b */ /* 0x023fe20003800000 */
.L_x_2171:
[----:B------:R-:W-:Y:S01]  /*25f60*/  CS2R R50, SRZ ;  /* 0x0000000000327805 */ /* 0x000fe2000001ff00 */
[----:B------:R-:W-:Y:S01]  /*25f70*/  IMAD.MOV.U32 R13, RZ, RZ, R10 ;  /* 0x000000ffff0d7224 */ /* 0x000fe200078e000a */
[----:B------:R-:W-:Y:S02]  /*25f80*/  CS2R R52, SRZ ;  /* 0x0000000000347805 */ /* 0x000fe4000001ff00 */
[----:B------:R-:W-:Y:S02]  /*25f90*/  CS2R R20, SRZ ;  /* 0x0000000000147805 */ /* 0x000fe4000001ff00 */
[----:B------:R-:W-:Y:S01]  /*25fa0*/  CS2R R36, SRZ ;  /* 0x0000000000247805 */ /* 0x000fe2000001ff00 */
[----:B------:R-:W-:-:S04]  /*25fb0*/  @!P1 IMAD.MOV.U32 R50, RZ, RZ, R24 ;  /* 0x000000ffff329224 */ /* 0x000fc800078e0018 */
[----:B------:R-:W-:-:S05]  /*25fc0*/  IMAD.MOV.U32 R3, RZ, RZ, R50 ;  /* 0x000000ffff037224 */ /* 0x000fca00078e0032 */
[----:B------:R-:W-:Y:S01]  /*25fd0*/  PRMT R76, R3, 0x7610, R76 ;  /* 0x00007610034c7816 */ /* 0x000fe2000000004c */
[----:B------:R-:W-:-:S07]  /*25fe0*/  IMAD.MOV.U32 R3, RZ, RZ, R14 ;  /* 0x000000ffff037224 */ /* 0x000fce00078e000e */
[----:B------:R-:W-:Y:S05]  /*25ff0*/  WARPSYNC.COLLECTIVE R15, `(.L_x_2172) ;  /* 0x000000000f087348 */ /* 0x000fea0003c00000 */
[----:B------:R0:W1:Y:S02]  /*26000*/  SHFL.IDX P6, R14, R13, R12, R11 ;  /* 0x0000000c0d0e7389 */ /* 0x00006400000c000b */
[----:B01----:R-:W-:Y:S01]  /*26010*/  ENDCOLLECTIVE ;  /* 0x000000000000791b */ /* 0x003fe20003800000 */
.L_x_2172:
[----:B------:R-:W-:-:S04]  /*26020*/  @!P1 IMAD.MOV.U32 R51, RZ, RZ, R25 ;  /* 0x000000ffff339224 */ /* 0x000fc800078e0019 */
[----:B------:R-:W-:-:S05]  /*26030*/  IMAD.MOV.U32 R8, RZ, RZ, R51 ;  /* 0x000000ffff087224 */ /* 0x000fca00078e0033 */
[----:B------:R-:W-:Y:S01]  /*26040*/  PRMT R77, R8, 0x7610, R77 ;  /* 0x00007610084d7816 */ /* 0x000fe2000000004d */
[----:B------:R-:W-:Y:S02]  /*26050*/  IMAD.MOV.U32 R13, RZ, RZ, R45 ;  /* 0x000000ffff0d7224 */ /* 0x000fe400078e002d */
[----:B------:R-:W-:-:S07]  /*26060*/  IMAD.MOV.U32 R8, RZ, RZ, R14 ;  /* 0x000000ffff087224 */ /* 0x000fce00078e000e */
[----:B------:R-:W-:Y:S05]  /*26070*/  WARPSYNC.COLLECTIVE R15, `(.L_x_2173) ;  /* 0x000000000f087348 */ /* 0x000fea0003c00000 */
[----:B------:R0:W1:Y:S02]  /*26080*/  SHFL.IDX P6, R14, R13, R12, R11 ;  /* 0x0000000c0d0e7389 */ /* 0x00006400000c000b */
[----:B01----:R-:W-:Y:S01]  /*26090*/  ENDCOLLECTIVE ;  /* 0x000000000000791b */ /* 0x003fe20003800000 */
.L_x_2173:
[----:B------:R-:W-:Y:S02]  /*260a0*/  IMAD.MOV.U32 R13, RZ, RZ, R44 ;  /* 0x000000ffff0d7224 */ /* 0x000fe400078e002c */
[----:B------:R-:W-:-:S07]  /*260b0*/  IMAD.MOV.U32 R9, RZ, RZ, R14 ;  /* 0x000000ffff097224 */ /* 0x000fce00078e000e */
[----:B------:R-:W-:Y:S05]  /*260c0*/  WARPSYNC.COLLECTIVE R15, `(.L_x_2174) ;  /* 0x000000000f087348 */ /* 0x000fea0003c00000 */
[----:B------:R0:W1:Y:S02]  /*260d0*/  SHFL.IDX P6, R14, R13, R12, R11 ;  /* 0x0000000c0d0e7389 */ /* 0x00006400000c000b */
[----:B01----:R-:W-:Y:S01]  /*260e0*/  ENDCOLLECTIVE ;  /* 0x000000000000791b */ /* 0x003fe20003800000 */
.L_x_2174:
[----:B------:R-:W-:Y:S02]  /*260f0*/  @!P1 IMAD.MOV.U32 R52, RZ, RZ, R26 ;  /* 0x000000ffff349224 */ /* 0x000fe400078e001a */
[----:B------:R-:W-:Y:S02]  /*26100*/  @!P1 IMAD.MOV.U32 R53, RZ, RZ, R27 ;  /* 0x000000ffff359224 */ /* 0x000fe400078e001b */
[----:B------:R-:W-:Y:S02]  /*26110*/  @!P1 IMAD.MOV.U32 R20, RZ, RZ, R4 ;  /* 0x000000ffff149224 */ /* 0x000fe400078e0004 */
[----:B------:R-:W-:Y:S02]  /*26120*/  @!P1 IMAD.MOV.U32 R21, RZ, RZ, R5 ;  /* 0x000000ffff159224 */ /* 0x000fe400078e0005 */
[----:B------:R-:W-:Y:S02]  /*26130*/  @!P1 IMAD.MOV.U32 R36, RZ, RZ, R6 ;  /* 0x000000ffff249224 */ /* 0x000fe400078e0006 */
[----:B------:R-:W-:-:S02]  /*26140*/  @!P1 IMAD.MOV.U32 R37, RZ, RZ, R7 ;  /* 0x000000ffff259224 */ /* 0x000fc400078e0007 */
[----:B------:R-:W-:Y:S02]  /*26150*/  IMAD.MOV.U32 R24, RZ, RZ, R52 ;  /* 0x000000ffff187224 */ /* 0x000fe400078e0034 */
[----:B------:R-:W-:Y:S02]  /*26160*/  IMAD.MOV.U32 R25, RZ, RZ, R53 ;  /* 0x000000ffff197224 */ /* 0x000fe400078e0035 */
[----:B------:R-:W-:Y:S02]  /*26170*/  IMAD.MOV.U32 R4, RZ, RZ, R20 ;  /* 0x000000ffff047224 */ /* 0x000fe400078e0014 */
[----:B------:R-:W-:Y:S02]  /*26180*/  IMAD.MOV.U32 R5, RZ, RZ, R21 ;  /* 0x000000ffff057224 */ /* 0x000fe400078e0015 */
[----:B------:R-:W-:Y:S02]  /*26190*/  IMAD.MOV.U32 R6, RZ, RZ, R36 ;  /* 0x000000ffff067224 */ /* 0x000fe400078e0024 */
[----:B------:R-:W-:Y:S01]  /*261a0*/  IMAD.MOV.U32 R7, RZ, RZ, R37 ;  /* 0x000000ffff077224 */ /* 0x000fe200078e0025 */
[----:B------:R-:W-:-:S02]  /*261b0*/  PRMT R46, R24, 0x7610, R46 ;  /* 0x00007610182e7816 */ /* 0x000fc4000000002e */
[----:B------:R-:W-:Y:S02]  /*261c0*/  PRMT R47, R25, 0x7610, R47 ;  /* 0x00007610192f7816 */ /* 0x000fe4000000002f */
[----:B------:R-:W-:Y:S02]  /*261d0*/  CS2R R24, SRZ ;  /* 0x0000000000187805 */ /* 0x000fe4000001ff00 */
[----:B------:R-:W-:Y:S02]  /*261e0*/  PRMT R78, R4, 0x7610, R78 ;  /* 0x00007610044e7816 */ /* 0x000fe4000000004e */
[----:B------:R-:W-:Y:S02]  /*261f0*/  PRMT R79, R5, 0x7610, R79 ;  /* 0x00007610054f7816 */ /* 0x000fe4000000004f */
[----:B------:R-:W-:Y:S02]  /*26200*/  PRMT R80, R6, 0x7610, R80 ;  /* 0x0000761006507816 */ /* 0x000fe40000000050 */
[----:B------:R-:W-:Y:S01]  /*26210*/  PRMT R86, R7, 0x7610, R86 ;  /* 0x0000761007567816 */ /* 0x000fe20000000056 */
[----:B------:R-:W-:Y:S06]  /*26220*/  BRA `(.L_x_2175) ;  /* 0xfffffe6000b07947 */ /* 0x000fec000383ffff */
.L_x_1834:
[----:B------:R-:W-:Y:S01]  /*26230*/  BSSY B1, `(.L_x_2176) ;  /* 0x0000008000017945 */ /* 0x000fe20003800000 */
[----:B--2---:R-:W-:Y:S02]  /*26240*/  IMAD.MOV.U32 R13, RZ, RZ, R43 ;  /* 0x000000ffff0d7224 */ /* 0x004fe400078e002b */
[----:B------:R-:W-:Y:S02]  /*26250*/  IMAD.MOV.U32 R12, RZ, RZ, 0x2 ;  /* 0x00000002ff0c7424 */ /* 0x000fe400078e00ff */
[----:B------:R-:W-:Y:S02]  /*26260*/  IMAD.MOV.U32 R11, RZ, RZ, 0x181f ;  /* 0x0000181fff0b7424 */ /* 0x000fe400078e00ff */
[----:B0-----:R-:W-:-:S07]  /*26270*/  IMAD.MOV.U32 R15, RZ, RZ, -0x1 ;  /* 0xffffffffff0f7424 */ /* 0x001fce00078e00ff */
[----:B------:R-:W-:Y:S05]  /*26280*/  WARPSYNC.COLLECTIVE R15, `(.L_x_2177) ;  /* 0x000000000f087348 */ /* 0x000fea0003c00000 */
[----:B------:R0:W1:Y:S02]  /*26290*/  SHFL.IDX P6, R14, R13, R12, R11 ;  /* 0x0000000c0d0e7389 */ /* 0x00006400000c000b */
[----:B01----:R-:W-:Y:S01]  /*262a0*/  ENDCOLLECTIVE ;  /* 0x000000000000791b */ /* 0x003fe20003800000 */
.L_x_2177:
[----:B------:R-:W-:Y:S05]  /*262b0*/  BSYNC B1 ;  /* 0x0000000000017941 */ /* 0x000fea0003800000 */
.L_x_2176:
[----:B------:R-:W-:Y:S02]  /*262c0*/  IMAD.MOV.U32 R13, RZ, RZ, R10 ;  /* 0x000000ffff0d7224 */ /* 0x000fe400078e000a */
[----:B------:R-:W-:Y:S02]  /*262d0*/  IMAD.MOV.U32 R12, RZ, RZ, 0x2 ;  /* 0x00000002ff0c7424 */ /* 0x000fe400078e00ff */
[----:B------:R-:W-:Y:S02]  /*262e0*/  IMAD.MOV.U32 R11, RZ, RZ, 0x181f ;  /* 0x0000181fff0b7424 */ /* 0x000fe400078e00ff */
[----:B------:R-:W-:Y:S02]  /*262f0*/  IMAD.MOV.U32 R15, RZ, RZ, -0x1 ;  /* 0xffffffffff0f7424 */ /* 0x000fe400078e00ff */
[----:B------:R-:W-:Y:S02]  /*26300*/  IMAD.MOV.U32 R3, RZ, RZ, R14 ;  /* 0x000000ffff037224 */ /* 0x000fe400078e000e */
[----:B------:R-:W-:-:S07]  /*26310*/  VIADD R9, R59, 0x40 ;  /* 0x000000403b097836 */ /* 0x000fce0000000000 */
[----:B------:R-:W-:Y:S05]  /*26320*/  WARPSYNC.COLLECTIVE R15, `(.L_x_2178) ;  /* 0x000000000f087348 */ /* 0x000fea0003c00000 */
[----:B------:R0:W1:Y:S02]  /*26330*/  SHFL.IDX P6, R14, R13, R12, R11 ;  /* 0x0000000c0d0e7389 */ /* 0x00006400000c000b */
[----:B01----:R-:W-:Y:S01]  /*26340*/  ENDCOLLECTIVE ;  /* 0x000000000000791b */ /* 0x003fe20003800000 */
.L_x_2178:
        /* <DEDUP_REMOVED lines=8> */
.L_x_2179:
        /* <DEDUP_REMOVED lines=10> */
.L_x_2180:
[----:B------:R-:W-:-:S05]  /*26470*/  @!P1 IADD3 R14, P2, R14, R29, RZ ;  /* 0x0000001d0e0e9210 */ /* 0x000fca0007f5e0ff */
[----:B------:R-:W-:-:S04]  /*26480*/  @!P1 IMAD.X R9, R9, 0x1, R28, P2 ;  /* 0x0000000109099824 */ /* 0x000fc800010e061c */
[----:B------:R-:W-:-:S05]  /*26490*/  @!P1 IMAD.MOV.U32 R15, RZ, RZ, R9 ;  /* 0x000000ffff0f9224 */ /* 0x000fca00078e0009 */
[----:B------:R0:W5:Y:S01]  /*264a0*/  @!P1 LD.E.128 R28, desc[UR54][R14.64] ;  /* 0x000000360e1c9980 */ /* 0x000162000c101d00 */
[----:B------:R-:W-:Y:S02]  /*264b0*/  IMAD.MOV.U32 R13, RZ, RZ, R43 ;  /* 0x000000ffff0d7224 */ /* 0x000fe400078e002b */
[----:B------:R-:W-:Y:S02]  /*264c0*/  IMAD.MOV.U32 R12, RZ, RZ, 0x3 ;  /* 0x00000003ff0c7424 */ /* 0x000fe400078e00ff */
[----:B0-----:R-:W-:-:S07]  /*264d0*/  IMAD.MOV.U32 R15, RZ, RZ, -0x1 ;  /* 0xffffffffff0f7424 */ /* 0x001fce00078e00ff */
[----:B-----5:R-:W-:Y:S05]  /*264e0*/  WARPSYNC.COLLECTIVE R15, `(.L_x_2181) ;  /* 0x000000000f087348 */ /* 0x020fea0003c00000 */
[----:B------:R0:W1:Y:S02]  /*264f0*/  SHFL.IDX P6, R14, R13, R12, R11 ;  /* 0x0000000c0d0e7389 */ /* 0x00006400000c000b */
[----:B01---5:R-:W-:Y:S01]  /*26500*/  ENDCOLLECTIVE ;  /* 0x000000000000791b */ /* 0x023fe20003800000 */
.L_x_2181:
        /* <DEDUP_REMOVED lines=12> */
.L_x_2182:
[----:B------:R-:W-:Y:S02]  /*265d0*/  IMAD.MOV.U32 R13, RZ, RZ, R45 ;  /* 0x000000ffff0d7224 */ /* 0x000fe400078e002d */
[----:B------:R-:W-:-:S07]  /*265e0*/  IMAD.MOV.U32 R32, RZ, RZ, R14 ;  /* 0x000000ffff207224 */ /* 0x000fce00078e000e */
[----:B------:R-:W-:Y:S05]  /*265f0*/  WARPSYNC.COLLECTIVE R15, `(.L_x_2183) ;  /* 0x000000000f087348 */ /* 0x000fea0003c00000 */
[----:B------:R0:W1:Y:S02]  /*26600*/  SHFL.IDX P6, R14, R13, R12, R11 ;  /* 0x0000000c0d0e7389 */ /* 0x00006400000c000b */
[----:B01----:R-:W-:Y:S01]  /*26610*/  ENDCOLLECTIVE ;  /* 0x000000000000791b */ /* 0x003fe20003800000 */
.L_x_2183:
[----:B------:R-:W-:Y:S02]  /*26620*/  @!P1 IMAD.MOV.U32 R55, RZ, RZ, R33 ;  /* 0x000000ffff379224 */ /* 0x000fe400078e0021 */
[----:B------:R-:W-:Y:S02]  /*26630*/  IMAD.MOV.U32 R13, RZ, RZ, R44 ;  /* 0x000000ffff0d7224 */ /* 0x000fe400078e002c */
[----:B------:R-:W-:Y:S02]  /*26640*/  IMAD.MOV.U32 R8, RZ, RZ, R55 ;  /* 0x000000ffff087224 */ /* 0x000fe400078e0037 */
[----:B------:R-:W-:-:S07]  /*26650*/  IMAD.MOV.U32 R33, RZ, RZ, R14 ;  /* 0x000000ffff217224 */ /* 0x000fce00078e000e */
[----:B------:R-:W-:Y:S05]  /*26660*/  WARPSYNC.COLLECTIVE R15, `(.L_x_2184) ;  /* 0x000000000f087348 */ /* 0x000fea0003c00000 */
[----:B------:R0:W1:Y:S02]  /*26670*/  SHFL.IDX P6, R14, R13, R12, R11 ;  /* 0x0000000c0d0e7389 */ /* 0x00006400000c000b */
[----:B01----:R-:W-:Y:S01]  /*26680*/  ENDCOLLECTIVE ;  /* 0x000000000000791b */ /* 0x003fe20003800000 */
.L_x_2184:
[----:B------:R-:W-:Y:S02]  /*26690*/  @!P1 IMAD.MOV.U32 R56, RZ, RZ, R34 ;  /* 0x000000ffff389224 */ /* 0x000fe400078e0022 */
[----:B------:R-:W-:Y:S01]  /*266a0*/  @!P1 IMAD.MOV.U32 R57, RZ, RZ, R35 ;  /* 0x000000ffff399224 */ /* 0x000fe200078e0023 */
[----:B------:R-:W-:Y:S01]  /*266b0*/  PRMT R69, R8, 0x7610, R69 ;  /* 0x0000761008457816 */ /* 0x000fe20000000045 */
[----:B------:R-:W-:Y:S02]  /*266c0*/  IMAD.MOV.U32 R8, RZ, RZ, R56 ;  /* 0x000000ffff087224 */ /* 0x000fe400078e0038 */
[----:B------:R-:W-:Y:S02]  /*266d0*/  IMAD.MOV.U32 R9, RZ, RZ, R57 ;  /* 0x000000ffff097224 */ /* 0x000fe400078e0039 */
[----:B------:R-:W-:Y:S02]  /*266e0*/  @!P1 IMAD.MOV.U32 R38, RZ, RZ, R28 ;  /* 0x000000ffff269224 */ /* 0x000fe400078e001c */
[----:B------:R-:W-:-:S02]  /*266f0*/  @!P1 IMAD.MOV.U32 R39, RZ, RZ, R29 ;  /* 0x000000ffff279224 */ /* 0x000fc400078e001d */
[----:B------:R-:W-:Y:S02]  /*26700*/  @!P1 IMAD.MOV.U32 R40, RZ, RZ, R30 ;  /* 0x000000ffff289224 */ /* 0x000fe400078e001e */
[----:B------:R-:W-:Y:S01]  /*26710*/  @!P1 IMAD.MOV.U32 R41, RZ, RZ, R31 ;  /* 0x000000ffff299224 */ /* 0x000fe200078e001f */
[----:B------:R-:W-:Y:S01]  /*26720*/  PRMT R48, R8, 0x7610, R48 ;  /* 0x0000761008307816 */ /* 0x000fe20000000030 */
[----:B------:R-:W-:Y:S01]  /*26730*/  IMAD.MOV.U32 R8, RZ, RZ, R38 ;  /* 0x000000ffff087224 */ /* 0x000fe200078e0026 */
[----:B------:R-:W-:Y:S01]  /*26740*/  PRMT R49, R9, 0x7610, R49 ;  /* 0x0000761009317816 */ /* 0x000fe20000000031 */
[----:B------:R-:W-:Y:S02]  /*26750*/  IMAD.MOV.U32 R9, RZ, RZ, R39 ;  /* 0x000000ffff097224 */ /* 0x000fe400078e0027 */
[----:B------:R-:W-:Y:S02]  /*26760*/  IMAD.MOV.U32 R10, RZ, RZ, R40 ;  /* 0x000000ffff0a7224 */ /* 0x000fe400078e0028 */
[----:B------:R-:W-:Y:S01]  /*26770*/  IMAD.MOV.U32 R11, RZ, RZ, R41 ;  /* 0x000000ffff0b7224 */ /* 0x000fe200078e0029 */
[----:B------:R-:W-:Y:S01]  /*26780*/  PRMT R72, R8, 0x7610, R72 ;  /* 0x0000761008487816 */ /* 0x000fe20000000048 */
[----:B------:R-:W-:Y:S01]  /*26790*/  IMAD.MOV.U32 R34, RZ, RZ, R14 ;  /* 0x000000ffff227224 */ /* 0x000fe200078e000e */
[----:B------:R-:W-:-:S02]  /*267a0*/  PRMT R73, R9, 0x7610, R73 ;  /* 0x0000761009497816 */ /* 0x000fc40000000049 */
[----:B------:R-:W-:Y:S02]  /*267b0*/  CS2R R8, SRZ ;  /* 0x0000000000087805 */ /* 0x000fe4000001ff00 */
[----:B------:R-:W-:Y:S02]  /*267c0*/  PRMT R74, R10, 0x7610, R74 ;  /* 0x000076100a4a7816 */ /* 0x000fe4000000004a */
[----:B------:R-:W-:Y:S01]  /*267d0*/  PRMT R75, R11, 0x7610, R75 ;  /* 0x000076100b4b7816 */ /* 0x000fe2000000004b */
[----:B------:R-:W-:Y:S06]  /*267e0*/  BRA `(.L_x_2185) ;  /* 0xfffffe6000a07947 */ /* 0x000fec000383ffff */
.L_x_1838:
[----:B0-----:R0:W1:Y:S02]  /*267f0*/  SYNCS.PHASECHK.TRANS64.TRYWAIT P4, [R18+URZ+0x28800], R29 ;  /* 0x0288001d120075a7 */ /* 0x001064000808017f */
[----:B-1----:R-:W-:Y:S05]  /*26800*/  @!P4 NANOSLEEP.SYNCS 0x989680 ;  /* 0x009896800000c95d */ /* 0x002fea0003900000 */
[----:B------:R-:W1:Y:S02]  /*26810*/  @!P4 SYNCS.PHASECHK.TRANS64 P4, [R18+URZ+0x28800], R29 ;  /* 0x0288001d1200c5a7 */ /* 0x000e64000808007f */
[----:B-1----:R-:W-:Y:S05]  /*26820*/  @!P4 BRA `(.L_x_1838) ;  /* 0xfffffffc00f0c947 */ /* 0x002fea000383ffff */
[----:B------:R-:W-:Y:S05]  /*26830*/  BRA `(.L_x_2186) ;  /* 0xfffffe6400487947 */ /* 0x000fea000383ffff */
.L_x_1848:
[----:B------:R0:W0:Y:S02]  /*26840*/  SYNCS.PHASECHK.TRANS64.TRYWAIT P1, [R11+URZ+0x28830], R0 ;  /* 0x028830000b0075a7 */ /* 0x000024000802017f */
[----:B0-----:R-:W-:Y:S05]  /*26850*/  @!P1 NANOSLEEP.SYNCS 0x989680 ;  /* 0x009896800000995d */ /* 0x001fea0003900000 */
[----:B------:R-:W0:Y:S02]  /*26860*/  @!P1 SYNCS.PHASECHK.TRANS64 P1, [R11+URZ+0x28830], R0 ;  /* 0x028830000b0095a7 */ /* 0x000e24000802007f */
[----:B0-----:R-:W-:Y:S05]  /*26870*/  @!P1 BRA `(.L_x_1848) ;  /* 0xfffffffc00f09947 */ /* 0x001fea000383ffff */
[----:B------:R-:W-:Y:S05]  /*26880*/  BRA `(.L_x_1847) ;  /* 0xfffffe80001c7947 */ /* 0x000fea000383ffff */
.L_x_1867:
[----:B-1----:R1:W2:Y:S02]  /*26890*/  SYNCS.PHASECHK.TRANS64.TRYWAIT P4, [R9+URZ+0x28830], R8 ;  /* 0x02883008090075a7 */ /* 0x0022a4000808017f */
[----:B--2---:R-:W-:Y:S05]  /*268a0*/  @!P4 NANOSLEEP.SYNCS 0x989680 ;  /* 0x009896800000c95d */ /* 0x004fea0003900000 */
[----:B------:R-:W2:Y:S02]  /*268b0*/  @!P4 SYNCS.PHASECHK.TRANS64 P4, [R9+URZ+0x28830], R8 ;  /* 0x028830080900c5a7 */ /* 0x000ea4000808007f */
[----:B--2---:R-:W-:Y:S05]  /*268c0*/  @!P4 BRA `(.L_x_1867) ;  /* 0xfffffffc00f0c947 */ /* 0x004fea000383ffff */
[----:B------:R-:W-:Y:S05]  /*268d0*/  BRA `(.L_x_1866) ;  /* 0xfffffeb000fc7947 */ /* 0x000fea000383ffff */
.L_x_1871:
[----:B-1----:R1:W2:Y:S02]  /*268e0*/  SYNCS.PHASECHK.TRANS64.TRYWAIT P3, [R9+URZ+0x28850], R8 ;  /* 0x02885008090075a7 */ /* 0x0022a4000806017f */
[----:B--2---:R-:W-:Y:S05]  /*268f0*/  @!P3 NANOSLEEP.SYNCS 0x989680 ;  /* 0x009896800000b95d */ /* 0x004fea0003900000 */
[----:B------:R-:W2:Y:S02]  /*26900*/  @!P3 SYNCS.PHASECHK.TRANS64 P3, [R9+URZ+0x28850], R8 ;  /* 0x028850080900b5a7 */ /* 0x000ea4000806007f */
[----:B--2---:R-:W-:Y:S05]  /*26910*/  @!P3 BRA `(.L_x_1871) ;  /* 0xfffffffc00f0b947 */ /* 0x004fea000383ffff */
[----:B------:R-:W-:Y:S05]  /*26920*/  BRA `(.L_x_1868) ;  /* 0xfffffeb8000c7947 */ /* 0x000fea000383ffff */
.L_x_1892:
[----:B-1----:R1:W2:Y:S02]  /*26930*/  SYNCS.PHASECHK.TRANS64.TRYWAIT P2, [R3+URZ+0x28830], R0 ;  /* 0x02883000030075a7 */ /* 0x0022a4000804017f */
[----:B--2---:R-:W-:Y:S05]  /*26940*/  @!P2 NANOSLEEP.SYNCS 0x989680 ;  /* 0x009896800000a95d */ /* 0x004fea0003900000 */
[----:B------:R-:W2:Y:S02]  /*26950*/  @!P2 SYNCS.PHASECHK.TRANS64 P2, [R3+URZ+0x28830], R0 ;  /* 0x028830000300a5a7 */ /* 0x000ea4000804007f */
[----:B--2---:R-:W-:Y:S05]  /*26960*/  @!P2 BRA `(.L_x_1892) ;  /* 0xfffffffc00f0a947 */ /* 0x004fea000383ffff */
[----:B------:R-:W-:Y:S05]  /*26970*/  BRA `(.L_x_1891) ;  /* 0xfffffee800387947 */ /* 0x000fea000383ffff */
.L_x_1896:
[----:B-1----:R1:W2:Y:S02]  /*26980*/  SYNCS.PHASECHK.TRANS64.TRYWAIT P1, [R3+URZ+0x28850], R0 ;  /* 0x02885000030075a7 */ /* 0x0022a4000802017f */
[----:B--2---:R-:W-:Y:S05]  /*26990*/  @!P1 NANOSLEEP.SYNCS 0x989680 ;  /* 0x009896800000995d */ /* 0x004fea0003900000 */
[----:B------:R-:W2:Y:S02]  /*269a0*/  @!P1 SYNCS.PHASECHK.TRANS64 P1, [R3+URZ+0x28850], R0 ;  /* 0x02885000030095a7 */ /* 0x000ea4000802007f */
[----:B--2---:R-:W-:Y:S05]  /*269b0*/  @!P1 BRA `(.L_x_1896) ;  /* 0xfffffffc00f09947 */ /* 0x004fea000383ffff */
[----:B------:R-:W-:Y:S05]  /*269c0*/  BRA `(.L_x_1893) ;  /* 0xfffffeec00547947 */ /* 0x000fea000383ffff */
.L_x_1905:
[----:B-1----:R1:W2:Y:S02]  /*269d0*/  SYNCS.PHASECHK.TRANS64.TRYWAIT P2, [R3+URZ+0x28830], R0 ;  /* 0x02883000030075a7 */ /* 0x0022a4000804017f */
[----:B--2---:R-:W-:Y:S05]  /*269e0*/  @!P2 NANOSLEEP.SYNCS 0x989680 ;  /* 0x009896800000a95d */ /* 0x004fea0003900000 */
[----:B------:R-:W2:Y:S02]  /*269f0*/  @!P2 SYNCS.PHASECHK.TRANS64 P2, [R3+URZ+0x28830], R0 ;  /* 0x028830000300a5a7 */ /* 0x000ea4000804007f */
[----:B--2---:R-:W-:Y:S05]  /*26a00*/  @!P2 BRA `(.L_x_1905) ;  /* 0xfffffffc00f0a947 */ /* 0x004fea000383ffff */
[----:B------:R-:W-:Y:S05]  /*26a10*/  BRA `(.L_x_1904) ;  /* 0xffffff0800c47947 */ /* 0x000fea000383ffff */
.L_x_1909:
[----:B-1----:R1:W2:Y:S02]  /*26a20*/  SYNCS.PHASECHK.TRANS64.TRYWAIT P1, [R3+URZ+0x28850], R0 ;  /* 0x02885000030075a7 */ /* 0x0022a4000802017f */
[----:B--2---:R-:W-:Y:S05]  /*26a30*/  @!P1 NANOSLEEP.SYNCS 0x989680 ;  /* 0x009896800000995d */ /* 0x004fea0003900000 */
[----:B------:R-:W2:Y:S02]  /*26a40*/  @!P1 SYNCS.PHASECHK.TRANS64 P1, [R3+URZ+0x28850], R0 ;  /* 0x02885000030095a7 */ /* 0x000ea4000802007f */
[----:B--2---:R-:W-:Y:S05]  /*26a50*/  @!P1 BRA `(.L_x_1909) ;  /* 0xfffffffc00f09947 */ /* 0x004fea000383ffff */
[----:B------:R-:W-:Y:S05]  /*26a60*/  BRA `(.L_x_1906) ;  /* 0xffffff0c00e07947 */ /* 0x000fea000383ffff */
.L_x_1924:
[----:B-1----:R1:W2:Y:S02]  /*26a70*/  SYNCS.PHASECHK.TRANS64.TRYWAIT P1, [R11+URZ+0x28850], R4 ;  /* 0x028850040b0075a7 */ /* 0x0022a4000802017f */
[----:B--2---:R-:W-:Y:S05]  /*26a80*/  @!P1 NANOSLEEP.SYNCS 0x989680 ;  /* 0x009896800000995d */ /* 0x004fea0003900000 */
[----:B------:R-:W2:Y:S02]  /*26a90*/  @!P1 SYNCS.PHASECHK.TRANS64 P1, [R11+URZ+0x28850], R4 ;  /* 0x028850040b0095a7 */ /* 0x000ea4000802007f */
[----:B--2---:R-:W-:Y:S05]  /*26aa0*/  @!P1 BRA `(.L_x_1924) ;  /* 0xfffffffc00f09947 */ /* 0x004fea000383ffff */
[----:B------:R-:W-:Y:S05]  /*26ab0*/  BRA `(.L_x_1923) ;  /* 0xffffff3c00447947 */ /* 0x000fea000383ffff */
.L_x_1939:
[----:B------:R-:W-:Y:S02]  /*26ac0*/  IMAD.MOV.U32 R13, RZ, RZ, R4 ;  /* 0x000000ffff0d7224 */ /* 0x000fe400078e0004 */
[----:B------:R-:W-:Y:S02]  /*26ad0*/  IMAD.MOV.U32 R12, RZ, RZ, RZ ;  /* 0x000000ffff0c7224 */ /* 0x000fe400078e00ff */
[----:B------:R-:W-:Y:S02]  /*26ae0*/  IMAD.MOV.U32 R11, RZ, RZ, 0x181f ;  /* 0x0000181fff0b7424 */ /* 0x000fe400078e00ff */
[----:B------:R-:W-:-:S07]  /*26af0*/  IMAD.MOV.U32 R15, RZ, RZ, -0x1 ;  /* 0xffffffffff0f7424 */ /* 0x000fce00078e00ff */
[----:B---3--:R-:W-:Y:S05]  /*26b00*/  WARPSYNC.COLLECTIVE R15, `(.L_x_2187) ;  /* 0x000000000f087348 */ /* 0x008fea0003c00000 */
[----:B------:R0:W1:Y:S02]  /*26b10*/  SHFL.IDX P6, R14, R13, R12, R11 ;  /* 0x0000000c0d0e7389 */ /* 0x00006400000c000b */
[----:B01-3--:R-:W-:Y:S01]  /*26b20*/  ENDCOLLECTIVE ;  /* 0x000000000000791b */ /* 0x00bfe20003800000 */
.L_x_2187:
[----:B------:R-:W-:Y:S02]  /*26b30*/  IMAD.MOV.U32 R13, RZ, RZ, R0 ;  /* 0x000000ffff0d7224 */ /* 0x000fe400078e0000 */
[----:B------:R-:W-:-:S07]  /*26b40*/  IMAD.MOV.U32 R3, RZ, RZ, R14 ;  /* 0x000000ffff037224 */ /* 0x000fce00078e000e */
[----:B------:R-:W-:Y:S05]  /*26b50*/  WARPSYNC.COLLECTIVE R15, `(.L_x_2188) ;  /* 0x000000000f087348 */ /* 0x000fea0003c00000 */
[----:B------:R0:W1:Y:S02]  /*26b60*/  SHFL.IDX P6, R14, R13, R12, R11 ;  /* 0x0000000c0d0e7389 */ /* 0x00006400000c000b */
[----:B01----:R-:W-:Y:S01]  /*26b70*/  ENDCOLLECTIVE ;  /* 0x000000000000791b */ /* 0x003fe20003800000 */
.L_x_2188:
[----:B------:R-:W-:Y:S05]  /*26b80*/  BRA `(.L_x_2189) ;  /* 0xffffff6000847947 */ /* 0x000fea000383ffff */
.L_x_1942:
[----:B------:R-:W-:Y:S01]  /*26b90*/  BSSY B1, `(.L_x_2190) ;  /* 0x0000008000017945 */ /* 0x000fe20003800000 */
[----:B------:R-:W-:Y:S02]  /*26ba0*/  IMAD.MOV.U32 R13, RZ, RZ, R4 ;  /* 0x000000ffff0d7224 */ /* 0x000fe400078e0004 */
[----:B------:R-:W-:Y:S02]  /*26bb0*/  IMAD.MOV.U32 R12, RZ, RZ, 0x1 ;  /* 0x00000001ff0c7424 */ /* 0x000fe400078e00ff */
[----:B------:R-:W-:Y:S02]  /*26bc0*/  IMAD.MOV.U32 R11, RZ, RZ, 0x181f ;  /* 0x0000181fff0b7424 */ /* 0x000fe400078e00ff */
[----:B----4-:R-:W-:-:S07]  /*26bd0*/  IMAD.MOV.U32 R15, RZ, RZ, -0x1 ;  /* 0xffffffffff0f7424 */ /* 0x010fce00078e00ff */
[----:B0123--:R-:W-:Y:S05]  /*26be0*/  WARPSYNC.COLLECTIVE R15, `(.L_x_2191) ;  /* 0x000000000f087348 */ /* 0x00ffea0003c00000 */
[----:B--2---:R2:W4:Y:S02]  /*26bf0*/  SHFL.IDX P6, R14, R13, R12, R11 ;  /* 0x0000000c0d0e7389 */ /* 0x00452400000c000b */
[----:B01234-:R-:W-:Y:S01]  /*26c00*/  ENDCOLLECTIVE ;  /* 0x000000000000791b */ /* 0x01ffe20003800000 */
.L_x_2191:
[----:B------:R-:W-:Y:S05]  /*26c10*/  BSYNC B1 ;  /* 0x0000000000017941 */ /* 0x000fea0003800000 */
.L_x_2190:
        /* <DEDUP_REMOVED lines=8> */
.L_x_2192:
[----:B------:R-:W-:Y:S05]  /*26ca0*/  BRA `(.L_x_2193) ;  /* 0xffffff6000847947 */ /* 0x000fea000383ffff */
.L_x_1945:
        /* <DEDUP_REMOVED lines=8> */
.L_x_2195:
[----:B------:R-:W-:Y:S05]  /*26d30*/  BSYNC B1 ;  /* 0x0000000000017941 */ /* 0x000fea0003800000 */
.L_x_2194:
        /* <DEDUP_REMOVED lines=8> */
.L_x_2196:
[----:B------:R-:W-:Y:S05]  /*26dc0*/  BRA `(.L_x_2197) ;  /* 0xffffff6000847947 */ /* 0x000fea000383ffff */
.L_x_1948:
[----:B------:R-:W-:Y:S01]  /*26dd0*/  BSSY B1, `(.L_x_2198) ;  /* 0x0000008000017945 */ /* 0x000fe20003800000 */
[----:B------:R-:W-:Y:S02]  /*26de0*/  IMAD.MOV.U32 R13, RZ, RZ, R4 ;  /* 0x000000ffff0d7224 */ /* 0x000fe400078e0004 */
[----:B------:R-:W-:Y:S02]  /*26df0*/  IMAD.MOV.U32 R12, RZ, RZ, 0x3 ;  /* 0x00000003ff0c7424 */ /* 0x000fe400078e00ff */
[----:B------:R-:W-:Y:S02]  /*26e00*/  IMAD.MOV.U32 R11, RZ, RZ, 0x181f ;  /* 0x0000181fff0b7424 */ /* 0x000fe400078e00ff */
[----:B0-----:R-:W-:-:S07]  /*26e10*/  IMAD.MOV.U32 R15, RZ, RZ, -0x1 ;  /* 0xffffffffff0f7424 */ /* 0x001fce00078e00ff */
[----:B-1234-:R-:W-:Y:S05]  /*26e20*/  WARPSYNC.COLLECTIVE R15, `(.L_x_2199) ;  /* 0x000000000f087348 */ /* 0x01efea0003c00000 */
[----:B----4-:R0:W4:Y:S02]  /*26e30*/  SHFL.IDX P6, R14, R13, R12, R11 ;  /* 0x0000000c0d0e7389 */ /* 0x01012400000c000b */
[----:B01234-:R-:W-:Y:S01]  /*26e40*/  ENDCOLLECTIVE ;  /* 0x000000000000791b */ /* 0x01ffe20003800000 */
.L_x_2199:
[----:B------:R-:W-:Y:S05]  /*26e50*/  BSYNC B1 ;  /* 0x0000000000017941 */ /* 0x000fea0003800000 */
.L_x_2198:
        /* <DEDUP_REMOVED lines=8> */
.L_x_2200:
[----:B------:R-:W-:Y:S05]  /*26ee0*/  BRA `(.L_x_2201) ;  /* 0xffffff6000847947 */ /* 0x000fea000383ffff */
.L_x_1973:
[----:B------:R-:W0:Y:S01]  /*26ef0*/  S2R R12, SR_TID.X ;  /* 0x00000000000c7919 */ /* 0x000e220000002100 */
[----:B------:R-:W-:Y:S01]  /*26f00*/  BSSY B1, `(.L_x_2202) ;  /* 0x000000a000017945 */ /* 0x000fe20003800000 */
[----:B------:R-:W-:Y:S02]  /*26f10*/  IMAD.MOV.U32 R11, RZ, RZ, 0x1f ;  /* 0x0000001fff0b7424 */ /* 0x000fe400078e00ff */
[----:B------:R-:W-:Y:S01]  /*26f20*/  IMAD.MOV.U32 R15, RZ, RZ, -0x1 ;  /* 0xffffffffff0f7424 */ /* 0x000fe200078e00ff */
[----:B0-----:R-:W-:-:S04]  /*26f30*/  SHF.R.U32.HI R12, RZ, 0x5, R12 ;  /* 0x00000005ff0c7819 */ /* 0x001fc8000001160c */
[----:B------:R-:W-:-:S05]  /*26f40*/  LOP3.LUT R12, R12, 0x3, RZ, 0xc0, !PT ;  /* 0x000000030c0c7812 */ /* 0x000fca00078ec0ff */
[----:B------:R-:W-:Y:S02]  /*26f50*/  IMAD.MOV.U32 R13, RZ, RZ, R12 ;  /* 0x000000ffff0d7224 */ /* 0x000fe400078e000c */
[----:B------:R-:W-:-:S07]  /*26f60*/  IMAD.MOV.U32 R12, RZ, RZ, RZ ;  /* 0x000000ffff0c7224 */ /* 0x000fce00078e00ff */
[----:B------:R-:W-:Y:S05]  /*26f70*/  WARPSYNC.COLLECTIVE R15, `(.L_x_2203) ;  /* 0x000000000f087348 */ /* 0x000fea0003c00000 */
[----:B------:R0:W1:Y:S02]  /*26f80*/  SHFL.IDX P6, R14, R13, R12, R11 ;  /* 0x0000000c0d0e7389 */ /* 0x00006400000c000b */
[----:B01----:R-:W-:Y:S01]  /*26f90*/  ENDCOLLECTIVE ;  /* 0x000000000000791b */ /* 0x003fe20003800000 */
.L_x_2203:
[----:B------:R-:W-:Y:S05]  /*26fa0*/  BSYNC B1 ;  /* 0x0000000000017941 */ /* 0x000fea0003800000 */
.L_x_2202:
[----:B------:R-:W-:Y:S05]  /*26fb0*/  BRA `(.L_x_2204) ;  /* 0xffffff78006c7947 */ /* 0x000fea000383ffff */
.L_x_1975:
[----:B------:R-:W-:Y:S01]  /*26fc0*/  BSSY B1, `(.L_x_2205) ;  /* 0x0000006000017945 */ /* 0x000fe20003800000 */
[----:B------:R-:W-:-:S07]  /*26fd0*/  IMAD.MOV.U32 R15, RZ, RZ, -0x1 ;  /* 0xffffffffff0f7424 */ /* 0x000fce00078e00ff */
[----:B0-----:R-:W-:Y:S05]  /*26fe0*/  WARPSYNC.COLLECTIVE R15, `(.L_x_2206) ;  /* 0x000000000f0c7348 */ /* 0x001fea0003c00000 */
[----:B------:R-:W-:Y:S02]  /*26ff0*/  ELECT P6, UR62, PT ;  /* 0x00000000003e782f */ /* 0x000fe400038c0000 */
[----:B------:R-:W-:Y:S01]  /*27000*/  MOV R14, UR62 ;  /* 0x0000003e000e7c02 */ /* 0x000fe20008000f00 */
[----:B0-----:R-:W-:Y:S10]  /*27010*/  ENDCOLLECTIVE ;  /* 0x000000000000791b */ /* 0x001ff40003800000 */
.L_x_2206:
[----:B------:R-:W-:Y:S05]  /*27020*/  BSYNC B1 ;  /* 0x0000000000017941 */ /* 0x000fea0003800000 */
.L_x_2205:
[----:B------:R-:W-:Y:S05]  /*27030*/  BRA `(.L_x_1974) ;  /* 0xffffff7800647947 */ /* 0x000fea000383ffff */
.L_x_1977:
[----:B0-----:R0:W1:Y:S02]  /*27040*/  SYNCS.PHASECHK.TRANS64.TRYWAIT P0, [R22+URZ+0x28820], R3 ;  /* 0x02882003160075a7 */ /* 0x001064000800017f */
[----:B-1----:R-:W-:Y:S05]  /*27050*/  @!P0 NANOSLEEP.SYNCS 0x989680 ;  /* 0x009896800000895d */ /* 0x002fea0003900000 */
[----:B------:R-:W1:Y:S02]  /*27060*/  @!P0 SYNCS.PHASECHK.TRANS64 P0, [R22+URZ+0x28820], R3 ;  /* 0x02882003160085a7 */ /* 0x000e64000800007f */
[----:B-1----:R-:W-:Y:S05]  /*27070*/  @!P0 BRA `(.L_x_1977) ;  /* 0xfffffffc00f08947 */ /* 0x002fea000383ffff */
[----:B------:R-:W-:Y:S05]  /*27080*/  BRA `(.L_x_2207) ;  /* 0xffffff7800747947 */ /* 0x000fea000383ffff */
.L_x_1981:
[----:B-1----:R1:W2:Y:S02]  /*27090*/  SYNCS.PHASECHK.TRANS64.TRYWAIT P0, [R11+URZ+0x288a0], R14 ;  /* 0x0288a00e0b0075a7 */ /* 0x0022a4000800017f */
[----:B--2---:R-:W-:Y:S05]  /*270a0*/  @!P0 NANOSLEEP.SYNCS 0x989680 ;  /* 0x009896800000895d */ /* 0x004fea0003900000 */
[----:B------:R-:W2:Y:S02]  /*270b0*/  @!P0 SYNCS.PHASECHK.TRANS64 P0, [R11+URZ+0x288a0], R14 ;  /* 0x0288a00e0b0085a7 */ /* 0x000ea4000800007f */
[----:B--2---:R-:W-:Y:S05]  /*270c0*/  @!P0 BRA `(.L_x_1981) ;  /* 0xfffffffc00f08947 */ /* 0x004fea000383ffff */
[----:B------:R-:W-:Y:S05]  /*270d0*/  BRA `(.L_x_2208) ;  /* 0xffffff78008c7947 */ /* 0x000fea000383ffff */
.L_x_1987:
[----:B0-----:R0:W2:Y:S02]  /*270e0*/  SYNCS.PHASECHK.TRANS64.TRYWAIT P0, [R11+URZ+0x288c0], R14 ;  /* 0x0288c00e0b0075a7 */ /* 0x0010a4000800017f */
[----:B--2---:R-:W-:Y:S05]  /*270f0*/  @!P0 NANOSLEEP.SYNCS 0x989680 ;  /* 0x009896800000895d */ /* 0x004fea0003900000 */
[----:B------:R-:W2:Y:S02]  /*27100*/  @!P0 SYNCS.PHASECHK.TRANS64 P0, [R11+URZ+0x288c0], R14 ;  /* 0x0288c00e0b0085a7 */ /* 0x000ea4000800007f */
[----:B--2---:R-:W-:Y:S05]  /*27110*/  @!P0 BRA `(.L_x_1987) ;  /* 0xfffffffc00f08947 */ /* 0x004fea000383ffff */
[----:B------:R-:W-:Y:S05]  /*27120*/  BRA `(.L_x_2209) ;  /* 0xffffff7c004c7947 */ /* 0x000fea000383ffff */
.L_x_1995:
[----:B0-----:R0:W1:Y:S02]  /*27130*/  SYNCS.PHASECHK.TRANS64.TRYWAIT P1, [R12+URZ+0x288a0], R2 ;  /* 0x0288a0020c0075a7 */ /* 0x001064000802017f */
[----:B-1----:R-:W-:Y:S05]  /*27140*/  @!P1 NANOSLEEP.SYNCS 0x989680 ;  /* 0x009896800000995d */ /* 0x002fea0003900000 */
[----:B------:R-:W1:Y:S02]  /*27150*/  @!P1 SYNCS.PHASECHK.TRANS64 P1, [R12+URZ+0x288a0], R2 ;  /* 0x0288a0020c0095a7 */ /* 0x000e64000802007f */
[----:B-1----:R-:W-:Y:S05]  /*27160*/  @!P1 BRA `(.L_x_1995) ;  /* 0xfffffffc00f09947 */ /* 0x002fea000383ffff */
[----:B------:R-:W-:Y:S05]  /*27170*/  BRA `(.L_x_2210) ;  /* 0xffffff8000487947 */ /* 0x000fea000383ffff */
.L_x_2001:
[----:B-1----:R1:W2:Y:S02]  /*27180*/  SYNCS.PHASECHK.TRANS64.TRYWAIT P1, [R12+URZ+0x288c0], R2 ;  /* 0x0288c0020c0075a7 */ /* 0x0022a4000802017f */
[----:B--2---:R-:W-:Y:S05]  /*27190*/  @!P1 NANOSLEEP.SYNCS 0x989680 ;  /* 0x009896800000995d */ /* 0x004fea0003900000 */
[----:B------:R-:W2:Y:S02]  /*271a0*/  @!P1 SYNCS.PHASECHK.TRANS64 P1, [R12+URZ+0x288c0], R2 ;  /* 0x0288c0020c0095a7 */ /* 0x000ea4000802007f */
[----:B--2---:R-:W-:Y:S05]  /*271b0*/  @!P1 BRA `(.L_x_2001) ;  /* 0xfffffffc00f09947 */ /* 0x004fea000383ffff */
[----:B------:R-:W-:Y:S05]  /*271c0*/  BRA `(.L_x_2211) ;  /* 0xffffff8400007947 */ /* 0x000fea000383ffff */
.L_x_2023:
        /* <DEDUP_REMOVED lines=11> */
.L_x_2213:
[----:B------:R-:W-:Y:S05]  /*27280*/  BSYNC B0 ;  /* 0x0000000000007941 */ /* 0x000fea0003800000 */
.L_x_2212:
[----:B------:R-:W-:Y:S05]  /*27290*/  BRA `(.L_x_2214) ;  /* 0xffffff9000cc7947 */ /* 0x000fea000383ffff */
.L_x_2026:
[----:B0-----:R0:W1:Y:S02]  /*272a0*/  SYNCS.PHASECHK.TRANS64.TRYWAIT P0, [R7+URZ+0x28840], R2 ;  /* 0x02884002070075a7 */ /* 0x001064000800017f */
[----:B-1----:R-:W-:Y:S05]  /*272b0*/  @!P0 NANOSLEEP.SYNCS 0x989680 ;  /* 0x009896800000895d */ /* 0x002fea0003900000 */
[----:B------:R-:W1:Y:S02]  /*272c0*/  @!P0 SYNCS.PHASECHK.TRANS64 P0, [R7+URZ+0x28840], R2 ;  /* 0x02884002070085a7 */ /* 0x000e64000800007f */
[----:B-1----:R-:W-:Y:S05]  /*272d0*/  @!P0 BRA `(.L_x_2026) ;  /* 0xfffffffc00f08947 */ /* 0x002fea000383ffff */
[----:B------:R-:W-:Y:S05]  /*272e0*/  BRA `(.L_x_2215) ;  /* 0xffffff9400287947 */ /* 0x000fea000383ffff */
.L_x_2027:
        /* <DEDUP_REMOVED lines=8> */
.L_x_2217:
[----:B------:R-:W-:Y:S05]  /*27370*/  BSYNC B0 ;  /* 0x0000000000007941 */ /* 0x000fea0003800000 */
.L_x_2216:
        /* <DEDUP_REMOVED lines=9> */
.L_x_2218:
[----:B------:R-:W-:Y:S02]  /*27410*/  IMAD.MOV.U32 R13, RZ, RZ, R0 ;  /* 0x000000ffff0d7224 */ /* 0x000fe400078e0000 */
[----:B------:R-:W-:Y:S02]  /*27420*/  IMAD.MOV.U32 R12, RZ, RZ, 0x1 ;  /* 0x00000001ff0c7424 */ /* 0x000fe400078e00ff */
[----:B------:R-:W-:-:S07]  /*27430*/  IMAD.MOV.U32 R3, RZ, RZ, R14 ;  /* 0x000000ffff037224 */ /* 0x000fce00078e000e */
[----:B------:R-:W-:Y:S05]  /*27440*/  WARPSYNC.COLLECTIVE R15, `(.L_x_2219) ;  /* 0x000000000f087348 */ /* 0x000fea0003c00000 */
[----:B------:R0:W1:Y:S02]  /*27450*/  SHFL.IDX P6, R14, R13, R12, R11 ;  /* 0x0000000c0d0e7389 */ /* 0x00006400000c000b */
[----:B01----:R-:W-:Y:S01]  /*27460*/  ENDCOLLECTIVE ;  /* 0x000000000000791b */ /* 0x003fe20003800000 */
.L_x_2219:
        /* <DEDUP_REMOVED lines=16> */
.L_x_2220:
[----:B------:R-:W-:Y:S02]  /*27570*/  @P0 IMAD R8, R5, 0x2, R22 ;  /* 0x0000000205080824 */ /* 0x000fe400078e0216 */
[----:B------:R-:W-:Y:S02]  /*27580*/  IMAD.MOV.U32 R13, RZ, RZ, R0 ;  /* 0x000000ffff0d7224 */ /* 0x000fe400078e0000 */
[----:B------:R-:W-:Y:S02]  /*27590*/  IMAD.MOV.U32 R12, RZ, RZ, 0x2 ;  /* 0x00000002ff0c7424 */ /* 0x000fe400078e00ff */
[----:B------:R-:W-:-:S07]  /*275a0*/  IMAD.MOV.U32 R3, RZ, RZ, R14 ;  /* 0x000000ffff037224 */ /* 0x000fce00078e000e */
[----:B------:R-:W-:Y:S05]  /*275b0*/  WARPSYNC.COLLECTIVE R15, `(.L_x_2221) ;  /* 0x000000000f087348 */ /* 0x000fea0003c00000 */
[----:B------:R0:W1:Y:S02]  /*275c0*/  SHFL.IDX P6, R14, R13, R12, R11 ;  /* 0x0000000c0d0e7389 */ /* 0x00006400000c000b */
[----:B01----:R-:W-:Y:S01]  /*275d0*/  ENDCOLLECTIVE ;  /* 0x000000000000791b */ /* 0x003fe20003800000 */
.L_x_2221:
        /* <DEDUP_REMOVED lines=16> */
.L_x_2222:
[----:B------:R-:W-:Y:S02]  /*276e0*/  @P0 IMAD R8, R5, 0x2, R22 ;  /* 0x0000000205080824 */ /* 0x000fe400078e0216 */
[----:B------:R-:W-:Y:S02]  /*276f0*/  IMAD.MOV.U32 R13, RZ, RZ, R0 ;  /* 0x000000ffff0d7224 */ /* 0x000fe400078e0000 */
[----:B------:R-:W-:Y:S02]  /*27700*/  IMAD.MOV.U32 R12, RZ, RZ, 0x3 ;  /* 0x00000003ff0c7424 */ /* 0x000fe400078e00ff */
[----:B------:R-:W-:-:S07]  /*27710*/  IMAD.MOV.U32 R3, RZ, RZ, R14 ;  /* 0x000000ffff037224 */ /* 0x000fce00078e000e */
[----:B------:R-:W-:Y:S05]  /*27720*/  WARPSYNC.COLLECTIVE R15, `(.L_x_2223) ;  /* 0x000000000f087348 */ /* 0x000fea0003c00000 */
[----:B------:R0:W1:Y:S02]  /*27730*/  SHFL.IDX P6, R14, R13, R12, R11 ;  /* 0x0000000c0d0e7389 */ /* 0x00006400000c000b */
[----:B01----:R-:W-:Y:S01]  /*27740*/  ENDCOLLECTIVE ;  /* 0x000000000000791b */ /* 0x003fe20003800000 */
.L_x_2223:
        /* <DEDUP_REMOVED lines=16> */
.L_x_2224:
[----:B------:R-:W-:Y:S02]  /*27850*/  @P0 IMAD R8, R5, 0x2, R22 ;  /* 0x0000000205080824 */ /* 0x000fe400078e0216 */
[----:B------:R-:W-:Y:S02]  /*27860*/  IMAD.MOV.U32 R13, RZ, RZ, R0 ;  /* 0x000000ffff0d7224 */ /* 0x000fe400078e0000 */
[----:B------:R-:W-:Y:S02]  /*27870*/  IMAD.MOV.U32 R12, RZ, RZ, 0x4 ;  /* 0x00000004ff0c7424 */ /* 0x000fe400078e00ff */
[----:B------:R-:W-:-:S07]  /*27880*/  IMAD.MOV.U32 R3, RZ, RZ, R14 ;  /* 0x000000ffff037224 */ /* 0x000fce00078e000e */
[----:B------:R-:W-:Y:S05]  /*27890*/  WARPSYNC.COLLECTIVE R15, `(.L_x_2225) ;  /* 0x000000000f087348 */ /* 0x000fea0003c00000 */
[----:B------:R0:W1:Y:S02]  /*278a0*/  SHFL.IDX P6, R14, R13, R12, R11 ;  /* 0x0000000c0d0e7389 */ /* 0x00006400000c000b */
[----:B01----:R-:W-:Y:S01]  /*278b0*/  ENDCOLLECTIVE ;  /* 0x000000000000791b */ /* 0x003fe20003800000 */
.L_x_2225:
        /* <DEDUP_REMOVED lines=16> */
.L_x_2226:
[----:B------:R-:W-:Y:S02]  /*279c0*/  @P0 IMAD R8, R5, 0x2, R22 ;  /* 0x0000000205080824 */ /* 0x000fe400078e0216 */
[----:B------:R-:W-:Y:S02]  /*279d0*/  IMAD.MOV.U32 R13, RZ, RZ, R0 ;  /* 0x000000ffff0d7224 */ /* 0x000fe400078e0000 */
[----:B------:R-:W-:Y:S02]  /*279e0*/  IMAD.MOV.U32 R12, RZ, RZ, 0x5 ;  /* 0x00000005ff0c7424 */ /* 0x000fe400078e00ff */
[----:B------:R-:W-:-:S07]  /*279f0*/  IMAD.MOV.U32 R3, RZ, RZ, R14 ;  /* 0x000000ffff037224 */ /* 0x000fce00078e000e */
[----:B------:R-:W-:Y:S05]  /*27a00*/  WARPSYNC.COLLECTIVE R15, `(.L_x_2227) ;  /* 0x000000000f087348 */ /* 0x000fea0003c00000 */
[----:B------:R0:W1:Y:S02]  /*27a10*/  SHFL.IDX P6, R14, R13, R12, R11 ;  /* 0x0000000c0d0e7389 */ /* 0x00006400000c000b */
[----:B01----:R-:W-:Y:S01]  /*27a20*/  ENDCOLLECTIVE ;  /* 0x000000000000791b */ /* 0x003fe20003800000 */
.L_x_2227:
        /* <DEDUP_REMOVED lines=16> */
.L_x_2228:
[----:B------:R-:W-:Y:S02]  /*27b30*/  @P0 IMAD R8, R5, 0x2, R22 ;  /* 0x0000000205080824 */ /* 0x000fe400078e0216 */
[----:B------:R-:W-:Y:S02]  /*27b40*/  IMAD.MOV.U32 R13, RZ, RZ, R0 ;  /* 0x000000ffff0d7224 */ /* 0x000fe400078e0000 */
[----:B------:R-:W-:Y:S02]  /*27b50*/  IMAD.MOV.U32 R12, RZ, RZ, 0x6 ;  /* 0x00000006ff0c7424 */ /* 0x000fe400078e00ff */
[----:B------:R-:W-:-:S07]  /*27b60*/  IMAD.MOV.U32 R3, RZ, RZ, R14 ;  /* 0x000000ffff037224 */ /* 0x000fce00078e000e */
[----:B------:R-:W-:Y:S05]  /*27b70*/  WARPSYNC.COLLECTIVE R15, `(.L_x_2229) ;  /* 0x000000000f087348 */ /* 0x000fea0003c00000 */
[----:B------:R0:W1:Y:S02]  /*27b80*/  SHFL.IDX P6, R14, R13, R12, R11 ;  /* 0x0000000c0d0e7389 */ /* 0x00006400000c000b */
[----:B01----:R-:W-:Y:S01]  /*27b90*/  ENDCOLLECTIVE ;  /* 0x000000000000791b */ /* 0x003fe20003800000 */
.L_x_2229:
        /* <DEDUP_REMOVED lines=16> */
.L_x_2230:
[----:B------:R-:W-:Y:S02]  /*27ca0*/  @P0 IMAD R8, R5, 0x2, R22 ;  /* 0x0000000205080824 */ /* 0x000fe400078e0216 */
[----:B------:R-:W-:Y:S02]  /*27cb0*/  IMAD.MOV.U32 R13, RZ, RZ, R0 ;  /* 0x000000ffff0d7224 */ /* 0x000fe400078e0000 */
[----:B------:R-:W-:Y:S02]  /*27cc0*/  IMAD.MOV.U32 R12, RZ, RZ, 0x7 ;  /* 0x00000007ff0c7424 */ /* 0x000fe400078e00ff */
[----:B------:R-:W-:-:S07]  /*27cd0*/  IMAD.MOV.U32 R3, RZ, RZ, R14 ;  /* 0x000000ffff037224 */ /* 0x000fce00078e000e */
[----:B------:R-:W-:Y:S05]  /*27ce0*/  WARPSYNC.COLLECTIVE R15, `(.L_x_2231) ;  /* 0x000000000f087348 */ /* 0x000fea0003c00000 */
[----:B------:R0:W1:Y:S02]  /*27cf0*/  SHFL.IDX P6, R14, R13, R12, R11 ;  /* 0x0000000c0d0e7389 */ /* 0x00006400000c000b */
[----:B01----:R-:W-:Y:S01]  /*27d00*/  ENDCOLLECTIVE ;  /* 0x000000000000791b */ /* 0x003fe20003800000 */
.L_x_2231:
        /* <DEDUP_REMOVED lines=10> */
.L_x_2232:
[----:B------:R-:W-:Y:S01]  /*27db0*/  @!PT LDS RZ, [RZ] ;  /* 0x00000000fffff984 */ /* 0x000fe20000000800 */
[----:B------:R-:W-:Y:S01]  /*27dc0*/  @!PT LDS RZ, [RZ] ;  /* 0x00000000fffff984 */ /* 0x000fe20000000800 */
[----:B------:R-:W-:Y:S01]  /*27dd0*/  @!PT LDS RZ, [RZ] ;  /* 0x00000000fffff984 */ /* 0x000fe20000000800 */
[----:B------:R-:W-:Y:S04]  /*27de0*/  @P0 LDGSTS.E.BYPASS.LTC128B.128 [R8+0x1b400], desc[UR54][R2.64], !P3 ;  /* 0x1b40000002080fae */ /* 0x000fe8000d901d76 */
[----:B------:R0:W-:Y:S02]  /*27df0*/  @P0 LDGSTS.E.BYPASS.LTC128B.128 [R8+0x1f400], desc[UR54][R2.64+0x80], !P2 ;  /* 0x1f40008002080fae */ /* 0x0001e4000d101d76 */
[----:B0-----:R-:W-:Y:S01]  /*27e00*/  IMAD.MOV.U32 R2, RZ, RZ, R14 ;  /* 0x000000ffff027224 */ /* 0x001fe200078e000e */
[----:B------:R-:W-:Y:S06]  /*27e10*/  BRA `(.L_x_2233) ;  /* 0xffffff90000c7947 */ /* 0x000fec000383ffff */
.L_x_2032:
        /* <DEDUP_REMOVED lines=9> */
.L_x_2234:
[C---:B------:R-:W-:Y:S01]  /*27eb0*/  VIADD R6, R27.reuse, 0x10 ;  /* 0x000000101b067836 */ /* 0x040fe20000000000 */
[----:B------:R-:W-:Y:S01]  /*27ec0*/  ISETP.GE.AND P3, PT, R27, R33, PT ;  /* 0x000000211b00720c */ /* 0x000fe20003f66270 */
[----:B------:R-:W-:Y:S02]  /*27ed0*/  IMAD.MOV.U32 R13, RZ, RZ, R0 ;  /* 0x000000ffff0d7224 */ /* 0x000fe400078e0000 */
[----:B------:R-:W-:-:S10]  /*27ee0*/  IMAD.MOV.U32 R2, RZ, RZ, R14 ;  /* 0x000000ffff027224 */ /* 0x000fd400078e000e */
[----:B------:R-:W-:Y:S05]  /*27ef0*/  WARPSYNC.COLLECTIVE R15, `(.L_x_2235) ;  /* 0x000000000f087348 */ /* 0x000fea0003c00000 */
[----:B------:R0:W1:Y:S02]  /*27f00*/  SHFL.IDX P6, R14, R13, R12, R11 ;  /* 0x0000000c0d0e7389 */ /* 0x00006400000c000b */
[----:B01----:R-:W-:Y:S01]  /*27f10*/  ENDCOLLECTIVE ;  /* 0x000000000000791b */ /* 0x003fe20003800000 */
.L_x_2235:
[----:B------:R-:W-:Y:S02]  /*27f20*/  IMAD.MOV.U32 R13, RZ, RZ, R4 ;  /* 0x000000ffff0d7224 */ /* 0x000fe400078e0004 */
[----:B------:R-:W-:Y:S02]  /*27f30*/  IMAD.MOV.U32 R12, RZ, RZ, 0x1 ;  /* 0x00000001ff0c7424 */ /* 0x000fe400078e00ff */
[----:B------:R-:W-:-:S07]  /*27f40*/  IMAD.MOV.U32 R3, RZ, RZ, R14 ;  /* 0x000000ffff037224 */ /* 0x000fce00078e000e */
[----:B------:R-:W-:Y:S05]  /*27f50*/  WARPSYNC.COLLECTIVE R15, `(.L_x_2236) ;  /* 0x000000000f087348 */ /* 0x000fea0003c00000 */
[----:B------:R0:W1:Y:S02]  /*27f60*/  SHFL.IDX P6, R14, R13, R12, R11 ;  /* 0x0000000c0d0e7389 */ /* 0x00006400000c000b */
[----:B01----:R-:W-:Y:S01]  /*27f70*/  ENDCOLLECTIVE ;  /* 0x000000000000791b */ /* 0x003fe20003800000 */
.L_x_2236:
[----:B------:R-:W-:-:S05]  /*27f80*/  @!P3 LEA R5, P2, R31, R3, 0x1 ;  /* 0x000000031f05b211 */ /* 0x000fca00078408ff */
[----:B------:R-:W-:Y:S02]  /*27f90*/  @!P3 IMAD.X R3, RZ, RZ, R2, P2 ;  /* 0x000000ffff03b224 */ /* 0x000fe400010e0602 */
[----:B------:R-:W-:Y:S02]  /*27fa0*/  @!P3 IMAD.MOV.U32 R2, RZ, RZ, R5 ;  /* 0x000000ffff02b224 */ /* 0x000fe400078e0005 */
[----:B------:R-:W-:-:S03]  /*27fb0*/  IMAD.MOV.U32 R13, RZ, RZ, R0 ;  /* 0x000000ffff0d7224 */ /* 0x000fc600078e0000 */
[----:B------:R-:W-:Y:S01]  /*27fc0*/  @!PT LDS RZ, [RZ] ;  /* 0x00000000fffff984 */ /* 0x000fe20000000800 */
[----:B------:R-:W-:Y:S01]  /*27fd0*/  @!PT LDS RZ, [RZ] ;  /* 0x00000000fffff984 */ /* 0x000fe20000000800 */
[----:B------:R-:W-:Y:S01]  /*27fe0*/  @!PT LDS RZ, [RZ] ;  /* 0x00000000fffff984 */ /* 0x000fe20000000800 */
[----:B------:R-:W-:Y:S04]  /*27ff0*/  @!P3 LDGSTS.E.BYPASS.LTC128B.128 [R8+0x10400], desc[UR54][R2.64], !P0 ;  /* 0x104000000208bfae */ /* 0x000fe8000c101d76 */
[----:B------:R0:W-:Y:S01]  /*28000*/  @!P3 LDGSTS.E.BYPASS.LTC128B.128 [R8+0x14400], desc[UR54][R2.64+0x80], !P1 ;  /* 0x144000800208bfae */ /* 0x0001e2000c901d76 */
[----:B------:R-:W-:Y:S01]  /*28010*/  ISETP.GE.AND P3, PT, R6, R33, PT ;  /* 0x000000210600720c */ /* 0x000fe20003f66270 */
[----:B0-----:R-:W-:-:S12]  /*28020*/  IMAD.MOV.U32 R2, RZ, RZ, R14 ;  /* 0x000000ffff027224 */ /* 0x001fd800078e000e */
[----:B------:R-:W-:Y:S05]  /*28030*/  WARPSYNC.COLLECTIVE R15, `(.L_x_2237) ;  /* 0x000000000f087348 */ /* 0x000fea0003c00000 */
[----:B------:R0:W1:Y:S02]  /*28040*/  SHFL.IDX P6, R14, R13, R12, R11 ;  /* 0x0000000c0d0e7389 */ /* 0x00006400000c000b */
[----:B01----:R-:W-:Y:S01]  /*28050*/  ENDCOLLECTIVE ;  /* 0x000000000000791b */ /* 0x003fe20003800000 */
.L_x_2237:
[----:B------:R-:W-:Y:S02]  /*28060*/  IMAD.MOV.U32 R13, RZ, RZ, R4 ;  /* 0x000000ffff0d7224 */ /* 0x000fe400078e0004 */
[----:B------:R-:W-:Y:S01]  /*28070*/  IMAD.MOV.U32 R12, RZ, RZ, 0x2 ;  /* 0x00000002ff0c7424 */ /* 0x000fe200078e00ff */
[----:B------:R-:W-:-:S13]  /*28080*/  @!P3 LEA R5, P2, R31, R14, 0x1 ;  /* 0x0000000e1f05b211 */ /* 0x000fda00078408ff */
[----:B------:R-:W-:Y:S05]  /*28090*/  WARPSYNC.COLLECTIVE R15, `(.L_x_2238) ;  /* 0x000000000f087348 */ /* 0x000fea0003c00000 */
[----:B------:R0:W1:Y:S02]  /*280a0*/  SHFL.IDX P6, R14, R13, R12, R11 ;  /* 0x0000000c0d0e7389 */ /* 0x00006400000c000b */
[----:B01----:R-:W-:Y:S01]  /*280b0*/  ENDCOLLECTIVE ;  /* 0x000000000000791b */ /* 0x003fe20003800000 */
.L_x_2238:
[----:B------:R-:W-:Y:S02]  /*280c0*/  @!P3 IMAD.X R6, RZ, RZ, R2, P2 ;  /* 0x000000ffff06b224 */ /* 0x000fe400010e0602 */
[----:B------:R-:W-:Y:S02]  /*280d0*/  @!P3 IMAD.MOV.U32 R2, RZ, RZ, R5 ;  /* 0x000000ffff02b224 */ /* 0x000fe400078e0005 */
[----:B------:R-:W-:Y:S02]  /*280e0*/  @!P3 IMAD.MOV.U32 R3, RZ, RZ, R6 ;  /* 0x000000ffff03b224 */ /* 0x000fe400078e0006 */
[----:B------:R-:W-:-:S03]  /*280f0*/  VIADD R6, R27, 0x20 ;  /* 0x000000201b067836 */ /* 0x000fc60000000000 */
[----:B------:R-:W-:Y:S01]  /*28100*/  @!PT LDS RZ, [RZ] ;  /* 0x00000000fffff984 */ /* 0x000fe20000000800 */
[----:B------:R-:W-:Y:S01]  /*28110*/  @!PT LDS RZ, [RZ] ;  /* 0x00000000fffff984 */ /* 0x000fe20000000800 */
[----:B------:R-:W-:Y:S01]  /*28120*/  @!PT LDS RZ, [RZ] ;  /* 0x00000000fffff984 */ /* 0x000fe20000000800 */
[----:B------:R-:W-:Y:S01]  /*28130*/  @!P3 LDGSTS.E.BYPASS.LTC128B.128 [R8+0x10c00], desc[UR54][R2.64], !P0 ;  /* 0x10c000000208bfae */ /* 0x000fe2000c101d76 */
[----:B------:R-:W-:-:S03]  /*28140*/  IMAD.MOV.U32 R13, RZ, RZ, R0 ;  /* 0x000000ffff0d7224 */ /* 0x000fc600078e0000 */
[----:B------:R0:W-:Y:S01]  /*28150*/  @!P3 LDGSTS.E.BYPASS.LTC128B.128 [R8+0x14c00], desc[UR54][R2.64+0x80], !P1 ;  /* 0x14c000800208bfae */ /* 0x0001e2000c901d76 */
[----:B------:R-:W-:Y:S01]  /*28160*/  ISETP.GE.AND P3, PT, R6, R33, PT ;  /* 0x000000210600720c */ /* 0x000fe20003f66270 */
[----:B0-----:R-:W-:-:S12]  /*28170*/  IMAD.MOV.U32 R2, RZ, RZ, R14 ;  /* 0x000000ffff027224 */ /* 0x001fd800078e000e */
[----:B------:R-:W-:Y:S05]  /*28180*/  WARPSYNC.COLLECTIVE R15, `(.L_x_2239) ;  /* 0x000000000f087348 */ /* 0x000fea0003c00000 */
[----:B------:R0:W1:Y:S02]  /*28190*/  SHFL.IDX P6, R14, R13, R12, R11 ;  /* 0x0000000c0d0e7389 */ /* 0x00006400000c000b */
[----:B01----:R-:W-:Y:S01]  /*281a0*/  ENDCOLLECTIVE ;  /* 0x000000000000791b */ /* 0x003fe20003800000 */
.L_x_2239:
[----:B------:R-:W-:Y:S02]  /*281b0*/  IMAD.MOV.U32 R13, RZ, RZ, R4 ;  /* 0x000000ffff0d7224 */ /* 0x000fe400078e0004 */
[----:B------:R-:W-:Y:S01]  /*281c0*/  IMAD.MOV.U32 R12, RZ, RZ, 0x3 ;  /* 0x00000003ff0c7424 */ /* 0x000fe200078e00ff */
[----:B------:R-:W-:-:S13]  /*281d0*/  @!P3 LEA R5, P2, R31, R14, 0x1 ;  /* 0x0000000e1f05b211 */ /* 0x000fda00078408ff */
[----:B------:R-:W-:Y:S05]  /*281e0*/  WARPSYNC.COLLECTIVE R15, `(.L_x_2240) ;  /* 0x000000000f087348 */ /* 0x000fea0003c00000 */
[----:B------:R0:W1:Y:S02]  /*281f0*/  SHFL.IDX P6, R14, R13, R12, R11 ;  /* 0x0000000c0d0e7389 */ /* 0x00006400000c000b */
[----:B01----:R-:W-:Y:S01]  /*28200*/  ENDCOLLECTIVE ;  /* 0x000000000000791b */ /* 0x003fe20003800000 */
.L_x_2240:
        /* <DEDUP_REMOVED lines=15> */
.L_x_2241:
[----:B------:R-:W-:Y:S02]  /*28300*/  IMAD.MOV.U32 R13, RZ, RZ, R4 ;  /* 0x000000ffff0d7224 */ /* 0x000fe400078e0004 */
[----:B------:R-:W-:Y:S01]  /*28310*/  IMAD.MOV.U32 R12, RZ, RZ, 0x4 ;  /* 0x00000004ff0c7424 */ /* 0x000fe200078e00ff */
[----:B------:R-:W-:-:S13]  /*28320*/  @!P3 LEA R5, P2, R31, R14, 0x1 ;  /* 0x0000000e1f05b211 */ /* 0x000fda00078408ff */
[----:B------:R-:W-:Y:S05]  /*28330*/  WARPSYNC.COLLECTIVE R15, `(.L_x_2242) ;  /* 0x000000000f087348 */ /* 0x000fea0003c00000 */
[----:B------:R0:W1:Y:S02]  /*28340*/  SHFL.IDX P6, R14, R13, R12, R11 ;  /* 0x0000000c0d0e7389 */ /* 0x00006400000c000b */
[----:B01----:R-:W-:Y:S01]  /*28350*/  ENDCOLLECTIVE ;  /* 0x000000000000791b */ /* 0x003fe20003800000 */
.L_x_2242:
        /* <DEDUP_REMOVED lines=15> */
.L_x_2243:
[----:B------:R-:W-:Y:S02]  /*28450*/  IMAD.MOV.U32 R13, RZ, RZ, R4 ;  /* 0x000000ffff0d7224 */ /* 0x000fe400078e0004 */
[----:B------:R-:W-:Y:S01]  /*28460*/  IMAD.MOV.U32 R12, RZ, RZ, 0x5 ;  /* 0x00000005ff0c7424 */ /* 0x000fe200078e00ff */
[----:B------:R-:W-:-:S13]  /*28470*/  @!P3 LEA R5, P2, R31, R14, 0x1 ;  /* 0x0000000e1f05b211 */ /* 0x000fda00078408ff */
[----:B------:R-:W-:Y:S05]  /*28480*/  WARPSYNC.COLLECTIVE R15, `(.L_x_2244) ;  /* 0x000000000f087348 */ /* 0x000fea0003c00000 */
[----:B------:R0:W1:Y:S02]  /*28490*/  SHFL.IDX P6, R14, R13, R12, R11 ;  /* 0x0000000c0d0e7389 */ /* 0x00006400000c000b */
[----:B01----:R-:W-:Y:S01]  /*284a0*/  ENDCOLLECTIVE ;  /* 0x000000000000791b */ /* 0x003fe20003800000 */
.L_x_2244:
        /* <DEDUP_REMOVED lines=15> */
.L_x_2245:
[----:B------:R-:W-:Y:S02]  /*285a0*/  IMAD.MOV.U32 R13, RZ, RZ, R4 ;  /* 0x000000ffff0d7224 */ /* 0x000fe400078e0004 */
[----:B------:R-:W-:Y:S01]  /*285b0*/  IMAD.MOV.U32 R12, RZ, RZ, 0x6 ;  /* 0x00000006ff0c7424 */ /* 0x000fe200078e00ff */
[----:B------:R-:W-:-:S13]  /*285c0*/  @!P3 LEA R5, P2, R31, R14, 0x1 ;  /* 0x0000000e1f05b211 */ /* 0x000fda00078408ff */
[----:B------:R-:W-:Y:S05]  /*285d0*/  WARPSYNC.COLLECTIVE R15, `(.L_x_2246) ;  /* 0x000000000f087348 */ /* 0x000fea0003c00000 */
[----:B------:R0:W1:Y:S02]  /*285e0*/  SHFL.IDX P6, R14, R13, R12, R11 ;  /* 0x0000000c0d0e7389 */ /* 0x00006400000c000b */
[----:B01----:R-:W-:Y:S01]  /*285f0*/  ENDCOLLECTIVE ;  /* 0x000000000000791b */ /* 0x003fe20003800000 */
.L_x_2246:
        /* <DEDUP_REMOVED lines=15> */
.L_x_2247:
[----:B------:R-:W-:Y:S02]  /*286f0*/  IMAD.MOV.U32 R13, RZ, RZ, R4 ;  /* 0x000000ffff0d7224 */ /* 0x000fe400078e0004 */
[----:B------:R-:W-:Y:S02]  /*28700*/  IMAD.MOV.U32 R12, RZ, RZ, 0x7 ;  /* 0x00000007ff0c7424 */ /* 0x000fe400078e00ff */
[----:B------:R-:W-:-:S07]  /*28710*/  IMAD.MOV.U32 R3, RZ, RZ, R14 ;  /* 0x000000ffff037224 */ /* 0x000fce00078e000e */
[----:B------:R-:W-:Y:S05]  /*28720*/  WARPSYNC.COLLECTIVE R15, `(.L_x_2248) ;  /* 0x000000000f087348 */ /* 0x000fea0003c00000 */
[----:B------:R0:W1:Y:S02]  /*28730*/  SHFL.IDX P6, R14, R13, R12, R11 ;  /* 0x0000000c0d0e7389 */ /* 0x00006400000c000b */
[----:B01----:R-:W-:Y:S01]  /*28740*/  ENDCOLLECTIVE ;  /* 0x000000000000791b */ /* 0x003fe20003800000 */
.L_x_2248:
[----:B------:R-:W-:-:S05]  /*28750*/  @!P3 LEA R5, P2, R31, R3, 0x1 ;  /* 0x000000031f05b211 */ /* 0x000fca00078408ff */
[----:B------:R-:W-:Y:S02]  /*28760*/  @!P3 IMAD.X R6, RZ, RZ, R2, P2 ;  /* 0x000000ffff06b224 */ /* 0x000fe400010e0602 */
[----:B------:R-:W-:Y:S02]  /*28770*/  @!P3 IMAD.MOV.U32 R2, RZ, RZ, R5 ;  /* 0x000000ffff02b224 */ /* 0x000fe400078e0005 */
[----:B------:R-:W-:Y:S02]  /*28780*/  @!P3 IMAD.MOV.U32 R3, RZ, RZ, R6 ;  /* 0x000000ffff03b224 */ /* 0x000fe400078e0006 */
[----:B------:R-:W-:-:S03]  /*28790*/  IMAD.MOV.U32 R13, RZ, RZ, R0 ;  /* 0x000000ffff0d7224 */ /* 0x000fc600078e0000 */
[----:B------:R-:W-:Y:S01]  /*287a0*/  @!PT LDS RZ, [RZ] ;  /* 0x00000000fffff984 */ /* 0x000fe20000000800 */
[----:B------:R-:W-:Y:S01]  /*287b0*/  @!PT LDS RZ, [RZ] ;  /* 0x00000000fffff984 */ /* 0x000fe20000000800 */
[----:B------:R-:W-:Y:S01]  /*287c0*/  @!PT LDS RZ, [RZ] ;  /* 0x00000000fffff984 */ /* 0x000fe20000000800 */
[----:B------:R0:W-:Y:S04]  /*287d0*/  @!P3 LDGSTS.E.BYPASS.LTC128B.128 [R8+0x13400], desc[UR54][R2.64], !P0 ;  /* 0x134000000208bfae */ /* 0x0001e8000c101d76 */
[----:B------:R0:W-:Y:S01]  /*287e0*/  @!P3 LDGSTS.E.BYPASS.LTC128B.128 [R8+0x17400], desc[UR54][R2.64+0x80], !P1 ;  /* 0x174000800208bfae */ /* 0x0001e2000c901d76 */
[----:B------:R-:W-:-:S07]  /*287f0*/  IMAD.MOV.U32 R4, RZ, RZ, R14 ;  /* 0x000000ffff047224 */ /* 0x000fce00078e000e */
[----:B0-----:R-:W-:Y:S05]  /*28800*/  WARPSYNC.COLLECTIVE R15, `(.L_x_2249) ;  /* 0x000000000f087348 */ /* 0x001fea0003c00000 */
[----:B------:R1:W2:Y:S02]  /*28810*/  SHFL.IDX P6, R14, R13, R12, R11 ;  /* 0x0000000c0d0e7389 */ /* 0x0002a400000c000b */
[----:B012---:R-:W-:Y:S01]  /*28820*/  ENDCOLLECTIVE ;  /* 0x000000000000791b */ /* 0x007fe20003800000 */
.L_x_2249:
[----:B------:R-:W-:Y:S05]  /*28830*/  BRA `(.L_x_2250) ;  /* 0xffffff9000807947 */ /* 0x000fea000383ffff */
.L_x_2037:
[----:B0-----:R0:W1:Y:S02]  /*28840*/  SYNCS.PHASECHK.TRANS64.TRYWAIT P0, [R22+URZ+0x28820], R3 ;  /* 0x02882003160075a7 */ /* 0x001064000800017f */
[----:B-1----:R-:W-:Y:S05]  /*28850*/  @!P0 NANOSLEEP.SYNCS 0x989680 ;  /* 0x009896800000895d */ /* 0x002fea0003900000 */
[----:B------:R-:W1:Y:S02]  /*28860*/  @!P0 SYNCS.PHASECHK.TRANS64 P0, [R22+URZ+0x28820], R3 ;  /* 0x02882003160085a7 */ /* 0x000e64000800007f */
[----:B-1----:R-:W-:Y:S05]  /*28870*/  @!P0 BRA `(.L_x_2037) ;  /* 0xfffffffc00f08947 */ /* 0x002fea000383ffff */
[----:B------:R-:W-:Y:S05]  /*28880*/  BRA `(.L_x_2251) ;  /* 0xffffff9000fc7947 */ /* 0x000fea000383ffff */
.L_x_2042:
[----:B0-----:R0:W1:Y:S02]  /*28890*/  SYNCS.PHASECHK.TRANS64.TRYWAIT P0, [R6+URZ+0x28840], R2 ;  /* 0x02884002060075a7 */ /* 0x001064000800017f */
[----:B-1----:R-:W-:Y:S05]  /*288a0*/  @!P0 NANOSLEEP.SYNCS 0x989680 ;  /* 0x009896800000895d */ /* 0x002fea0003900000 */
[----:B------:R-:W1:Y:S02]  /*288b0*/  @!P0 SYNCS.PHASECHK.TRANS64 P0, [R6+URZ+0x28840], R2 ;  /* 0x02884002060085a7 */ /* 0x000e64000800007f */
[----:B-1----:R-:W-:Y:S05]  /*288c0*/  @!P0 BRA `(.L_x_2042) ;  /* 0xfffffffc00f08947 */ /* 0x002fea000383ffff */
[----:B------:R-:W-:Y:S05]  /*288d0*/  BRA `(.L_x_2252) ;  /* 0xffffff9400c47947 */ /* 0x000fea000383ffff */
.L_x_2043:
        /* <DEDUP_REMOVED lines=8> */
.L_x_2254:
[----:B------:R-:W-:Y:S05]  /*28960*/  BSYNC B1 ;  /* 0x0000000000017941 */ /* 0x000fea0003800000 */
.L_x_2253:
        /* <DEDUP_REMOVED lines=9> */
.L_x_2255:
[----:B------:R-:W-:Y:S02]  /*28a00*/  IMAD R8, R8, 0x2, R22 ;  /* 0x0000000208087824 */ /* 0x000fe400078e0216 */
[----:B------:R-:W-:Y:S02]  /*28a10*/  IMAD.MOV.U32 R13, RZ, RZ, R9 ;  /* 0x000000ffff0d7224 */ /* 0x000fe400078e0009 */
[----:B------:R-:W-:Y:S02]  /*28a20*/  IMAD.MOV.U32 R12, RZ, RZ, 0x1 ;  /* 0x00000001ff0c7424 */ /* 0x000fe400078e00ff */
[----:B------:R-:W-:-:S07]  /*28a30*/  IMAD.MOV.U32 R2, RZ, RZ, R14 ;  /* 0x000000ffff027224 */ /* 0x000fce00078e000e */
[----:B------:R-:W-:Y:S05]  /*28a40*/  WARPSYNC.COLLECTIVE R15, `(.L_x_2256) ;  /* 0x000000000f087348 */ /* 0x000fea0003c00000 */
[----:B------:R0:W1:Y:S02]  /*28a50*/  SHFL.IDX P6, R14, R13, R12, R11 ;  /* 0x0000000c0d0e7389 */ /* 0x00006400000c000b */
[----:B01----:R-:W-:Y:S01]  /*28a60*/  ENDCOLLECTIVE ;  /* 0x000000000000791b */ /* 0x003fe20003800000 */
.L_x_2256:
        /* <DEDUP_REMOVED lines=12> */
.L_x_2257:
[----:B------:R-:W-:Y:S02]  /*28b30*/  IMAD.MOV.U32 R13, RZ, RZ, R9 ;  /* 0x000000ffff0d7224 */ /* 0x000fe400078e0009 */
[----:B------:R-:W-:Y:S02]  /*28b40*/  IMAD.MOV.U32 R12, RZ, RZ, 0x2 ;  /* 0x00000002ff0c7424 */ /* 0x000fe400078e00ff */
[----:B------:R-:W-:-:S07]  /*28b50*/  IMAD.MOV.U32 R2, RZ, RZ, R14 ;  /* 0x000000ffff027224 */ /* 0x000fce00078e000e */
[----:B------:R-:W-:Y:S05]  /*28b60*/  WARPSYNC.COLLECTIVE R15, `(.L_x_2258) ;  /* 0x000000000f087348 */ /* 0x000fea0003c00000 */
[----:B------:R0:W1:Y:S02]  /*28b70*/  SHFL.IDX P6, R14, R13, R12, R11 ;  /* 0x0000000c0d0e7389 */ /* 0x00006400000c000b */
[----:B01----:R-:W-:Y:S01]  /*28b80*/  ENDCOLLECTIVE ;  /* 0x000000000000791b */ /* 0x003fe20003800000 */
.L_x_2258:
        /* <DEDUP_REMOVED lines=12> */
.L_x_2259:
[----:B------:R-:W-:Y:S02]  /*28c50*/  IMAD.MOV.U32 R13, RZ, RZ, R9 ;  /* 0x000000ffff0d7224 */ /* 0x000fe400078e0009 */
[----:B------:R-:W-:Y:S02]  /*28c60*/  IMAD.MOV.U32 R12, RZ, RZ, 0x3 ;  /* 0x00000003ff0c7424 */ /* 0x000fe400078e00ff */
[----:B------:R-:W-:-:S07]  /*28c70*/  IMAD.MOV.U32 R2, RZ, RZ, R14 ;  /* 0x000000ffff027224 */ /* 0x000fce00078e000e */
[----:B------:R-:W-:Y:S05]  /*28c80*/  WARPSYNC.COLLECTIVE R15, `(.L_x_2260) ;  /* 0x000000000f087348 */ /* 0x000fea0003c00000 */
[----:B------:R0:W1:Y:S02]  /*28c90*/  SHFL.IDX P6, R14, R13, R12, R11 ;  /* 0x0000000c0d0e7389 */ /* 0x00006400000c000b */
[----:B01----:R-:W-:Y:S01]  /*28ca0*/  ENDCOLLECTIVE ;  /* 0x000000000000791b */ /* 0x003fe20003800000 */
.L_x_2260:
        /* <DEDUP_REMOVED lines=12> */
.L_x_2261:
[----:B------:R-:W-:Y:S02]  /*28d70*/  IMAD.MOV.U32 R13, RZ, RZ, R9 ;  /* 0x000000ffff0d7224 */ /* 0x000fe400078e0009 */
[----:B------:R-:W-:Y:S02]  /*28d80*/  IMAD.MOV.U32 R12, RZ, RZ, 0x4 ;  /* 0x00000004ff0c7424 */ /* 0x000fe400078e00ff */
[----:B------:R-:W-:-:S07]  /*28d90*/  IMAD.MOV.U32 R2, RZ, RZ, R14 ;  /* 0x000000ffff027224 */ /* 0x000fce00078e000e */
[----:B------:R-:W-:Y:S05]  /*28da0*/  WARPSYNC.COLLECTIVE R15, `(.L_x_2262) ;  /* 0x000000000f087348 */ /* 0x000fea0003c00000 */
[----:B------:R0:W1:Y:S02]  /*28db0*/  SHFL.IDX P6, R14, R13, R12, R11 ;  /* 0x0000000c0d0e7389 */ /* 0x00006400000c000b */
[----:B01----:R-:W-:Y:S01]  /*28dc0*/  ENDCOLLECTIVE ;  /* 0x000000000000791b */ /* 0x003fe20003800000 */
.L_x_2262:
        /* <DEDUP_REMOVED lines=12> */
.L_x_2263:
[----:B------:R-:W-:Y:S02]  /*28e90*/  IMAD.MOV.U32 R13, RZ, RZ, R9 ;  /* 0x000000ffff0d7224 */ /* 0x000fe400078e0009 */
[----:B------:R-:W-:Y:S02]  /*28ea0*/  IMAD.MOV.U32 R12, RZ, RZ, 0x5 ;  /* 0x00000005ff0c7424 */ /* 0x000fe400078e00ff */
[----:B------:R-:W-:-:S07]  /*28eb0*/  IMAD.MOV.U32 R2, RZ, RZ, R14 ;  /* 0x000000ffff027224 */ /* 0x000fce00078e000e */
[----:B------:R-:W-:Y:S05]  /*28ec0*/  WARPSYNC.COLLECTIVE R15, `(.L_x_2264) ;  /* 0x000000000f087348 */ /* 0x000fea0003c00000 */
[----:B------:R0:W1:Y:S02]  /*28ed0*/  SHFL.IDX P6, R14, R13, R12, R11 ;  /* 0x0000000c0d0e7389 */ /* 0x00006400000c000b */
[----:B01----:R-:W-:Y:S01]  /*28ee0*/  ENDCOLLECTIVE ;  /* 0x000000000000791b */ /* 0x003fe20003800000 */
.L_x_2264:
        /* <DEDUP_REMOVED lines=12> */
.L_x_2265:
[----:B------:R-:W-:Y:S02]  /*28fb0*/  IMAD.MOV.U32 R13, RZ, RZ, R9 ;  /* 0x000000ffff0d7224 */ /* 0x000fe400078e0009 */
[----:B------:R-:W-:Y:S02]  /*28fc0*/  IMAD.MOV.U32 R12, RZ, RZ, 0x6 ;  /* 0x00000006ff0c7424 */ /* 0x000fe400078e00ff */
[----:B------:R-:W-:-:S07]  /*28fd0*/  IMAD.MOV.U32 R2, RZ, RZ, R14 ;  /* 0x000000ffff027224 */ /* 0x000fce00078e000e */
[----:B------:R-:W-:Y:S05]  /*28fe0*/  WARPSYNC.COLLECTIVE R15, `(.L_x_2266) ;  /* 0x000000000f087348 */ /* 0x000fea0003c00000 */
[----:B------:R0:W1:Y:S02]  /*28ff0*/  SHFL.IDX P6, R14, R13, R12, R11 ;  /* 0x0000000c0d0e7389 */ /* 0x00006400000c000b */
[----:B01----:R-:W-:Y:S01]  /*29000*/  ENDCOLLECTIVE ;  /* 0x000000000000791b */ /* 0x003fe20003800000 */
.L_x_2266:
        /* <DEDUP_REMOVED lines=12> */
.L_x_2267:
[----:B------:R-:W-:Y:S02]  /*290d0*/  IMAD.MOV.U32 R13, RZ, RZ, R9 ;  /* 0x000000ffff0d7224 */ /* 0x000fe400078e0009 */
[----:B------:R-:W-:Y:S02]  /*290e0*/  IMAD.MOV.U32 R12, RZ, RZ, 0x7 ;  /* 0x00000007ff0c7424 */ /* 0x000fe400078e00ff */
[----:B------:R-:W-:-:S07]  /*290f0*/  IMAD.MOV.U32 R2, RZ, RZ, R14 ;  /* 0x000000ffff027224 */ /* 0x000fce00078e000e */
[----:B------:R-:W-:Y:S05]  /*29100*/  WARPSYNC.COLLECTIVE R15, `(.L_x_2268) ;  /* 0x000000000f087348 */ /* 0x000fea0003c00000 */
[----:B------:R0:W1:Y:S02]  /*29110*/  SHFL.IDX P6, R14, R13, R12, R11 ;  /* 0x0000000c0d0e7389 */ /* 0x00006400000c000b */
[----:B01----:R-:W-:Y:S01]  /*29120*/  ENDCOLLECTIVE ;  /* 0x000000000000791b */ /* 0x003fe20003800000 */
.L_x_2268:
        /* <DEDUP_REMOVED lines=12> */
.L_x_2269:
[----:B------:R-:W-:Y:S01]  /*291f0*/  IMAD.MOV.U32 R2, RZ, RZ, R14 ;  /* 0x000000ffff027224 */ /* 0x000fe200078e000e */
[----:B------:R-:W-:Y:S06]  /*29200*/  BRA `(.L_x_2270) ;  /* 0xffffff9000987947 */ /* 0x000fec000383ffff */
.L_x_2048:
[----:B-1----:R1:W2:Y:S02]  /*29210*/  SYNCS.PHASECHK.TRANS64.TRYWAIT P0, [R6+URZ+0x28860], R2 ;  /* 0x02886002060075a7 */ /* 0x0022a4000800017f */
[----:B--2---:R-:W-:Y:S05]  /*29220*/  @!P0 NANOSLEEP.SYNCS 0x989680 ;  /* 0x009896800000895d */ /* 0x004fea0003900000 */
[----:B------:R-:W2:Y:S02]  /*29230*/  @!P0 SYNCS.PHASECHK.TRANS64 P0, [R6+URZ+0x28860], R2 ;  /* 0x02886002060085a7 */ /* 0x000ea4000800007f */
[----:B--2---:R-:W-:Y:S05]  /*29240*/  @!P0 BRA `(.L_x_2048) ;  /* 0xfffffffc00f08947 */ /* 0x004fea000383ffff */
[----:B------:R-:W-:Y:S05]  /*29250*/  BRA `(.L_x_2271) ;  /* 0xffffff9000f47947 */ /* 0x000fea000383ffff */
.L_x_2049:
[----:B------:R-:W-:Y:S01]  /*29260*/  BSSY B1, `(.L_x_2272) ;  /* 0x0000008000017945 */ /* 0x000fe20003800000 */
[----:B------:R-:W-:Y:S02]  /*29270*/  IMAD.MOV.U32 R13, RZ, RZ, R23 ;  /* 0x000000ffff0d7224 */ /* 0x000fe400078e0017 */
[----:B------:R-:W-:Y:S02]  /*29280*/  IMAD.MOV.U32 R12, RZ, RZ, RZ ;  /* 0x000000ffff0c7224 */ /* 0x000fe400078e00ff */
[----:B------:R-:W-:Y:S02]  /*29290*/  IMAD.MOV.U32 R11, RZ, RZ, 0x181f ;  /* 0x0000181fff0b7424 */ /* 0x000fe400078e00ff */
[----:B------:R-:W-:-:S07]  /*292a0*/  IMAD.MOV.U32 R15, RZ, RZ, -0x1 ;  /* 0xffffffffff0f7424 */ /* 0x000fce00078e00ff */
[----:B-1----:R-:W-:Y:S05]  /*292b0*/  WARPSYNC.COLLECTIVE R15, `(.L_x_2273) ;  /* 0x000000000f087348 */ /* 0x002fea0003c00000 */
[----:B------:R0:W2:Y:S02]  /*292c0*/  SHFL.IDX P6, R14, R13, R12, R11 ;  /* 0x0000000c0d0e7389 */ /* 0x0000a400000c000b */
[----:B012---:R-:W-:Y:S01]  /*292d0*/  ENDCOLLECTIVE ;  /* 0x000000000000791b */ /* 0x007fe20003800000 */
.L_x_2273:
[----:B------:R-:W-:Y:S05]  /*292e0*/  BSYNC B1 ;  /* 0x0000000000017941 */ /* 0x000fea0003800000 */
.L_x_2272:
        /* <DEDUP_REMOVED lines=9> */
.L_x_2274:
[----:B------:R-:W-:Y:S02]  /*29380*/  IMAD.MOV.U32 R13, RZ, RZ, R23 ;  /* 0x000000ffff0d7224 */ /* 0x000fe400078e0017 */
[----:B------:R-:W-:Y:S02]  /*29390*/  IMAD.MOV.U32 R12, RZ, RZ, 0x1 ;  /* 0x00000001ff0c7424 */ /* 0x000fe400078e00ff */
[----:B------:R-:W-:-:S07]  /*293a0*/  IMAD.MOV.U32 R2, RZ, RZ, R14 ;  /* 0x000000ffff027224 */ /* 0x000fce00078e000e */
[----:B------:R-:W-:Y:S05]  /*293b0*/  WARPSYNC.COLLECTIVE R15, `(.L_x_2275) ;  /* 0x000000000f087348 */ /* 0x000fea0003c00000 */
[----:B------:R0:W1:Y:S02]  /*293c0*/  SHFL.IDX P6, R14, R13, R12, R11 ;  /* 0x0000000c0d0e7389 */ /* 0x00006400000c000b */
[----:B01----:R-:W-:Y:S01]  /*293d0*/  ENDCOLLECTIVE ;  /* 0x000000000000791b */ /* 0x003fe20003800000 */
.L_x_2275:
        /* <DEDUP_REMOVED lines=14> */
.L_x_2276:
[----:B------:R-:W-:Y:S02]  /*294c0*/  IMAD.MOV.U32 R13, RZ, RZ, R23 ;  /* 0x000000ffff0d7224 */ /* 0x000fe400078e0017 */
[----:B------:R-:W-:Y:S02]  /*294d0*/  IMAD.MOV.U32 R12, RZ, RZ, 0x2 ;  /* 0x00000002ff0c7424 */ /* 0x000fe400078e00ff */
[----:B------:R-:W-:-:S07]  /*294e0*/  IMAD.MOV.U32 R2, RZ, RZ, R14 ;  /* 0x000000ffff027224 */ /* 0x000fce00078e000e */
[----:B------:R-:W-:Y:S05]  /*294f0*/  WARPSYNC.COLLECTIVE R15, `(.L_x_2277) ;  /* 0x000000000f087348 */ /* 0x000fea0003c00000 */
[----:B------:R0:W1:Y:S02]  /*29500*/  SHFL.IDX P6, R14, R13, R12, R11 ;  /* 0x0000000c0d0e7389 */ /* 0x00006400000c000b */
[----:B01----:R-:W-:Y:S01]  /*29510*/  ENDCOLLECTIVE ;  /* 0x000000000000791b */ /* 0x003fe20003800000 */
.L_x_2277:
        /* <DEDUP_REMOVED lines=14> */
.L_x_2278:
[----:B------:R-:W-:Y:S02]  /*29600*/  IMAD.MOV.U32 R13, RZ, RZ, R23 ;  /* 0x000000ffff0d7224 */ /* 0x000fe400078e0017 */
[----:B------:R-:W-:Y:S02]  /*29610*/  IMAD.MOV.U32 R12, RZ, RZ, 0x3 ;  /* 0x00000003ff0c7424 */ /* 0x000fe400078e00ff */
[----:B------:R-:W-:-:S07]  /*29620*/  IMAD.MOV.U32 R2, RZ, RZ, R14 ;  /* 0x000000ffff027224 */ /* 0x000fce00078e000e */
[----:B------:R-:W-:Y:S05]  /*29630*/  WARPSYNC.COLLECTIVE R15, `(.L_x_2279) ;  /* 0x000000000f087348 */ /* 0x000fea0003c00000 */
[----:B------:R0:W1:Y:S02]  /*29640*/  SHFL.IDX P6, R14, R13, R12, R11 ;  /* 0x0000000c0d0e7389 */ /* 0x00006400000c000b */
[----:B01----:R-:W-:Y:S01]  /*29650*/  ENDCOLLECTIVE ;  /* 0x000000000000791b */ /* 0x003fe20003800000 */
.L_x_2279:
        /* <DEDUP_REMOVED lines=14> */
.L_x_2280:
[----:B------:R-:W-:Y:S02]  /*29740*/  IMAD.MOV.U32 R13, RZ, RZ, R23 ;  /* 0x000000ffff0d7224 */ /* 0x000fe400078e0017 */
[----:B------:R-:W-:Y:S02]  /*29750*/  IMAD.MOV.U32 R12, RZ, RZ, 0x4 ;  /* 0x00000004ff0c7424 */ /* 0x000fe400078e00ff */
[----:B------:R-:W-:-:S07]  /*29760*/  IMAD.MOV.U32 R2, RZ, RZ, R14 ;  /* 0x000000ffff027224 */ /* 0x000fce00078e000e */
[----:B------:R-:W-:Y:S05]  /*29770*/  WARPSYNC.COLLECTIVE R15, `(.L_x_2281) ;  /* 0x000000000f087348 */ /* 0x000fea0003c00000 */
[----:B------:R0:W1:Y:S02]  /*29780*/  SHFL.IDX P6, R14, R13, R12, R11 ;  /* 0x0000000c0d0e7389 */ /* 0x00006400000c000b */
[----:B01----:R-:W-:Y:S01]  /*29790*/  ENDCOLLECTIVE ;  /* 0x000000000000791b */ /* 0x003fe20003800000 */
.L_x_2281:
        /* <DEDUP_REMOVED lines=14> */
.L_x_2282:
[----:B------:R-:W-:Y:S02]  /*29880*/  IMAD.MOV.U32 R13, RZ, RZ, R23 ;  /* 0x000000ffff0d7224 */ /* 0x000fe400078e0017 */
[----:B------:R-:W-:Y:S02]  /*29890*/  IMAD.MOV.U32 R12, RZ, RZ, 0x5 ;  /* 0x00000005ff0c7424 */ /* 0x000fe400078e00ff */
[----:B------:R-:W-:-:S07]  /*298a0*/  IMAD.MOV.U32 R2, RZ, RZ, R14 ;  /* 0x000000ffff027224 */ /* 0x000fce00078e000e */
[----:B------:R-:W-:Y:S05]  /*298b0*/  WARPSYNC.COLLECTIVE R15, `(.L_x_2283) ;  /* 0x000000000f087348 */ /* 0x000fea0003c00000 */
[----:B------:R0:W1:Y:S02]  /*298c0*/  SHFL.IDX P6, R14, R13, R12, R11 ;  /* 0x0000000c0d0e7389 */ /* 0x00006400000c000b */
[----:B01----:R-:W-:Y:S01]  /*298d0*/  ENDCOLLECTIVE ;  /* 0x000000000000791b */ /* 0x003fe20003800000 */
.L_x_2283:
        /* <DEDUP_REMOVED lines=14> */
.L_x_2284:
[----:B------:R-:W-:Y:S02]  /*299c0*/  IMAD.MOV.U32 R13, RZ, RZ, R23 ;  /* 0x000000ffff0d7224 */ /* 0x000fe400078e0017 */
[----:B------:R-:W-:Y:S02]  /*299d0*/  IMAD.MOV.U32 R12, RZ, RZ, 0x6 ;  /* 0x00000006ff0c7424 */ /* 0x000fe400078e00ff */
[----:B------:R-:W-:-:S07]  /*299e0*/  IMAD.MOV.U32 R2, RZ, RZ, R14 ;  /* 0x000000ffff027224 */ /* 0x000fce00078e000e */
[----:B------:R-:W-:Y:S05]  /*299f0*/  WARPSYNC.COLLECTIVE R15, `(.L_x_2285) ;  /* 0x000000000f087348 */ /* 0x000fea0003c00000 */
[----:B------:R0:W1:Y:S02]  /*29a00*/  SHFL.IDX P6, R14, R13, R12, R11 ;  /* 0x0000000c0d0e7389 */ /* 0x00006400000c000b */
[----:B01----:R-:W-:Y:S01]  /*29a10*/  ENDCOLLECTIVE ;  /* 0x000000000000791b */ /* 0x003fe20003800000 */
.L_x_2285:
        /* <DEDUP_REMOVED lines=14> */
.L_x_2286:
[----:B------:R-:W-:Y:S02]  /*29b00*/  IMAD.MOV.U32 R13, RZ, RZ, R23 ;  /* 0x000000ffff0d7224 */ /* 0x000fe400078e0017 */
[----:B------:R-:W-:Y:S02]  /*29b10*/  IMAD.MOV.U32 R12, RZ, RZ, 0x7 ;  /* 0x00000007ff0c7424 */ /* 0x000fe400078e00ff */
[----:B------:R-:W-:-:S07]  /*29b20*/  IMAD.MOV.U32 R2, RZ, RZ, R14 ;  /* 0x000000ffff027224 */ /* 0x000fce00078e000e */
[----:B------:R-:W-:Y:S05]  /*29b30*/  WARPSYNC.COLLECTIVE R15, `(.L_x_2287) ;  /* 0x000000000f087348 */ /* 0x000fea0003c00000 */
[----:B------:R0:W1:Y:S02]  /*29b40*/  SHFL.IDX P6, R14, R13, R12, R11 ;  /* 0x0000000c0d0e7389 */ /* 0x00006400000c000b */
[----:B01----:R-:W-:Y:S01]  /*29b50*/  ENDCOLLECTIVE ;  /* 0x000000000000791b */ /* 0x003fe20003800000 */
.L_x_2287:
        /* <DEDUP_REMOVED lines=13> */
.L_x_2288:
[----:B------:R-:W-:Y:S01]  /*29c30*/  @!PT LDS RZ, [RZ] ;  /* 0x00000000fffff984 */ /* 0x000fe20000000800 */
[----:B------:R-:W-:Y:S01]  /*29c40*/  @!PT LDS RZ, [RZ] ;  /* 0x00000000fffff984 */ /* 0x000fe20000000800 */
[----:B------:R-:W-:Y:S01]  /*29c50*/  @!PT LDS RZ, [RZ] ;  /* 0x00000000fffff984 */ /* 0x000fe20000000800 */
[----:B------:R0:W-:Y:S02]  /*29c60*/  LDGSTS.E.BYPASS.LTC128B.128 [R7+0x7400], desc[UR54][R2.64+0x80], !P0 ;  /* 0x0740008002077fae */ /* 0x0001e4000c101d76 */
[----:B0-----:R-:W-:Y:S01]  /*29c70*/  IMAD.MOV.U32 R2, RZ, RZ, R14 ;  /* 0x000000ffff027224 */ /* 0x001fe200078e000e */
[----:B------:R-:W-:Y:S06]  /*29c80*/  BRA `(.L_x_2289) ;  /* 0xffffff8c007c7947 */ /* 0x000fec000383ffff */
.L_x_2057:
[----:B0-----:R0:W1:Y:S02]  /*29c90*/  SYNCS.PHASECHK.TRANS64.TRYWAIT P0, [R0+URZ+0x28860], R3 ;  /* 0x02886003000075a7 */ /* 0x001064000800017f */
[----:B-1----:R-:W-:Y:S05]  /*29ca0*/  @!P0 NANOSLEEP.SYNCS 0x989680 ;  /* 0x009896800000895d */ /* 0x002fea0003900000 */
[----:B------:R-:W1:Y:S02]  /*29cb0*/  @!P0 SYNCS.PHASECHK.TRANS64 P0, [R0+URZ+0x28860], R3 ;  /* 0x02886003000085a7 */ /* 0x000e64000800007f */
[----:B-1----:R-:W-:Y:S05]  /*29cc0*/  @!P0 BRA `(.L_x_2057) ;  /* 0xfffffffc00f08947 */ /* 0x002fea000383ffff */
[----:B------:R-:W-:Y:S05]  /*29cd0*/  BRA `(.L_x_2290) ;  /* 0xffffff90009c7947 */ /* 0x000fea000383ffff */
.L_x_2058:
        /* <DEDUP_REMOVED lines=8> */
.L_x_2292:
[----:B------:R-:W-:Y:S05]  /*29d60*/  BSYNC B0 ;  /* 0x0000000000007941 */ /* 0x000fea0003800000 */
.L_x_2291:
        /* <DEDUP_REMOVED lines=9> */
.L_x_2293:
        /* <DEDUP_REMOVED lines=12> */
.L_x_2294:
        /* <DEDUP_REMOVED lines=13> */
.L_x_2295:
[----:B------:R-:W-:Y:S02]  /*29f90*/  IMAD.MOV.U32 R13, RZ, RZ, R23 ;  /* 0x000000ffff0d7224 */ /* 0x000fe400078e0017 */
[----:B------:R-:W-:Y:S02]  /*29fa0*/  IMAD.MOV.U32 R12, RZ, RZ, 0x2 ;  /* 0x00000002ff0c7424 */ /* 0x000fe400078e00ff */
[----:B------:R-:W-:-:S07]  /*29fb0*/  IMAD.MOV.U32 R10, RZ, RZ, R14 ;  /* 0x000000ffff0a7224 */ /* 0x000fce00078e000e */
[----:B------:R-:W-:Y:S05]  /*29fc0*/  WARPSYNC.COLLECTIVE R15, `(.L_x_2296) ;  /* 0x000000000f087348 */ /* 0x000fea0003c00000 */
[----:B------:R0:W1:Y:S02]  /*29fd0*/  SHFL.IDX P6, R14, R13, R12, R11 ;  /* 0x0000000c0d0e7389 */ /* 0x00006400000c000b */
[----:B01----:R-:W-:Y:S01]  /*29fe0*/  ENDCOLLECTIVE ;  /* 0x000000000000791b */ /* 0x003fe20003800000 */
.L_x_2296:
        /* <DEDUP_REMOVED lines=14> */
.L_x_2297:
[----:B------:R-:W-:Y:S02]  /*2a0d0*/  IMAD.MOV.U32 R13, RZ, RZ, R23 ;  /* 0x000000ffff0d7224 */ /* 0x000fe400078e0017 */
[----:B------:R-:W-:Y:S01]  /*2a0e0*/  IMAD.MOV.U32 R12, RZ, RZ, 0x3 ;  /* 0x00000003ff0c7424 */ /* 0x000fe200078e00ff */
[----:B------:R-:W-:-:S13]  /*2a0f0*/  IADD3 R2, P2, R14, R5, RZ ;  /* 0x000000050e027210 */ /* 0x000fda0007f5e0ff */
[----:B------:R-:W-:Y:S05]  /*2a100*/  WARPSYNC.COLLECTIVE R15, `(.L_x_2298) ;  /* 0x000000000f087348 */ /* 0x000fea0003c00000 */
[----:B------:R0:W1:Y:S02]  /*2a110*/  SHFL.IDX P6, R14, R13, R12, R11 ;  /* 0x0000000c0d0e7389 */ /* 0x00006400000c000b */
[----:B01----:R-:W-:Y:S01]  /*2a120*/  ENDCOLLECTIVE ;  /* 0x000000000000791b */ /* 0x003fe20003800000 */
.L_x_2298:
        /* <DEDUP_REMOVED lines=13> */
.L_x_2299:
[----:B------:R-:W-:Y:S02]  /*2a200*/  IMAD.MOV.U32 R13, RZ, RZ, R23 ;  /* 0x000000ffff0d7224 */ /* 0x000fe400078e0017 */
[----:B------:R-:W-:Y:S01]  /*2a210*/  IMAD.MOV.U32 R12, RZ, RZ, 0x4 ;  /* 0x00000004ff0c7424 */ /* 0x000fe200078e00ff */
[----:B------:R-:W-:-:S13]  /*2a220*/  IADD3 R2, P2, R14, R5, RZ ;  /* 0x000000050e027210 */ /* 0x000fda0007f5e0ff */
[----:B------:R-:W-:Y:S05]  /*2a230*/  WARPSYNC.COLLECTIVE R15, `(.L_x_2300) ;  /* 0x000000000f087348 */ /* 0x000fea0003c00000 */
[----:B------:R0:W1:Y:S02]  /*2a240*/  SHFL.IDX P6, R14, R13, R12, R11 ;  /* 0x0000000c0d0e7389 */ /* 0x00006400000c000b */
[----:B01----:R-:W-:Y:S01]  /*2a250*/  ENDCOLLECTIVE ;  /* 0x000000000000791b */ /* 0x003fe20003800000 */
.L_x_2300:
        /* <DEDUP_REMOVED lines=13> */
.L_x_2301:
[----:B------:R-:W-:Y:S02]  /*2a330*/  IMAD.MOV.U32 R13, RZ, RZ, R23 ;  /* 0x000000ffff0d7224 */ /* 0x000fe400078e0017 */
[----:B------:R-:W-:Y:S02]  /*2a340*/  IMAD.MOV.U32 R12, RZ, RZ, 0x5 ;  /* 0x00000005ff0c7424 */ /* 0x000fe400078e00ff */
[----:B------:R-:W-:-:S07]  /*2a350*/  IMAD.MOV.U32 R10, RZ, RZ, R14 ;  /* 0x000000ffff0a7224 */ /* 0x000fce00078e000e */
[----:B------:R-:W-:Y:S05]  /*2a360*/  WARPSYNC.COLLECTIVE R15, `(.L_x_2302) ;  /* 0x000000000f087348 */ /* 0x000fea0003c00000 */
[----:B------:R0:W1:Y:S02]  /*2a370*/  SHFL.IDX P6, R14, R13, R12, R11 ;  /* 0x0000000c0d0e7389 */ /* 0x00006400000c000b */
[----:B01----:R-:W-:Y:S01]  /*2a380*/  ENDCOLLECTIVE ;  /* 0x000000000000791b */ /* 0x003fe20003800000 */
.L_x_2302:
        /* <DEDUP_REMOVED lines=14> */
.L_x_2303:
[----:B------:R-:W-:Y:S02]  /*2a470*/  IMAD.MOV.U32 R13, RZ, RZ, R23 ;  /* 0x000000ffff0d7224 */ /* 0x000fe400078e0017 */
[----:B------:R-:W-:Y:S01]  /*2a480*/  IMAD.MOV.U32 R12, RZ, RZ, 0x6 ;  /* 0x00000006ff0c7424 */ /* 0x000fe200078e00ff */
[----:B------:R-:W-:-:S13]  /*2a490*/  IADD3 R2, P2, R14, R5, RZ ;  /* 0x000000050e027210 */ /* 0x000fda0007f5e0ff */
[----:B------:R-:W-:Y:S05]  /*2a4a0*/  WARPSYNC.COLLECTIVE R15, `(.L_x_2304) ;  /* 0x000000000f087348 */ /* 0x000fea0003c00000 */
[----:B------:R0:W1:Y:S02]  /*2a4b0*/  SHFL.IDX P6, R14, R13, R12, R11 ;  /* 0x0000000c0d0e7389 */ /* 0x00006400000c000b */
[----:B01----:R-:W-:Y:S01]  /*2a4c0*/  ENDCOLLECTIVE ;  /* 0x000000000000791b */ /* 0x003fe20003800000 */
.L_x_2304:
        /* <DEDUP_REMOVED lines=13> */
.L_x_2305:
[----:B------:R-:W-:Y:S02]  /*2a5a0*/  IMAD.MOV.U32 R13, RZ, RZ, R23 ;  /* 0x000000ffff0d7224 */ /* 0x000fe400078e0017 */
[----:B------:R-:W-:Y:S02]  /*2a5b0*/  IMAD.MOV.U32 R12, RZ, RZ, 0x7 ;  /* 0x00000007ff0c7424 */ /* 0x000fe400078e00ff */
[----:B------:R-:W-:-:S07]  /*2a5c0*/  IMAD.MOV.U32 R10, RZ, RZ, R14 ;  /* 0x000000ffff0a7224 */ /* 0x000fce00078e000e */
[----:B------:R-:W-:Y:S05]  /*2a5d0*/  WARPSYNC.COLLECTIVE R15, `(.L_x_2306) ;  /* 0x000000000f087348 */ /* 0x000fea0003c00000 */
[----:B------:R0:W1:Y:S02]  /*2a5e0*/  SHFL.IDX P6, R14, R13, R12, R11 ;  /* 0x0000000c0d0e7389 */ /* 0x00006400000c000b */
[----:B01----:R-:W-:Y:S01]  /*2a5f0*/  ENDCOLLECTIVE ;  /* 0x000000000000791b */ /* 0x003fe20003800000 */
.L_x_2306:
        /* <DEDUP_REMOVED lines=12> */
.L_x_2307:
[----:B------:R-:W-:Y:S05]  /*2a6c0*/  BRA `(.L_x_2308) ;  /* 0xffffff8c003c7947 */ /* 0x000fea000383ffff */
.L_x_2063:
        /* <DEDUP_REMOVED lines=8> */
.L_x_2310:
[----:B------:R-:W-:Y:S05]  /*2a750*/  BSYNC B0 ;  /* 0x0000000000007941 */ /* 0x000fea0003800000 */
.L_x_2309:
        /* <DEDUP_REMOVED lines=9> */
.L_x_2311:
[----:B------:R-:W-:Y:S02]  /*2a7f0*/  ULDC UR4, c[0x0][0xc3c] ;  /* 0x00030f0000047ab9 */ /* 0x000fe40000000800 */
[----:B------:R-:W-:-:S13]  /*2a800*/  ISETP.GE.OR P1, PT, R5, UR4, !P0 ;  /* 0x0000000405007c0c */ /* 0x000fda000c726670 */
[----:B------:R-:W0:Y:S01]  /*2a810*/  @!P1 LDC.64 R2, c[0x0][0xc80] ;  /* 0x00032000ff029b82 */ /* 0x000e220000000a00 */
[----:B------:R-:W-:Y:S02]  /*2a820*/  IMAD.MOV.U32 R11, RZ, RZ, RZ ;  /* 0x000000ffff0b7224 */ /* 0x000fe400078e00ff */
[----:B------:R-:W-:Y:S02]  /*2a830*/  IMAD.MOV.U32 R4, RZ, RZ, R14 ;  /* 0x000000ffff047224 */ /* 0x000fe400078e000e */
[----:B0-----:R-:W-:-:S06]  /*2a840*/  @!P1 IMAD.WIDE R2, R5, 0x4, R2 ;  /* 0x0000000405029825 */ /* 0x001fcc00078e0202 */
[----:B------:R-:W2:Y:S01]  /*2a850*/  @!P1 LDG.E R2, desc[UR54][R2.64] ;  /* 0x0000003602029981 */ /* 0x000ea2000c1e1900 */
[----:B------:R-:W-:Y:S01]  /*2a860*/  IMAD.MOV.U32 R5, RZ, RZ, RZ ;  /* 0x000000ffff057224 */ /* 0x000fe200078e00ff */
        /* <DEDUP_REMOVED lines=10> */
.L_x_2312:
[----:B------:R-:W-:Y:S01]  /*2a910*/  IMAD.MOV.U32 R12, RZ, RZ, 0x2 ;  /* 0x00000002ff0c7424 */ /* 0x000fe200078e00ff */
[----:B------:R-:W-:-:S05]  /*2a920*/  SEL R6, R14, RZ, P1 ;  /* 0x000000ff0e067207 */ /* 0x000fca0000800000 */
[----:B------:R-:W-:-:S04]  /*2a930*/  IMAD.IADD R6, R5, 0x1, R6 ;  /* 0x0000000105067824 */ /* 0x000fc800078e0206 */
[----:B------:R-:W-:-:S07]  /*2a940*/  IMAD.MOV.U32 R13, RZ, RZ, R6 ;  /* 0x000000ffff0d7224 */ /* 0x000fce00078e0006 */
[----:B------:R-:W-:Y:S05]  /*2a950*/  WARPSYNC.COLLECTIVE R15, `(.L_x_2313) ;  /* 0x000000000f087348 */ /* 0x000fea0003c00000 */
[----:B------:R0:W1:Y:S02]  /*2a960*/  SHFL.UP P6, R14, R13, R12, R11 ;  /* 0x0400000c0d0e7389 */ /* 0x00006400000c000b */
[----:B01----:R-:W-:Y:S01]  /*2a970*/  ENDCOLLECTIVE ;  /* 0x000000000000791b */ /* 0x003fe20003800000 */
.L_x_2313:
[----:B------:R-:W-:Y:S01]  /*2a980*/  IMAD.MOV.U32 R12, RZ, RZ, 0x4 ;  /* 0x00000004ff0c7424 */ /* 0x000fe200078e00ff */
[----:B------:R-:W-:-:S05]  /*2a990*/  SEL R7, R14, RZ, P2 ;  /* 0x000000ff0e077207 */ /* 0x000fca0001000000 */
[----:B------:R-:W-:-:S04]  /*2a9a0*/  IMAD.IADD R7, R6, 0x1, R7 ;  /* 0x0000000106077824 */ /* 0x000fc800078e0207 */
[----:B------:R-:W-:-:S07]  /*2a9b0*/  IMAD.MOV.U32 R13, RZ, RZ, R7 ;  /* 0x000000ffff0d7224 */ /* 0x000fce00078e0007 */
[----:B------:R-:W-:Y:S05]  /*2a9c0*/  WARPSYNC.COLLECTIVE R15, `(.L_x_2314) ;  /* 0x000000000f087348 */ /* 0x000fea0003c00000 */
[----:B------:R0:W1:Y:S02]  /*2a9d0*/  SHFL.UP P6, R14, R13, R12, R11 ;  /* 0x0400000c0d0e7389 */ /* 0x00006400000c000b */
[----:B01----:R-:W-:Y:S01]  /*2a9e0*/  ENDCOLLECTIVE ;  /* 0x000000000000791b */ /* 0x003fe20003800000 */
.L_x_2314:
[----:B------:R-:W-:Y:S01]  /*2a9f0*/  IMAD.MOV.U32 R12, RZ, RZ, 0x8 ;  /* 0x00000008ff0c7424 */ /* 0x000fe200078e00ff */
[----:B------:R-:W-:-:S05]  /*2aa00*/  SEL R2, R14, RZ, P3 ;  /* 0x000000ff0e027207 */ /* 0x000fca0001800000 */
[----:B------:R-:W-:-:S04]  /*2aa10*/  IMAD.IADD R2, R7, 0x1, R2 ;  /* 0x0000000107027824 */ /* 0x000fc800078e0202 */
[----:B------:R-:W-:-:S07]  /*2aa20*/  IMAD.MOV.U32 R13, RZ, RZ, R2 ;  /* 0x000000ffff0d7224 */ /* 0x000fce00078e0002 */
[----:B------:R-:W-:Y:S05]  /*2aa30*/  WARPSYNC.COLLECTIVE R15, `(.L_x_2315) ;  /* 0x000000000f087348 */ /* 0x000fea0003c00000 */
[----:B------:R0:W1:Y:S02]  /*2aa40*/  SHFL.UP P6, R14, R13, R12, R11 ;  /* 0x0400000c0d0e7389 */ /* 0x00006400000c000b */
[----:B01----:R-:W-:Y:S01]  /*2aa50*/  ENDCOLLECTIVE ;  /* 0x000000000000791b */ /* 0x003fe20003800000 */
.L_x_2315:
[----:B------:R-:W-:Y:S01]  /*2aa60*/  IMAD.MOV.U32 R12, RZ, RZ, 0x10 ;  /* 0x00000010ff0c7424 */ /* 0x000fe200078e00ff */
[----:B------:R-:W-:-:S05]  /*2aa70*/  SEL R3, R14, RZ, P4 ;  /* 0x000000ff0e037207 */ /* 0x000fca0002000000 */
[----:B------:R-:W-:-:S04]  /*2aa80*/  IMAD.IADD R3, R2, 0x1, R3 ;  /* 0x0000000102037824 */ /* 0x000fc800078e0203 */
[----:B------:R-:W-:-:S07]  /*2aa90*/  IMAD.MOV.U32 R13, RZ, RZ, R3 ;  /* 0x000000ffff0d7224 */ /* 0x000fce00078e0003 */
[----:B------:R-:W-:Y:S05]  /*2aaa0*/  WARPSYNC.COLLECTIVE R15, `(.L_x_2316) ;  /* 0x000000000f087348 */ /* 0x000fea0003c00000 */
[----:B------:R0:W1:Y:S02]  /*2aab0*/  SHFL.UP P6, R14, R13, R12, R11 ;  /* 0x0400000c0d0e7389 */ /* 0x00006400000c000b */
[----:B01----:R-:W-:Y:S01]  /*2aac0*/  ENDCOLLECTIVE ;  /* 0x000000000000791b */ /* 0x003fe20003800000 */
.L_x_2316:
        /* <DEDUP_REMOVED lines=8> */
.L_x_2317:
[----:B------:R-:W-:Y:S05]  /*2ab50*/  BRA `(.L_x_2318) ;  /* 0xffffff8c00487947 */ /* 0x000fea000383ffff */
.L_x_2068:
        /* <DEDUP_REMOVED lines=8> */
.L_x_2320:
[----:B------:R-:W-:Y:S05]  /*2abe0*/  BSYNC B0 ;  /* 0x0000000000007941 */ /* 0x000fea0003800000 */
.L_x_2319:
        /* <DEDUP_REMOVED lines=8> */
.L_x_2321:
[----:B------:R-:W-:Y:S01]  /*2ac70*/  IMAD.MOV.U32 R12, RZ, RZ, 0x4 ;  /* 0x00000004ff0c7424 */ /* 0x000fe200078e00ff */
[----:B------:R-:W-:-:S05]  /*2ac80*/  SEL R2, R14, RZ, P2 ;  /* 0x000000ff0e027207 */ /* 0x000fca0001000000 */
[----:B------:R-:W-:-:S04]  /*2ac90*/  IMAD.IADD R2, R13, 0x1, R2 ;  /* 0x000000010d027824 */ /* 0x000fc800078e0202 */
[----:B------:R-:W-:-:S07]  /*2aca0*/  IMAD.MOV.U32 R13, RZ, RZ, R2 ;  /* 0x000000ffff0d7224 */ /* 0x000fce00078e0002 */
[----:B------:R-:W-:Y:S05]  /*2acb0*/  WARPSYNC.COLLECTIVE R15, `(.L_x_2322) ;  /* 0x000000000f087348 */ /* 0x000fea0003c00000 */
[----:B------:R0:W1:Y:S02]  /*2acc0*/  SHFL.UP P6, R14, R13, R12, R11 ;  /* 0x0400000c0d0e7389 */ /* 0x00006400000c000b */
[----:B01----:R-:W-:Y:S01]  /*2acd0*/  ENDCOLLECTIVE ;  /* 0x000000000000791b */ /* 0x003fe20003800000 */
.L_x_2322:
[----:B------:R-:W-:Y:S01]  /*2ace0*/  IMAD.MOV.U32 R12, RZ, RZ, 0x8 ;  /* 0x00000008ff0c7424 */ /* 0x000fe200078e00ff */
[----:B------:R-:W-:-:S05]  /*2acf0*/  SEL R3, R14, RZ, P3 ;  /* 0x000000ff0e037207 */ /* 0x000fca0001800000 */
[----:B------:R-:W-:-:S04]  /*2ad00*/  IMAD.IADD R3, R2, 0x1, R3 ;  /* 0x0000000102037824 */ /* 0x000fc800078e0203 */
[----:B------:R-:W-:-:S07]  /*2ad10*/  IMAD.MOV.U32 R13, RZ, RZ, R3 ;  /* 0x000000ffff0d7224 */ /* 0x000fce00078e0003 */
[----:B------:R-:W-:Y:S05]  /*2ad20*/  WARPSYNC.COLLECTIVE R15, `(.L_x_2323) ;  /* 0x000000000f087348 */ /* 0x000fea0003c00000 */
[----:B------:R0:W1:Y:S02]  /*2ad30*/  SHFL.UP P6, R14, R13, R12, R11 ;  /* 0x0400000c0d0e7389 */ /* 0x00006400000c000b */
[----:B01----:R-:W-:Y:S01]  /*2ad40*/  ENDCOLLECTIVE ;  /* 0x000000000000791b */ /* 0x003fe20003800000 */
.L_x_2323:
[----:B------:R-:W-:Y:S01]  /*2ad50*/  IMAD.MOV.U32 R12, RZ, RZ, 0x10 ;  /* 0x00000010ff0c7424 */ /* 0x000fe200078e00ff */
[----:B------:R-:W-:-:S05]  /*2ad60*/  SEL R4, R14, RZ, P4 ;  /* 0x000000ff0e047207 */ /* 0x000fca0002000000 */
[----:B------:R-:W-:-:S04]  /*2ad70*/  IMAD.IADD R4, R3, 0x1, R4 ;  /* 0x0000000103047824 */ /* 0x000fc800078e0204 */
[----:B------:R-:W-:-:S07]  /*2ad80*/  IMAD.MOV.U32 R13, RZ, RZ, R4 ;  /* 0x000000ffff0d7224 */ /* 0x000fce00078e0004 */
[----:B------:R-:W-:Y:S05]  /*2ad90*/  WARPSYNC.COLLECTIVE R15, `(.L_x_2324) ;  /* 0x000000000f087348 */ /* 0x000fea0003c00000 */
[----:B------:R0:W1:Y:S02]  /*2ada0*/  SHFL.UP P6, R14, R13, R12, R11 ;  /* 0x0400000c0d0e7389 */ /* 0x00006400000c000b */
[----:B01----:R-:W-:Y:S01]  /*2adb0*/  ENDCOLLECTIVE ;  /* 0x000000000000791b */ /* 0x003fe20003800000 */
.L_x_2324:
        /* <DEDUP_REMOVED lines=8> */
.L_x_2325:
[----:B------:R-:W-:Y:S05]  /*2ae40*/  BRA `(.L_x_2326) ;  /* 0xffffff8c00287947 */ /* 0x000fea000383ffff */
.L_x_2070:
[----:B------:R-:W-:Y:S01]  /*2ae50*/  BSSY B0, `(.L_x_2327) ;  /* 0x0000006000007945 */ /* 0x000fe20003800000 */
[----:B------:R-:W-:Y:S01]  /*2ae60*/  PLOP3.LUT P6, PT, P6, PT, PT, 0x8, 0x0 ;  /* 0x000000000000781c */ /* 0x000fe200037ce170 */
[----:B------:R-:W-:-:S12]  /*2ae70*/  IMAD.MOV.U32 R15, RZ, RZ, -0x1 ;  /* 0xffffffffff0f7424 */ /* 0x000fd800078e00ff */
[----:B01----:R-:W-:Y:S05]  /*2ae80*/  WARPSYNC.COLLECTIVE R15, `(.L_x_2328) ;  /* 0x000000000f087348 */ /* 0x003fea0003c00000 */
[----:B------:R-:W-:Y:S01]  /*2ae90*/  VOTE.ANY R14, PT, P6 ;  /* 0x00000000000e7806 */ /* 0x000fe200030e0100 */
[----:B01----:R-:W-:Y:S06]  /*2aea0*/  ENDCOLLECTIVE ;  /* 0x000000000000791b */ /* 0x003fec0003800000 */
.L_x_2328:
[----:B------:R-:W-:Y:S05]  /*2aeb0*/  BSYNC B0 ;  /* 0x0000000000007941 */ /* 0x000fea0003800000 */
.L_x_2327:
        /* <DEDUP_REMOVED lines=9> */
.L_x_2329:
[----:B------:R-:W-:Y:S01]  /*2af50*/  IMAD.MOV.U32 R5, RZ, RZ, R14 ;  /* 0x000000ffff057224 */ /* 0x000fe200078e000e */
[----:B------:R-:W-:Y:S06]  /*2af60*/  BRA `(.L_x_2330) ;  /* 0xffffff8c00187947 */ /* 0x000fec000383ffff */
.L_x_2072:
[----:B------:R-:W-:Y:S01]  /*2af70*/  BSSY B0, `(.L_x_2331) ;  /* 0x0000007000007945 */ /* 0x000fe20003800000 */
[----:B------:R-:W-:Y:S02]  /*2af80*/  IMAD.MOV.U32 R13, RZ, RZ, R6 ;  /* 0x000000ffff0d7224 */ /* 0x000fe400078e0006 */
[----:B------:R-:W-:Y:S02]  /*2af90*/  IMAD.MOV.U32 R11, RZ, RZ, 0x1f ;  /* 0x0000001fff0b7424 */ /* 0x000fe400078e00ff */
[----:B------:R-:W-:-:S07]  /*2afa0*/  IMAD.MOV.U32 R15, RZ, RZ, -0x1 ;  /* 0xffffffffff0f7424 */ /* 0x000fce00078e00ff */
[----:B0123--:R-:W-:Y:S05]  /*2afb0*/  WARPSYNC.COLLECTIVE R15, `(.L_x_2332) ;  /* 0x000000000f087348 */ /* 0x00ffea0003c00000 */
[----:B------:R4:W0:Y:S02]  /*2afc0*/  SHFL.IDX P6, R14, R13, R12, R11 ;  /* 0x0000000c0d0e7389 */ /* 0x00082400000c000b */
[----:B01234-:R-:W-:Y:S01]  /*2afd0*/  ENDCOLLECTIVE ;  /* 0x000000000000791b */ /* 0x01ffe20003800000 */
.L_x_2332:
[----:B------:R-:W-:Y:S05]  /*2afe0*/  BSYNC B0 ;  /* 0x0000000000007941 */ /* 0x000fea0003800000 */
.L_x_2331:
[----:B------:R-:W-:Y:S05]  /*2aff0*/  BRA `(.L_x_2071) ;  /* 0xffffff8c00107947 */ /* 0x000fea000383ffff */
.L_x_2076:
[----:B0-----:R0:W2:Y:S02]  /*2b000*/  SYNCS.PHASECHK.TRANS64.TRYWAIT P0, [R7+URZ+0x28820], R0 ;  /* 0x02882000070075a7 */ /* 0x0010a4000800017f */
[----:B--2---:R-:W-:Y:S05]  /*2b010*/  @!P0 NANOSLEEP.SYNCS 0x989680 ;  /* 0x009896800000895d */ /* 0x004fea0003900000 */
[----:B------:R-:W2:Y:S02]  /*2b020*/  @!P0 SYNCS.PHASECHK.TRANS64 P0, [R7+URZ+0x28820], R0 ;  /* 0x02882000070085a7 */ /* 0x000ea4000800007f */
[----:B--2---:R-:W-:Y:S05]  /*2b030*/  @!P0 BRA `(.L_x_2076) ;  /* 0xfffffffc00f08947 */ /* 0x004fea000383ffff */
[----:B------:R-:W-:Y:S05]  /*2b040*/  BRA `(.L_x_2333) ;  /* 0xffffff9000887947 */ /* 0x000fea000383ffff */
.L_x_2077:
        /* <DEDUP_REMOVED lines=11> */
.L_x_2335:
[----:B------:R-:W-:Y:S05]  /*2b100*/  BSYNC B0 ;  /* 0x0000000000007941 */ /* 0x000fea0003800000 */
.L_x_2334:
[----:B------:R-:W-:Y:S05]  /*2b110*/  BRA `(.L_x_2336) ;  /* 0xffffff9000707947 */ /* 0x000fea000383ffff */
.L_x_2078:
[----:B------:R-:W-:Y:S01]  /*2b120*/  BSSY B0, `(.L_x_2337) ;  /* 0x0000006000007945 */ /* 0x000fe20003800000 */
[----:B------:R-:W-:-:S07]  /*2b130*/  IMAD.MOV.U32 R15, RZ, RZ, -0x1 ;  /* 0xffffffffff0f7424 */ /* 0x000fce00078e00ff */
[----:B01-3--:R-:W-:Y:S05]  /*2b140*/  WARPSYNC.COLLECTIVE R15, `(.L_x_2338) ;  /* 0x000000000f0c7348 */ /* 0x00bfea0003c00000 */
[----:B------:R-:W-:Y:S02]  /*2b150*/  ELECT P6, UR62, PT ;  /* 0x00000000003e782f */ /* 0x000fe400038c0000 */
[----:B------:R-:W-:Y:S01]  /*2b160*/  MOV R14, UR62 ;  /* 0x0000003e000e7c02 */ /* 0x000fe20008000f00 */
[----:B01-3--:R-:W-:Y:S10]  /*2b170*/  ENDCOLLECTIVE ;  /* 0x000000000000791b */ /* 0x00bff40003800000 */
.L_x_2338:
[----:B------:R-:W-:Y:S05]  /*2b180*/  BSYNC B0 ;  /* 0x0000000000007941 */ /* 0x000fea0003800000 */
.L_x_2337:
[----:B------:R-:W-:Y:S05]  /*2b190*/  BRA `(.L_x_2339) ;  /* 0xffffff9000647947 */ /* 0x000fea000383ffff */
.L_x_2080:
[----:B0-----:R0:W2:Y:S02]  /*2b1a0*/  SYNCS.PHASECHK.TRANS64.TRYWAIT P1, [R5+URZ+0x28840], R0 ;  /* 0x02884000050075a7 */ /* 0x0010a4000802017f */
[----:B--2---:R-:W-:Y:S05]  /*2b1b0*/  @!P1 NANOSLEEP.SYNCS 0x989680 ;  /* 0x009896800000995d */ /* 0x004fea0003900000 */
[----:B------:R-:W2:Y:S02]  /*2b1c0*/  @!P1 SYNCS.PHASECHK.TRANS64 P1, [R5+URZ+0x28840], R0 ;  /* 0x02884000050095a7 */ /* 0x000ea4000802007f */
[----:B--2---:R-:W-:Y:S05]  /*2b1d0*/  @!P1 BRA `(.L_x_2080) ;  /* 0xfffffffc00f09947 */ /* 0x004fea000383ffff */
[----:B------:R-:W-:Y:S05]  /*2b1e0*/  BRA `(.L_x_2340) ;  /* 0xffffff9000847947 */ /* 0x000fea000383ffff */
.L_x_2082:
[----:B--2---:R2:W4:Y:S02]  /*2b1f0*/  SYNCS.PHASECHK.TRANS64.TRYWAIT P1, [R3+URZ+0x28840], R2 ;  /* 0x02884002030075a7 */ /* 0x004524000802017f */
[----:B----4-:R-:W-:Y:S05]  /*2b200*/  @!P1 NANOSLEEP.SYNCS 0x989680 ;  /* 0x009896800000995d */ /* 0x010fea0003900000 */
[----:B------:R-:W4:Y:S02]  /*2b210*/  @!P1 SYNCS.PHASECHK.TRANS64 P1, [R3+URZ+0x28840], R2 ;  /* 0x02884002030095a7 */ /* 0x000f24000802007f */
[----:B----4-:R-:W-:Y:S05]  /*2b220*/  @!P1 BRA `(.L_x_2082) ;  /* 0xfffffffc00f09947 */ /* 0x010fea000383ffff */
[----:B------:R-:W-:Y:S05]  /*2b230*/  BRA `(.L_x_2341) ;  /* 0xffffff9000907947 */ /* 0x000fea000383ffff */
.L_x_2084:
[----:B----4-:R4:W0:Y:S02]  /*2b240*/  SYNCS.PHASECHK.TRANS64.TRYWAIT P1, [R5+URZ+0x28860], R0 ;  /* 0x02886000050075a7 */ /* 0x010824000802017f */
[----:B0-----:R-:W-:Y:S05]  /*2b250*/  @!P1 NANOSLEEP.SYNCS 0x989680 ;  /* 0x009896800000995d */ /* 0x001fea0003900000 */
[----:B------:R-:W0:Y:S02]  /*2b260*/  @!P1 SYNCS.PHASECHK.TRANS64 P1, [R5+URZ+0x28860], R0 ;  /* 0x02886000050095a7 */ /* 0x000e24000802007f */
[----:B0-----:R-:W-:Y:S05]  /*2b270*/  @!P1 BRA `(.L_x_2084) ;  /* 0xfffffffc00f09947 */ /* 0x001fea000383ffff */
[----:B------:R-:W-:Y:S05]  /*2b280*/  BRA `(.L_x_2342) ;  /* 0xffffff90008c7947 */ /* 0x000fea000383ffff */
.L_x_2343:
        /* <DEDUP_REMOVED lines=15> */
.L_x_3483:


//--------------------- .text._ZN7cutlass13device_kernelIN5flash11enable_sm90INS1_16FlashAttnFwdSm90INS1_25CollectiveMainloopFwdSm90ILi2EN4cute5tupleIJNS5_1CILi1EEES8_S8_EEENS6_IJNS7_ILi128EEESA_SA_EEELi128ENS_10bfloat16_tEfNS_4arch4Sm90ELb1ELb0ELb0ELb0ELb1ELb0ELb0ELb1ELb1ELb1ELb0ELb0EEENS1_21CollectiveEpilogueFwdISB_S9_SC_SE_Li256ELb0ELb1ELb0ELb0EEENS1_30DynamicPersistentTileSchedulerILi256ELi128ELb0ELb1ELb1EEEEEEEEEvNT_6ParamsE --------------------------
	.section	.text._ZN7cutlass13device_kernelIN5flash11enable_sm90INS1_16FlashAttnFwdSm90INS1_25CollectiveMainloopFwdSm90ILi2EN4cute5tupleIJNS5_1CILi1EEES8_S8_EEENS6_IJNS7_ILi128EEESA_SA_EEELi128ENS_10bfloat16_tEfNS_4arch4Sm90ELb1ELb0ELb0ELb0ELb1ELb0ELb0ELb1ELb1ELb1ELb0ELb0EEENS1_21CollectiveEpilogueFwdISB_S9_SC_SE_Li256ELb0ELb1ELb0ELb0EEENS1_30DynamicPersistentTileSchedulerILi256ELi128ELb0ELb1ELb1EEEEEEEEEvNT_6ParamsE,"ax",@progbits
	.align	128
.text._ZN7cutlass13device_kernelIN5flash11enable_sm90INS1_16FlashAttnFwdSm90INS1_25CollectiveMainloopFwdSm90ILi2EN4cute5tupleIJNS5_1CILi1EEES8_S8_EEENS6_IJNS7_ILi128EEESA_SA_EEELi128ENS_10bfloat16_tEfNS_4arch4Sm90ELb1ELb0ELb0ELb0ELb1ELb0ELb0ELb1ELb1ELb1ELb0ELb0EEENS1_21CollectiveEpilogueFwdISB_S9_SC_SE_Li256ELb0ELb1ELb0ELb0EEENS1_30DynamicPersistentTileSchedulerILi256ELi128ELb0ELb1ELb1EEEEEEEEEvNT_6ParamsE:
        .type           _ZN7cutlass13device_kernelIN5flash11enable_sm90INS1_16FlashAttnFwdSm90INS1_25CollectiveMainloopFwdSm90ILi2EN4cute5tupleIJNS5_1CILi1EEES8_S8_EEENS6_IJNS7_ILi128EEESA_SA_EEELi128ENS_10bfloat16_tEfNS_4arch4Sm90ELb1ELb0ELb0ELb0ELb1ELb0ELb0ELb1ELb1ELb1ELb0ELb0EEENS1_21CollectiveEpilogueFwdISB_S9_SC_SE_Li256ELb0ELb1ELb0ELb0EEENS1_30DynamicPersistentTileSchedulerILi256ELi128ELb0ELb1ELb1EEEEEEEEEvNT_6ParamsE,@function
        .size           _ZN7cutlass13device_kernelIN5flash11enable_sm90INS1_16FlashAttnFwdSm90INS1_25CollectiveMainloopFwdSm90ILi2EN4cute5tupleIJNS5_1CILi1EEES8_S8_EEENS6_IJNS7_ILi128EEESA_SA_EEELi128ENS_10bfloat16_tEfNS_4arch4Sm90ELb1ELb0ELb0ELb0ELb1ELb0ELb0ELb1ELb1ELb1ELb0ELb0EEENS1_21CollectiveEpilogueFwdISB_S9_SC_SE_Li256ELb0ELb1ELb0ELb0EEENS1_30DynamicPersistentTileSchedulerILi256ELi128ELb0ELb1ELb1EEEEEEEEEvNT_6ParamsE,(.L_x_3484 - _ZN7cutlass13device_kernelIN5flash11enable_sm90INS1_16FlashAttnFwdSm90INS1_25CollectiveMainloopFwdSm90ILi2EN4cute5tupleIJNS5_1CILi1EEES8_S8_EEENS6_IJNS7_ILi128EEESA_SA_EEELi128ENS_10bfloat16_tEfNS_4arch4Sm90ELb1ELb0ELb0ELb0ELb1ELb0ELb0ELb1ELb1ELb1ELb0ELb0EEENS1_21CollectiveEpilogueFwdISB_S9_SC_SE_Li256ELb0ELb1ELb0ELb0EEENS1_30DynamicPersistentTileSchedulerILi256ELi128ELb0ELb1ELb1EEEEEEEEEvNT_6ParamsE)
        .other          _ZN7cutlass13device_kernelIN5flash11enable_sm90INS1_16FlashAttnFwdSm90INS1_25CollectiveMainloopFwdSm90ILi2EN4cute5tupleIJNS5_1CILi1EEES8_S8_EEENS6_IJNS7_ILi128EEESA_SA_EEELi128ENS_10bfloat16_tEfNS_4arch4Sm90ELb1ELb0ELb0ELb0ELb1ELb0ELb0ELb1ELb1ELb1ELb0ELb0EEENS1_21CollectiveEpilogueFwdISB_S9_SC_SE_Li256ELb0ELb1ELb0ELb0EEENS1_30DynamicPersistentTileSchedulerILi256ELi128ELb0ELb1ELb1EEEEEEEEEvNT_6ParamsE,@"STO_CUDA_ENTRY STV_DEFAULT"
_ZN7cutlass13device_kernelIN5flash11enable_sm90INS1_16FlashAttnFwdSm90INS1_25CollectiveMainloopFwdSm90ILi2EN4cute5tupleIJNS5_1CILi1EEES8_S8_EEENS6_IJNS7_ILi128EEESA_SA_EEELi128ENS_10bfloat16_tEfNS_4arch4Sm90ELb1ELb0ELb0ELb0ELb1ELb0ELb0ELb1ELb1ELb1ELb0ELb0EEENS1_21CollectiveEpilogueFwdISB_S9_SC_SE_Li256ELb0ELb1ELb0ELb0EEENS1_30DynamicPersistentTileSchedulerILi256ELi128ELb0ELb1ELb1EEEEEEEEEvNT_6ParamsE:
        /* <DEDUP_REMOVED lines=44> */
.L_x_2344:
        /* <DEDUP_REMOVED lines=22> */
.L_x_2345:
        /* <DEDUP_REMOVED lines=18> */
.L_x_2346:
        /* <DEDUP_REMOVED lines=22> */
.L_x_2347:
        /* <DEDUP_REMOVED lines=23> */
.L_x_2348:
        /* <DEDUP_REMOVED lines=8> */
.L_x_2350:
        /* <DEDUP_REMOVED lines=21> */
[CC--:B------:R-:W-:Y:S02]  /*09e0*/  LEA.HI R4, R3.reuse, R190.reuse, RZ, 0x5 ;  /* 0x000000be03047211 */ /* 0x0c0fe400078f28ff */
[----:B------:R-:W-:Y:S02]  /*09f0*/  LOP3.LUT R5, R0, 0xffffff80, RZ, 0xc0, !PT ;  /* 0xffffff8000057812 */ /* 0x000fe400078ec0ff */
[----:B------:R-:W-:Y:S01]  /*0a00*/  LEA.HI R2, R3, R190, RZ, 0x4 ;  /* 0x000000be03027211 */ /* 0x000fe200078f20ff */
[----:B------:R-:W-:Y:S01]  /*0a10*/  IMAD.SHL.U32 R4, R4, 0x20, RZ ;  /* 0x0000002004047824 */ /* 0x000fe200078e00ff */
[----:B------:R-:W-:Y:S01]  /*0a20*/  SHF.R.S32.HI R185, RZ, 0x7, R0 ;  /* 0x00000007ffb97819 */ /* 0x000fe20000011400 */
[----:B------:R-:W-:Y:S01]  /*0a30*/  IMAD.IADD R184, R190, 0x1, -R5 ;  /* 0x00000001beb87824 */ /* 0x000fe200078e0a05 */
[----:B------:R-:W-:-:S02]  /*0a40*/  SHF.R.S32.HI R7, RZ, 0x4, R2 ;  /* 0x00000004ff077819 */ /* 0x000fc40000011402 */
[----:B------:R-:W-:Y:S02]  /*0a50*/  LOP3.LUT R5, R2, 0x3fffff0, RZ, 0xc0, !PT ;  /* 0x03fffff002057812 */ /* 0x000fe400078ec0ff */
[----:B------:R-:W-:Y:S02]  /*0a60*/  LOP3.LUT R4, R4, 0xfffffc00, RZ, 0xc0, !PT ;  /* 0xfffffc0004047812 */ /* 0x000fe400078ec0ff */
[----:B------:R-:W-:Y:S01]  /*0a70*/  LEA.HI R2, R2, R7, RZ, 0x1 ;  /* 0x0000000702027211 */ /* 0x000fe200078f08ff */
[----:B------:R-:W-:Y:S01]  /*0a80*/  IMAD.IADD R5, R190, 0x1, -R5 ;  /* 0x00000001be057824 */ /* 0x000fe200078e0a05 */
[----:B------:R-:W-:Y:S02]  /*0a90*/  SHF.R.S32.HI R9, RZ, 0x1f, R184 ;  /* 0x0000001fff097819 */ /* 0x000fe400000114b8 */
[----:B------:R-:W-:Y:S01]  /*0aa0*/  LOP3.LUT R2, R2, 0x1ffffffe, RZ, 0xc0, !PT ;  /* 0x1ffffffe02027812 */ /* 0x000fe200078ec0ff */
[----:B------:R-:W-:Y:S01]  /*0ab0*/  IMAD R5, R5, 0x40, R4 ;  /* 0x0000004005057824 */ /* 0x000fe200078e0204 */
[----:B------:R-:W-:-:S02]  /*0ac0*/  LEA.HI R4, R3, R190, RZ, 0x2 ;  /* 0x000000be03047211 */ /* 0x000fc400078f10ff */
[----:B------:R-:W-:Y:S01]  /*0ad0*/  LEA.HI R6, R9, R184, RZ, 0x2 ;  /* 0x000000b809067211 */ /* 0x000fe200078f10ff */
[----:B------:R-:W-:Y:S01]  /*0ae0*/  IMAD.IADD R2, R7, 0x1, -R2 ;  /* 0x0000000107027824 */ /* 0x000fe200078e0a02 */
[----:B------:R-:W-:Y:S02]  /*0af0*/  LOP3.LUT R7, R4, 0xfffffffc, RZ, 0xc0, !PT ;  /* 0xfffffffc04077812 */ /* 0x000fe400078ec0ff */
[--C-:B------:R-:W-:Y:S01]  /*0b00*/  SHF.R.S32.HI R8, RZ, 0x2, R6.reuse ;  /* 0x00000002ff087819 */ /* 0x100fe20000011406 */
[----:B------:R-:W-:Y:S01]  /*0b10*/  IMAD R187, R2, 0x8, R5 ;  /* 0x0000000802bb7824 */ /* 0x000fe200078e0205 */
[----:B------:R-:W-:Y:S01]  /*0b20*/  SHF.R.S32.HI R11, RZ, 0x1f, R6 ;  /* 0x0000001fff0b7819 */ /* 0x000fe20000011406 */
[----:B------:R-:W-:Y:S01]  /*0b30*/  IMAD.IADD R7, R190, 0x1, -R7 ;  /* 0x00000001be077824 */ /* 0x000fe200078e0a07 */
[----:B------:R-:W-:Y:S02]  /*0b40*/  LEA.HI R3, R3, R190, RZ, 0x3 ;  /* 0x000000be03037211 */ /* 0x000fe400078f18ff */
[----:B------:R-:W-:-:S02]  /*0b50*/  LEA.HI R11, R11, R8, RZ, 0x3 ;  /* 0x000000080b0b7211 */ /* 0x000fc400078f18ff */
[----:B------:R-:W-:Y:S02]  /*0b60*/  LEA.HI R2, R7, R7, RZ, 0x1 ;  /* 0x0000000707027211 */ /* 0x000fe400078f08ff */
[----:B------:R-:W-:Y:S02]  /*0b70*/  LOP3.LUT R19, R3, 0xfffffff8, RZ, 0xc0, !PT ;  /* 0xfffffff803137812 */ /* 0x000fe400078ec0ff */
[----:B------:R-:W-:Y:S02]  /*0b80*/  LOP3.LUT R11, R11, 0xfffffff8, RZ, 0xc0, !PT ;  /* 0xfffffff80b0b7812 */ /* 0x000fe400078ec0ff */
[----:B------:R-:W-:Y:S01]  /*0b90*/  LEA.HI R9, R9, R184, RZ, 0x5 ;  /* 0x000000b809097211 */ /* 0x000fe200078f28ff */
[----:B------:R-:W-:Y:S01]  /*0ba0*/  IMAD.IADD R19, R190, 0x1, -R19 ;  /* 0x00000001be137824 */ /* 0x000fe200078e0a13 */
[----:B------:R-:W-:Y:S01]  /*0bb0*/  LEA.HI R0, R0, R185, RZ, 0x1 ;  /* 0x000000b900007211 */ /* 0x000fe200078f08ff */
[----:B------:R-:W-:Y:S01]  /*0bc0*/  IMAD.IADD R8, R8, 0x1, -R11 ;  /* 0x0000000108087824 */ /* 0x000fe200078e0a0b */
[----:B------:R-:W-:-:S02]  /*0bd0*/  LOP3.LUT R2, R2, 0x1ffffffe, RZ, 0xc0, !PT ;  /* 0x1ffffffe02027812 */ /* 0x000fc400078ec0ff */
[----:B------:R-:W-:Y:S02]  /*0be0*/  SHF.R.S32.HI R9, RZ, 0x5, R9 ;  /* 0x00000005ff097819 */ /* 0x000fe40000011409 */
[----:B------:R-:W-:Y:S01]  /*0bf0*/  LOP3.LUT R0, R0, 0x3fffffe, RZ, 0xc0, !PT ;  /* 0x03fffffe00007812 */ /* 0x000fe200078ec0ff */
[----:B------:R-:W-:Y:S01]  /*0c00*/  IMAD.IADD R17, R7, 0x1, -R2 ;  /* 0x0000000107117824 */ /* 0x000fe200078e0a02 */
[----:B------:R-:W-:Y:S01]  /*0c10*/  LOP3.LUT R5, R6, 0x7ffffffc, RZ, 0xc0, !PT ;  /* 0x7ffffffc06057812 */ /* 0x000fe200078ec0ff */
[----:B------:R-:W-:Y:S01]  /*0c20*/  IMAD.SHL.U32 R2, R19, 0x8, RZ ;  /* 0x0000000813027824 */ /* 0x000fe200078e00ff */
[----:B------:R-:W-:Y:S01]  /*0c30*/  SHF.R.S32.HI R22, RZ, 0x3, R3 ;  /* 0x00000003ff167819 */ /* 0x000fe20000011403 */
[----:B------:R-:W-:Y:S02]  /*0c40*/  IMAD R9, R9, 0x10, R8 ;  /* 0x0000001009097824 */ /* 0x000fe400078e0208 */
[----:B------:R-:W-:Y:S01]  /*0c50*/  IMAD.IADD R0, R185, 0x1, -R0 ;  /* 0x00000001b9007824 */ /* 0x000fe200078e0a00 */
[----:B------:R-:W-:Y:S01]  /*0c60*/  SHF.R.S32.HI R189, RZ, 0x1f, R2 ;  /* 0x0000001fffbd7819 */ /* 0x000fe20000011402 */
[----:B------:R-:W-:-:S02]  /*0c70*/  VIADD R18, R2, 0x40 ;  /* 0x0000004002127836 */ /* 0x000fc40000000000 */
[----:B------:R-:W-:Y:S02]  /*0c80*/  IMAD R186, R0, 0x40, R9 ;  /* 0x0000004000ba7824 */ /* 0x000fe400078e0209 */
[----:B------:R-:W-:Y:S01]  /*0c90*/  IMAD.IADD R16, R184, 0x1, -R5 ;  /* 0x00000001b8107824 */ /* 0x000fe200078e0a05 */
[----:B------:R-:W-:Y:S01]  /*0ca0*/  SHF.R.S32.HI R188, RZ, 0x1f, R18 ;  /* 0x0000001fffbc7819 */ /* 0x000fe20000011412 */
[----:B------:R-:W-:-:S07]  /*0cb0*/  IMAD R17, R17, 0x8, R186 ;  /* 0x0000000811117824 */ /* 0x000fce00078e02ba */
.L_x_2407:
        /* <DEDUP_REMOVED lines=12> */
[----:B01234-:R-:W-:Y:S05]  /*0d80*/  @!P0 BRA `(.L_x_2351) ;  /* 0x0000000000208947 */ /* 0x01ffea0003800000 */
        /* <DEDUP_REMOVED lines=8> */
.L_x_2351:
[----:B------:R-:W-:Y:S01]  /*0e10*/  ULDC UR7, c[0x0][0xc54] ;  /* 0x0003150000077ab9 */ /* 0x000fe20000000800 */
[----:B------:R-:W-:Y:S01]  /*0e20*/  UMOV UR6, UR9 ;  /* 0x0000000900067c82 */ /* 0x000fe20008000000 */
[----:B------:R-:W-:-:S11]  /*0e30*/  UISETP.NE.AND UP0, UPT, UR7, 0x1, UPT ;  /* 0x000000010700788c */ /* 0x000fd6000bf05270 */
[----:B------:R-:W-:Y:S02]  /*0e40*/  @UP0 ULDC.64 UR10, c[0x0][0xc58] ;  /* 0x00031600000a0ab9 */ /* 0x000fe40000000a00 */
[----:B------:R-:W-:-:S04]  /*0e50*/  UIMAD.WIDE.U32 UR4, UR9, UR10, URZ ;  /* 0x0000000a090472a5 */ /* 0x000fc8000f8e003f */
[----:B------:R-:W-:-:S04]  /*0e60*/  @UP0 USHF.R.U32.HI UR6, URZ, UR11, UR5 ;  /* 0x0000000b3f060299 */ /* 0x000fc80008011605 */
[----:B------:R-:W-:-:S12]  /*0e70*/  UIMAD UR4, UR6, UR7, URZ ;  /* 0x00000007060472a4 */ /* 0x000fd8000f8e023f */
.L_x_2352:
[----:B------:R-:W-:Y:S01]  /*0e80*/  ULDC.64 UR10, c[0x0][0x418] ;  /* 0x00010600000a7ab9 */ /* 0x000fe20000000a00 */
[----:B------:R-:W-:Y:S01]  /*0e90*/  ULOP3.LUT UR6, URZ, UR6, URZ, 0x33, !UPT ;  /* 0x000000063f067292 */ /* 0x000fe2000f8e333f */
[----:B------:R-:W-:Y:S01]  /*0ea0*/  PLOP3.LUT P0, PT, PT, PT, PT, 0x80, 0x0 ;  /* 0x000000000000781c */ /* 0x000fe20003f0f070 */
[----:B------:R-:W-:Y:S01]  /*0eb0*/  UISETP.NE.U32.AND UP0, UPT, UR10, URZ, UPT ;  /* 0x0000003f0a00728c */ /* 0x000fe2000bf05070 */
[----:B------:R-:W-:Y:S01]  /*0ec0*/  MOV R3, RZ ;  /* 0x000000ff00037202 */ /* 0x000fe20000000f00 */
[----:B------:R-:W-:Y:S01]  /*0ed0*/  ULDC UR5, c[0x0][0xc3c] ;  /* 0x00030f0000057ab9 */ /* 0x000fe20000000800 */
[----:B------:R-:W-:Y:S01]  /*0ee0*/  UIADD3 UR4, UR9, -UR4, URZ ;  /* 0x8000000409047290 */ /* 0x000fe2000fffe03f */
[----:B------:R-:W-:Y:S01]  /*0ef0*/  IMAD.MOV.U32 R38, RZ, RZ, RZ ;  /* 0x000000ffff267224 */ /* 0x000fe200078e00ff */
[----:B------:R-:W-:Y:S01]  /*0f00*/  UISETP.NE.AND.EX UP0, UPT, UR11, URZ, UPT, UP0 ;  /* 0x0000003f0b00728c */ /* 0x000fe2000bf05300 */
[----:B------:R-:W-:Y:S01]  /*0f10*/  CS2R R150, SRZ ;  /* 0x0000000000967805 */ /* 0x000fe2000001ff00 */
[----:B------:R-:W-:Y:S01]  /*0f20*/  UIADD3 UR6, UR6, UR5, URZ ;  /* 0x0000000506067290 */ /* 0x000fe2000fffe03f */
[----:B------:R-:W-:Y:S01]  /*0f30*/  CS2R R148, SRZ ;  /* 0x0000000000947805 */ /* 0x000fe2000001ff00 */
[----:B------:R-:W-:Y:S01]  /*0f40*/  ULDC UR11, c[0x0][0x448] ;  /* 0x00011200000b7ab9 */ /* 0x000fe20000000800 */
[----:B------:R-:W-:Y:S01]  /*0f50*/  ULDC UR10, c[0x0][0xc54] ;  /* 0x00031500000a7ab9 */ /* 0x000fe20000000800 */
[----:B------:R-:W-:Y:S01]  /*0f60*/  UISETP.NE.AND UP2, UPT, UR11, 0x1, UPT ;  /* 0x000000010b00788c */ /* 0x000fe2000bf45270 */
[----:B------:R-:W-:Y:S01]  /*0f70*/  CS2R R146, SRZ ;  /* 0x0000000000927805 */ /* 0x000fe2000001ff00 */
[----:B------:R-:W-:Y:S01]  /*0f80*/  USHF.L.U32 UR37, UR6, 0x7, URZ ;  /* 0x0000000706257899 */ /* 0x000fe2000800063f */
[----:B------:R-:W-:Y:S01]  /*0f90*/  CS2R R144, SRZ ;  /* 0x0000000000907805 */ /* 0x000fe2000001ff00 */
[----:B------:R-:W-:Y:S01]  /*0fa0*/  UIMAD UR10, UR8, UR10, UR4 ;  /* 0x0000000a080a72a4 */ /* 0x000fe2000f8e0204 */
[----:B------:R-:W-:Y:S01]  /*0fb0*/  CS2R R142, SRZ ;  /* 0x00000000008e7805 */ /* 0x000fe2000001ff00 */
[----:B------:R-:W-:Y:S01]  /*0fc0*/  UIADD3 UR6, UR37, 0x7f, URZ ;  /* 0x0000007f25067890 */ /* 0x000fe2000fffe03f */
[----:B------:R-:W-:Y:S01]  /*0fd0*/  CS2R R140, SRZ ;  /* 0x00000000008c7805 */ /* 0x000fe2000001ff00 */
[----:B------:R-:W-:Y:S01]  /*0fe0*/  ULDC UR48, c[0x0][0x424] ;  /* 0x0001090000307ab9 */ /* 0x000fe20000000800 */
[----:B------:R-:W-:Y:S01]  /*0ff0*/  ULDC UR7, c[0x0][0x288] ;  /* 0x0000a20000077ab9 */ /* 0x000fe20000000800 */
[----:B------:R-:W-:Y:S01]  /*1000*/  USEL UR48, UR48, 0x1, UP0 ;  /* 0x0000000130307887 */ /* 0x000fe20008000000 */
[----:B------:R-:W-:Y:S01]  /*1010*/  CS2R R138, SRZ ;  /* 0x00000000008a7805 */ /* 0x000fe2000001ff00 */
[----:B------:R-:W-:Y:S01]  /*1020*/  @UP2 ULDC UR4, c[0x0][0x44c] ;  /* 0x0001130000042ab9 */ /* 0x000fe20000000800 */
[----:B------:R-:W-:Y:S01]  /*1030*/  UIADD3 UR7, -UR7, 0x80, URZ ;  /* 0x0000008007077890 */ /* 0x000fe2000fffe13f */
[----:B------:R-:W-:Y:S01]  /*1040*/  CS2R R136, SRZ ;  /* 0x0000000000887805 */ /* 0x000fe2000001ff00 */
[----:B------:R-:W-:Y:S01]  /*1050*/  UIMAD.WIDE.U32 UR4, UR6, UR4, URZ ;  /* 0x00000004060472a5 */ /* 0x000fe2000f8e003f */
[----:B------:R-:W-:Y:S01]  /*1060*/  CS2R R134, SRZ ;  /* 0x0000000000867805 */ /* 0x000fe2000001ff00 */
[----:B------:R-:W-:Y:S01]  /*1070*/  ULDC UR9, c[0x0][0x2f0] ;  /* 0x0000bc0000097ab9 */ /* 0x000fe20000000800 */
[----:B------:R-:W-:Y:S01]  /*1080*/  @UP2 ULDC UR11, c[0x0][0x450] ;  /* 0x00011400000b2ab9 */ /* 0x000fe20000000800 */
[----:B------:R-:W-:Y:S01]  /*1090*/  UIMAD UR7, UR48, UR9, UR7 ;  /* 0x00000009300772a4 */ /* 0x000fe2000f8e0207 */
[----:B------:R-:W-:Y:S01]  /*10a0*/  CS2R R132, SRZ ;  /* 0x0000000000847805 */ /* 0x000fe2000001ff00 */
[----:B------:R-:W-:Y:S01]  /*10b0*/  @UP2 USHF.R.U32.HI UR6, URZ, UR11, UR5 ;  /* 0x0000000b3f062299 */ /* 0x000fe20008011605 */
[----:B------:R-:W-:Y:S01]  /*10c0*/  CS2R R130, SRZ ;  /* 0x0000000000827805 */ /* 0x000fe2000001ff00 */
[----:B------:R-:W-:Y:S01]  /*10d0*/  UIMAD UR4, UR48, UR9, 0x7f ;  /* 0x0000007f300474a4 */ /* 0x000fe2000f8e0209 */
[----:B------:R-:W-:Y:S01]  /*10e0*/  CS2R R128, SRZ ;  /* 0x0000000000807805 */ /* 0x000fe2000001ff00 */
[----:B------:R-:W-:Y:S01]  /*10f0*/  UIADD3 UR6, UR7, UR6, URZ ;  /* 0x0000000607067290 */ /* 0x000fe2000fffe03f */
[----:B------:R-:W-:Y:S01]  /*1100*/  CS2R R126, SRZ ;  /* 0x00000000007e7805 */ /* 0x000fe2000001ff00 */
[----:B------:R-:W-:Y:S01]  /*1110*/  USHF.R.S32.HI UR5, URZ, 0x1f, UR4 ;  /* 0x0000001f3f057899 */ /* 0x000fe20008011404 */
[----:B------:R-:W-:Y:S01]  /*1120*/  CS2R R124, SRZ ;  /* 0x00000000007c7805 */ /* 0x000fe2000001ff00 */
[----:B------:R-:W-:Y:S01]  /*1130*/  USHF.R.S32.HI UR7, URZ, 0x1f, UR6 ;  /* 0x0000001f3f077899 */ /* 0x000fe20008011406 */
[----:B------:R-:W-:Y:S01]  /*1140*/  CS2R R122, SRZ ;  /* 0x00000000007a7805 */ /* 0x000fe2000001ff00 */
[----:B------:R-:W-:Y:S01]  /*1150*/  ULEA.HI UR5, UR5, UR4, URZ, 0x7 ;  /* 0x0000000405057291 */ /* 0x000fe2000f8f383f */
[----:B------:R-:W-:Y:S01]  /*1160*/  CS2R R120, SRZ ;  /* 0x0000000000787805 */ /* 0x000fe2000001ff00 */
[----:B------:R-:W-:Y:S01]  /*1170*/  ULEA.HI UR7, UR7, UR6, URZ, 0x7 ;  /* 0x0000000607077291 */ /* 0x000fe2000f8f383f */
[----:B------:R-:W-:Y:S01]  /*1180*/  CS2R R118, SRZ ;  /* 0x0000000000767805 */ /* 0x000fe2000001ff00 */
[----:B------:R-:W-:Y:S01]  /*1190*/  USHF.R.S32.HI UR55, URZ, 0x7, UR5 ;  /* 0x000000073f377899 */ /* 0x000fe20008011405 */
[----:B------:R-:W-:Y:S01]  /*11a0*/  CS2R R116, SRZ ;  /* 0x0000000000747805 */ /* 0x000fe2000001ff00 */
[----:B------:R-:W-:Y:S01]  /*11b0*/  USHF.R.S32.HI UR7, URZ, 0x7, UR7 ;  /* 0x000000073f077899 */ /* 0x000fe20008011407 */
[----:B------:R-:W-:Y:S01]  /*11c0*/  CS2R R114, SRZ ;  /* 0x0000000000727805 */ /* 0x000fe2000001ff00 */
[----:B------:R-:W-:Y:S01]  /*11d0*/  ULDC UR38, c[0x0][0xc48] ;  /* 0x0003120000267ab9 */ /* 0x000fe20000000800 */
[----:B------:R-:W-:Y:S01]  /*11e0*/  UMOV UR42, UR10 ;  /* 0x0000000a002a7c82 */ /* 0x000fe20008000000 */
[----:B------:R-:W-:Y:S01]  /*11f0*/  UISETP.LT.AND UP0, UPT, UR55, UR7, UPT ;  /* 0x000000073700728c */ /* 0x000fe2000bf01270 */
[----:B------:R-:W-:Y:S01]  /*1200*/  CS2R R112, SRZ ;  /* 0x0000000000707805 */ /* 0x000fe2000001ff00 */
[----:B------:R-:W-:Y:S01]  /*1210*/  UISETP.NE.AND UP1, UPT, UR38, 0x1, UPT ;  /* 0x000000012600788c */ /* 0x000fe2000bf25270 */
[----:B------:R-:W-:Y:S01]  /*1220*/  CS2R R110, SRZ ;  /* 0x00000000006e7805 */ /* 0x000fe2000001ff00 */
[----:B------:R-:W-:Y:S01]  /*1230*/  USEL UR55, UR55, UR7, UP0 ;  /* 0x0000000737377287 */ /* 0x000fe20008000000 */
[----:B------:R-:W-:Y:S01]  /*1240*/  CS2R R108, SRZ ;  /* 0x00000000006c7805 */ /* 0x000fe2000001ff00 */
[----:B------:R-:W-:Y:S01]  /*1250*/  UP2UR UR49, UPR, URZ, 0x4 ;  /* 0x000000043f317883 */ /* 0x000fe20008000000 */
[----:B------:R-:W-:Y:S01]  /*1260*/  CS2R R106, SRZ ;  /* 0x00000000006a7805 */ /* 0x000fe2000001ff00 */
[----:B------:R-:W-:Y:S01]  /*1270*/  UISETP.GE.AND UP0, UPT, UR55, 0x1, UPT ;  /* 0x000000013700788c */ /* 0x000fe2000bf06270 */
[----:B------:R-:W-:-:S02]  /*1280*/  CS2R R104, SRZ ;  /* 0x0000000000687805 */ /* 0x000fc4000001ff00 */
[----:B------:R-:W-:Y:S02]  /*1290*/  CS2R R102, SRZ ;  /* 0x0000000000667805 */ /* 0x000fe4000001ff00 */
[----:B------:R-:W-:Y:S02]  /*12a0*/  CS2R R100, SRZ ;  /* 0x0000000000647805 */ /* 0x000fe4000001ff00 */
[----:B------:R-:W-:Y:S01]  /*12b0*/  CS2R R98, SRZ ;  /* 0x0000000000627805 */ /* 0x000fe2000001ff00 */
[----:B------:R-:W-:Y:S01]  /*12c0*/  @UP1 ULDC UR8, c[0x0][0xc4c] ;  /* 0x0003130000081ab9 */ /* 0x000fe20000000800 */
[----:B------:R-:W-:Y:S01]  /*12d0*/  PLOP3.LUT P1, PT, PT, PT, UP0, 0x80, 0x0 ;  /* 0x000000000000781c */ /* 0x000fe20003f2f008 */
[----:B------:R-:W-:Y:S01]  /*12e0*/  UIMAD.WIDE.U32 UR4, UR10, UR8, URZ ;  /* 0x000000080a0472a5 */ /* 0x000fe2000f8e003f */
[----:B------:R-:W-:Y:S01]  /*12f0*/  CS2R R96, SRZ ;  /* 0x0000000000607805 */ /* 0x000fe2000001ff00 */
[----:B------:R-:W-:Y:S01]  /*1300*/  @UP1 ULDC UR6, c[0x0][0xc50] ;  /* 0x0003140000061ab9 */ /* 0x000fe20000000800 */
[----:B------:R-:W-:Y:S01]  /*1310*/  CS2R R6, SRZ ;  /* 0x0000000000067805 */ /* 0x000fe2000001ff00 */
[----:B------:R-:W-:Y:S01]  /*1320*/  @UP1 USHF.R.U32.HI UR42, URZ, UR6, UR5 ;  /* 0x000000063f2a1299 */ /* 0x000fe20008011605 */
[----:B------:R-:W-:Y:S01]  /*1330*/  IMAD.MOV.U32 R94, RZ, RZ, RZ ;  /* 0x000000ffff5e7224 */ /* 0x000fe200078e00ff */
[----:B------:R-:W-:Y:S01]  /*1340*/  CS2R R90, SRZ ;  /* 0x00000000005a7805 */ /* 0x000fe2000001ff00 */
[----:B------:R-:W-:Y:S01]  /*1350*/  IMAD.MOV.U32 R93, RZ, RZ, RZ ;  /* 0x000000ffff5d7224 */ /* 0x000fe200078e00ff */
[----:B------:R-:W-:Y:S01]  /*1360*/  UIADD3 UR4, -UR42, URZ, URZ ;  /* 0x0000003f2a047290 */ /* 0x000fe2000fffe13f */
[----:B------:R-:W-:-:S03]  /*1370*/  CS2R R88, SRZ ;  /* 0x0000000000587805 */ /* 0x000fc6000001ff00 */
[----:B------:R-:W-:Y:S01]  /*1380*/  UIMAD UR38, UR38, UR4, UR10 ;  /* 0x00000004262672a4 */ /* 0x000fe2000f8e020a */
[----:B------:R-:W-:Y:S11]  /*1390*/  @!P1 BRA `(.L_x_2353) ;  /* 0x0000007800c49947 */ /* 0x000ff60003800000 */
        /* <DEDUP_REMOVED lines=31> */
.L_x_2354:
        /* <DEDUP_REMOVED lines=9> */
.L_x_2471:
[----:B------:R-:W-:Y:S05]  /*1620*/  @!P0 BRA `(.L_x_2356) ;  /* 0x0000000000048947 */ /* 0x000fea0003800000 */
[----:B------:R-:W-:Y:S01]  /*1630*/  BPT.TRAP 0x1 ;  /* 0x000000040000795c */ /* 0x000fe20000300000 */
.L_x_2356:
[----:B0-----:R-:W-:Y:S02]  /*1640*/  IMAD.U32 R3, RZ, RZ, UR43 ;  /* 0x0000002bff037e24 */ /* 0x001fe4000f8e00ff */
[----:B------:R-:W-:-:S03]  /*1650*/  IMAD.U32 R0, RZ, RZ, UR44 ;  /* 0x0000002cff007e24 */ /* 0x000fc6000f8e00ff */
[----:B------:R-:W-:Y:S02]  /*1660*/  LEA R3, R3, UR41, 0x3 ;  /* 0x0000002903037c11 */ /* 0x000fe4000f8e18ff */
[----:B------:R-:W-:-:S04]  /*1670*/  SHF.L.U32 R0, R0, 0x1f, RZ ;  /* 0x0000001f00007819 */ /* 0x000fc800000006ff */
[----:B------:R0:W1:Y:S01]  /*1680*/  SYNCS.PHASECHK.TRANS64.TRYWAIT P1, [R3+URZ+0x28830], R0 ;  /* 0x02883000030075a7 */ /* 0x000062000802017f */
[----:B------:R-:W-:Y:S05]  /*1690*/  @!P0 BRA `(.L_x_2357) ;  /* 0x0000000000048947 */ /* 0x000fea0003800000 */
[----:B------:R-:W-:Y:S01]  /*16a0*/  BPT.TRAP 0x1 ;  /* 0x000000040000795c */ /* 0x000fe20000300000 */
.L_x_2357:
[----:B-1----:R-:W-:Y:S05]  /*16b0*/  @P1 BRA `(.L_x_2358) ;  /* 0x0000000000081947 */ /* 0x002fea0003800000 */
[----:B------:R-:W1:Y:S02]  /*16c0*/  SYNCS.PHASECHK.TRANS64.TRYWAIT P1, [R3+URZ+0x28830], R0 ;  /* 0x02883000030075a7 */ /* 0x000e64000802017f */
[----:B-1----:R-:W-:Y:S05]  /*16d0*/  @!P1 BRA `(.L_x_2359) ;  /* 0x000000d400e49947 */ /* 0x002fea0003800000 */
.L_x_2358:
        /* <DEDUP_REMOVED lines=63> */
.L_x_2360:
[----:B------:R-:W-:Y:S01]  /*1ad0*/  UISETP.NE.AND UP0, UPT, UR49, URZ, UPT ;  /* 0x0000003f3100728c */ /* 0x000fe2000bf05270 */
[----:B------:R-:W-:Y:S01]  /*1ae0*/  VIADD R4, R17, UR37 ;  /* 0x0000002511047c36 */ /* 0x000fe20008000000 */
[----:B------:R-:W-:Y:S01]  /*1af0*/  ULDC UR11, c[0x0][0x2f0] ;  /* 0x0000bc00000b7ab9 */ /* 0x000fe20000000800 */
[----:B------:R-:W-:Y:S01]  /*1b00*/  ULDC UR14, c[0x0][0x288] ;  /* 0x0000a200000e7ab9 */ /* 0x000fe20000000800 */
[----:B------:R-:W-:Y:S01]  /*1b10*/  IMAD.U32 R9, RZ, RZ, UR11 ;  /* 0x0000000bff097e24 */ /* 0x000fe2000f8e00ff */
[----:B------:R-:W-:Y:S01]  /*1b20*/  R2UR UR15, R3 ;  /* 0x00000000030f72ca */ /* 0x000fe200000e0000 */
[----:B------:R-:W-:Y:S01]  /*1b30*/  UMOV UR10, UR37 ;  /* 0x00000025000a7c82 */ /* 0x000fe20008000000 */
[----:B------:R-:W-:Y:S02]  /*1b40*/  PLOP3.LUT P1, PT, PT, PT, UP0, 0x80, 0x0 ;  /* 0x000000000000781c */ /* 0x000fe40003f2f008 */
[----:B------:R-:W-:Y:S02]  /*1b50*/  CS2R R150, SRZ ;  /* 0x0000000000967805 */ /* 0x000fe4000001ff00 */
[----:B------:R-:W-:-:S02]  /*1b60*/  PLOP3.LUT P2, PT, PT, PT, UP0, 0x80, 0x0 ;  /* 0x000000000000781c */ /* 0x000fc40003f4f008 */
[----:B------:R-:W-:Y:S01]  /*1b70*/  CS2R R148, SRZ ;  /* 0x0000000000947805 */ /* 0x000fe2000001ff00 */
[----:B------:R-:W-:Y:S01]  /*1b80*/  @UP0 ULDC UR6, c[0x0][0x44c] ;  /* 0x0001130000060ab9 */ /* 0x000fe20000000800 */
[----:B------:R-:W-:Y:S01]  /*1b90*/  @UP0 ULDC UR18, c[0x0][0x450] ;  /* 0x0001140000120ab9 */ /* 0x000fe20000000800 */
[----:B------:R-:W-:Y:S02]  /*1ba0*/  CS2R R146, SRZ ;  /* 0x0000000000927805 */ /* 0x000fe4000001ff00 */
[----:B------:R-:W-:Y:S02]  /*1bb0*/  CS2R R144, SRZ ;  /* 0x0000000000907805 */ /* 0x000fe4000001ff00 */
[----:B------:R-:W-:Y:S02]  /*1bc0*/  CS2R R142, SRZ ;  /* 0x00000000008e7805 */ /* 0x000fe4000001ff00 */
[----:B------:R-:W-:Y:S02]  /*1bd0*/  CS2R R140, SRZ ;  /* 0x00000000008c7805 */ /* 0x000fe4000001ff00 */
[----:B------:R-:W-:-:S02]  /*1be0*/  CS2R R138, SRZ ;  /* 0x00000000008a7805 */ /* 0x000fc4000001ff00 */
[----:B------:R-:W-:Y:S02]  /*1bf0*/  CS2R R136, SRZ ;  /* 0x0000000000887805 */ /* 0x000fe4000001ff00 */
[----:B------:R-:W-:Y:S01]  /*1c00*/  CS2R R134, SRZ ;  /* 0x0000000000867805 */ /* 0x000fe2000001ff00 */
[----:B01----:R-:W-:Y:S01]  /*1c10*/  @P1 IMAD.HI.U32 R0, R4, UR6, RZ ;  /* 0x0000000604001c27 */ /* 0x003fe2000f8e00ff */
[----:B------:R-:W-:Y:S01]  /*1c20*/  @UP0 ULDC UR6, c[0x0][0x450] ;  /* 0x0001140000060ab9 */ /* 0x000fe20000000800 */
[----:B------:R-:W-:Y:S02]  /*1c30*/  CS2R R132, SRZ ;  /* 0x0000000000847805 */ /* 0x000fe4000001ff00 */
[----:B------:R-:W-:Y:S02]  /*1c40*/  CS2R R130, SRZ ;  /* 0x0000000000827805 */ /* 0x000fe4000001ff00 */
[----:B------:R-:W-:Y:S02]  /*1c50*/  CS2R R128, SRZ ;  /* 0x0000000000807805 */ /* 0x000fe4000001ff00 */
[----:B------:R-:W-:Y:S01]  /*1c60*/  @P2 SHF.R.U32.HI R4, RZ, UR6, R0 ;  /* 0x00000006ff042c19 */ /* 0x000fe20008011600 */
[----:B------:R-:W-:Y:S01]  /*1c70*/  UMOV UR6, 0xffffff80 ;  /* 0xffffff8000067882 */ /* 0x000fe20000000000 */
[----:B------:R-:W-:Y:S01]  /*1c80*/  CS2R R126, SRZ ;  /* 0x00000000007e7805 */ /* 0x000fe2000001ff00 */
[----:B------:R-:W-:Y:S01]  /*1c90*/  UIMAD UR6, UR55, UR6, 0x80 ;  /* 0x00000080370674a4 */ /* 0x000fe2000f8e0206 */
[----:B------:R-:W-:Y:S01]  /*1ca0*/  CS2R R124, SRZ ;  /* 0x00000000007c7805 */ /* 0x000fe2000001ff00 */
[----:B------:R-:W0:Y:S01]  /*1cb0*/  SHFL.IDX PT, R7, R4, 0x1, 0x1c1f ;  /* 0x003c1f0004077f89 */ /* 0x000e2200000e0000 */
[----:B------:R-:W-:Y:S01]  /*1cc0*/  UIADD3 UR55, UR55, -0x2, URZ ;  /* 0xfffffffe37377890 */ /* 0x000fe2000fffe03f */
[----:B------:R-:W-:Y:S01]  /*1cd0*/  CS2R R122, SRZ ;  /* 0x00000000007a7805 */ /* 0x000fe2000001ff00 */
[----:B------:R-:W-:Y:S01]  /*1ce0*/  UIADD3 UR7, UR6, 0x1, URZ ;  /* 0x0000000106077890 */ /* 0x000fe2000fffe03f */
[----:B------:R-:W1:Y:S01]  /*1cf0*/  SHFL.IDX PT, R4, R4, RZ, 0x1c1f ;  /* 0x001c1fff04047589 */ /* 0x000e6200000e0000 */
[----:B------:R-:W-:Y:S01]  /*1d00*/  UIMAD UR6, UR48, UR11, UR6 ;  /* 0x0000000b300672a4 */ /* 0x000fe2000f8e0206 */
[----:B------:R-:W-:Y:S01]  /*1d10*/  CS2R R120, SRZ ;  /* 0x0000000000787805 */ /* 0x000fe2000001ff00 */
[----:B------:R-:W-:Y:S01]  /*1d20*/  UIMAD UR11, UR48, UR11, -UR14 ;  /* 0x0000000b300b72a4 */ /* 0x000fe2000f8e0a0e */
[----:B------:R-:W-:-:S02]  /*1d30*/  CS2R R118, SRZ ;  /* 0x0000000000767805 */ /* 0x000fc4000001ff00 */
[----:B------:R-:W-:Y:S02]  /*1d40*/  MOV R5, UR7 ;  /* 0x0000000700057c02 */ /* 0x000fe40008000f00 */
[----:B------:R-:W-:Y:S02]  /*1d50*/  CS2R R116, SRZ ;  /* 0x0000000000747805 */ /* 0x000fe4000001ff00 */
[----:B------:R-:W-:Y:S02]  /*1d60*/  CS2R R114, SRZ ;  /* 0x0000000000727805 */ /* 0x000fe4000001ff00 */
[----:B------:R-:W-:Y:S02]  /*1d70*/  CS2R R112, SRZ ;  /* 0x0000000000707805 */ /* 0x000fe4000001ff00 */
[----:B------:R-:W-:Y:S01]  /*1d80*/  CS2R R110, SRZ ;  /* 0x00000000006e7805 */ /* 0x000fe2000001ff00 */
[----:B------:R-:W-:Y:S02]  /*1d90*/  IMAD R0, R16, -0x2, R5 ;  /* 0xfffffffe10007824 */ /* 0x000fe400078e0205 */
[----:B------:R-:W-:Y:S01]  /*1da0*/  IMAD.U32 R5, RZ, RZ, UR6 ;  /* 0x00000006ff057e24 */ /* 0x000fe2000f8e00ff */
[----:B------:R-:W-:Y:S01]  /*1db0*/  ULDC UR6, c[0x0][0x988] ;  /* 0x0002620000067ab9 */ /* 0x000fe20000000800 */
[----:B------:R-:W-:-:S02]  /*1dc0*/  IMAD R6, R9, UR48, R0 ;  /* 0x0000003009067c24 */ /* 0x000fc4000f8e0200 */
[----:B------:R-:W-:-:S03]  /*1dd0*/  IMAD R5, R16, -0x2, R5 ;  /* 0xfffffffe10057824 */ /* 0x000fc600078e0205 */
[----:B0-----:R-:W-:Y:S01]  /*1de0*/  IADD3 R0, R7, -UR14, R6 ;  /* 0x8000000e07007c10 */ /* 0x001fe2000fffe006 */
[----:B------:R-:W-:-:S03]  /*1df0*/  VIADD R6, R6, -UR14 ;  /* 0x8000000e06067c36 */ /* 0x000fc60008000000 */
[----:B------:R-:W-:Y:S02]  /*1e00*/  VIMNMX R0, R5, R0, PT ;  /* 0x0000000005007248 */ /* 0x000fe40003fe0100 */
[----:B-1----:R-:W-:Y:S02]  /*1e10*/  VIADDMNMX R5, R4, R6, R5, PT ;  /* 0x0000000604057246 */ /* 0x002fe40003800105 */
[C---:B------:R-:W-:Y:S02]  /*1e20*/  ISETP.GT.AND P1, PT, R0.reuse, RZ, PT ;  /* 0x000000ff0000720c */ /* 0x040fe40003f24270 */
[C---:B------:R-:W-:Y:S02]  /*1e30*/  ISETP.GT.AND P2, PT, R0.reuse, 0x1, PT ;  /* 0x000000010000780c */ /* 0x040fe40003f44270 */
[----:B------:R-:W-:Y:S02]  /*1e40*/  ISETP.GT.AND P3, PT, R0, 0x8, PT ;  /* 0x000000080000780c */ /* 0x000fe40003f64270 */
[----:B------:R-:W-:-:S02]  /*1e50*/  FSEL R26, R26, -INF , P1 ;  /* 0xff8000001a1a7808 */ /* 0x000fc40000800000 */
[----:B------:R-:W-:Y:S02]  /*1e60*/  FSEL R8, R27, -INF , P2 ;  /* 0xff8000001b087808 */ /* 0x000fe40001000000 */
[----:B------:R-:W-:Y:S02]  /*1e70*/  ISETP.GT.AND P1, PT, R0, 0x9, PT ;  /* 0x000000090000780c */ /* 0x000fe40003f24270 */
[----:B------:R-:W-:Y:S02]  /*1e80*/  FSEL R30, R30, -INF , P3 ;  /* 0xff8000001e1e7808 */ /* 0x000fe40001800000 */
[----:B------:R-:W-:Y:S02]  /*1e90*/  FMNMX.FTZ R7, R26, R8, !PT ;  /* 0x000000081a077209 */ /* 0x000fe40007810000 */
[----:B------:R-:W-:Y:S02]  /*1ea0*/  ISETP.GT.AND P2, PT, R0, 0x10, PT ;  /* 0x000000100000780c */ /* 0x000fe40003f44270 */
[----:B------:R-:W-:-:S02]  /*1eb0*/  FSEL R10, R31, -INF , P1 ;  /* 0xff8000001f0a7808 */ /* 0x000fc40000800000 */
[----:B------:R-:W-:Y:S02]  /*1ec0*/  FMNMX.FTZ R7, R30, R7, !PT ;  /* 0x000000071e077209 */ /* 0x000fe40007810000 */
        /* <DEDUP_REMOVED lines=81> */
[----:B------:R-:W-:Y:S02]  /*23e0*/  FSEL R87, R87, -INF , P1 ;  /* 0xff80000057577808 */ /* 0x000fe40000800000 */
[----:B------:R-:W-:-:S02]  /*23f0*/  FMNMX.FTZ R0, R86, R7, !PT ;  /* 0x0000000756007209 */ /* 0x000fc40007810000 */
[----:B------:R-:W-:Y:S02]  /*2400*/  ISETP.GT.AND P2, PT, R5, 0x1, PT ;  /* 0x000000010500780c */ /* 0x000fe40003f44270 */
[----:B------:R-:W-:Y:S02]  /*2410*/  FMNMX.FTZ R11, R87, R0, !PT ;  /* 0x00000000570b7209 */ /* 0x000fe40007810000 */
[----:B------:R-:W-:Y:S02]  /*2420*/  ISETP.GT.AND P3, PT, R5, 0x8, PT ;  /* 0x000000080500780c */ /* 0x000fe40003f64270 */
[----:B------:R-:W-:Y:S01]  /*2430*/  FSEL R25, R25, -INF , P2 ;  /* 0xff80000019197808 */ /* 0x000fe20001000000 */
[----:B------:R-:W0:Y:S01]  /*2440*/  SHFL.BFLY PT, R0, R11, 0x2, 0x1f ;  /* 0x0c401f000b007f89 */ /* 0x000e2200000e0000 */
[----:B------:R-:W-:-:S04]  /*2450*/  ISETP.GT.AND P2, PT, R5, 0x10, PT ;  /* 0x000000100500780c */ /* 0x000fc80003f44270 */
[----:B------:R-:W-:Y:S02]  /*2460*/  FSEL R15, R32, -INF , P2 ;  /* 0xff800000200f7808 */ /* 0x000fe40001000000 */
[----:B------:R-:W-:-:S04]  /*2470*/  ISETP.GT.AND P2, PT, R5, 0x18, PT ;  /* 0x000000180500780c */ /* 0x000fc80003f44270 */
[----:B------:R-:W-:Y:S02]  /*2480*/  FSEL R21, R36, -INF , P2 ;  /* 0xff80000024157808 */ /* 0x000fe40001000000 */
[----:B------:R-:W-:-:S04]  /*2490*/  ISETP.GT.AND P2, PT, R5, 0x20, PT ;  /* 0x000000200500780c */ /* 0x000fc80003f44270 */
[----:B------:R-:W-:Y:S02]  /*24a0*/  FSEL R27, R40, -INF , P2 ;  /* 0xff800000281b7808 */ /* 0x000fe40001000000 */
[----:B------:R-:W-:-:S04]  /*24b0*/  ISETP.GT.AND P2, PT, R5, 0x28, PT ;  /* 0x000000280500780c */ /* 0x000fc80003f44270 */
[----:B------:R-:W-:Y:S02]  /*24c0*/  FSEL R31, R44, -INF , P2 ;  /* 0xff8000002c1f7808 */ /* 0x000fe40001000000 */
[----:B0-----:R-:W-:Y:S01]  /*24d0*/  FMNMX.FTZ R13, R11, R0, !PT ;  /* 0x000000000b0d7209 */ /* 0x001fe20007810000 */
[----:B------:R-:W-:Y:S01]  /*24e0*/  IMAD.U32 R0, RZ, RZ, UR6 ;  /* 0x00000006ff007e24 */ /* 0x000fe2000f8e00ff */
[C---:B------:R-:W-:Y:S01]  /*24f0*/  ISETP.GT.AND P2, PT, R5.reuse, 0x30, PT ;  /* 0x000000300500780c */ /* 0x040fe20003f44270 */
[----:B------:R-:W-:Y:S02]  /*2500*/  @UP0 ULDC UR6, c[0x0][0x44c] ;  /* 0x0001130000060ab9 */ /* 0x000fe40000000800 */
[----:B------:R-:W0:Y:S01]  /*2510*/  SHFL.BFLY PT, R108, R13, 0x1, 0x1f ;  /* 0x0c201f000d6c7f89 */ /* 0x000e2200000e0000 */
[----:B------:R-:W-:Y:S01]  /*2520*/  FSEL R35, R48, -INF , P2 ;  /* 0xff80000030237808 */ /* 0x000fe20001000000 */
[----:B------:R-:W-:Y:S01]  /*2530*/  UIMAD.WIDE.U32 UR6, UR37, UR6, URZ ;  /* 0x00000006250672a5 */ /* 0x000fe2000f8e003f */
[----:B------:R-:W-:Y:S01]  /*2540*/  ISETP.GT.AND P2, PT, R5, 0x38, PT ;  /* 0x000000380500780c */ /* 0x000fe20003f44270 */
[----:B------:R-:W-:-:S02]  /*2550*/  UIADD3 UR6, UR15, 0x28840, URZ ;  /* 0x000288400f067890 */ /* 0x000fc4000fffe03f */
[----:B------:R-:W-:Y:S01]  /*2560*/  @UP0 USHF.R.U32.HI UR10, URZ, UR18, UR7 ;  /* 0x000000123f0a0299 */ /* 0x000fe20008011607 */
[----:B------:R-:W-:Y:S01]  /*2570*/  FSEL R39, R52, -INF , P2 ;  /* 0xff80000034277808 */ /* 0x000fe20001000000 */
[----:B------:R-:W-:Y:S01]  /*2580*/  UPRMT UR6, UR39, 0x654, UR6 ;  /* 0x0000065427067896 */ /* 0x000fe20008000006 */
[----:B------:R-:W-:Y:S01]  /*2590*/  ISETP.GT.AND P2, PT, R5, 0x40, PT ;  /* 0x000000400500780c */ /* 0x000fe20003f44270 */
[----:B------:R-:W-:-:S03]  /*25a0*/  UIADD3 UR11, UR11, UR10, URZ ;  /* 0x0000000a0b0b7290 */ /* 0x000fc6000fffe03f */
[----:B------:R-:W-:Y:S01]  /*25b0*/  FSEL R43, R56, -INF , P2 ;  /* 0xff800000382b7808 */ /* 0x000fe20001000000 */
[----:B------:R-:W-:Y:S01]  /*25c0*/  USHF.R.S32.HI UR7, URZ, 0x1f, UR11 ;  /* 0x0000001f3f077899 */ /* 0x000fe2000801140b */
[C---:B------:R-:W-:Y:S02]  /*25d0*/  ISETP.GT.AND P2, PT, R5.reuse, 0x48, PT ;  /* 0x000000480500780c */ /* 0x040fe40003f44270 */
[----:B------:R-:W-:Y:S01]  /*25e0*/  SYNCS.ARRIVE.TRANS64.RED.A1T0 RZ, [UR6], RZ ;  /* 0x000000ffffff79a7 */ /* 0x000fe20008100406 */
[----:B------:R-:W-:Y:S01]  /*25f0*/  ULEA.HI UR7, UR7, UR11, URZ, 0x7 ;  /* 0x0000000b07077291 */ /* 0x000fe2000f8f383f */
[----:B------:R-:W-:Y:S02]  /*2600*/  FSEL R47, R60, -INF , P2 ;  /* 0xff8000003c2f7808 */ /* 0x000fe40001000000 */
[----:B------:R-:W-:Y:S01]  /*2610*/  ISETP.GT.AND P2, PT, R5, 0x50, PT ;  /* 0x000000500500780c */ /* 0x000fe20003f44270 */
[----:B------:R-:W-:Y:S01]  /*2620*/  USHF.R.S32.HI UR7, URZ, 0x7, UR7 ;  /* 0x000000073f077899 */ /* 0x000fe20008011407 */
[----:B0-----:R-:W-:-:S02]  /*2630*/  FMNMX.FTZ R7, R13, R108, !PT ;  /* 0x0000006c0d077209 */ /* 0x001fc40007810000 */
[----:B------:R-:W-:Y:S02]  /*2640*/  CS2R R108, SRZ ;  /* 0x00000000006c7805 */ /* 0x000fe4000001ff00 */
[----:B------:R-:W-:Y:S01]  /*2650*/  FSEL R13, R28, -INF , P3 ;  /* 0xff8000001c0d7808 */ /* 0x000fe20001800000 */
[----:B------:R-:W-:Y:S01]  /*2660*/  UISETP.LT.AND UP0, UPT, URZ, UR7, UPT ;  /* 0x000000073f00728c */ /* 0x000fe2000bf01270 */
[C---:B------:R-:W-:Y:S01]  /*2670*/  FSETP.NEU.FTZ.AND P1, PT, R7.reuse, -INF , PT ;  /* 0xff8000000700780b */ /* 0x040fe20003f3d000 */
[----:B------:R-:W-:Y:S01]  /*2680*/  FMUL.FTZ R9, R7, R0 ;  /* 0x0000000007097220 */ /* 0x000fe20000410000 */
[----:B------:R-:W-:Y:S01]  /*2690*/  FSEL R51, R64, -INF , P2 ;  /* 0xff80000040337808 */ /* 0x000fe20001000000 */
[----:B------:R-:W-:Y:S01]  /*26a0*/  USEL UR53, URZ, UR7, !UP0 ;  /* 0x000000073f357287 */ /* 0x000fe2000c000000 */
[----:B------:R-:W-:Y:S02]  /*26b0*/  ISETP.GT.AND P2, PT, R5, 0x58, PT ;  /* 0x000000580500780c */ /* 0x000fe40003f44270 */
[----:B------:R-:W-:Y:S01]  /*26c0*/  FSEL R9, R9, RZ, P1 ;  /* 0x000000ff09097208 */ /* 0x000fe20000800000 */
[----:B------:R-:W-:Y:S01]  /*26d0*/  UISETP.GE.AND UP0, UPT, UR55, UR53, UPT ;  /* 0x000000353700728c */ /* 0x000fe2000bf06270 */
[----:B------:R-:W-:-:S02]  /*26e0*/  ISETP.GT.AND P1, PT, R5, RZ, PT ;  /* 0x000000ff0500720c */ /* 0x000fc40003f24270 */
[----:B------:R-:W-:Y:S01]  /*26f0*/  FSEL R55, R68, -INF , P2 ;  /* 0xff80000044377808 */ /* 0x000fe20001000000 */
[-CC-:B------:R-:W-:Y:S01]  /*2700*/  FFMA.FTZ R4, R8, R0.reuse, -R9.reuse ;  /* 0x0000000008047223 */ /* 0x180fe20000010809 */
[----:B------:R-:W-:Y:S01]  /*2710*/  FSEL R11, R24, -INF , P1 ;  /* 0xff800000180b7808 */ /* 0x000fe20000800000 */
[-CC-:B------:R-:W-:Y:S01]  /*2720*/  FFMA.FTZ R10, R10, R0.reuse, -R9.reuse ;  /* 0x000000000a0a7223 */ /* 0x180fe20000010809 */
[----:B------:R-:W-:Y:S01]  /*2730*/  ISETP.GT.AND P1, PT, R5, 0x9, PT ;  /* 0x000000090500780c */ /* 0x000fe20003f24270 */
[-CC-:B------:R-:W-:Y:S01]  /*2740*/  FFMA.FTZ R12, R12, R0.reuse, -R9.reuse ;  /* 0x000000000c0c7223 */ /* 0x180fe20000010809 */
[----:B------:R-:W-:Y:S01]  /*2750*/  FMNMX.FTZ R6, R11, R25, !PT ;  /* 0x000000190b067209 */ /* 0x000fe20007810000 */
[-CC-:B------:R-:W-:Y:S01]  /*2760*/  FFMA.FTZ R14, R14, R0.reuse, -R9.reuse ;  /* 0x000000000e0e7223 */ /* 0x180fe20000010809 */
[----:B------:R-:W-:Y:S01]  /*2770*/  FSEL R29, R29, -INF , P1 ;  /* 0xff8000001d1d7808 */ /* 0x000fe20000800000 */
[--C-:B------:R-:W-:Y:S01]  /*2780*/  FFMA.FTZ R20, R20, R0, -R9.reuse ;  /* 0x0000000014147223 */ /* 0x100fe20000010809 */
[----:B------:R-:W-:Y:S01]  /*2790*/  FMNMX.FTZ R6, R13, R6, !PT ;  /* 0x000000060d067209 */ /* 0x000fe20007810000 */
[-CC-:B------:R-:W-:Y:S01]  /*27a0*/  FFMA.FTZ R181, R26, R0.reuse, -R9.reuse ;  /* 0x000000001ab57223 */ /* 0x180fe20000010809 */
[----:B------:R-:W-:Y:S01]  /*27b0*/  ISETP.GT.AND P1, PT, R5, 0x11, PT ;  /* 0x000000110500780c */ /* 0x000fe20003f24270 */
[--C-:B------:R-:W-:Y:S01]  /*27c0*/  FFMA.FTZ R179, R38, R0, -R9.reuse ;  /* 0x0000000026b37223 */ /* 0x100fe20000010809 */
[----:B------:R-:W-:Y:S01]  /*27d0*/  FMNMX.FTZ R6, R29, R6, !PT ;  /* 0x000000061d067209 */ /* 0x000fe20007810000 */
[--C-:B------:R-:W-:Y:S01]  /*27e0*/  FFMA.FTZ R183, R30, R0, -R9.reuse ;  /* 0x000000001eb77223 */ /* 0x100fe20000010809 */
[----:B------:R-:W-:Y:S01]  /*27f0*/  FSEL R33, R33, -INF , P1 ;  /* 0xff80000021217808 */ /* 0x000fe20000800000 */
[----:B------:R-:W-:Y:S01]  /*2800*/  MUFU.EX2 R181, R181 ;  /* 0x000000b500b57308 */ /* 0x000fe20000000800 */
[----:B------:R-:W-:Y:S01]  /*2810*/  FMNMX.FTZ R8, R15, R6, !PT ;  /* 0x000000060f087209 */ /* 0x000fe20007810000 */
[-CC-:B------:R-:W-:Y:S01]  /*2820*/  FFMA.FTZ R177, R34, R0.reuse, -R9.reuse ;  /* 0x0000000022b17223 */ /* 0x180fe20000010809 */
[----:B------:R-:W-:Y:S01]  /*2830*/  ISETP.GT.AND P1, PT, R5, 0x19, PT ;  /* 0x000000190500780c */ /* 0x000fe20003f24270 */
[--C-:B------:R-:W-:Y:S01]  /*2840*/  FFMA.FTZ R173, R42, R0, -R9.reuse ;  /* 0x000000002aad7223 */ /* 0x100fe20000010809 */
[----:B------:R-:W-:Y:S01]  /*2850*/  FMNMX.FTZ R8, R33, R8, !PT ;  /* 0x0000000821087209 */ /* 0x000fe20007810000 */
[--C-:B------:R-:W-:Y:S01]  /*2860*/  FFMA.FTZ R175, R46, R0, -R9.reuse ;  /* 0x000000002eaf7223 */ /* 0x100fe20000010809 */
[----:B------:R-:W-:Y:S01]  /*2870*/  FSEL R37, R37, -INF , P1 ;  /* 0xff80000025257808 */ /* 0x000fe20000800000 */
[----:B------:R0:W-:Y:S01]  /*2880*/  MUFU.EX2 R6, R10 ;  /* 0x0000000a00067308 */ /* 0x0001e20000000800 */
[----:B------:R-:W-:Y:S01]  /*2890*/  FMNMX.FTZ R8, R21, R8, !PT ;  /* 0x0000000815087209 */ /* 0x000fe20007810000 */
[-CC-:B------:R-:W-:Y:S01]  /*28a0*/  FFMA.FTZ R88, R88, R0.reuse, -R9.reuse ;  /* 0x0000000058587223 */ /* 0x180fe20000010809 */
[----:B------:R-:W-:Y:S01]  /*28b0*/  ISETP.GT.AND P1, PT, R5, 0x21, PT ;  /* 0x000000210500780c */ /* 0x000fe20003f24270 */
[--C-:B------:R-:W-:Y:S01]  /*28c0*/  FFMA.FTZ R169, R50, R0, -R9.reuse ;  /* 0x0000000032a97223 */ /* 0x100fe20000010809 */
[----:B------:R-:W-:Y:S01]  /*28d0*/  FMNMX.FTZ R8, R37, R8, !PT ;  /* 0x0000000825087209 */ /* 0x000fe20007810000 */
[--C-:B------:R-:W-:Y:S01]  /*28e0*/  FFMA.FTZ R90, R90, R0, -R9.reuse ;  /* 0x000000005a5a7223 */ /* 0x100fe20000010809 */
[----:B------:R-:W-:Y:S01]  /*28f0*/  FSEL R41, R41, -INF , P1 ;  /* 0xff80000029297808 */ /* 0x000fe20000800000 */
[----:B------:R-:W1:Y:S01]  /*2900*/  MUFU.EX2 R4, R4 ;  /* 0x0000000400047308 */ /* 0x000e620000000800 */
[----:B0-----:R-:W-:Y:S01]  /*2910*/  FMNMX.FTZ R10, R27, R8, !PT ;  /* 0x000000081b0a7209 */ /* 0x001fe20007810000 */
        /* <DEDUP_REMOVED lines=15> */
[----:B0-----:R-:W-:Y:S01]  /*2a10*/  FMNMX.FTZ R12, R35, R10, !PT ;  /* 0x0000000a230c7209 */ /* 0x001fe20007810000 */
[----:B-1----:R-:W-:Y:S01]  /*2a20*/  FADD.FTZ R44, R181, R4 ;  /* 0x00000004b52c7221 */ /* 0x002fe20000010000 */
        /* <DEDUP_REMOVED lines=15> */
[-CC-:B------:R-:W-:Y:S01]  /*2b20*/  FFMA.FTZ R36, R104, R0.reuse, -R9.reuse ;  /* 0x0000000068247223 */ /* 0x180fe20000010809 */
[----:B------:R-:W-:Y:S01]  /*2b30*/  ISETP.GT.AND P1, PT, R5, 0x49, PT ;  /* 0x000000490500780c */ /* 0x000fe20003f24270 */
[--C-:B------:R-:W-:Y:S01]  /*2b40*/  FFMA.FTZ R157, R82, R0, -R9.reuse ;  /* 0x00000000529d7223 */ /* 0x100fe20000010809 */
[----:B------:R-:W-:Y:S01]  /*2b50*/  FMNMX.FTZ R14, R57, R14, !PT ;  /* 0x0000000e390e7209 */ /* 0x000fe20007810000 */
[----:B------:R-:W-:Y:S01]  /*2b60*/  FFMA.FTZ R159, R86, R0, -R9 ;  /* 0x00000000569f7223 */ /* 0x000fe20000010809 */
[----:B------:R-:W-:Y:S01]  /*2b70*/  FSEL R61, R61, -INF , P1 ;  /* 0xff8000003d3d7808 */ /* 0x000fe20000800000 */
[----:B------:R0:W-:Y:S01]  /*2b80*/  MUFU.EX2 R12, R20 ;  /* 0x00000014000c7308 */ /* 0x0001e20000000800 */
[----:B------:R-:W-:-:S02]  /*2b90*/  FMNMX.FTZ R14, R47, R14, !PT ;  /* 0x0000000e2f0e7209 */ /* 0x000fc40007810000 */
[----:B------:R-:W-:Y:S02]  /*2ba0*/  CS2R R104, SRZ ;  /* 0x0000000000687805 */ /* 0x000fe4000001ff00 */
[----:B------:R-:W-:Y:S02]  /*2bb0*/  ISETP.GT.AND P1, PT, R5, 0x51, PT ;  /* 0x000000510500780c */ /* 0x000fe40003f24270 */
[----:B------:R-:W-:Y:S02]  /*2bc0*/  CS2R R102, SRZ ;  /* 0x0000000000667805 */ /* 0x000fe4000001ff00 */
[----:B------:R-:W-:Y:S02]  /*2bd0*/  FMNMX.FTZ R14, R61, R14, !PT ;  /* 0x0000000e3d0e7209 */ /* 0x000fe40007810000 */
[----:B------:R-:W-:Y:S02]  /*2be0*/  CS2R R98, SRZ ;  /* 0x0000000000627805 */ /* 0x000fe4000001ff00 */
[----:B------:R-:W-:Y:S01]  /*2bf0*/  FSEL R65, R65, -INF , P1 ;  /* 0xff80000041417808 */ /* 0x000fe20000800000 */
[----:B------:R-:W-:Y:S01]  /*2c00*/  MUFU.EX2 R179, R179 ;  /* 0x000000b300b37308 */ /* 0x000fe20000000800 */
[----:B0-----:R-:W-:-:S02]  /*2c10*/  FMNMX.FTZ R20, R51, R14, !PT ;  /* 0x0000000e33147209 */ /* 0x001fc40007810000 */
[----:B------:R-:W-:Y:S02]  /*2c20*/  CS2R R96, SRZ ;  /* 0x0000000000607805 */ /* 0x000fe4000001ff00 */
[----:B------:R-:W-:Y:S02]  /*2c30*/  ISETP.GT.AND P1, PT, R5, 0x59, PT ;  /* 0x000000590500780c */ /* 0x000fe40003f24270 */
[----:B------:R-:W-:Y:S02]  /*2c40*/  FMNMX.FTZ R20, R65, R20, !PT ;  /* 0x0000001441147209 */ /* 0x000fe40007810000 */
[----:B------:R-:W-:Y:S01]  /*2c50*/  ISETP.GT.AND P2, PT, R5, 0x60, PT ;  /* 0x000000600500780c */ /* 0x000fe20003f44270 */
[----:B------:R-:W-:Y:S01]  /*2c60*/  MUFU.EX2 R173, R173 ;  /* 0x000000ad00ad7308 */ /* 0x000fe20000000800 */
[----:B------:R-:W-:Y:S02]  /*2c70*/  FSEL R69, R69, -INF , P1 ;  /* 0xff80000045457808 */ /* 0x000fe40000800000 */
[----:B------:R-:W-:-:S02]  /*2c80*/  FMNMX.FTZ R20, R55, R20, !PT ;  /* 0x0000001437147209 */ /* 0x000fc40007810000 */
[----:B------:R-:W-:Y:S02]  /*2c90*/  ISETP.GT.AND P1, PT, R5, 0x61, PT ;  /* 0x000000610500780c */ /* 0x000fe40003f24270 */
[----:B------:R-:W-:Y:S01]  /*2ca0*/  FSEL R59, R72, -INF , P2 ;  /* 0xff800000483b7808 */ /* 0x000fe20001000000 */
[----:B------:R-:W-:Y:S01]  /*2cb0*/  MUFU.EX2 R175, R175 ;  /* 0x000000af00af7308 */ /* 0x000fe20000000800 */
[----:B------:R-:W-:Y:S02]  /*2cc0*/  FMNMX.FTZ R20, R69, R20, !PT ;  /* 0x0000001445147209 */ /* 0x000fe40007810000 */
[----:B------:R-:W-:Y:S02]  /*2cd0*/  ISETP.GT.AND P2, PT, R5, 0x68, PT ;  /* 0x000000680500780c */ /* 0x000fe40003f44270 */
[----:B------:R-:W-:Y:S02]  /*2ce0*/  FSEL R73, R73, -INF , P1 ;  /* 0xff80000049497808 */ /* 0x000fe40000800000 */
[----:B------:R-:W-:Y:S01]  /*2cf0*/  FMNMX.FTZ R24, R59, R20, !PT ;  /* 0x000000143b187209 */ /* 0x000fe20007810000 */
[----:B------:R0:W-:Y:S01]  /*2d00*/  MUFU.EX2 R14, R88 ;  /* 0x00000058000e7308 */ /* 0x0001e20000000800 */
[----:B------:R-:W-:-:S02]  /*2d10*/  ISETP.GT.AND P1, PT, R5, 0x69, PT ;  /* 0x000000690500780c */ /* 0x000fc40003f24270 */
[----:B------:R-:W-:Y:S02]  /*2d20*/  FSEL R63, R76, -INF , P2 ;  /* 0xff8000004c3f7808 */ /* 0x000fe40001000000 */
[----:B------:R-:W-:Y:S02]  /*2d30*/  FMNMX.FTZ R24, R73, R24, !PT ;  /* 0x0000001849187209 */ /* 0x000fe40007810000 */
[----:B------:R-:W-:Y:S01]  /*2d40*/  ISETP.GT.AND P2, PT, R5, 0x70, PT ;  /* 0x000000700500780c */ /* 0x000fe20003f44270 */
[----:B------:R-:W-:Y:S01]  /*2d50*/  MUFU.EX2 R169, R169 ;  /* 0x000000a900a97308 */ /* 0x000fe20000000800 */
[----:B------:R-:W-:Y:S02]  /*2d60*/  FSEL R77, R77, -INF , P1 ;  /* 0xff8000004d4d7808 */ /* 0x000fe40000800000 */
[----:B0-----:R-:W-:Y:S02]  /*2d70*/  CS2R R88, SRZ ;  /* 0x0000000000587805 */ /* 0x001fe4000001ff00 */
[----:B------:R-:W-:-:S02]  /*2d80*/  FMNMX.FTZ R24, R63, R24, !PT ;  /* 0x000000183f187209 */ /* 0x000fc40007810000 */
[----:B------:R-:W-:Y:S02]  /*2d90*/  ISETP.GT.AND P1, PT, R5, 0x71, PT ;  /* 0x000000710500780c */ /* 0x000fe40003f24270 */
[----:B------:R-:W-:Y:S01]  /*2da0*/  FSEL R67, R80, -INF , P2 ;  /* 0xff80000050437808 */ /* 0x000fe20001000000 */
[----:B------:R0:W-:Y:S01]  /*2db0*/  MUFU.EX2 R20, R90 ;  /* 0x0000005a00147308 */ /* 0x0001e20000000800 */
[----:B------:R-:W-:Y:S02]  /*2dc0*/  FMNMX.FTZ R24, R77, R24, !PT ;  /* 0x000000184d187209 */ /* 0x000fe40007810000 */
[----:B------:R-:W-:Y:S02]  /*2dd0*/  ISETP.GT.AND P2, PT, R5, 0x78, PT ;  /* 0x000000780500780c */ /* 0x000fe40003f44270 */
[----:B------:R-:W-:Y:S02]  /*2de0*/  FSEL R81, R81, -INF , P1 ;  /* 0xff80000051517808 */ /* 0x000fe40000800000 */
[----:B------:R-:W-:Y:S01]  /*2df0*/  FMNMX.FTZ R26, R67, R24, !PT ;  /* 0x00000018431a7209 */ /* 0x000fe20007810000 */
[----:B------:R-:W-:Y:S01]  /*2e00*/  MUFU.EX2 R171, R171 ;  /* 0x000000ab00ab7308 */ /* 0x000fe20000000800 */
[----:B------:R-:W-:-:S02]  /*2e10*/  ISETP.GT.AND P1, PT, R5, 0x79, PT ;  /* 0x000000790500780c */ /* 0x000fc40003f24270 */
[----:B0-----:R-:W-:Y:S02]  /*2e20*/  CS2R R90, SRZ ;  /* 0x00000000005a7805 */ /* 0x001fe4000001ff00 */
[----:B------:R-:W-:Y:S02]  /*2e30*/  FSEL R71, R84, -INF , P2 ;  /* 0xff80000054477808 */ /* 0x000fe40001000000 */
[----:B------:R-:W-:Y:S02]  /*2e40*/  FMNMX.FTZ R26, R81, R26, !PT ;  /* 0x0000001a511a7209 */ /* 0x000fe40007810000 */
[----:B------:R-:W-:Y:S01]  /*2e50*/  FSEL R85, R85, -INF , P1 ;  /* 0xff80000055557808 */ /* 0x000fe20000800000 */
[----:B------:R0:W-:Y:S01]  /*2e60*/  MUFU.EX2 R24, R92 ;  /* 0x0000005c00187308 */ /* 0x0001e20000000800 */
[----:B------:R-:W-:Y:S02]  /*2e70*/  FMNMX.FTZ R26, R71, R26, !PT ;  /* 0x0000001a471a7209 */ /* 0x000fe40007810000 */
[----:B------:R-:W-:-:S02]  /*2e80*/  F2FP.BF16.F32.PACK_AB R181, R4, R181 ;  /* 0x000000b504b5723e */ /* 0x000fc400000010ff */
[----:B------:R-:W-:Y:S01]  /*2e90*/  FMNMX.FTZ R5, R85, R26, !PT ;  /* 0x0000001a55057209 */ /* 0x000fe20007810000 */
[--C-:B------:R-:W-:Y:S01]  /*2ea0*/  FFMA.FTZ R26, R94, R0, -R9.reuse ;  /* 0x000000005e1a7223 */ /* 0x100fe20000010809 */
[----:B------:R-:W-:Y:S01]  /*2eb0*/  CS2R R94, SRZ ;  /* 0x00000000005e7805 */ /* 0x000fe2000001ff00 */
[----:B------:R-:W-:Y:S01]  /*2ec0*/  MUFU.EX2 R165, R165 ;  /* 0x000000a500a57308 */ /* 0x000fe20000000800 */
[----:B0-----:R-:W-:Y:S01]  /*2ed0*/  CS2R R92, SRZ ;  /* 0x00000000005c7805 */ /* 0x001fe2000001ff00 */
[----:B------:R-:W0:Y:S06]  /*2ee0*/  SHFL.BFLY PT, R32, R5, 0x2, 0x1f ;  /* 0x0c401f0005207f89 */ /* 0x000e2c00000e0000 */
[----:B------:R-:W-:Y:S08]  /*2ef0*/  MUFU.EX2 R26, R26 ;  /* 0x0000001a001a7308 */ /* 0x000ff00000000800 */
[----:B------:R-:W-:Y:S08]  /*2f00*/  MUFU.EX2 R167, R167 ;  /* 0x000000a700a77308 */ /* 0x000ff00000000800 */
[----:B------:R-:W-:Y:S01]  /*2f10*/  MUFU.EX2 R28, R28 ;  /* 0x0000001c001c7308 */ /* 0x000fe20000000800 */
[----:B0-----:R-:W-:Y:S01]  /*2f20*/  FMNMX.FTZ R38, R5, R32, !PT ;  /* 0x0000002005267209 */ /* 0x001fe20007810000 */
[----:B------:R-:W-:Y:S01]  /*2f30*/  FFMA.FTZ R32, R100, R0, -R9 ;  /* 0x0000000064207223 */ /* 0x000fe20000010809 */
[----:B------:R-:W-:-:S03]  /*2f40*/  CS2R R100, SRZ ;  /* 0x0000000000647805 */ /* 0x000fc6000001ff00 */
[----:B------:R-:W0:Y:S02]  /*2f50*/  SHFL.BFLY PT, R5, R38, 0x1, 0x1f ;  /* 0x0c201f0026057f89 */ /* 0x000e2400000e0000 */
[----:B------:R-:W-:Y:S08]  /*2f60*/  MUFU.EX2 R161, R161 ;  /* 0x000000a100a17308 */ /* 0x000ff00000000800 */
[----:B------:R-:W-:Y:S08]  /*2f70*/  MUFU.EX2 R30, R30 ;  /* 0x0000001e001e7308 */ /* 0x000ff00000000800 */
[----:B------:R-:W-:Y:S01]  /*2f80*/  MUFU.EX2 R163, R163 ;  /* 0x000000a300a37308 */ /* 0x000fe20000000800 */
[----:B0-----:R-:W-:-:S07]  /*2f90*/  FMNMX.FTZ R5, R38, R5, !PT ;  /* 0x0000000526057209 */ /* 0x001fce0007810000 */
[----:B------:R-:W-:Y:S01]  /*2fa0*/  MUFU.EX2 R32, R32 ;  /* 0x0000002000207308 */ /* 0x000fe20000000800 */
[-CC-:B------:R-:W-:Y:S01]  /*2fb0*/  FFMA.FTZ R38, R106, R0.reuse, -R9.reuse ;  /* 0x000000006a267223 */ /* 0x180fe20000010809 */
[-C--:B------:R-:W-:Y:S01]  /*2fc0*/  FFMA.FTZ R9, R87, R0.reuse, -R9 ;  /* 0x0000000057097223 */ /* 0x080fe20000010809 */
[C---:B------:R-:W-:Y:S01]  /*2fd0*/  FSETP.NEU.FTZ.AND P1, PT, R5.reuse, -INF , PT ;  /* 0xff8000000500780b */ /* 0x040fe20003f3d000 */
[----:B------:R-:W-:Y:S01]  /*2fe0*/  FMUL.FTZ R40, R5, R0 ;  /* 0x0000000005287220 */ /* 0x000fe20000410000 */
[----:B------:R-:W-:-:S03]  /*2ff0*/  CS2R R106, SRZ ;  /* 0x00000000006a7805 */ /* 0x000fc6000001ff00 */
[----:B------:R-:W-:Y:S01]  /*3000*/  MUFU.EX2 R153, R153 ;  /* 0x0000009900997308 */ /* 0x000fe20000000800 */
[----:B------:R-:W-:Y:S02]  /*3010*/  FSEL R40, R40, RZ, P1 ;  /* 0x000000ff28287208 */ /* 0x000fe40000800000 */
[----:B------:R-:W-:-:S03]  /*3020*/  PLOP3.LUT P1, PT, PT, PT, UP0, 0x80, 0x0 ;  /* 0x000000000000781c */ /* 0x000fc60003f2f008 */
        /* <DEDUP_REMOVED lines=29> */
[----:B------:R2:W3:Y:S01]  /*3200*/  MUFU.EX2 R182, R29 ;  /* 0x0000001d00b67308 */ /* 0x0004e20000000800 */
[----:B0-----:R-:W-:Y:S01]  /*3210*/  FADD.FTZ R42, R11, R180 ;  /* 0x000000b40b2a7221 */ /* 0x001fe20000010000 */
[----:B------:R-:W-:Y:S01]  /*3220*/  F2FP.BF16.F32.PACK_AB R180, R180, R11 ;  /* 0x0000000bb4b4723e */ /* 0x000fe200000010ff */
[-CC-:B------:R-:W-:Y:S01]  /*3230*/  FFMA.FTZ R63, R63, R0.reuse, -R40.reuse ;  /* 0x000000003f3f7223 */ /* 0x180fe20000010828 */
[-CC-:B------:R-:W-:Y:S01]  /*3240*/  FFMA.FTZ R77, R77, R0.reuse, -R40.reuse ;  /* 0x000000004d4d7223 */ /* 0x180fe20000010828 */
[-CC-:B------:R-:W-:Y:S01]  /*3250*/  FFMA.FTZ R67, R67, R0.reuse, -R40.reuse ;  /* 0x0000000043437223 */ /* 0x180fe20000010828 */
[-CC-:B------:R-:W-:Y:S01]  /*3260*/  FFMA.FTZ R81, R81, R0.reuse, -R40.reuse ;  /* 0x0000000051517223 */ /* 0x180fe20000010828 */
[-C--:B------:R-:W-:Y:S01]  /*3270*/  FFMA.FTZ R71, R71, R0.reuse, -R40 ;  /* 0x0000000047477223 */ /* 0x080fe20000010828 */
[----:B------:R-:W0:Y:S01]  /*3280*/  MUFU.EX2 R15, R15 ;  /* 0x0000000f000f7308 */ /* 0x000e220000000800 */
[----:B-1----:R-:W-:Y:S01]  /*3290*/  FADD.FTZ R25, R13, R42 ;  /* 0x0000002a0d197221 */ /* 0x002fe20000010000 */
[----:B--2---:R-:W-:Y:S01]  /*32a0*/  FADD.FTZ R29, R183, R44 ;  /* 0x0000002cb71d7221 */ /* 0x004fe20000010000 */
[----:B------:R-:W-:Y:S01]  /*32b0*/  F2FP.BF16.F32.PACK_AB R183, R6, R183 ;  /* 0x000000b706b7723e */ /* 0x000fe200000010ff */
[----:B------:R-:W-:-:S02]  /*32c0*/  FFMA.FTZ R40, R85, R0, -R40 ;  /* 0x0000000055287223 */ /* 0x000fc40000010828 */
[----:B------:R-:W-:Y:S02]  /*32d0*/  FADD.FTZ R44, R6, R29 ;  /* 0x0000001d062c7221 */ /* 0x000fe40000010000 */
[----:B------:R-:W1:Y:S01]  /*32e0*/  MUFU.EX2 R176, R33 ;  /* 0x0000002100b07308 */ /* 0x000e620000000800 */
[----:B---3--:R-:W-:Y:S01]  /*32f0*/  FADD.FTZ R42, R182, R25 ;  /* 0x00000019b62a7221 */ /* 0x008fe20000010000 */
[----:B------:R-:W-:Y:S01]  /*3300*/  FADD.FTZ R25, R177, R44 ;  /* 0x0000002cb1197221 */ /* 0x000fe20000010000 */
[----:B------:R-:W-:Y:S02]  /*3310*/  F2FP.BF16.F32.PACK_AB R177, R8, R177 ;  /* 0x000000b108b1723e */ /* 0x000fe400000010ff */
[----:B------:R-:W-:Y:S01]  /*3320*/  F2FP.BF16.F32.PACK_AB R182, R182, R13 ;  /* 0x0000000db6b6723e */ /* 0x000fe200000010ff */
[----:B------:R-:W-:Y:S02]  /*3330*/  FADD.FTZ R44, R8, R25 ;  /* 0x00000019082c7221 */ /* 0x000fe40000010000 */
        /* <DEDUP_REMOVED lines=9> */
[----:B------:R-:W-:Y:S01]  /*33d0*/  F2FP.BF16.F32.PACK_AB R176, R176, R15 ;  /* 0x0000000fb0b0723e */ /* 0x000fe200000010ff */
[----:B------:R-:W-:Y:S02]  /*33e0*/  FADD.FTZ R44, R12, R25 ;  /* 0x000000190c2c7221 */ /* 0x000fe40000010000 */
[----:B------:R-:W1:Y:S01]  /*33f0*/  MUFU.EX2 R27, R27 ;  /* 0x0000001b001b7308 */ /* 0x000e620000000800 */
[----:B--2---:R-:W-:Y:S01]  /*3400*/  FADD.FTZ R3, R21, R42 ;  /* 0x0000002a15037221 */ /* 0x004fe20000010000 */
[----:B------:R-:W-:Y:S01]  /*3410*/  FADD.FTZ R25, R175, R44 ;  /* 0x0000002caf197221 */ /* 0x000fe20000010000 */
[----:B------:R-:W-:-:S03]  /*3420*/  F2FP.BF16.F32.PACK_AB R175, R14, R175 ;  /* 0x000000af0eaf723e */ /* 0x000fc600000010ff */
[----:B------:R-:W-:Y:S02]  /*3430*/  FADD.FTZ R44, R14, R25 ;  /* 0x000000190e2c7221 */ /* 0x000fe40000010000 */
[----:B------:R-:W2:Y:S01]  /*3440*/  MUFU.EX2 R172, R41 ;  /* 0x0000002900ac7308 */ /* 0x000ea20000000800 */
[----:B0-----:R-:W-:Y:S01]  /*3450*/  FADD.FTZ R42, R178, R3 ;  /* 0x00000003b22a7221 */ /* 0x001fe20000010000 */
[----:B------:R-:W-:Y:S01]  /*3460*/  FADD.FTZ R25, R169, R44 ;  /* 0x0000002ca9197221 */ /* 0x000fe20000010000 */
[----:B------:R-:W-:Y:S02]  /*3470*/  F2FP.BF16.F32.PACK_AB R169, R20, R169 ;  /* 0x000000a914a9723e */ /* 0x000fe400000010ff */
[----:B------:R-:W-:Y:S01]  /*3480*/  F2FP.BF16.F32.PACK_AB R178, R178, R21 ;  /* 0x00000015b2b2723e */ /* 0x000fe200000010ff */
[----:B------:R-:W-:Y:S02]  /*3490*/  FADD.FTZ R6, R20, R25 ;  /* 0x0000001914067221 */ /* 0x000fe40000010000 */
[----:B------:R-:W0:Y:S01]  /*34a0*/  MUFU.EX2 R31, R31 ;  /* 0x0000001f001f7308 */ /* 0x000e220000000800 */
[----:B-1----:R-:W-:Y:S01]  /*34b0*/  FADD.FTZ R3, R27, R42 ;  /* 0x0000002a1b037221 */ /* 0x002fe20000010000 */
[----:B------:R-:W-:Y:S01]  /*34c0*/  FADD.FTZ R25, R171, R6 ;  /* 0x00000006ab197221 */ /* 0x000fe20000010000 */
[----:B------:R-:W-:-:S03]  /*34d0*/  F2FP.BF16.F32.PACK_AB R171, R24, R171 ;  /* 0x000000ab18ab723e */ /* 0x000fc600000010ff */
[----:B------:R-:W-:Y:S02]  /*34e0*/  FADD.FTZ R6, R24, R25 ;  /* 0x0000001918067221 */ /* 0x000fe40000010000 */
[----:B------:R-:W1:Y:S01]  /*34f0*/  MUFU.EX2 R174, R45 ;  /* 0x0000002d00ae7308 */ /* 0x000e620000000800 */
[C---:B--2---:R-:W-:Y:S01]  /*3500*/  FADD.FTZ R42, R172.reuse, R3 ;  /* 0x00000003ac2a7221 */ /* 0x044fe20000010000 */
[----:B------:R-:W-:Y:S01]  /*3510*/  FADD.FTZ R25, R165, R6 ;  /* 0x00000006a5197221 */ /* 0x000fe20000010000 */
[----:B------:R-:W-:Y:S02]  /*3520*/  F2FP.BF16.F32.PACK_AB R172, R172, R27 ;  /* 0x0000001bacac723e */ /* 0x000fe400000010ff */
[C---:B------:R-:W-:Y:S01]  /*3530*/  F2FP.BF16.F32.PACK_AB R165, R26.reuse, R165 ;  /* 0x000000a51aa5723e */ /* 0x040fe200000010ff */
[----:B------:R-:W-:Y:S02]  /*3540*/  FADD.FTZ R6, R26, R25 ;  /* 0x000000191a067221 */ /* 0x000fe40000010000 */
[----:B------:R-:W2:Y:S01]  /*3550*/  MUFU.EX2 R35, R35 ;  /* 0x0000002300237308 */ /* 0x000ea20000000800 */
[----:B0-----:R-:W-:Y:S01]  /*3560*/  FADD.FTZ R3, R31, R42 ;  /* 0x0000002a1f037221 */ /* 0x001fe20000010000 */
[----:B------:R-:W-:Y:S01]  /*3570*/  FADD.FTZ R11, R167, R6 ;  /* 0x00000006a70b7221 */ /* 0x000fe20000010000 */
[----:B------:R-:W-:-:S03]  /*3580*/  F2FP.BF16.F32.PACK_AB R167, R28, R167 ;  /* 0x000000a71ca7723e */ /* 0x000fc600000010ff */
[----:B------:R-:W-:Y:S02]  /*3590*/  FADD.FTZ R6, R28, R11 ;  /* 0x0000000b1c067221 */ /* 0x000fe40000010000 */
[----:B------:R-:W0:Y:S01]  /*35a0*/  MUFU.EX2 R168, R49 ;  /* 0x0000003100a87308 */ /* 0x000e220000000800 */
[C---:B-1----:R-:W-:Y:S01]  /*35b0*/  FADD.FTZ R42, R174.reuse, R3 ;  /* 0x00000003ae2a7221 */ /* 0x042fe20000010000 */
[----:B------:R-:W-:Y:S01]  /*35c0*/  FADD.FTZ R11, R161, R6 ;  /* 0x00000006a10b7221 */ /* 0x000fe20000010000 */
[----:B------:R-:W-:Y:S02]  /*35d0*/  F2FP.BF16.F32.PACK_AB R174, R174, R31 ;  /* 0x0000001faeae723e */ /* 0x000fe400000010ff */
[C---:B------:R-:W-:Y:S01]  /*35e0*/  F2FP.BF16.F32.PACK_AB R161, R30.reuse, R161 ;  /* 0x000000a11ea1723e */ /* 0x040fe200000010ff */
[----:B------:R-:W-:Y:S02]  /*35f0*/  FADD.FTZ R6, R30, R11 ;  /* 0x0000000b1e067221 */ /* 0x000fe40000010000 */
[----:B------:R-:W1:Y:S01]  /*3600*/  MUFU.EX2 R39, R39 ;  /* 0x0000002700277308 */ /* 0x000e620000000800 */
[----:B--2---:R-:W-:Y:S01]  /*3610*/  FADD.FTZ R3, R35, R42 ;  /* 0x0000002a23037221 */ /* 0x004fe20000010000 */
[----:B------:R-:W-:Y:S01]  /*3620*/  FADD.FTZ R11, R163, R6 ;  /* 0x00000006a30b7221 */ /* 0x000fe20000010000 */
[----:B------:R-:W-:-:S03]  /*3630*/  F2FP.BF16.F32.PACK_AB R163, R32, R163 ;  /* 0x000000a320a3723e */ /* 0x000fc600000010ff */
[----:B------:R-:W-:Y:S02]  /*3640*/  FADD.FTZ R6, R32, R11 ;  /* 0x0000000b20067221 */ /* 0x000fe40000010000 */
[----:B------:R-:W2:Y:S01]  /*3650*/  MUFU.EX2 R170, R53 ;  /* 0x0000003500aa7308 */ /* 0x000ea20000000800 */
[C---:B0-----:R-:W-:Y:S01]  /*3660*/  FADD.FTZ R4, R168.reuse, R3 ;  /* 0x00000003a8047221 */ /* 0x041fe20000010000 */
[----:B------:R-:W-:Y:S01]  /*3670*/  FADD.FTZ R11, R153, R6 ;  /* 0x00000006990b7221 */ /* 0x000fe20000010000 */
[----:B------:R-:W-:-:S05]  /*3680*/  F2FP.BF16.F32.PACK_AB R168, R168, R35 ;  /* 0x00000023a8a8723e */ /* 0x000fca00000010ff */
        /* <DEDUP_REMOVED lines=47> */
[----:B------:R-:W-:Y:S01]  /*3980*/  MUFU.EX2 R159, R159 ;  /* 0x0000009f009f7308 */ /* 0x000fe20000000800 */
[C---:B--2---:R-:W-:Y:S01]  /*3990*/  FADD.FTZ R8, R38.reuse, R11 ;  /* 0x0000000b26087221 */ /* 0x044fe20000010000 */
[----:B------:R-:W-:-:S06]  /*39a0*/  F2FP.BF16.F32.PACK_AB R157, R38, R157 ;  /* 0x0000009d269d723e */ /* 0x000fcc00000010ff */
[----:B------:R-:W1:Y:S01]  /*39b0*/  MUFU.EX2 R71, R71 ;  /* 0x0000004700477308 */ /* 0x000e620000000800 */
[C---:B0-----:R-:W-:Y:S01]  /*39c0*/  FADD.FTZ R4, R156.reuse, R3 ;  /* 0x000000039c047221 */ /* 0x041fe20000010000 */
[----:B------:R-:W-:-:S06]  /*39d0*/  F2FP.BF16.F32.PACK_AB R156, R156, R67 ;  /* 0x000000439c9c723e */ /* 0x000fcc00000010ff */
[----:B------:R-:W0:Y:S08]  /*39e0*/  MUFU.EX2 R40, R40 ;  /* 0x0000002800287308 */ /* 0x000e300000000800 */
[----:B------:R2:W3:Y:S01]  /*39f0*/  MUFU.EX2 R6, R9 ;  /* 0x0000000900067308 */ /* 0x0004e20000000800 */
[----:B-1----:R-:W-:Y:S01]  /*3a00*/  FADD.FTZ R3, R71, R4 ;  /* 0x0000000447037221 */ /* 0x002fe20000010000 */
[----:B--2---:R-:W-:-:S03]  /*3a10*/  FADD.FTZ R9, R159, R8 ;  /* 0x000000089f097221 */ /* 0x004fc60000010000 */
[C---:B0-----:R-:W-:Y:S01]  /*3a20*/  FADD.FTZ R3, R40.reuse, R3 ;  /* 0x0000000328037221 */ /* 0x041fe20000010000 */
[----:B------:R-:W-:Y:S01]  /*3a30*/  F2FP.BF16.F32.PACK_AB R158, R40, R71 ;  /* 0x00000047289e723e */ /* 0x000fe200000010ff */
[C---:B---3--:R-:W-:Y:S01]  /*3a40*/  FADD.FTZ R4, R6.reuse, R9 ;  /* 0x0000000906047221 */ /* 0x048fe20000010000 */
[----:B------:R-:W-:Y:S01]  /*3a50*/  F2FP.BF16.F32.PACK_AB R159, R6, R159 ;  /* 0x0000009f069f723e */ /* 0x000fe200000010ff */
[----:B------:R-:W-:Y:S06]  /*3a60*/  @!P1 BRA `(.L_x_2361) ;  /* 0x0000002800809947 */ /* 0x000fec0003800000 */
[----:B------:R-:W-:Y:S01]  /*3a70*/  IMAD.MOV.U32 R8, RZ, RZ, R7 ;  /* 0x000000ffff087224 */ /* 0x000fe200078e0007 */
[----:B------:R-:W-:Y:S01]  /*3a80*/  UMOV UR56, UR44 ;  /* 0x0000002c00387c82 */ /* 0x000fe20008000000 */
[----:B------:R-:W-:Y:S01]  /*3a90*/  IMAD.MOV.U32 R6, RZ, RZ, R5 ;  /* 0x000000ffff067224 */ /* 0x000fe200078e0005 */
[----:B------:R-:W-:Y:S01]  /*3aa0*/  UMOV UR54, UR43 ;  /* 0x0000002b00367c82 */ /* 0x000fe20008000000 */
[----:B------:R-:W-:Y:S01]  /*3ab0*/  IMAD.MOV.U32 R151, RZ, RZ, RZ ;  /* 0x000000ffff977224 */ /* 0x000fe200078e00ff */
[----:B------:R-:W-:-:S06]  /*3ac0*/  ULDC UR52, c[0x0][0x288] ;  /* 0x0000a20000347ab9 */ /* 0x000fcc0000000800 */
.L_x_2372:
[----:B------:R-:W-:Y:S01]  /*3ad0*/  ISETP.NE.AND P2, PT, RZ, UR40, PT ;  /* 0x00000028ff007c0c */ /* 0x000fe2000bf45270 */
[----:B------:R-:W-:-:S04]  /*3ae0*/  UISETP.NE.AND UP0, UPT, UR54, 0x1, UPT ;  /* 0x000000013600788c */ /* 0x000fc8000bf05270 */
[----:B------:R-:W-:-:S04]  /*3af0*/  USEL UR44, URZ, 0x1, UP0 ;  /* 0x000000013f2c7887 */ /* 0x000fc80008000000 */
[----:B------:R-:W-:-:S04]  /*3b00*/  ULOP3.LUT UR44, UR56, UR44, URZ, 0x3c, !UPT ;  /* 0x0000002c382c7292 */ /* 0x000fc8000f8e3c3f */
[----:B------:R-:W-:Y:S08]  /*3b10*/  @P2 BRA `(.L_x_2362) ;  /* 0x0000000000382947 */ /* 0x000ff00003800000 */
[----:B------:R-:W-:Y:S05]  /*3b20*/  @!P0 BRA `(.L_x_2363) ;  /* 0x0000000000048947 */ /* 0x000fea0003800000 */
[----:B------:R-:W-:Y:S01]  /*3b30*/  BPT.TRAP 0x1 ;  /* 0x000000040000795c */ /* 0x000fe20000300000 */
.L_x_2363:
        /* <DEDUP_REMOVED lines=9> */
.L_x_2364:
[----:B-1----:R-:W-:Y:S05]  /*3bd0*/  @P1 BRA `(.L_x_2362) ;  /* 0x0000000000081947 */ /* 0x002fea0003800000 */
[----:B------:R-:W1:Y:S02]  /*3be0*/  SYNCS.PHASECHK.TRANS64.TRYWAIT P1, [UR6+0x28830], R0 ;  /* 0x02883000ff0075a7 */ /* 0x000e640008020146 */
[----:B-1----:R-:W-:Y:S05]  /*3bf0*/  @!P1 BRA `(.L_x_2365) ;  /* 0x000000b000b09947 */ /* 0x002fea0003800000 */
.L_x_2362:
        /* <DEDUP_REMOVED lines=48> */
.L_x_2367:
[----:B------:R-:W-:Y:S01]  /*3f00*/  ULEA UR6, UR54, UR41, 0x3 ;  /* 0x0000002936067291 */ /* 0x000fe2000f8e183f */
[----:B------:R-:W-:-:S05]  /*3f10*/  IMAD.U32 R0, RZ, RZ, UR56 ;  /* 0x00000038ff007e24 */ /* 0x000fca000f8e00ff */
[----:B------:R-:W-:-:S04]  /*3f20*/  SHF.L.U32 R0, R0, 0x1f, RZ ;  /* 0x0000001f00007819 */ /* 0x000fc800000006ff */
[----:B------:R0:W1:Y:S01]  /*3f30*/  SYNCS.PHASECHK.TRANS64.TRYWAIT P1, [UR6+0x28850], R0 ;  /* 0x02885000ff0075a7 */ /* 0x0000620008020146 */
[----:B------:R-:W-:Y:S05]  /*3f40*/  @!P0 BRA `(.L_x_2368) ;  /* 0x0000000000048947 */ /* 0x000fea0003800000 */
[----:B------:R-:W-:Y:S01]  /*3f50*/  BPT.TRAP 0x1 ;  /* 0x000000040000795c */ /* 0x000fe20000300000 */
.L_x_2368:
[----:B-1----:R-:W-:Y:S05]  /*3f60*/  @P1 BRA `(.L_x_2366) ;  /* 0x0000000000081947 */ /* 0x002fea0003800000 */
[----:B------:R-:W1:Y:S02]  /*3f70*/  SYNCS.PHASECHK.TRANS64.TRYWAIT P1, [UR6+0x28850], R0 ;  /* 0x02885000ff0075a7 */ /* 0x000e640008020146 */
[----:B-1----:R-:W-:Y:S05]  /*3f80*/  @!P1 BRA `(.L_x_2369) ;  /* 0x000000ac00e49947 */ /* 0x002fea0003800000 */
.L_x_2366:
        /* <DEDUP_REMOVED lines=49> */
.L_x_2370:
[----:B------:R-:W-:Y:S01]  /*42a0*/  UISETP.NE.AND UP0, UPT, UR49, URZ, UPT ;  /* 0x0000003f3100728c */ /* 0x000fe2000bf05270 */
[----:B------:R-:W-:Y:S01]  /*42b0*/  VIADD R11, R17, UR37 ;  /* 0x00000025110b7c36 */ /* 0x000fe20008000000 */
[----:B------:R-:W1:Y:S04]  /*42c0*/  LDC R7, c[0x0][0x2f0] ;  /* 0x0000bc00ff077b82 */ /* 0x000e680000000800 */
[----:B------:R-:W-:Y:S02]  /*42d0*/  PLOP3.LUT P1, PT, PT, PT, UP0, 0x80, 0x0 ;  /* 0x000000000000781c */ /* 0x000fe40003f2f008 */
[----:B------:R-:W-:-:S03]  /*42e0*/  PLOP3.LUT P2, PT, PT, PT, UP0, 0x80, 0x0 ;  /* 0x000000000000781c */ /* 0x000fc60003f4f008 */
[----:B------:R-:W-:-:S08]  /*42f0*/  @UP0 ULDC UR6, c[0x0][0x44c] ;  /* 0x0001130000060ab9 */ /* 0x000fd00000000800 */
[----:B0-----:R-:W-:Y:S01]  /*4300*/  @P1 IMAD.HI.U32 R0, R11, UR6, RZ ;  /* 0x000000060b001c27 */ /* 0x001fe2000f8e00ff */
[----:B------:R-:W-:-:S04]  /*4310*/  @UP0 ULDC UR6, c[0x0][0x450] ;  /* 0x0001140000060ab9 */ /* 0x000fc80000000800 */
[----:B------:R-:W-:Y:S01]  /*4320*/  @P2 SHF.R.U32.HI R11, RZ, UR6, R0 ;  /* 0x00000006ff0b2c19 */ /* 0x000fe20008011600 */
[----:B------:R-:W-:Y:S02]  /*4330*/  UMOV UR6, 0xffffff80 ;  /* 0xffffff8000067882 */ /* 0x000fe40000000000 */
[----:B------:R-:W-:Y:S02]  /*4340*/  UIMAD UR6, UR55, UR6, 0x1 ;  /* 0x00000001370674a4 */ /* 0x000fe4000f8e0206 */
[----:B------:R-:W0:Y:S04]  /*4350*/  SHFL.IDX PT, R5, R11, RZ, 0x1c1f ;  /* 0x001c1fff0b057589 */ /* 0x000e2800000e0000 */
[----:B------:R-:W-:Y:S01]  /*4360*/  IMAD.U32 R9, RZ, RZ, UR6 ;  /* 0x00000006ff097e24 */ /* 0x000fe2000f8e00ff */
[----:B------:R-:W2:Y:S01]  /*4370*/  SHFL.IDX PT, R11, R11, 0x1, 0x1c1f ;  /* 0x003c1f000b0b7f89 */ /* 0x000ea200000e0000 */
[----:B------:R-:W-:-:S02]  /*4380*/  ULEA UR6, UR43, UR41, 0x3 ;  /* 0x000000292b067291 */ /* 0x000fc4000f8e183f */
[----:B------:R-:W-:Y:S02]  /*4390*/  IMAD R0, R16, -0x2, R9 ;  /* 0xfffffffe10007824 */ /* 0x000fe400078e0209 */
[----:B------:R-:W-:Y:S02]  /*43a0*/  UIADD3 UR6, UR6, 0x28840, URZ ;  /* 0x0002884006067890 */ /* 0x000fe4000fffe03f */
[----:B-1----:R-:W-:Y:S02]  /*43b0*/  IMAD R12, R7, UR48, R0 ;  /* 0x00000030070c7c24 */ /* 0x002fe4000f8e0200 */
[----:B------:R-:W-:-:S09]  /*43c0*/  UPRMT UR6, UR39, 0x654, UR6 ;  /* 0x0000065427067896 */ /* 0x000fd20008000006 */
[----:B------:R-:W-:Y:S01]  /*43d0*/  SYNCS.ARRIVE.TRANS64.RED.A1T0 RZ, [UR6], RZ ;  /* 0x000000ffffff79a7 */ /* 0x000fe20008100406 */
[----:B0-----:R-:W-:-:S04]  /*43e0*/  IADD3 R5, R5, -UR52, R12 ;  /* 0x8000003405057c10 */ /* 0x001fc8000fffe00c */
[C---:B------:R-:W-:Y:S02]  /*43f0*/  ISETP.GT.AND P1, PT, R5.reuse, RZ, PT ;  /* 0x000000ff0500720c */ /* 0x040fe40003f24270 */
[C---:B------:R-:W-:Y:S02]  /*4400*/  ISETP.GT.AND P2, PT, R5.reuse, 0x1, PT ;  /* 0x000000010500780c */ /* 0x040fe40003f44270 */
[----:B------:R-:W-:Y:S02]  /*4410*/  FSEL R9, R24, -INF , P1 ;  /* 0xff80000018097808 */ /* 0x000fe40000800000 */
        /* <DEDUP_REMOVED lines=90> */
[----:B------:R-:W-:Y:S02]  /*49c0*/  FSEL R85, R85, -INF , P2 ;  /* 0xff80000055557808 */ /* 0x000fe40001000000 */
[----:B------:R-:W-:Y:S02]  /*49d0*/  FMNMX.FTZ R0, R41, R0, !PT ;  /* 0x0000000029007209 */ /* 0x000fe40007810000 */
[----:B--2---:R-:W-:-:S02]  /*49e0*/  IADD3 R12, R11, -UR52, R12 ;  /* 0x800000340b0c7c10 */ /* 0x004fc4000fffe00c */
[----:B------:R-:W-:Y:S02]  /*49f0*/  FMNMX.FTZ R14, R85, R0, !PT ;  /* 0x00000000550e7209 */ /* 0x000fe40007810000 */
[----:B------:R-:W0:Y:S01]  /*4a00*/  LDC R0, c[0x0][0x988] ;  /* 0x00026200ff007b82 */ /* 0x000e220000000800 */
[C---:B------:R-:W-:Y:S02]  /*4a10*/  ISETP.GT.AND P2, PT, R12.reuse, RZ, PT ;  /* 0x000000ff0c00720c */ /* 0x040fe40003f44270 */
[----:B------:R-:W1:Y:S01]  /*4a20*/  SHFL.BFLY PT, R5, R14, 0x2, 0x1f ;  /* 0x0c401f000e057f89 */ /* 0x000e6200000e0000 */
[----:B------:R-:W-:-:S04]  /*4a30*/  ISETP.GT.AND P3, PT, R12, 0x1, PT ;  /* 0x000000010c00780c */ /* 0x000fc80003f64270 */
[----:B------:R-:W-:Y:S02]  /*4a40*/  FSEL R27, R27, -INF , P3 ;  /* 0xff8000001b1b7808 */ /* 0x000fe40001800000 */
[----:B------:R-:W-:Y:S02]  /*4a50*/  ISETP.GT.AND P3, PT, R12, 0x9, PT ;  /* 0x000000090c00780c */ /* 0x000fe40003f64270 */
[----:B-1----:R-:W-:-:S05]  /*4a60*/  FMNMX.FTZ R20, R14, R5, !PT ;  /* 0x000000050e147209 */ /* 0x002fca0007810000 */
[----:B------:R-:W1:Y:S02]  /*4a70*/  SHFL.BFLY PT, R5, R20, 0x1, 0x1f ;  /* 0x0c201f0014057f89 */ /* 0x000e6400000e0000 */
[----:B-1----:R-:W-:-:S04]  /*4a80*/  FMNMX.FTZ R5, R20, R5, !PT ;  /* 0x0000000514057209 */ /* 0x002fc80007810000 */
[C---:B------:R-:W-:Y:S01]  /*4a90*/  FSETP.NEU.FTZ.AND P1, PT, R5.reuse, -INF , PT ;  /* 0xff8000000500780b */ /* 0x040fe20003f3d000 */
[----:B0-----:R-:W-:-:S05]  /*4aa0*/  FMUL.FTZ R10, R5, R0 ;  /* 0x00000000050a7220 */ /* 0x001fca0000410000 */
[----:B------:R-:W-:-:S05]  /*4ab0*/  FSEL R10, R10, RZ, P1 ;  /* 0x000000ff0a0a7208 */ /* 0x000fca0000800000 */
[-CC-:B------:R-:W-:Y:S01]  /*4ac0*/  FFMA.FTZ R180, R157, R0.reuse, -R10.reuse ;  /* 0x000000009db47223 */ /* 0x180fe2000001080a */
[----:B------:R-:W-:Y:S01]  /*4ad0*/  FSEL R157, R26, -INF , P2 ;  /* 0xff8000001a9d7808 */ /* 0x000fe20001000000 */
[-CC-:B------:R-:W-:Y:S01]  /*4ae0*/  FFMA.FTZ R182, R159, R0.reuse, -R10.reuse ;  /* 0x000000009fb67223 */ /* 0x180fe2000001080a */
[----:B------:R-:W-:Y:S01]  /*4af0*/  ISETP.GT.AND P2, PT, R12, 0x8, PT ;  /* 0x000000080c00780c */ /* 0x000fe20003f44270 */
[--C-:B------:R-:W-:Y:S01]  /*4b00*/  FFMA.FTZ R11, R163, R0, -R10.reuse ;  /* 0x00000000a30b7223 */ /* 0x100fe2000001080a */
[----:B------:R-:W-:Y:S01]  /*4b10*/  FMNMX.FTZ R14, R157, R8, !PT ;  /* 0x000000089d0e7209 */ /* 0x000fe20007810000 */
[-CC-:B------:R-:W-:Y:S01]  /*4b20*/  FFMA.FTZ R176, R171, R0.reuse, -R10.reuse ;  /* 0x00000000abb07223 */ /* 0x180fe2000001080a */
[----:B------:R-:W-:Y:S01]  /*4b30*/  FSEL R159, R30, -INF , P2 ;  /* 0xff8000001e9f7808 */ /* 0x000fe20001000000 */
[--C-:B------:R-:W-:Y:S01]  /*4b40*/  FFMA.FTZ R178, R177, R0, -R10.reuse ;  /* 0x00000000b1b27223 */ /* 0x100fe2000001080a */
[----:B------:R-:W-:Y:S01]  /*4b50*/  FMNMX.FTZ R14, R27, R14, !PT ;  /* 0x0000000e1b0e7209 */ /* 0x000fe20007810000 */
[-CC-:B------:R-:W-:Y:S01]  /*4b60*/  FFMA.FTZ R172, R173, R0.reuse, -R10.reuse ;  /* 0x00000000adac7223 */ /* 0x180fe2000001080a */
[C---:B------:R-:W-:Y:S01]  /*4b70*/  ISETP.GT.AND P2, PT, R12.reuse, 0x10, PT ;  /* 0x000000100c00780c */ /* 0x040fe20003f44270 */
[-CC-:B------:R-:W-:Y:S01]  /*4b80*/  FFMA.FTZ R174, R165, R0.reuse, -R10.reuse ;  /* 0x00000000a5ae7223 */ /* 0x180fe2000001080a */
[----:B------:R-:W-:Y:S01]  /*4b90*/  FSEL R163, R31, -INF , P3 ;  /* 0xff8000001fa37808 */ /* 0x000fe20001800000 */
[--C-:B------:R-:W-:Y:S01]  /*4ba0*/  FFMA.FTZ R31, R169, R0, -R10.reuse ;  /* 0x00000000a91f7223 */ /* 0x100fe2000001080a */
[----:B------:R-:W-:Y:S01]  /*4bb0*/  FMNMX.FTZ R14, R159, R14, !PT ;  /* 0x0000000e9f0e7209 */ /* 0x000fe20007810000 */
[-CC-:B------:R-:W-:Y:S01]  /*4bc0*/  FFMA.FTZ R168, R155, R0.reuse, -R10.reuse ;  /* 0x000000009ba87223 */ /* 0x180fe2000001080a */
[----:B------:R-:W-:Y:S01]  /*4bd0*/  ISETP.GT.AND P3, PT, R12, 0x11, PT ;  /* 0x000000110c00780c */ /* 0x000fe20003f64270 */
        /* <DEDUP_REMOVED lines=41> */
[----:B------:R-:W-:Y:S01]  /*4e70*/  ISETP.GT.AND P2, PT, R12, 0x30, PT ;  /* 0x000000300c00780c */ /* 0x000fe20003f44270 */
[----:B------:R-:W-:Y:S01]  /*4e80*/  FFMA.FTZ R41, R85, R0, -R10 ;  /* 0x0000000055297223 */ /* 0x000fe2000001080a */
[----:B------:R-:W-:Y:S01]  /*4e90*/  FSEL R47, R47, -INF , P3 ;  /* 0xff8000002f2f7808 */ /* 0x000fe20001800000 */
[----:B------:R-:W-:Y:S01]  /*4ea0*/  MUFU.EX2 R9, R9 ;  /* 0x0000000900097308 */ /* 0x000fe20000000800 */
[----:B------:R-:W-:-:S02]  /*4eb0*/  FMNMX.FTZ R14, R179, R14, !PT ;  /* 0x0000000eb30e7209 */ /* 0x000fc40007810000 */
[----:B------:R-:W-:Y:S02]  /*4ec0*/  ISETP.GT.AND P3, PT, R12, 0x31, PT ;  /* 0x000000310c00780c */ /* 0x000fe40003f64270 */
[----:B------:R-:W-:Y:S02]  /*4ed0*/  FSEL R181, R50, -INF , P2 ;  /* 0xff80000032b57808 */ /* 0x000fe40001000000 */
[----:B------:R-:W-:Y:S01]  /*4ee0*/  FMNMX.FTZ R14, R47, R14, !PT ;  /* 0x0000000e2f0e7209 */ /* 0x000fe20007810000 */
[----:B------:R-:W-:Y:S01]  /*4ef0*/  MUFU.EX2 R180, R180 ;  /* 0x000000b400b47308 */ /* 0x000fe20000000800 */
[----:B------:R-:W-:Y:S02]  /*4f00*/  ISETP.GT.AND P2, PT, R12, 0x38, PT ;  /* 0x000000380c00780c */ /* 0x000fe40003f44270 */
[----:B------:R-:W-:Y:S01]  /*4f10*/  FSEL R173, R51, -INF , P3 ;  /* 0xff80000033ad7808 */ /* 0x000fe20001800000 */
[----:B------:R-:W-:Y:S01]  /*4f20*/  FFMA.FTZ R51, R153, R0, -R10 ;  /* 0x0000000099337223 */ /* 0x000fe2000001080a */
[----:B------:R-:W-:-:S02]  /*4f30*/  FMNMX.FTZ R14, R181, R14, !PT ;  /* 0x0000000eb50e7209 */ /* 0x000fc40007810000 */
[----:B------:R-:W-:Y:S01]  /*4f40*/  ISETP.GT.AND P3, PT, R12, 0x39, PT ;  /* 0x000000390c00780c */ /* 0x000fe20003f64270 */
[----:B------:R-:W-:Y:S01]  /*4f50*/  MUFU.EX2 R182, R182 ;  /* 0x000000b600b67308 */ /* 0x000fe20000000800 */
[----:B------:R-:W-:Y:S02]  /*4f60*/  FSEL R183, R54, -INF , P2 ;  /* 0xff80000036b77808 */ /* 0x000fe40001000000 */
[----:B------:R-:W-:Y:S02]  /*4f70*/  FMNMX.FTZ R14, R173, R14, !PT ;  /* 0x0000000ead0e7209 */ /* 0x000fe40007810000 */
[----:B------:R-:W-:Y:S02]  /*4f80*/  ISETP.GT.AND P2, PT, R12, 0x40, PT ;  /* 0x000000400c00780c */ /* 0x000fe40003f44270 */
        /* <DEDUP_REMOVED lines=8> */
[----:B------:R-:W-:Y:S02]  /*5010*/  FSEL R59, R59, -INF , P3 ;  /* 0xff8000003b3b7808 */ /* 0x000fe40001800000 */
        /* <DEDUP_REMOVED lines=50> */
[----:B------:R-:W-:Y:S02]  /*5340*/  FSEL R87, R87, -INF , P3 ;  /* 0xff80000057577808 */ /* 0x000fe40001800000 */
[----:B------:R-:W-:Y:S01]  /*5350*/  FMNMX.FTZ R14, R193, R14, !PT ;  /* 0x0000000ec10e7209 */ /* 0x000fe20007810000 */
[----:B------:R-:W-:Y:S01]  /*5360*/  MUFU.EX2 R49, R49 ;  /* 0x0000003100317308 */ /* 0x000fe20000000800 */
[----:B------:R-:W-:-:S02]  /*5370*/  FSEL R69, R5, RZ, P1 ;  /* 0x000000ff05457208 */ /* 0x000fc40000800000 */
[----:B------:R-:W-:-:S03]  /*5380*/  FMNMX.FTZ R14, R87, R14, !PT ;  /* 0x0000000e570e7209 */ /* 0x000fc60007810000 */
[----:B------:R-:W-:Y:S02]  /*5390*/  FADD.FTZ R69, -R69, R6 ;  /* 0x0000000645457221 */ /* 0x000fe40000010100 */
[----:B------:R-:W0:Y:S01]  /*53a0*/  SHFL.BFLY PT, R61, R14, 0x2, 0x1f ;  /* 0x0c401f000e3d7f89 */ /* 0x000e2200000e0000 */
[----:B------:R-:W-:Y:S01]  /*53b0*/  MUFU.EX2 R164, R164 ;  /* 0x000000a400a47308 */ /* 0x000fe20000000800 */
[----:B------:R-:W-:-:S07]  /*53c0*/  FMUL.FTZ R6, R69, R0 ;  /* 0x0000000045067220 */ /* 0x000fce0000410000 */
[----:B------:R-:W1:Y:S08]  /*53d0*/  MUFU.EX2 R6, R6 ;  /* 0x0000000600067308 */ /* 0x000e700000000800 */
[----:B------:R-:W-:Y:S01]  /*53e0*/  MUFU.EX2 R45, R45 ;  /* 0x0000002d002d7308 */ /* 0x000fe20000000800 */
[----:B0-----:R-:W-:-:S07]  /*53f0*/  FMNMX.FTZ R61, R14, R61, !PT ;  /* 0x0000003d0e3d7209 */ /* 0x001fce0007810000 */
[----:B------:R-:W-:Y:S01]  /*5400*/  MUFU.EX2 R166, R166 ;  /* 0x000000a600a67308 */ /* 0x000fe20000000800 */
[----:B-1----:R-:W-:Y:S01]  /*5410*/  FFMA.FTZ R3, R6, R3, R9 ;  /* 0x0000000306037223 */ /* 0x002fe20000010009 */
[----:B------:R-:W0:Y:S03]  /*5420*/  SHFL.BFLY PT, R12, R61, 0x1, 0x1f ;  /* 0x0c201f003d0c7f89 */ /* 0x000e2600000e0000 */
[----:B------:R-:W-:-:S03]  /*5430*/  FADD.FTZ R3, R180, R3 ;  /* 0x00000003b4037221 */ /* 0x000fc60000010000 */
[----:B------:R-:W-:Y:S08]  /*5440*/  MUFU.EX2 R25, R25 ;  /* 0x0000001900197308 */ /* 0x000ff00000000800 */
[----:B------:R-:W-:Y:S08]  /*5450*/  MUFU.EX2 R160, R160 ;  /* 0x000000a000a07308 */ /* 0x000ff00000000800 */
[----:B------:R-:W-:Y:S01]  /*5460*/  MUFU.EX2 R57, R57 ;  /* 0x0000003900397308 */ /* 0x000fe20000000800 */
[----:B0-----:R-:W-:-:S04]  /*5470*/  FMNMX.FTZ R7, R61, R12, !PT ;  /* 0x0000000c3d077209 */ /* 0x001fc80007810000 */
[C---:B------:R-:W-:Y:S01]  /*5480*/  FSETP.NEU.FTZ.AND P2, PT, R7.reuse, -INF , PT ;  /* 0xff8000000700780b */ /* 0x040fe20003f5d000 */
[C---:B------:R-:W-:Y:S02]  /*5490*/  FMUL.FTZ R12, R7.reuse, R0 ;  /* 0x00000000070c7220 */ /* 0x040fe40000410000 */
[----:B------:R-:W-:Y:S01]  /*54a0*/  MUFU.EX2 R162, R162 ;  /* 0x000000a200a27308 */ /* 0x000fe20000000800 */
[----:B------:R-:W-:Y:S02]  /*54b0*/  FSEL R73, R7, RZ, P2 ;  /* 0x000000ff07497208 */ /* 0x000fe40001000000 */
[----:B------:R-:W-:-:S03]  /*54c0*/  FSEL R10, R12, RZ, P2 ;  /* 0x000000ff0c0a7208 */ /* 0x000fc60001000000 */
[----:B------:R-:W-:Y:S02]  /*54d0*/  FADD.FTZ R73, -R73, R8 ;  /* 0x0000000849497221 */ /* 0x000fe40000010100 */
[----:B------:R-:W-:Y:S01]  /*54e0*/  MUFU.EX2 R21, R21 ;  /* 0x0000001500157308 */ /* 0x000fe20000000800 */
[-CC-:B------:R-:W-:Y:S01]  /*54f0*/  FFMA.FTZ R61, R157, R0.reuse, -R10.reuse ;  /* 0x000000009d3d7223 */ /* 0x180fe2000001080a */
[-CC-:B------:R-:W-:Y:S01]  /*5500*/  FFMA.FTZ R12, R27, R0.reuse, -R10.reuse ;  /* 0x000000001b0c7223 */ /* 0x180fe2000001080a */
[-C--:B------:R-:W-:Y:S01]  /*5510*/  FMUL.FTZ R8, R73, R0.reuse ;  /* 0x0000000049087220 */ /* 0x080fe20000410000 */
        /* <DEDUP_REMOVED lines=27> */
[--C-:B------:R-:W-:Y:S01]  /*56d0*/  FFMA.FTZ R53, R53, R0, -R10.reuse ;  /* 0x0000000035357223 */ /* 0x100fe2000001080a */
[----:B------:R-:W2:Y:S01]  /*56e0*/  MUFU.EX2 R14, R14 ;  /* 0x0000000e000e7308 */ /* 0x000ea20000000800 */
[----:B0-----:R-:W-:Y:S01]  /*56f0*/  FFMA.FTZ R59, R8, R4, R61 ;  /* 0x00000004083b7223 */ /* 0x001fe2000001003d */
[----:B------:R-:W-:Y:S01]  /*5700*/  FADD.FTZ R4, R182, R3 ;  /* 0x00000003b6047221 */ /* 0x000fe20000010000 */
[-CC-:B------:R-:W-:Y:S01]  /*5710*/  FFMA.FTZ R83, R83, R0.reuse, -R10.reuse ;  /* 0x0000000053537223 */ /* 0x180fe2000001080a */
[----:B------:R-:W-:-:S02]  /*5720*/  FFMA.FTZ R193, R193, R0, -R10 ;  /* 0x00000000c1c17223 */ /* 0x000fc4000001080a */
[----:B------:R-:W-:Y:S02]  /*5730*/  FADD.FTZ R3, R11, R4 ;  /* 0x000000040b037221 */ /* 0x000fe40000010000 */
[----:B------:R-:W0:Y:S01]  /*5740*/  MUFU.EX2 R27, R27 ;  /* 0x0000001b001b7308 */ /* 0x000e220000000800 */
[----:B-1----:R-:W-:Y:S01]  /*5750*/  FADD.FTZ R59, R12, R59 ;  /* 0x0000003b0c3b7221 */ /* 0x002fe20000010000 */
[----:B------:R-:W-:-:S04]  /*5760*/  FADD.FTZ R4, R176, R3 ;  /* 0x00000003b0047221 */ /* 0x000fc80000010000 */
        /* <DEDUP_REMOVED lines=20> */
[----:B--2---:R-:W-:Y:S01]  /*58b0*/  FADD.FTZ R40, R26, R59 ;  /* 0x0000003b1a287221 */ /* 0x004fe20000010000 */
[----:B------:R-:W-:-:S06]  /*58c0*/  FADD.FTZ R59, R43, R42 ;  /* 0x0000002a2b3b7221 */ /* 0x000fcc0000010000 */
[----:B------:R-:W2:Y:S01]  /*58d0*/  MUFU.EX2 R28, R28 ;  /* 0x0000001c001c7308 */ /* 0x000ea20000000800 */
[----:B0-----:R-:W-:Y:S01]  /*58e0*/  FADD.FTZ R4, R65, R40 ;  /* 0x0000002841047221 */ /* 0x001fe20000010000 */
[-CC-:B------:R-:W-:Y:S01]  /*58f0*/  FFMA.FTZ R40, R71, R0.reuse, -R10.reuse ;  /* 0x0000000047287223 */ /* 0x180fe2000001080a */
[----:B------:R-:W-:-:S05]  /*5900*/  FFMA.FTZ R10, R87, R0, -R10 ;  /* 0x00000000570a7223 */ /* 0x000fca000001080a */
        /* <DEDUP_REMOVED lines=40> */
[----:B------:R-:W-:Y:S01]  /*5b90*/  MUFU.EX2 R29, R29 ;  /* 0x0000001d001d7308 */ /* 0x000fe20000000800 */
[----:B0-----:R-:W-:-:S07]  /*5ba0*/  FADD.FTZ R4, R152, R59 ;  /* 0x0000003b98047221 */ /* 0x001fce0000010000 */
[----:B------:R-:W0:Y:S01]  /*5bb0*/  MUFU.EX2 R75, R75 ;  /* 0x0000004b004b7308 */ /* 0x000e220000000800 */
[----:B-1----:R-:W-:-:S07]  /*5bc0*/  FADD.FTZ R3, R44, R3 ;  /* 0x000000032c037221 */ /* 0x002fce0000010000 */
[----:B------:R-:W-:Y:S08]  /*5bd0*/  MUFU.EX2 R154, R154 ;  /* 0x0000009a009a7308 */ /* 0x000ff00000000800 */
[----:B------:R-:W1:Y:S01]  /*5be0*/  MUFU.EX2 R46, R191 ;  /* 0x000000bf002e7308 */ /* 0x000e620000000800 */
[----:B0-----:R-:W-:-:S07]  /*5bf0*/  FADD.FTZ R3, R75, R3 ;  /* 0x000000034b037221 */ /* 0x001fce0000010000 */
[----:B------:R-:W-:Y:S08]  /*5c00*/  MUFU.EX2 R33, R33 ;  /* 0x0000002100217308 */ /* 0x000ff00000000800 */
[----:B------:R-:W0:Y:S01]  /*5c10*/  MUFU.EX2 R79, R79 ;  /* 0x0000004f004f7308 */ /* 0x000e220000000800 */
[----:B-1----:R-:W-:-:S07]  /*5c20*/  FADD.FTZ R3, R46, R3 ;  /* 0x000000032e037221 */ /* 0x002fce0000010000 */
[----:B------:R-:W-:Y:S08]  /*5c30*/  MUFU.EX2 R156, R156 ;  /* 0x0000009c009c7308 */ /* 0x000ff00000000800 */
[----:B------:R1:W2:Y:S01]  /*5c40*/  MUFU.EX2 R48, R53 ;  /* 0x0000003500307308 */ /* 0x0002a20000000800 */
[----:B0-----:R-:W-:-:S07]  /*5c50*/  FADD.FTZ R3, R79, R3 ;  /* 0x000000034f037221 */ /* 0x001fce0000010000 */
[----:B------:R-:W0:Y:S01]  /*5c60*/  MUFU.EX2 R37, R37 ;  /* 0x0000002500257308 */ /* 0x000e220000000800 */
[----:B-1----:R-:W-:-:S04]  /*5c70*/  FADD.FTZ R53, R29, R4 ;  /* 0x000000041d357221 */ /* 0x002fc80000010000 */
[----:B------:R-:W-:-:S03]  /*5c80*/  FADD.FTZ R4, R154, R53 ;  /* 0x000000359a047221 */ /* 0x000fc60000010000 */
[----:B------:R-:W1:Y:S01]  /*5c90*/  MUFU.EX2 R83, R83 ;  /* 0x0000005300537308 */ /* 0x000e620000000800 */
[----:B------:R-:W-:Y:S01]  /*5ca0*/  FADD.FTZ R53, R33, R4 ;  /* 0x0000000421357221 */ /* 0x000fe20000010000 */
[----:B--2---:R-:W-:-:S03]  /*5cb0*/  FADD.FTZ R3, R48, R3 ;  /* 0x0000000330037221 */ /* 0x004fc60000010000 */
[----:B------:R-:W-:-:S03]  /*5cc0*/  FADD.FTZ R4, R156, R53 ;  /* 0x000000359c047221 */ /* 0x000fc60000010000 */
        /* <DEDUP_REMOVED lines=12> */
.L_x_2371:
[----:B------:R-:W-:Y:S01]  /*5d90*/  UISETP.GT.AND UP0, UPT, UR55, UR53, UPT ;  /* 0x000000353700728c */ /* 0x000fe2000bf04270 */
[-C--:B------:R-:W-:Y:S01]  /*5da0*/  FMUL.FTZ R88, R88, R6.reuse ;  /* 0x0000000658587220 */ /* 0x080fe20000410000 */
[----:B------:R-:W-:Y:S01]  /*5db0*/  ULEA UR6, UR54, UR41, 0x3 ;  /* 0x0000002936067291 */ /* 0x000fe2000f8e183f */
[-C--:B------:R-:W-:Y:S01]  /*5dc0*/  FMUL.FTZ R89, R89, R6.reuse ;  /* 0x0000000659597220 */ /* 0x080fe20000410000 */
[----:B------:R-:W-:Y:S01]  /*5dd0*/  UIADD3 UR7, UR55, -0x1, URZ ;  /* 0xffffffff37077890 */ /* 0x000fe2000fffe03f */
[-C--:B------:R-:W-:Y:S01]  /*5de0*/  FMUL.FTZ R92, R92, R6.reuse ;  /* 0x000000065c5c7220 */ /* 0x080fe20000410000 */
[----:B------:R-:W-:Y:S01]  /*5df0*/  UIADD3 UR6, UR6, 0x28860, URZ ;  /* 0x0002886006067890 */ /* 0x000fe2000fffe03f */
[----:B------:R-:W-:Y:S01]  /*5e00*/  PLOP3.LUT P1, PT, PT, PT, UP0, 0x80, 0x0 ;  /* 0x000000000000781c */ /* 0x000fe20003f2f008 */
        /* <DEDUP_REMOVED lines=99> */
[----:B------:R-:W-:Y:S01]  /*6440*/  F2FP.BF16.F32.PACK_AB R159, R159, R50 ;  /* 0x000000329f9f723e */ /* 0x000fe200000010ff */
[----:B------:R-:W-:Y:S06]  /*6450*/  @P1 BRA `(.L_x_2372) ;  /* 0xffffffd4009c1947 */ /* 0x000fec000383ffff */
[----:B------:R-:W-:-:S05]  /*6460*/  UMOV UR55, UR7 ;  /* 0x0000000700377c82 */ /* 0x000fca0008000000 */
.L_x_2361:
[----:B------:R-:W-:-:S13]  /*6470*/  ISETP.LE.AND P1, PT, RZ, UR55, PT ;  /* 0x00000037ff007c0c */ /* 0x000fda000bf23270 */
[----:B------:R-:W-:Y:S05]  /*6480*/  @!P1 BRA `(.L_x_2373) ;  /* 0x0000002000109947 */ /* 0x000fea0003800000 */
[----:B------:R-:W-:Y:S01]  /*6490*/  IMAD.MOV.U32 R8, RZ, RZ, R7 ;  /* 0x000000ffff087224 */ /* 0x000fe200078e0007 */
[----:B------:R-:W-:Y:S01]  /*64a0*/  UMOV UR49, UR44 ;  /* 0x0000002c00317c82 */ /* 0x000fe20008000000 */
[----:B------:R-:W-:Y:S01]  /*64b0*/  IMAD.MOV.U32 R6, RZ, RZ, R5 ;  /* 0x000000ffff067224 */ /* 0x000fe200078e0005 */
[----:B------:R-:W-:-:S06]  /*64c0*/  UMOV UR48, UR43 ;  /* 0x0000002b00307c82 */ /* 0x000fcc0008000000 */
.L_x_2384:
[----:B------:R-:W-:Y:S01]  /*64d0*/  ISETP.NE.AND P2, PT, RZ, UR40, PT ;  /* 0x00000028ff007c0c */ /* 0x000fe2000bf45270 */
[----:B------:R-:W-:-:S04]  /*64e0*/  UISETP.NE.AND UP0, UPT, UR48, 0x1, UPT ;  /* 0x000000013000788c */ /* 0x000fc8000bf05270 */
[----:B------:R-:W-:-:S04]  /*64f0*/  USEL UR44, URZ, 0x1, UP0 ;  /* 0x000000013f2c7887 */ /* 0x000fc80008000000 */
[----:B------:R-:W-:-:S04]  /*6500*/  ULOP3.LUT UR44, UR49, UR44, URZ, 0x3c, !UPT ;  /* 0x0000002c312c7292 */ /* 0x000fc8000f8e3c3f */
[----:B------:R-:W-:Y:S08]  /*6510*/  @P2 BRA `(.L_x_2374) ;  /* 0x0000000000382947 */ /* 0x000ff00003800000 */
[----:B------:R-:W-:Y:S05]  /*6520*/  @!P0 BRA `(.L_x_2375) ;  /* 0x0000000000048947 */ /* 0x000fea0003800000 */
[----:B------:R-:W-:Y:S01]  /*6530*/  BPT.TRAP 0x1 ;  /* 0x000000040000795c */ /* 0x000fe20000300000 */
.L_x_2375:
        /* <DEDUP_REMOVED lines=9> */
.L_x_2376:
[----:B-1----:R-:W-:Y:S05]  /*65d0*/  @P1 BRA `(.L_x_2374) ;  /* 0x0000000000081947 */ /* 0x002fea0003800000 */
[----:B------:R-:W1:Y:S02]  /*65e0*/  SYNCS.PHASECHK.TRANS64.TRYWAIT P1, [UR6+0x28830], R0 ;  /* 0x02883000ff0075a7 */ /* 0x000e640008020146 */
[----:B-1----:R-:W-:Y:S05]  /*65f0*/  @!P1 BRA `(.L_x_2377) ;  /* 0x0000008800609947 */ /* 0x002fea0003800000 */
.L_x_2374:
[----:B01----:R-:W-:Y:S01]  /*6600*/  IADD3 R0, R23, 0x8, RZ ;  /* 0x0000000817007810 */ /* 0x003fe20007ffe0ff */
        /* <DEDUP_REMOVED lines=47> */
.L_x_2379:
[----:B------:R-:W-:Y:S01]  /*6900*/  ULEA UR6, UR48, UR41, 0x3 ;  /* 0x0000002930067291 */ /* 0x000fe2000f8e183f */
[----:B------:R-:W-:-:S05]  /*6910*/  IMAD.U32 R0, RZ, RZ, UR49 ;  /* 0x00000031ff007e24 */ /* 0x000fca000f8e00ff */
[----:B------:R-:W-:-:S04]  /*6920*/  SHF.L.U32 R0, R0, 0x1f, RZ ;  /* 0x0000001f00007819 */ /* 0x000fc800000006ff */
[----:B------:R0:W1:Y:S01]  /*6930*/  SYNCS.PHASECHK.TRANS64.TRYWAIT P1, [UR6+0x28850], R0 ;  /* 0x02885000ff0075a7 */ /* 0x0000620008020146 */
[----:B------:R-:W-:Y:S05]  /*6940*/  @!P0 BRA `(.L_x_2380) ;  /* 0x0000000000048947 */ /* 0x000fea0003800000 */
[----:B------:R-:W-:Y:S01]  /*6950*/  BPT.TRAP 0x1 ;  /* 0x000000040000795c */ /* 0x000fe20000300000 */
.L_x_2380:
[----:B-1----:R-:W-:Y:S05]  /*6960*/  @P1 BRA `(.L_x_2378) ;  /* 0x0000000000081947 */ /* 0x002fea0003800000 */
[----:B------:R-:W1:Y:S02]  /*6970*/  SYNCS.PHASECHK.TRANS64.TRYWAIT P1, [UR6+0x28850], R0 ;  /* 0x02885000ff0075a7 */ /* 0x000e640008020146 */
[----:B-1----:R-:W-:Y:S05]  /*6980*/  @!P1 BRA `(.L_x_2381) ;  /* 0x0000008400949947 */ /* 0x002fea0003800000 */
.L_x_2378:
        /* <DEDUP_REMOVED lines=49> */
.L_x_2382:
        /* <DEDUP_REMOVED lines=77> */
[C---:B0-----:R-:W-:Y:S01]  /*7170*/  FMUL.FTZ R153, R5.reuse, R0 ;  /* 0x0000000005997220 */ /* 0x041fe20000410000 */
        /* <DEDUP_REMOVED lines=52> */
[----:B------:R-:W-:Y:S01]  /*74c0*/  FFMA.FTZ R160, R64, R0, -R153 ;  /* 0x0000000040a07223 */ /* 0x000fe20000010899 */
        /* <DEDUP_REMOVED lines=148> */
.L_x_2383:
        /* <DEDUP_REMOVED lines=108> */
.L_x_2373:
[----:B------:R-:W-:Y:S06]  /*84d0*/  BAR.ARV 0x8, 0x180 ;  /* 0x0206000000007b1d */ /* 0x000fec0000002000 */
[----:B------:R-:W-:Y:S05]  /*84e0*/  @!P0 BRA `(.L_x_2385) ;  /* 0x0000000000048947 */ /* 0x000fea0003800000 */
[----:B------:R-:W-:Y:S01]  /*84f0*/  BPT.TRAP 0x1 ;  /* 0x000000040000795c */ /* 0x000fe20000300000 */
.L_x_2385:
[----:B------:R-:W-:Y:S01]  /*8500*/  ULEA UR5, UR43, UR41, 0x3 ;  /* 0x000000292b057291 */ /* 0x000fe2000f8e183f */
[----:B------:R-:W-:-:S05]  /*8510*/  IMAD.U32 R6, RZ, RZ, UR44 ;  /* 0x0000002cff067e24 */ /* 0x000fca000f8e00ff */
[----:B------:R-:W-:-:S04]  /*8520*/  SHF.L.U32 R6, R6, 0x1f, RZ ;  /* 0x0000001f06067819 */ /* 0x000fc800000006ff */
[----:B------:R0:W1:Y:S01]  /*8530*/  SYNCS.PHASECHK.TRANS64.TRYWAIT P1, [UR5+0x28850], R6 ;  /* 0x02885006ff0075a7 */ /* 0x0000620008020145 */
[----:B------:R-:W-:Y:S05]  /*8540*/  @!P0 BRA `(.L_x_2386) ;  /* 0x0000000000048947 */ /* 0x000fea0003800000 */
[----:B------:R-:W-:Y:S01]  /*8550*/  BPT.TRAP 0x1 ;  /* 0x000000040000795c */ /* 0x000fe20000300000 */
.L_x_2386:
[----:B-1----:R-:W-:Y:S05]  /*8560*/  @P1 BRA `(.L_x_2387) ;  /* 0x0000000000081947 */ /* 0x002fea0003800000 */
[----:B------:R-:W1:Y:S02]  /*8570*/  SYNCS.PHASECHK.TRANS64.TRYWAIT P1, [UR5+0x28850], R6 ;  /* 0x02885006ff0075a7 */ /* 0x000e640008020145 */
[----:B-1----:R-:W-:Y:S05]  /*8580*/  @!P1 BRA `(.L_x_2388) ;  /* 0x0000006800ac9947 */ /* 0x002fea0003800000 */
.L_x_2387:
[----:B------:R-:W-:Y:S01]  /*8590*/  UIADD3 UR41, UR41, 0x400, URZ ;  /* 0x0000040029297890 */ /* 0x000fe2000fffe03f */
[----:B------:R-:W-:Y:S01]  /*85a0*/  WARPGROUP.ARRIVE ;  /* 0x00000000000079c5 */ /* 0x000fe20000000000 */
[----:B------:R-:W-:Y:S01]  /*85b0*/  UMOV UR7, 0x40000040 ;  /* 0x4000004000077882 */ /* 0x000fe20000000000 */
[----:B01----:R-:W0:Y:S01]  /*85c0*/  SHFL.BFLY PT, R6, R3, 0x2, 0x1f ;  /* 0x0c401f0003067f89 */ /* 0x003e2200000e0000 */
[----:B------:R-:W-:Y:S01]  /*85d0*/  USHF.R.U32.HI UR41, URZ, 0x4, UR41 ;  /* 0x000000043f297899 */ /* 0x000fe20008011629 */
[----:B------:R-:W-:Y:S02]  /*85e0*/  IMAD.MOV.U32 R10, RZ, RZ, RZ ;  /* 0x000000ffff0a7224 */ /* 0x000fe400078e00ff */
        /* <DEDUP_REMOVED lines=10> */
[----:B------:R-:W-:Y:S02]  /*8690*/  IMAD.MOV.U32 R3, RZ, RZ, -0x800000 ;  /* 0xff800000ff037424 */ /* 0x000fe400078e00ff */
[----:B-1----:R-:W-:Y:S01]  /*86a0*/  FADD.FTZ R8, R9, R4 ;  /* 0x0000000409087221 */ /* 0x002fe20000010000 */
[----:B------:R-:W-:Y:S01]  /*86b0*/  IMAD.MOV.U32 R4, RZ, RZ, RZ ;  /* 0x000000ffff047224 */ /* 0x000fe200078e00ff */
        /* <DEDUP_REMOVED lines=53> */
.L_x_2389:
        /* <DEDUP_REMOVED lines=74> */
.L_x_2353:
        /* <DEDUP_REMOVED lines=11> */
[----:B------:R-:W-:Y:S01]  /*8f60*/  IMAD R9, R22, 0x40, R2 ;  /* 0x0000004016097824 */ /* 0x000fe200078e0202 */
        /* <DEDUP_REMOVED lines=18> */
[----:B------:R-:W-:Y:S01]  /*9090*/  UIMAD UR8, UR42, UR11, UR8 ;  /* 0x0000000b2a0872a4 */ /* 0x000fe2000f8e0208 */
[----:B------:R-:W-:Y:S01]  /*90a0*/  F2FP.BF16.F32.PACK_AB R147, R151, R150 ;  /* 0x000000969793723e */ /* 0x000fe200000010ff */
[----:B------:R-:W-:Y:S01]  /*90b0*/  UIMAD.WIDE.U32 UR6, UR42, UR10, UR6 ;  /* 0x0000000a2a0672a5 */ /* 0x000fe2000f8e0006 */
[----:B------:R-:W-:-:S02]  /*90c0*/  ULDC UR5, c[0x0][0xa88] ;  /* 0x0002a20000057ab9 */ /* 0x000fc40000000800 */
[----:B------:R-:W-:Y:S01]  /*90d0*/  ULDC.64 UR10, c[0x0][0xaf0] ;  /* 0x0002bc00000a7ab9 */ /* 0x000fe20000000a00 */
[----:B-1----:R-:W-:Y:S01]  /*90e0*/  IMAD R64, R39, UR5, RZ ;  /* 0x0000000527407c24 */ /* 0x002fe2000f8e02ff */
[----:B------:R-:W-:Y:S02]  /*90f0*/  MOV R36, R0 ;  /* 0x0000000000247202 */ /* 0x000fe40000000f00 */
[----:B0-----:R-:W-:-:S03]  /*9100*/  MOV R37, R5 ;  /* 0x0000000500257202 */ /* 0x001fc60000000f00 */
[----:B------:R-:W-:-:S04]  /*9110*/  IMAD.WIDE R4, R187, 0x2, R36 ;  /* 0x00000002bb047825 */ /* 0x000fc800078e0224 */
[----:B------:R-:W-:Y:S01]  /*9120*/  IMAD.WIDE R36, R9, 0x2, R36 ;  /* 0x0000000209247825 */ /* 0x000fe200078e0224 */
[C---:B------:R-:W-:Y:S02]  /*9130*/  IADD3 R21, P6, R4.reuse, 0x20, RZ ;  /* 0x0000002004157810 */ /* 0x040fe40007fde0ff */
[C---:B------:R-:W-:Y:S02]  /*9140*/  IADD3 R33, P1, R4.reuse, 0x4040, RZ ;  /* 0x0000404004217810 */ /* 0x040fe40007f3e0ff */
[----:B------:R-:W-:Y:S01]  /*9150*/  IADD3 R45, P0, R4, 0x4060, RZ ;  /* 0x00004060042d7810 */ /* 0x000fe20007f1e0ff */
[--C-:B------:R-:W-:Y:S01]  /*9160*/  IMAD.X R13, RZ, RZ, R5.reuse, P6 ;  /* 0x000000ffff0d7224 */ /* 0x100fe200030e0605 */
[----:B------:R-:W-:Y:S01]  /*9170*/  IADD3 R35, P6, R36, 0x1000, RZ ;  /* 0x0000100024237810 */ /* 0x000fe20007fde0ff */
[----:B------:R-:W-:Y:S01]  /*9180*/  IMAD.X R43, RZ, RZ, R5, P1 ;  /* 0x000000ffff2b7224 */ /* 0x000fe200008e0605 */
[----:B------:R-:W-:Y:S02]  /*9190*/  ISETP.NE.AND P1, PT, R39, 0x1, PT ;  /* 0x000000012700780c */ /* 0x000fe40003f25270 */
[----:B------:R-:W-:-:S02]  /*91a0*/  LOP3.LUT R34, R35, 0x380, RZ, 0xc0, !PT ;  /* 0x0000038023227812 */ /* 0x000fc400078ec0ff */
[----:B------:R-:W-:Y:S02]  /*91b0*/  IADD3 R31, P2, R4, 0x4020, RZ ;  /* 0x00004020041f7810 */ /* 0x000fe40007f5e0ff */
[----:B------:R-:W-:Y:S02]  /*91c0*/  SHF.R.U64 R34, R34, 0x3, RZ ;  /* 0x0000000322227819 */ /* 0x000fe400000012ff */
[----:B------:R-:W-:Y:S01]  /*91d0*/  LOP3.LUT R9, R4, 0x380, RZ, 0xc0, !PT ;  /* 0x0000038004097812 */ /* 0x000fe200078ec0ff */
[----:B------:R-:W-:Y:S01]  /*91e0*/  IMAD.X R41, RZ, RZ, R5, P2 ;  /* 0x000000ffff297224 */ /* 0x000fe200010e0605 */
[----:B------:R-:W-:Y:S01]  /*91f0*/  LOP3.LUT R34, R34, R35, RZ, 0x3c, !PT ;  /* 0x0000002322227212 */ /* 0x000fe200078e3cff */
[----:B------:R-:W-:Y:S01]  /*9200*/  IMAD.X R35, RZ, RZ, R37, P6 ;  /* 0x000000ffff237224 */ /* 0x000fe200030e0625 */
[----:B------:R-:W-:Y:S01]  /*9210*/  IADD3 R47, P6, R36, 0x7000, RZ ;  /* 0x00007000242f7810 */ /* 0x000fe20007fde0ff */
[----:B------:R-:W0:Y:S01]  /*9220*/  @P1 LDC R48, c[0x0][0xbf0] ;  /* 0x0002fc00ff301b82 */ /* 0x000e220000000800 */
[----:B------:R-:W-:-:S02]  /*9230*/  LOP3.LUT R14, R33, 0x380, RZ, 0xc0, !PT ;  /* 0x00000380210e7812 */ /* 0x000fc400078ec0ff */
[----:B------:R-:W-:Y:S02]  /*9240*/  LOP3.LUT R20, R47, 0x380, RZ, 0xc0, !PT ;  /* 0x000003802f147812 */ /* 0x000fe400078ec0ff */
[----:B------:R-:W-:Y:S02]  /*9250*/  LOP3.LUT R44, R45, 0x380, RZ, 0xc0, !PT ;  /* 0x000003802d2c7812 */ /* 0x000fe400078ec0ff */
[----:B------:R-:W-:Y:S02]  /*9260*/  SHF.R.U64 R20, R20, 0x3, RZ ;  /* 0x0000000314147819 */ /* 0x000fe400000012ff */
[----:B------:R-:W-:Y:S02]  /*9270*/  LOP3.LUT R12, R31, 0x380, RZ, 0xc0, !PT ;  /* 0x000003801f0c7812 */ /* 0x000fe400078ec0ff */
[----:B------:R-:W-:Y:S02]  /*9280*/  LOP3.LUT R20, R20, R47, RZ, 0x3c, !PT ;  /* 0x0000002f14147212 */ /* 0x000fe400078e3cff */
[----:B------:R-:W1:Y:S01]  /*9290*/  @P1 LDC R47, c[0x0][0xbec] ;  /* 0x0002fb00ff2f1b82 */ /* 0x000e620000000800 */
[----:B------:R-:W-:-:S02]  /*92a0*/  SHF.R.U64 R9, R9, 0x3, RZ ;  /* 0x0000000309097819 */ /* 0x000fc400000012ff */
[----:B------:R-:W-:Y:S02]  /*92b0*/  LOP3.LUT R8, R21, 0x380, RZ, 0xc0, !PT ;  /* 0x0000038015087812 */ /* 0x000fe400078ec0ff */
[----:B------:R-:W-:Y:S02]  /*92c0*/  SHF.R.U64 R14, R14, 0x3, RZ ;  /* 0x000000030e0e7819 */ /* 0x000fe400000012ff */
[----:B------:R-:W-:Y:S02]  /*92d0*/  SHF.R.U64 R44, R44, 0x3, RZ ;  /* 0x000000032c2c7819 */ /* 0x000fe400000012ff */
[C---:B------:R-:W-:Y:S02]  /*92e0*/  IADD3 R29, P3, R4.reuse, 0x4000, RZ ;  /* 0x00004000041d7810 */ /* 0x040fe40007f7e0ff */
[C---:B------:R-:W-:Y:S02]  /*92f0*/  IADD3 R27, P4, R4.reuse, 0x60, RZ ;  /* 0x00000060041b7810 */ /* 0x040fe40007f9e0ff */
[----:B------:R-:W-:Y:S01]  /*9300*/  IADD3 R25, P5, R4, 0x40, RZ ;  /* 0x0000004004197810 */ /* 0x000fe20007fbe0ff */
[--C-:B------:R-:W-:Y:S01]  /*9310*/  IMAD.X R15, RZ, RZ, R5.reuse, P3 ;  /* 0x000000ffff0f7224 */ /* 0x100fe200018e0605 */
[----:B------:R-:W-:Y:S01]  /*9320*/  SHF.R.U64 R12, R12, 0x3, RZ ;  /* 0x000000030c0c7819 */ /* 0x000fe200000012ff */
[--C-:B------:R-:W-:Y:S01]  /*9330*/  IMAD.X R11, RZ, RZ, R5.reuse, P4 ;  /* 0x000000ffff0b7224 */ /* 0x100fe200020e0605 */
[----:B------:R-:W-:Y:S01]  /*9340*/  LOP3.LUT R4, R9, R4, RZ, 0x3c, !PT ;  /* 0x0000000409047212 */ /* 0x000fe200078e3cff */
[----:B------:R-:W-:Y:S01]  /*9350*/  IMAD.X R9, RZ, RZ, R5, P5 ;  /* 0x000000ffff097224 */ /* 0x000fe200028e0605 */
[----:B------:R-:W-:-:S02]  /*9360*/  SHF.R.U64 R8, R8, 0x3, RZ ;  /* 0x0000000308087819 */ /* 0x000fc400000012ff */
[----:B------:R-:W-:Y:S02]  /*9370*/  LOP3.LUT R42, R14, R33, RZ, 0x3c, !PT ;  /* 0x000000210e2a7212 */ /* 0x000fe400078e3cff */
[----:B------:R-:W-:Y:S01]  /*9380*/  LOP3.LUT R44, R44, R45, RZ, 0x3c, !PT ;  /* 0x0000002d2c2c7212 */ /* 0x000fe200078e3cff */
[----:B------:R-:W-:Y:S01]  /*9390*/  IMAD.X R45, RZ, RZ, R5, P0 ;  /* 0x000000ffff2d7224 */ /* 0x000fe200000e0605 */
[----:B------:R-:W-:Y:S02]  /*93a0*/  LOP3.LUT R10, R29, 0x380, RZ, 0xc0, !PT ;  /* 0x000003801d0a7812 */ /* 0x000fe400078ec0ff */
[----:B------:R-:W-:Y:S02]  /*93b0*/  LOP3.LUT R40, R12, R31, RZ, 0x3c, !PT ;  /* 0x0000001f0c287212 */ /* 0x000fe400078e3cff */
[----:B------:R-:W-:Y:S02]  /*93c0*/  LOP3.LUT R12, R8, R21, RZ, 0x3c, !PT ;  /* 0x00000015080c7212 */ /* 0x000fe400078e3cff */
[----:B------:R-:W-:-:S02]  /*93d0*/  MOV R46, R4 ;  /* 0x00000004002e7202 */ /* 0x000fc40000000f00 */
[----:B------:R-:W-:Y:S02]  /*93e0*/  LOP3.LUT R8, R25, 0x380, RZ, 0xc0, !PT ;  /* 0x0000038019087812 */ /* 0x000fe400078ec0ff */
[----:B------:R-:W-:Y:S02]  /*93f0*/  F2FP.BF16.F32.PACK_AB R4, R89, R88 ;  /* 0x000000585904723e */ /* 0x000fe400000010ff */
[----:B------:R-:W-:Y:S01]  /*9400*/  F2FP.BF16.F32.PACK_AB R5, R91, R90 ;  /* 0x0000005a5b05723e */ /* 0x000fe200000010ff */
[----:B------:R-:W-:Y:S01]  /*9410*/  BAR.SYNC.DEFER_BLOCKING 0x1, 0x100 ;  /* 0x0044000000007b1d */ /* 0x000fe20000010000 */
[----:B------:R-:W-:Y:S01]  /*9420*/  MOV R66, R42 ;  /* 0x0000002a00427202 */ /* 0x000fe20000000f00 */
[----:B------:R-:W-:Y:S01]  /*9430*/  VIADD R42, R17, UR37 ;  /* 0x00000025112a7c36 */ /* 0x000fe20008000000 */
[----:B------:R-:W-:Y:S01]  /*9440*/  SHF.R.U64 R10, R10, 0x3, RZ ;  /* 0x000000030a0a7819 */ /* 0x000fe200000012ff */
[----:B------:R-:W-:Y:S01]  /*9450*/  VIADD R43, R186, UR37 ;  /* 0x00000025ba2b7c36 */ /* 0x000fe20008000000 */
[----:B------:R-:W-:-:S02]  /*9460*/  SHF.R.U64 R8, R8, 0x3, RZ ;  /* 0x0000000308087819 */ /* 0x000fc400000012ff */
[----:B------:R-:W-:Y:S02]  /*9470*/  LOP3.LUT R14, R10, R29, RZ, 0x3c, !PT ;  /* 0x0000001d0a0e7212 */ /* 0x000fe400078e3cff */
[----:B------:R-:W-:Y:S02]  /*9480*/  LOP3.LUT R10, R27, 0x380, RZ, 0xc0, !PT ;  /* 0x000003801b0a7812 */ /* 0x000fe400078ec0ff */
[----:B------:R-:W-:Y:S02]  /*9490*/  LOP3.LUT R8, R8, R25, RZ, 0x3c, !PT ;  /* 0x0000001908087212 */ /* 0x000fe400078e3cff */
[----:B------:R-:W-:Y:S02]  /*94a0*/  IADD3 R25, P0, R36, 0x6000, RZ ;  /* 0x0000600024197810 */ /* 0x000fe40007f1e0ff */
[----:B------:R-:W-:Y:S02]  /*94b0*/  SHF.R.U64 R10, R10, 0x3, RZ ;  /* 0x000000030a0a7819 */ /* 0x000fe400000012ff */
[----:B------:R-:W-:-:S02]  /*94c0*/  LOP3.LUT R24, R25, 0x380, RZ, 0xc0, !PT ;  /* 0x0000038019187812 */ /* 0x000fc400078ec0ff */
[----:B------:R-:W-:Y:S02]  /*94d0*/  LOP3.LUT R10, R10, R27, RZ, 0x3c, !PT ;  /* 0x0000001b0a0a7212 */ /* 0x000fe400078e3cff */
[----:B------:R-:W-:Y:S02]  /*94e0*/  SHF.R.U64 R24, R24, 0x3, RZ ;  /* 0x0000000318187819 */ /* 0x000fe400000012ff */
[----:B------:R-:W-:Y:S01]  /*94f0*/  MOV R54, R10 ;  /* 0x0000000a00367202 */ /* 0x000fe20000000f00 */
[----:B------:R1:W-:Y:S01]  /*9500*/  STSM.16.M88.4 [R46], R4 ;  /* 0x000000042e007844 */ /* 0x0003e20000000200 */
[----:B------:R-:W-:Y:S01]  /*9510*/  LOP3.LUT R24, R24, R25, RZ, 0x3c, !PT ;  /* 0x0000001918187212 */ /* 0x000fe200078e3cff */
[----:B------:R-:W-:Y:S01]  /*9520*/  IMAD.X R25, RZ, RZ, R37, P0 ;  /* 0x000000ffff197224 */ /* 0x000fe200000e0625 */
[----:B------:R-:W-:Y:S01]  /*9530*/  MOV R53, R14 ;  /* 0x0000000e00357202 */ /* 0x000fe20000000f00 */
[----:B------:R-:W-:Y:S01]  /*9540*/  IMAD.U32 R14, RZ, RZ, UR8 ;  /* 0x00000008ff0e7e24 */ /* 0x000fe2000f8e00ff */
[----:B------:R-:W-:Y:S01]  /*9550*/  MOV R15, R12 ;  /* 0x0000000c000f7202 */ /* 0x000fe20000000f00 */
[----:B------:R-:W-:Y:S01]  /*9560*/  ULDC.64 UR8, c[0x0][0xae8] ;  /* 0x0002ba0000087ab9 */ /* 0x000fe20000000a00 */
[----:B------:R-:W-:-:S02]  /*9570*/  IADD3 R29, P3, R36, 0x4000, RZ ;  /* 0x00004000241d7810 */ /* 0x000fc40007f7e0ff */
[----:B------:R-:W-:Y:S02]  /*9580*/  IADD3 R27, P2, R36, 0x5000, RZ ;  /* 0x00005000241b7810 */ /* 0x000fe40007f5e0ff */
[----:B------:R-:W-:Y:S02]  /*9590*/  LOP3.LUT R28, R29, 0x380, RZ, 0xc0, !PT ;  /* 0x000003801d1c7812 */ /* 0x000fe400078ec0ff */
[----:B------:R-:W-:Y:S02]  /*95a0*/  LOP3.LUT R26, R27, 0x380, RZ, 0xc0, !PT ;  /* 0x000003801b1a7812 */ /* 0x000fe400078ec0ff */
[----:B------:R-:W-:Y:S01]  /*95b0*/  SHF.R.U64 R28, R28, 0x3, RZ ;  /* 0x000000031c1c7819 */ /* 0x000fe200000012ff */
[----:B-1----:R-:W-:Y:S01]  /*95c0*/  @P1 IMAD.HI.U32 R5, R42, R47, RZ ;  /* 0x0000002f2a051227 */ /* 0x002fe200078e00ff */
[----:B------:R-:W-:Y:S02]  /*95d0*/  F2FP.BF16.F32.PACK_AB R7, R103, R102 ;  /* 0x000000666707723e */ /* 0x000fe400000010ff */
[----:B------:R-:W-:Y:S01]  /*95e0*/  MOV R52, R40 ;  /* 0x0000002800347202 */ /* 0x000fe20000000f00 */
[----:B------:R-:W-:Y:S01]  /*95f0*/  IMAD.MOV.U32 R4, RZ, RZ, R42 ;  /* 0x000000ffff047224 */ /* 0x000fe200078e002a */
[----:B0-----:R-:W-:-:S02]  /*9600*/  @P1 SHF.R.U32.HI R4, RZ, R48, R5 ;  /* 0x00000030ff041219 */ /* 0x001fc40000011605 */
[----:B------:R-:W-:Y:S02]  /*9610*/  SHF.R.U64 R26, R26, 0x3, RZ ;  /* 0x000000031a1a7819 */ /* 0x000fe400000012ff */
[--C-:B------:R-:W-:Y:S01]  /*9620*/  SHF.R.S32.HI R5, RZ, 0x1f, R4.reuse ;  /* 0x0000001fff057819 */ /* 0x100fe20000011404 */
[----:B------:R-:W-:Y:S01]  /*9630*/  IMAD.MOV R6, RZ, RZ, -R4 ;  /* 0x000000ffff067224 */ /* 0x000fe200078e0a04 */
[----:B------:R-:W-:Y:S02]  /*9640*/  IADD3 R12, P0, R4, UR6, RZ ;  /* 0x00000006040c7c10 */ /* 0x000fe4000ff1e0ff */
[----:B------:R-:W-:Y:S01]  /*9650*/  F2FP.BF16.F32.PACK_AB R4, R97, R96 ;  /* 0x000000606104723e */ /* 0x000fe200000010ff */
[----:B------:R-:W-:Y:S01]  /*9660*/  IMAD R11, R39, R6, R42 ;  /* 0x00000006270b7224 */ /* 0x000fe200078e022a */
[----:B------:R-:W-:Y:S01]  /*9670*/  IADD3.X R13, R5, UR7, R14, P0, !PT ;  /* 0x00000007050d7c10 */ /* 0x000fe200087fe40e */
[----:B------:R-:W-:Y:S01]  /*9680*/  ULDC.64 UR6, c[0x0][0xb88] ;  /* 0x0002e20000067ab9 */ /* 0x000fe20000000a00 */
[----:B------:R-:W-:-:S02]  /*9690*/  F2FP.BF16.F32.PACK_AB R5, R99, R98 ;  /* 0x000000626305723e */ /* 0x000fc400000010ff */
[----:B------:R-:W-:Y:S01]  /*96a0*/  SHF.R.S32.HI R10, RZ, 0x1f, R11 ;  /* 0x0000001fff0a7819 */ /* 0x000fe2000001140b */
[----:B------:R-:W-:Y:S01]  /*96b0*/  IMAD.WIDE.U32 R12, R11, UR6, R12 ;  /* 0x000000060b0c7c25 */ /* 0x000fe2000f8e000c */
[----:B------:R-:W-:Y:S02]  /*96c0*/  F2FP.BF16.F32.PACK_AB R6, R101, R100 ;  /* 0x000000646506723e */ /* 0x000fe400000010ff */
[----:B------:R-:W-:Y:S01]  /*96d0*/  LOP3.LUT R28, R28, R29, RZ, 0x3c, !PT ;  /* 0x0000001d1c1c7212 */ /* 0x000fe200078e3cff */
[----:B------:R-:W-:Y:S01]  /*96e0*/  IMAD R10, R10, UR6, RZ ;  /* 0x000000060a0a7c24 */ /* 0x000fe2000f8e02ff */
[----:B------:R-:W-:Y:S01]  /*96f0*/  MOV R14, R8 ;  /* 0x00000008000e7202 */ /* 0x000fe20000000f00 */
[----:B------:R0:W-:Y:S01]  /*9700*/  STSM.16.M88.4 [R15], R4 ;  /* 0x000000040f007844 */ /* 0x0001e20000000200 */
[----:B------:R-:W-:Y:S01]  /*9710*/  IMAD.X R29, RZ, RZ, R37, P3 ;  /* 0x000000ffff1d7224 */ /* 0x000fe200018e0625 */
[----:B------:R-:W-:Y:S01]  /*9720*/  LOP3.LUT P0, RZ, R184, 0x3, RZ, 0xc0, !PT ;  /* 0x00000003b8ff7812 */ /* 0x000fe2000780c0ff */
[----:B------:R-:W-:Y:S01]  /*9730*/  IMAD R41, R11, UR7, R10 ;  /* 0x000000070b297c24 */ /* 0x000fe2000f8e020a */
[----:B------:R-:W-:Y:S01]  /*9740*/  ULDC.64 UR6, c[0x0][0xb50] ;  /* 0x0002d40000067ab9 */ /* 0x000fe20000000a00 */
[----:B------:R-:W-:-:S02]  /*9750*/  F2FP.BF16.F32.PACK_AB R8, R105, R104 ;  /* 0x000000686908723e */ /* 0x000fc400000010ff */
[----:B------:R-:W-:Y:S02]  /*9760*/  F2FP.BF16.F32.PACK_AB R9, R107, R106 ;  /* 0x0000006a6b09723e */ /* 0x000fe400000010ff */
[----:B------:R-:W-:Y:S02]  /*9770*/  F2FP.BF16.F32.PACK_AB R10, R109, R108 ;  /* 0x0000006c6d0a723e */ /* 0x000fe400000010ff */
[----:B------:R-:W-:Y:S02]  /*9780*/  F2FP.BF16.F32.PACK_AB R11, R111, R110 ;  /* 0x0000006e6f0b723e */ /* 0x000fe400000010ff */
[----:B------:R-:W-:Y:S02]  /*9790*/  LEA R40, P3, R12, UR6, 0x2 ;  /* 0x000000060c287c11 */ /* 0x000fe4000f8610ff */
[----:B------:R-:W-:Y:S01]  /*97a0*/  LOP3.LUT R26, R26, R27, RZ, 0x3c, !PT ;  /* 0x0000001b1a1a7212 */ /* 0x000fe200078e3cff */
[----:B0-----:R-:W-:Y:S01]  /*97b0*/  VIADD R5, R43, 0x8 ;  /* 0x000000082b057836 */ /* 0x001fe20000000000 */
[----:B------:R0:W-:Y:S01]  /*97c0*/  STSM.16.M88.4 [R14], R8 ;  /* 0x000000080e007844 */ /* 0x0001e20000000200 */
[----:B------:R-:W-:Y:S01]  /*97d0*/  IMAD.IADD R7, R13, 0x1, R41 ;  /* 0x000000010d077824 */ /* 0x000fe200078e0229 */
[----:B------:R-:W-:Y:S01]  /*97e0*/  F2FP.BF16.F32.PACK_AB R4, R113, R112 ;  /* 0x000000707104723e */ /* 0x000fe200000010ff */
[----:B------:R-:W-:Y:S01]  /*97f0*/  IMAD.X R27, RZ, RZ, R37, P2 ;  /* 0x000000ffff1b7224 */ /* 0x000fe200010e0625 */
[-C--:B------:R-:W-:Y:S01]  /*9800*/  ISETP.GE.OR P2, PT, R43, R64.reuse, P0 ;  /* 0x000000402b00720c */ /* 0x080fe20000746670 */
[----:B------:R-:W-:Y:S01]  /*9810*/  SHFL.IDX PT, R60, R40, RZ, 0x1c1f ;  /* 0x001c1fff283c7589 */ /* 0x000fe200000e0000 */
[----:B------:R-:W-:-:S02]  /*9820*/  ISETP.GE.OR P0, PT, R5, R64, P0 ;  /* 0x000000400500720c */ /* 0x000fc40000706670 */
[----:B------:R-:W-:Y:S01]  /*9830*/  LEA.HI.X R41, R12, UR7, R7, 0x2, P3 ;  /* 0x000000070c297c11 */ /* 0x000fe200098f1407 */
[----:B------:R-:W-:Y:S01]  /*9840*/  SHFL.IDX PT, R62, R40, 0x1, 0x1c1f ;  /* 0x003c1f00283e7f89 */ /* 0x000fe200000e0000 */
[----:B------:R-:W-:Y:S02]  /*9850*/  F2FP.BF16.F32.PACK_AB R5, R115, R114 ;  /* 0x000000727305723e */ /* 0x000fe400000010ff */
[----:B------:R-:W-:Y:S01]  /*9860*/  F2FP.BF16.F32.PACK_AB R6, R117, R116 ;  /* 0x000000747506723e */ /* 0x000fe200000010ff */
[----:B------:R-:W1:Y:S01]  /*9870*/  SHFL.IDX PT, R61, R41, RZ, 0x1c1f ;  /* 0x001c1fff293d7589 */ /* 0x000e6200000e0000 */
[----:B------:R-:W-:Y:S02]  /*9880*/  F2FP.BF16.F32.PACK_AB R7, R119, R118 ;  /* 0x000000767707723e */ /* 0x000fe400000010ff */
[----:B------:R-:W-:Y:S01]  /*9890*/  F2FP.BF16.F32.PACK_AB R12, R121, R120 ;  /* 0x00000078790c723e */ /* 0x000fe200000010ff */
[----:B------:R-:W2:Y:S01]  /*98a0*/  SHFL.IDX PT, R63, R41, 0x1, 0x1c1f ;  /* 0x003c1f00293f7f89 */ /* 0x000ea200000e0000 */
[----:B------:R-:W-:-:S02]  /*98b0*/  F2FP.BF16.F32.PACK_AB R13, R123, R122 ;  /* 0x0000007a7b0d723e */ /* 0x000fc400000010ff */
[----:B0-----:R-:W-:Y:S01]  /*98c0*/  F2FP.BF16.F32.PACK_AB R14, R125, R124 ;  /* 0x0000007c7d0e723e */ /* 0x001fe200000010ff */
[----:B------:R-:W-:Y:S01]  /*98d0*/  STSM.16.M88.4 [R54], R4 ;  /* 0x0000000436007844 */ /* 0x000fe20000000200 */
[----:B------:R-:W-:Y:S02]  /*98e0*/  F2FP.BF16.F32.PACK_AB R15, R127, R126 ;  /* 0x0000007e7f0f723e */ /* 0x000fe400000010ff */
[----:B------:R-:W-:Y:S02]  /*98f0*/  F2FP.BF16.F32.PACK_AB R8, R129, R128 ;  /* 0x000000808108723e */ /* 0x000fe400000010ff */
[----:B------:R-:W-:Y:S01]  /*9900*/  F2FP.BF16.F32.PACK_AB R9, R131, R130 ;  /* 0x000000828309723e */ /* 0x000fe200000010ff */
[----:B------:R-:W-:Y:S01]  /*9910*/  STSM.16.M88.4 [R53], R12 ;  /* 0x0000000c35007844 */ /* 0x000fe20000000200 */
[----:B------:R-:W-:Y:S02]  /*9920*/  F2FP.BF16.F32.PACK_AB R10, R133, R132 ;  /* 0x00000084850a723e */ /* 0x000fe400000010ff */
[----:B------:R-:W-:-:S02]  /*9930*/  F2FP.BF16.F32.PACK_AB R11, R135, R134 ;  /* 0x00000086870b723e */ /* 0x000fc400000010ff */
[----:B------:R-:W-:Y:S02]  /*9940*/  MOV R65, R44 ;  /* 0x0000002c00417202 */ /* 0x000fe40000000f00 */
[C---:B------:R-:W-:Y:S01]  /*9950*/  LOP3.LUT R21, R36.reuse, 0x380, RZ, 0xc0, !PT ;  /* 0x0000038024157812 */ /* 0x040fe200078ec0ff */
[----:B------:R-:W-:Y:S01]  /*9960*/  STSM.16.M88.4 [R52], R8 ;  /* 0x0000000834007844 */ /* 0x000fe20000000200 */
[C---:B------:R-:W-:Y:S02]  /*9970*/  IADD3 R33, P5, R36.reuse, 0x2000, RZ ;  /* 0x0000200024217810 */ /* 0x040fe40007fbe0ff */
[----:B------:R-:W-:Y:S01]  /*9980*/  SHF.R.U64 R21, R21, 0x3, RZ ;  /* 0x0000000315157819 */ /* 0x000fe200000012ff */
[----:B------:R0:W-:Y:S01]  /*9990*/  STSM.16.M88.4 [R66], R136 ;  /* 0x0000008842007844 */ /* 0x0001e20000000200 */
[----:B------:R-:W-:Y:S01]  /*99a0*/  IADD3 R31, P4, R36, 0x3000, RZ ;  /* 0x00003000241f7810 */ /* 0x000fe20007f9e0ff */
[----:B------:R-:W-:Y:S01]  /*99b0*/  UIMAD UR5, UR12, UR8, URZ ;  /* 0x000000080c0572a4 */ /* 0x000fe2000f8e023f */
[----:B------:R-:W-:Y:S01]  /*99c0*/  LOP3.LUT R36, R21, R36, RZ, 0x3c, !PT ;  /* 0x0000002415247212 */ /* 0x000fe200078e3cff */
[----:B------:R-:W-:Y:S01]  /*99d0*/  STSM.16.M88.4 [R65], R144 ;  /* 0x0000009041007844 */ /* 0x000fe20000000200 */
[----:B------:R-:W-:Y:S01]  /*99e0*/  IMAD.X R21, RZ, RZ, R37, P6 ;  /* 0x000000ffff157224 */ /* 0x000fe200030e0625 */
[----:B------:R-:W-:Y:S01]  /*99f0*/  UIMAD.WIDE.U32 UR6, UR38, UR8, URZ ;  /* 0x00000008260672a5 */ /* 0x000fe2000f8e003f */
[----:B------:R-:W-:Y:S01]  /*9a00*/  LOP3.LUT R32, R33, 0x380, RZ, 0xc0, !PT ;  /* 0x0000038021207812 */ /* 0x000fe200078ec0ff */
[----:B------:R-:W-:Y:S08]  /*9a10*/  BAR.SYNC.DEFER_BLOCKING 0x1, 0x100 ;  /* 0x0044000000007b1d */ /* 0x000ff00000010000 */
[----:B0-----:R-:W0:Y:S01]  /*9a20*/  @P1 LDC R66, c[0x0][0xbec] ;  /* 0x0002fb00ff421b82 */ /* 0x001e220000000800 */
[----:B------:R-:W-:Y:S01]  /*9a30*/  UIMAD UR5, UR38, UR9, UR5 ;  /* 0x00000009260572a4 */ /* 0x000fe2000f8e0205 */
[----:B------:R-:W-:Y:S01]  /*9a40*/  LOP3.LUT R30, R31, 0x380, RZ, 0xc0, !PT ;  /* 0x000003801f1e7812 */ /* 0x000fe200078ec0ff */
[----:B------:R-:W-:Y:S01]  /*9a50*/  UIMAD UR8, UR13, UR10, URZ ;  /* 0x0000000a0d0872a4 */ /* 0x000fe2000f8e023f */
[----:B------:R-:W-:Y:S01]  /*9a60*/  SHF.R.U64 R32, R32, 0x3, RZ ;  /* 0x0000000320207819 */ /* 0x000fe200000012ff */
[----:B-1----:R1:W-:Y:S01]  /*9a70*/  @!P2 ST.E desc[UR50][R60.64], R38 ;  /* 0x000000263c00a985 */ /* 0x0023e2000c101932 */
[----:B------:R-:W-:Y:S01]  /*9a80*/  UIADD3 UR7, UR7, UR5, URZ ;  /* 0x0000000507077290 */ /* 0x000fe2000fffe03f */
[----:B------:R-:W-:-:S02]  /*9a90*/  SHF.R.U64 R30, R30, 0x3, RZ ;  /* 0x000000031e1e7819 */ /* 0x000fc400000012ff */
[----:B--2---:R2:W-:Y:S01]  /*9aa0*/  @!P0 ST.E desc[UR50][R62.64], R3 ;  /* 0x000000033e008985 */ /* 0x0045e2000c101932 */
[----:B------:R-:W-:Y:S01]  /*9ab0*/  LOP3.LUT R32, R32, R33, RZ, 0x3c, !PT ;  /* 0x0000002120207212 */ /* 0x000fe200078e3cff */
[----:B-1----:R-:W1:Y:S02]  /*9ac0*/  @P1 LDC R61, c[0x0][0xbf0] ;  /* 0x0002fc00ff3d1b82 */ /* 0x002e640000000800 */
[----:B------:R3:W5:Y:S01]  /*9ad0*/  LD.E.128 R12, desc[UR50][R24.64] ;  /* 0x00000032180c7980 */ /* 0x000762000c101d00 */
[----:B------:R-:W-:Y:S01]  /*9ae0*/  UIMAD UR5, UR42, UR11, UR8 ;  /* 0x0000000b2a0572a4 */ /* 0x000fe2000f8e0208 */
[----:B------:R-:W-:Y:S01]  /*9af0*/  LOP3.LUT R30, R30, R31, RZ, 0x3c, !PT ;  /* 0x0000001f1e1e7212 */ /* 0x000fe200078e3cff */
[----:B--2---:R-:W-:Y:S01]  /*9b00*/  IMAD R3, R19, 0x20, R22 ;  /* 0x0000002013037824 */ /* 0x004fe200078e0216 */
[----:B------:R0:W5:Y:S01]  /*9b10*/  LD.E.128 R8, desc[UR50][R20.64] ;  /* 0x0000003214087980 */ /* 0x000162000c101d00 */
[----:B------:R-:W-:Y:S01]  /*9b20*/  UIMAD.WIDE.U32 UR6, UR42, UR10, UR6 ;  /* 0x0000000a2a0672a5 */ /* 0x000fe2000f8e0006 */
[----:B------:R-:W-:Y:S01]  /*9b30*/  IADD3.X R33, RZ, R37, RZ, P5, !PT ;  /* 0x00000025ff217210 */ /* 0x000fe20002ffe4ff */
[----:B------:R-:W-:Y:S01]  /*9b40*/  IMAD.X R31, RZ, RZ, R37, P4 ;  /* 0x000000ffff1f7224 */ /* 0x000fe200020e0625 */
[----:B------:R2:W5:Y:S01]  /*9b50*/  LD.E.128 R52, desc[UR50][R26.64] ;  /* 0x000000321a347980 */ /* 0x000562000c101d00 */
[----:B------:R-:W-:Y:S01]  /*9b60*/  ULDC.64 UR8, c[0x0][0xae0] ;  /* 0x0002b80000087ab9 */ /* 0x000fe20000000a00 */
[----:B---3--:R-:W-:Y:S01]  /*9b70*/  VIADD R25, R3, UR37 ;  /* 0x0000002503197c36 */ /* 0x008fe20008000000 */
[----:B------:R-:W-:Y:S01]  /*9b80*/  UIADD3 UR5, UR7, UR5, URZ ;  /* 0x0000000507057290 */ /* 0x000fe2000fffe03f */
[----:B------:R-:W5:Y:S02]  /*9b90*/  LD.E.128 R48, desc[UR50][R36.64] ;  /* 0x0000003224307980 */ /* 0x000f64000c101d00 */
[----:B0-----:R-:W-:Y:S01]  /*9ba0*/  @P1 IMAD.HI.U32 R20, R25, R66, RZ ;  /* 0x0000004219141227 */ /* 0x001fe200078e00ff */
[----:B------:R-:W-:Y:S01]  /*9bb0*/  MOV R21, UR7 ;  /* 0x0000000700157c02 */ /* 0x000fe20008000f00 */
[----:B------:R-:W5:Y:S02]  /*9bc0*/  LD.E.128 R44, desc[UR50][R34.64] ;  /* 0x00000032222c7980 */ /* 0x000f64000c101d00 */
[----:B------:R-:W-:-:S02]  /*9bd0*/  IMAD.MOV.U32 R3, RZ, RZ, R25 ;  /* 0x000000ffff037224 */ /* 0x000fc400078e0019 */
[----:B------:R-:W5:Y:S01]  /*9be0*/  LD.E.128 R40, desc[UR50][R32.64] ;  /* 0x0000003220287980 */ /* 0x000f62000c101d00 */
[----:B-1----:R-:W-:-:S03]  /*9bf0*/  @P1 SHF.R.U32.HI R3, RZ, R61, R20 ;  /* 0x0000003dff031219 */ /* 0x002fc60000011614 */
[----:B------:R-:W5:Y:S01]  /*9c00*/  LD.E.128 R4, desc[UR50][R30.64] ;  /* 0x000000321e047980 */ /* 0x000f62000c101d00 */
[--C-:B------:R-:W-:Y:S01]  /*9c10*/  SHF.R.S32.HI R24, RZ, 0x1f, R3.reuse ;  /* 0x0000001fff187819 */ /* 0x100fe20000011403 */
[----:B--2---:R-:W-:Y:S02]  /*9c20*/  IMAD.MOV R26, RZ, RZ, -R3 ;  /* 0x000000ffff1a7224 */ /* 0x004fe400078e0a03 */
[----:B------:R0:W5:Y:S01]  /*9c30*/  LD.E.128 R56, desc[UR50][R28.64] ;  /* 0x000000321c387980 */ /* 0x000162000c101d00 */
[----:B------:R-:W-:Y:S01]  /*9c40*/  IMAD.U32 R20, RZ, RZ, UR6 ;  /* 0x00000006ff147e24 */ /* 0x000fe2000f8e00ff */
[----:B------:R-:W-:Y:S01]  /*9c50*/  ULDC.64 UR6, c[0x0][0xad8] ;  /* 0x0002b60000067ab9 */ /* 0x000fe20000000a00 */
[----:B------:R-:W-:Y:S01]  /*9c60*/  IMAD.U32 R21, RZ, RZ, UR5 ;  /* 0x00000005ff157e24 */ /* 0x000fe2000f8e00ff */
[----:B------:R-:W-:Y:S01]  /*9c70*/  @!PT LDS RZ, [RZ] ;  /* 0x00000000fffff984 */ /* 0x000fe20000000800 */
[----:B------:R-:W-:Y:S01]  /*9c80*/  @!PT LDS RZ, [RZ] ;  /* 0x00000000fffff984 */ /* 0x000fe20000000800 */
[----:B------:R-:W-:Y:S01]  /*9c90*/  @!PT LDS RZ, [RZ] ;  /* 0x00000000fffff984 */ /* 0x000fe20000000800 */
[----:B------:R-:W-:Y:S01]  /*9ca0*/  @!PT LDS RZ, [RZ] ;  /* 0x00000000fffff984 */ /* 0x000fe20000000800 */
[----:B------:R1:W-:Y:S06]  /*9cb0*/  MEMBAR.ALL.CTA ;  /* 0x0000000000007992 */ /* 0x0003ec0000008000 */
[----:B-1----:R-:W1:Y:S01]  /*9cc0*/  FENCE.VIEW.ASYNC.S ;  /* 0x00000000000073c6 */ /* 0x002e620000000000 */
[----:B------:R-:W-:-:S02]  /*9cd0*/  IMAD R24, R24, UR8, RZ ;  /* 0x0000000818187c24 */ /* 0x000fc4000f8e02ff */
[----:B------:R-:W-:Y:S02]  /*9ce0*/  IMAD R39, R39, R26, R25 ;  /* 0x0000001a27277224 */ /* 0x000fe400078e0219 */
[C---:B------:R-:W-:Y:S02]  /*9cf0*/  IMAD R25, R3.reuse, UR9, R24 ;  /* 0x0000000903197c24 */ /* 0x040fe4000f8e0218 */
[----:B------:R-:W-:Y:S01]  /*9d00*/  IMAD.WIDE.U32 R20, R3, UR8, R20 ;  /* 0x0000000803147c25 */ /* 0x000fe2000f8e0014 */
[----:B------:R-:W-:-:S03]  /*9d10*/  SHF.R.S32.HI R3, RZ, 0x1f, R39 ;  /* 0x0000001fff037819 */ /* 0x000fc60000011427 */
[----:B------:R-:W-:Y:S02]  /*9d20*/  IMAD.IADD R21, R21, 0x1, R25 ;  /* 0x0000000115157824 */ /* 0x000fe400078e0219 */
[----:B------:R-:W-:Y:S02]  /*9d30*/  IMAD R24, R3, UR6, RZ ;  /* 0x0000000603187c24 */ /* 0x000fe4000f8e02ff */
[----:B0-----:R-:W-:Y:S02]  /*9d40*/  VIADD R29, R22, UR37 ;  /* 0x00000025161d7c36 */ /* 0x001fe40008000000 */
[C---:B------:R-:W-:Y:S02]  /*9d50*/  IMAD R25, R39.reuse, UR7, R24 ;  /* 0x0000000727197c24 */ /* 0x040fe4000f8e0218 */
[----:B------:R-:W-:Y:S01]  /*9d60*/  IMAD.WIDE.U32 R20, R39, UR6, R20 ;  /* 0x0000000627147c25 */ /* 0x000fe2000f8e0014 */
[----:B------:R-:W-:Y:S01]  /*9d70*/  ISETP.GE.AND P2, PT, R29, R64, PT ;  /* 0x000000401d00720c */ /* 0x000fe20003f46270 */
[----:B------:R-:W-:-:S02]  /*9d80*/  ULDC.64 UR6, c[0x0][0xa80] ;  /* 0x0002a00000067ab9 */ /* 0x000fc40000000a00 */
[----:B------:R-:W-:Y:S01]  /*9d90*/  VIADD R3, R29, 0x20 ;  /* 0x000000201d037836 */ /* 0x000fe20000000000 */
[----:B------:R-:W-:Y:S01]  /*9da0*/  LEA R26, P3, R20, UR6, 0x1 ;  /* 0x00000006141a7c11 */ /* 0x000fe2000f8608ff */
[----:B------:R-:W-:Y:S02]  /*9db0*/  IMAD.IADD R21, R21, 0x1, R25 ;  /* 0x0000000115157824 */ /* 0x000fe400078e0219 */
[----:B------:R-:W-:Y:S01]  /*9dc0*/  VIADD R0, R0, 0x28820 ;  /* 0x0002882000007836 */ /* 0x000fe20000000000 */
[-C--:B------:R-:W-:Y:S01]  /*9dd0*/  ISETP.GE.AND P0, PT, R3, R64.reuse, PT ;  /* 0x000000400300720c */ /* 0x080fe20003f06270 */
[----:B------:R-:W-:Y:S01]  /*9de0*/  VIADD R3, R29, 0x40 ;  /* 0x000000401d037836 */ /* 0x000fe20000000000 */
[----:B------:R-:W-:Y:S02]  /*9df0*/  LEA.HI.X R27, R20, UR7, R21, 0x1, P3 ;  /* 0x00000007141b7c11 */ /* 0x000fe400098f0c15 */
[----:B------:R-:W-:Y:S01]  /*9e00*/  PRMT R0, RZ, 0x654, R0 ;  /* 0x00000654ff007816 */ /* 0x000fe20000000000 */
[----:B-1----:R0:W1:Y:S01]  /*9e10*/  SHFL.IDX PT, R25, R26, RZ, 0x181f ;  /* 0x00181fff1a197589 */ /* 0x00206200000e0000 */
[----:B------:R-:W-:Y:S01]  /*9e20*/  ISETP.GE.AND P1, PT, R3, R64, PT ;  /* 0x000000400300720c */ /* 0x000fe20003f26270 */
[----:B------:R-:W-:Y:S01]  /*9e30*/  BSSY B1, `(.L_x_2392) ;  /* 0x000000d000017945 */ /* 0x000fe20003800000 */
[----:B------:R0:W-:Y:S01]  /*9e40*/  SYNCS.ARRIVE.TRANS64.RED.A1T0 RZ, [R0+URZ], RZ ;  /* 0x000000ff00ff79a7 */ /* 0x0001e2000810043f */
[----:B------:R0:W2:Y:S02]  /*9e50*/  SHFL.IDX PT, R3, R27, RZ, 0x181f ;  /* 0x00181fff1b037589 */ /* 0x0000a400000e0000 */
[----:B------:R-:W-:Y:S08]  /*9e60*/  @P2 BRA `(.L_x_2393) ;  /* 0x0000000000242947 */ /* 0x000ff00003800000 */
        /* <DEDUP_REMOVED lines=9> */
.L_x_2393:
[----:B------:R-:W-:Y:S05]  /*9f00*/  BSYNC B1 ;  /* 0x0000000000017941 */ /* 0x000fea0003800000 */
.L_x_2392:
[----:B--2---:R2:W4:Y:S01]  /*9f10*/  SHFL.IDX PT, R3, R27, 0x1, 0x181f ;  /* 0x00381f001b037f89 */ /* 0x00452200000e0000 */
[----:B------:R-:W-:Y:S03]  /*9f20*/  BSSY B1, `(.L_x_2394) ;  /* 0x000000c000017945 */ /* 0x000fe60003800000 */
[----:B-1-3--:R2:W1:Y:S01]  /*9f30*/  SHFL.IDX PT, R25, R26, 0x1, 0x181f ;  /* 0x00381f001a197f89 */ /* 0x00a46200000e0000 */
        /* <DEDUP_REMOVED lines=8> */
[----:B-----5:R3:W-:Y:S04]  /*9fc0*/  @!P3 ST.E.128 desc[UR50][R20.64], R44 ;  /* 0x0000002c1400b985 */ /* 0x0207e8000c101d32 */
[----:B------:R3:W-:Y:S02]  /*9fd0*/  @!P4 ST.E.128 desc[UR50][R24.64], R52 ;  /* 0x000000341800c985 */ /* 0x0007e4000c101d32 */
.L_x_2395:
[----:B------:R-:W-:Y:S05]  /*9fe0*/  BSYNC B1 ;  /* 0x0000000000017941 */ /* 0x000fea0003800000 */
.L_x_2394:
[----:B----4-:R4:W0:Y:S01]  /*9ff0*/  SHFL.IDX PT, R3, R27, 0x2, 0x181f ;  /* 0x00581f001b037f89 */ /* 0x01082200000e0000 */
        /* <DEDUP_REMOVED lines=8> */
[-C--:B0-----:R-:W-:Y:S02]  /*a080*/  @!P2 LEA.HI.X R21, R2, R3.reuse, R189, 0x1, P0 ;  /* 0x000000030215a211 */ /* 0x081fe400000f0cbd */
[----:B------:R-:W-:-:S03]  /*a090*/  @!P3 LEA.HI.X R25, R18, R3, R188, 0x1, P1 ;  /* 0x000000031219b211 */ /* 0x000fc600008f0cbc */
[----:B-----5:R3:W-:Y:S04]  /*a0a0*/  @!P2 ST.E.128 desc[UR50][R20.64], R40 ;  /* 0x000000281400a985 */ /* 0x0207e8000c101d32 */
[----:B------:R3:W-:Y:S02]  /*a0b0*/  @!P3 ST.E.128 desc[UR50][R24.64], R12 ;  /* 0x0000000c1800b985 */ /* 0x0007e4000c101d32 */
.L_x_2397:
[----:B------:R-:W-:Y:S05]  /*a0c0*/  BSYNC B1 ;  /* 0x0000000000017941 */ /* 0x000fea0003800000 */
.L_x_2396:
[----:B0-----:R-:W-:Y:S01]  /*a0d0*/  VIADD R3, R29, 0x60 ;  /* 0x000000601d037836 */ /* 0x001fe20000000000 */
[----:B--2-4-:R-:W0:Y:S04]  /*a0e0*/  SHFL.IDX PT, R27, R27, 0x3, 0x181f ;  /* 0x00781f001b1b7f89 */ /* 0x014e2800000e0000 */
[----:B------:R-:W-:Y:S01]  /*a0f0*/  ISETP.GE.AND P0, PT, R3, R64, PT ;  /* 0x000000400300720c */ /* 0x000fe20003f06270 */
[----:B---3-5:R2:W3:-:S12]  /*a100*/  SHFL.IDX PT, R15, R26, 0x3, 0x181f ;  /* 0x00781f001a0f7f89 */ /* 0x0284d800000e0000 */
[----:B--2---:R-:W-:Y:S05]  /*a110*/  @P0 BRA `(.L_x_2398) ;  /* 0x0000000800800947 */ /* 0x004fea0003800000 */
[----:B------:R-:W-:Y:S02]  /*a120*/  ULDC UR5, c[0x0][0xac8] ;  /* 0x0002b20000057ab9 */ /* 0x000fe40000000800 */
[----:B------:R-:W-:-:S13]  /*a130*/  ISETP.GE.AND P1, PT, R2, UR5, PT ;  /* 0x0000000502007c0c */ /* 0x000fda000bf26270 */
[----:B---3--:R-:W-:-:S04]  /*a140*/  @!P1 LEA R12, P0, R2, R15, 0x1 ;  /* 0x0000000f020c9211 */ /* 0x008fc800078008ff */
[----:B0-----:R-:W-:Y:S02]  /*a150*/  @!P1 LEA.HI.X R13, R2, R27, R189, 0x1, P0 ;  /* 0x0000001b020d9211 */ /* 0x001fe400000f0cbd */
[----:B------:R-:W-:-:S03]  /*a160*/  ISETP.GE.AND P0, PT, R18, UR5, PT ;  /* 0x0000000512007c0c */ /* 0x000fc6000bf06270 */
[----:B------:R0:W-:Y:S10]  /*a170*/  @!P1 ST.E.128 desc[UR50][R12.64], R4 ;  /* 0x000000040c009985 */ /* 0x0001f4000c101d32 */
[----:B------:R-:W-:Y:S05]  /*a180*/  @P0 BRA `(.L_x_2398) ;  /* 0x0000000800640947 */ /* 0x000fea0003800000 */
[----:B0-----:R-:W-:-:S04]  /*a190*/  LEA R4, P0, R18, R15, 0x1 ;  /* 0x0000000f12047211 */ /* 0x001fc800078008ff */
[----:B------:R-:W-:-:S05]  /*a1a0*/  LEA.HI.X R5, R18, R27, R188, 0x1, P0 ;  /* 0x0000001b12057211 */ /* 0x000fca00000f0cbc */
[----:B------:R0:W-:Y:S01]  /*a1b0*/  ST.E.128 desc[UR50][R4.64], R8 ;  /* 0x0000000804007985 */ /* 0x0001e2000c101d32 */
[----:B------:R-:W-:Y:S05]  /*a1c0*/  BRA `(.L_x_2398) ;  /* 0x0000000800547947 */ /* 0x000fea0003800000 */
.L_x_2391:
        /* <DEDUP_REMOVED lines=50> */
.L_x_2400:
[----:B------:R-:W-:Y:S05]  /*a4f0*/  BSYNC B1 ;  /* 0x0000000000017941 */ /* 0x000fea0003800000 */
.L_x_2399:
        /* <DEDUP_REMOVED lines=14> */
[----:B------:R-:W-:Y:S01]  /*a5e0*/  SHF.R.S32.HI R0, RZ, 0x1f, R3 ;  /* 0x0000001fff007819 */ /* 0x000fe20000011403 */
[----:B------:R-:W-:Y:S01]  /*a5f0*/  ULDC.64 UR8, c[0x0][0xae0] ;  /* 0x0002b80000087ab9 */ /* 0x000fe20000000a00 */
[----:B------:R-:W-:Y:S01]  /*a600*/  IADD3 R7, -R3, RZ, RZ ;  /* 0x000000ff03077210 */ /* 0x000fe20007ffe1ff */
        /* <DEDUP_REMOVED lines=19> */
[----:B------:R-:W-:Y:S01]  /*a740*/  IMAD.IADD R3, R5, 0x1, R3 ;  /* 0x0000000105037824 */ /* 0x000fe200078e0203 */
[----:B------:R-:W-:Y:S01]  /*a750*/  LEA R6, P3, R4, UR6, 0x1 ;  /* 0x0000000604067c11 */ /* 0x000fe2000f8608ff */
[----:B------:R-:W-:-:S03]  /*a760*/  VIADD R0, R8, 0x20 ;  /* 0x0000002008007836 */ /* 0x000fc60000000000 */
[----:B------:R-:W-:Y:S01]  /*a770*/  LEA.HI.X R7, R4, UR7, R3, 0x1, P3 ;  /* 0x0000000704077c11 */ /* 0x000fe200098f0c03 */
[----:B------:R0:W1:Y:S01]  /*a780*/  SHFL.IDX PT, R5, R6, RZ, 0x181f ;  /* 0x00181fff06057589 */ /* 0x00006200000e0000 */
[-C--:B------:R-:W-:Y:S01]  /*a790*/  ISETP.GE.AND P1, PT, R0, R9.reuse, PT ;  /* 0x000000090000720c */ /* 0x080fe20003f26270 */
[----:B------:R-:W-:Y:S02]  /*a7a0*/  VIADD R0, R8, 0x40 ;  /* 0x0000004008007836 */ /* 0x000fe40000000000 */
[----:B------:R0:W2:Y:S03]  /*a7b0*/  SHFL.IDX PT, R3, R7, RZ, 0x181f ;  /* 0x00181fff07037589 */ /* 0x0000a600000e0000 */
[----:B------:R-:W-:Y:S01]  /*a7c0*/  ISETP.GE.AND P0, PT, R0, R9, PT ;  /* 0x000000090000720c */ /* 0x000fe20003f06270 */
[----:B------:R-:W-:-:S12]  /*a7d0*/  @P2 BRA `(.L_x_2402) ;  /* 0x0000000000242947 */ /* 0x000fd80003800000 */
        /* <DEDUP_REMOVED lines=9> */
.L_x_2402:
[----:B------:R-:W-:Y:S05]  /*a870*/  BSYNC B1 ;  /* 0x0000000000017941 */ /* 0x000fea0003800000 */
.L_x_2401:
        /* <DEDUP_REMOVED lines=13> */
.L_x_2404:
[----:B------:R-:W-:Y:S05]  /*a950*/  BSYNC B1 ;  /* 0x0000000000017941 */ /* 0x000fea0003800000 */
.L_x_2403:
        /* <DEDUP_REMOVED lines=11> */
[----:B------:R3:W-:Y:S04]  /*aa10*/  @!P2 ST.E.128 desc[UR50][R10.64], RZ ;  /* 0x000000ff0a00a985 */ /* 0x0007e8000c101d32 */
[----:B------:R3:W-:Y:S02]  /*aa20*/  @!P3 ST.E.128 desc[UR50][R4.64], RZ ;  /* 0x000000ff0400b985 */ /* 0x0007e4000c101d32 */
.L_x_2406:
[----:B------:R-:W-:Y:S05]  /*aa30*/  BSYNC B1 ;  /* 0x0000000000017941 */ /* 0x000fea0003800000 */
.L_x_2405:
[----:B------:R-:W-:Y:S01]  /*aa40*/  VIADD R0, R8, 0x60 ;  /* 0x0000006008007836 */ /* 0x000fe20000000000 */
[----:B0-----:R0:W0:Y:S04]  /*aa50*/  SHFL.IDX PT, R3, R7, 0x3, 0x181f ;  /* 0x00781f0007037f89 */ /* 0x00102800000e0000 */
[----:B------:R-:W-:Y:S01]  /*aa60*/  ISETP.GE.AND P0, PT, R0, R9, PT ;  /* 0x000000090000720c */ /* 0x000fe20003f06270 */
[----:B-1-3--:R1:W3:-:S12]  /*aa70*/  SHFL.IDX PT, R5, R6, 0x3, 0x181f ;  /* 0x00781f0006057f89 */ /* 0x00a2d800000e0000 */
[----:B-1----:R-:W-:Y:S05]  /*aa80*/  @P0 BRA `(.L_x_2398) ;  /* 0x0000000000240947 */ /* 0x002fea0003800000 */
[----:B------:R-:W-:Y:S02]  /*aa90*/  ULDC UR5, c[0x0][0xac8] ;  /* 0x0002b20000057ab9 */ /* 0x000fe40000000800 */
[----:B------:R-:W-:Y:S02]  /*aaa0*/  ISETP.GE.AND P2, PT, R2, UR5, PT ;  /* 0x0000000502007c0c */ /* 0x000fe4000bf46270 */
[----:B------:R-:W-:-:S11]  /*aab0*/  ISETP.GE.AND P3, PT, R18, UR5, PT ;  /* 0x0000000512007c0c */ /* 0x000fd6000bf66270 */
[-C--:B--234-:R-:W-:Y:S02]  /*aac0*/  @!P2 LEA R6, P0, R2, R5.reuse, 0x1 ;  /* 0x000000050206a211 */ /* 0x09cfe400078008ff */
[----:B------:R-:W-:Y:S02]  /*aad0*/  @!P3 LEA R4, P1, R18, R5, 0x1 ;  /* 0x000000051204b211 */ /* 0x000fe400078208ff */
[-C--:B0-----:R-:W-:Y:S02]  /*aae0*/  @!P2 LEA.HI.X R7, R2, R3.reuse, R189, 0x1, P0 ;  /* 0x000000030207a211 */ /* 0x081fe400000f0cbd */
[----:B------:R-:W-:-:S03]  /*aaf0*/  @!P3 LEA.HI.X R5, R18, R3, R188, 0x1, P1 ;  /* 0x000000031205b211 */ /* 0x000fc600008f0cbc */
[----:B------:R1:W-:Y:S04]  /*ab00*/  @!P2 ST.E.128 desc[UR50][R6.64], RZ ;  /* 0x000000ff0600a985 */ /* 0x0003e8000c101d32 */
[----:B------:R1:W-:Y:S02]  /*ab10*/  @!P3 ST.E.128 desc[UR50][R4.64], RZ ;  /* 0x000000ff0400b985 */ /* 0x0003e4000c101d32 */
.L_x_2398:
[----:B------:R-:W-:Y:S05]  /*ab20*/  BSYNC B0 ;  /* 0x0000000000007941 */ /* 0x000fea0003800000 */
.L_x_2390:
[----:B------:R-:W-:Y:S02]  /*ab30*/  ULDC UR5, c[0x0][0xc38] ;  /* 0x00030e0000057ab9 */ /* 0x000fe40000000800 */
[----:B------:R-:W-:-:S06]  /*ab40*/  UISETP.GE.AND UP0, UPT, UR4, UR5, UPT ;  /* 0x000000050400728c */ /* 0x000fcc000bf06270 */
[----:B------:R-:W-:-:S13]  /*ab50*/  PLOP3.LUT P0, PT, PT, PT, UP0, 0x80, 0x0 ;  /* 0x000000000000781c */ /* 0x000fda0003f0f008 */
[----:B------:R-:W-:Y:S05]  /*ab60*/  @!P0 BRA `(.L_x_2407) ;  /* 0xffffff6000548947 */ /* 0x000fea000383ffff */
[----:B------:R-:W-:Y:S05]  /*ab70*/  EXIT ;  /* 0x000000000000794d */ /* 0x000fea0003800000 */
.L_x_2349:
        /* <DEDUP_REMOVED lines=18> */
[----:B------:R-:W-:Y:S01]  /*aca0*/  UISETP.NE.U32.AND UP0, UPT, UR6, URZ, UPT ;  /* 0x0000003f0600728c */ /* 0x000fe2000bf05070 */
[----:B------:R-:W-:Y:S01]  /*acb0*/  LOP3.LUT R19, R19, 0xfffffffe, RZ, 0xc0, !PT ;  /* 0xfffffffe13137812 */ /* 0x000fe200078ec0ff */
[----:B------:R-:W1:Y:S01]  /*acc0*/  S2UR UR8, SR_CgaCtaId ;  /* 0x00000000000879c3 */ /* 0x000e620000008800 */
[----:B------:R-:W-:Y:S01]  /*acd0*/  ULDC UR4, c[0x0][0x424] ;  /* 0x0001090000047ab9 */ /* 0x000fe20000000800 */
[----:B------:R-:W-:Y:S01]  /*ace0*/  UISETP.NE.AND.EX UP0, UPT, UR7, URZ, UPT, UP0 ;  /* 0x0000003f0700728c */ /* 0x000fe2000bf05300 */
[----:B------:R-:W-:Y:S01]  /*acf0*/  IMAD.U32 R34, RZ, RZ, UR5 ;  /* 0x00000005ff227e24 */ /* 0x000fe2000f8e00ff */
[----:B------:R-:W-:Y:S01]  /*ad00*/  ULDC UR39, c[0x0][0x288] ;  /* 0x0000a20000277ab9 */ /* 0x000fe20000000800 */
[----:B------:R-:W-:Y:S01]  /*ad10*/  ULDC.64 UR6, c[0x0][0x2f0] ;  /* 0x0000bc0000067ab9 */ /* 0x000fe20000000a00 */
[----:B------:R-:W-:Y:S01]  /*ad20*/  USEL UR4, UR4, 0x1, UP0 ;  /* 0x0000000104047887 */ /* 0x000fe20008000000 */
[----:B------:R-:W-:Y:S01]  /*ad30*/  IMAD.MOV.U32 R26, RZ, RZ, 0x1 ;  /* 0x00000001ff1a7424 */ /* 0x000fe200078e00ff */
[----:B------:R-:W-:Y:S01]  /*ad40*/  ULDC UR38, c[0x0][0x448] ;  /* 0x0001120000267ab9 */ /* 0x000fe20000000800 */
[----:B------:R-:W-:Y:S01]  /*ad50*/  MOV R23, RZ ;  /* 0x000000ff00177202 */ /* 0x000fe20000000f00 */
[----:B------:R-:W-:Y:S01]  /*ad60*/  UIMAD UR37, UR4, UR6, URZ ;  /* 0x00000006042572a4 */ /* 0x000fe2000f8e023f */
[----:B------:R-:W-:Y:S01]  /*ad70*/  IMAD.MOV.U32 R36, RZ, RZ, RZ ;  /* 0x000000ffff247224 */ /* 0x000fe200078e00ff */
[----:B------:R-:W-:Y:S01]  /*ad80*/  UIMAD UR38, UR38, UR39, URZ ;  /* 0x00000027262672a4 */ /* 0x000fe2000f8e023f */
[----:B------:R-:W-:Y:S01]  /*ad90*/  UMOV UR6, 0x400 ;  /* 0x0000040000067882 */ /* 0x000fe20000000000 */
[----:B------:R-:W-:-:S02]  /*ada0*/  UIADD3 UR4, UR37, 0x7f, URZ ;  /* 0x0000007f25047890 */ /* 0x000fc4000fffe03f */
[----:B------:R-:W-:Y:S02]  /*adb0*/  ULOP3.LUT UR45, UR36, 0x2, URZ, 0xfc, !UPT ;  /* 0x00000002242d7892 */ /* 0x000fe4000f8efc3f */
[----:B------:R-:W-:Y:S02]  /*adc0*/  USHF.R.S32.HI UR5, URZ, 0x1f, UR4 ;  /* 0x0000001f3f057899 */ /* 0x000fe40008011404 */
[----:B------:R-:W-:Y:S02]  /*add0*/  UIADD3 UR39, UR37, 0x80, -UR39 ;  /* 0x0000008025277890 */ /* 0x000fe4000fffe827 */
[----:B------:R-:W-:Y:S02]  /*ade0*/  ULEA.HI UR5, UR5, UR4, URZ, 0x7 ;  /* 0x0000000405057291 */ /* 0x000fe4000f8f383f */
[----:B-1----:R-:W-:Y:S01]  /*adf0*/  ULEA UR6, UR8, UR6, 0x18 ;  /* 0x0000000608067291 */ /* 0x002fe2000f8ec03f */
[C---:B0-----:R-:W-:Y:S01]  /*ae00*/  IMAD.SHL.U32 R30, R5.reuse, 0x8, RZ ;  /* 0x00000008051e7824 */ /* 0x041fe200078e00ff */
[----:B------:R-:W-:Y:S01]  /*ae10*/  LOP3.LUT R4, R5, 0x7f, RZ, 0xc0, !PT ;  /* 0x0000007f05047812 */ /* 0x000fe200078ec0ff */
[----:B------:R-:W-:-:S03]  /*ae20*/  USHF.R.S32.HI UR40, URZ, 0x7, UR5 ;  /* 0x000000073f287899 */ /* 0x000fc60008011405 */
[----:B------:R-:W-:Y:S01]  /*ae30*/  IMAD.U32 R16, RZ, RZ, UR6 ;  /* 0x00000006ff107e24 */ /* 0x000fe2000f8e00ff */
[C---:B------:R-:W-:Y:S01]  /*ae40*/  LOP3.LUT R0, R30.reuse, 0x1f8, RZ, 0xc0, !PT ;  /* 0x000001f81e007812 */ /* 0x040fe200078ec0ff */
[----:B------:R-:W-:Y:S01]  /*ae50*/  ULDC UR46, c[0x0][0xc] ;  /* 0x00000300002e7ab9 */ /* 0x000fe20000000800 */
[----:B------:R-:W-:Y:S02]  /*ae60*/  LOP3.LUT R35, R30, 0x38, RZ, 0xc0, !PT ;  /* 0x000000381e237812 */ /* 0x000fe400078ec0ff */
[----:B------:R-:W-:Y:S02]  /*ae70*/  LOP3.LUT R3, R0, 0x38, R5, 0x78, !PT ;  /* 0x0000003800037812 */ /* 0x000fe400078e7805 */
[----:B------:R-:W-:Y:S02]  /*ae80*/  LOP3.LUT R0, R35, 0x40, RZ, 0xfc, !PT ;  /* 0x0000004023007812 */ /* 0x000fe400078efcff */
[----:B------:R-:W-:Y:S02]  /*ae90*/  LOP3.LUT R30, R3, 0x200, R30, 0xf8, !PT ;  /* 0x00000200031e7812 */ /* 0x000fe400078ef81e */
[----:B------:R-:W-:-:S02]  /*aea0*/  ISETP.GE.AND P1, PT, R0, UR7, PT ;  /* 0x0000000700007c0c */ /* 0x000fc4000bf26270 */
[----:B------:R-:W-:Y:S01]  /*aeb0*/  ISETP.GE.AND P2, PT, R0, UR9, PT ;  /* 0x0000000900007c0c */ /* 0x000fe2000bf46270 */
[----:B------:R-:W-:Y:S01]  /*aec0*/  IMAD R33, R30, 0x2, R16 ;  /* 0x000000021e217824 */ /* 0x000fe200078e0210 */
[----:B------:R-:W-:Y:S01]  /*aed0*/  ISETP.GE.AND P0, PT, R0, UR7, PT ;  /* 0x0000000700007c0c */ /* 0x000fe2000bf06270 */
[----:B------:R-:W-:Y:S01]  /*aee0*/  IMAD.SHL.U32 R0, R5, 0x10, RZ ;  /* 0x0000001005007824 */ /* 0x000fe200078e00ff */
[----:B------:R-:W-:-:S04]  /*aef0*/  SHF.R.U32.HI R37, RZ, 0x3, R4 ;  /* 0x00000003ff257819 */ /* 0x000fc80000011604 */
[----:B------:R-:W-:-:S03]  /*af00*/  LOP3.LUT R2, R0, 0x70, RZ, 0xc0, !PT ;  /* 0x0000007000027812 */ /* 0x000fc600078ec0ff */
[----:B------:R-:W-:Y:S02]  /*af10*/  @P1 LOP3.LUT R19, R19, 0x1, RZ, 0xfc, !PT ;  /* 0x0000000113131812 */ /* 0x000fe400078efcff */
[----:B------:R-:W-:Y:S02]  /*af20*/  ISETP.GE.AND P1, PT, R35, UR7, PT ;  /* 0x0000000723007c0c */ /* 0x000fe4000bf26270 */
[----:B------:R-:W-:Y:S02]  /*af30*/  LOP3.LUT R19, R19, 0xffffffbf, RZ, 0xc0, !PT ;  /* 0xffffffbf13137812 */ /* 0x000fe400078ec0ff */
[----:B------:R-:W-:Y:S02]  /*af40*/  LOP3.LUT R0, R37, R2, RZ, 0xfc, !PT ;  /* 0x0000000225007212 */ /* 0x000fe400078efcff */
[----:B------:R-:W-:-:S04]  /*af50*/  @P2 LOP3.LUT R19, R19, 0x40, RZ, 0xfc, !PT ;  /* 0x0000004013132812 */ /* 0x000fc800078efcff */
        /* <DEDUP_REMOVED lines=10> */
.L_x_2457:
        /* <DEDUP_REMOVED lines=22> */
.L_x_2409:
[----:B------:R-:W-:Y:S01]  /*b160*/  ULDC UR8, c[0x0][0xc54] ;  /* 0x0003150000087ab9 */ /* 0x000fe20000000800 */
[----:B------:R-:W-:Y:S01]  /*b170*/  UMOV UR6, UR7 ;  /* 0x0000000700067c82 */ /* 0x000fe20008000000 */
[----:B------:R-:W-:-:S11]  /*b180*/  UISETP.NE.AND UP0, UPT, UR8, 0x1, UPT ;  /* 0x000000010800788c */ /* 0x000fd6000bf05270 */
[----:B------:R-:W-:Y:S02]  /*b190*/  @UP0 ULDC.64 UR10, c[0x0][0xc58] ;  /* 0x00031600000a0ab9 */ /* 0x000fe40000000a00 */
[----:B------:R-:W-:-:S04]  /*b1a0*/  UIMAD.WIDE.U32 UR4, UR7, UR10, URZ ;  /* 0x0000000a070472a5 */ /* 0x000fc8000f8e003f */
[----:B------:R-:W-:-:S04]  /*b1b0*/  @UP0 USHF.R.U32.HI UR6, URZ, UR11, UR5 ;  /* 0x0000000b3f060299 */ /* 0x000fc80008011605 */
[----:B------:R-:W-:-:S12]  /*b1c0*/  UIMAD UR4, UR6, UR8, URZ ;  /* 0x00000008060472a4 */ /* 0x000fd8000f8e023f */
.L_x_2410:
        /* <DEDUP_REMOVED lines=25> */
[----:B------:R-:W-:Y:S01]  /*b360*/  UP2UR UR47, UPR, URZ, 0x4 ;  /* 0x000000043f2f7883 */ /* 0x000fe20008000000 */
[----:B------:R-:W-:Y:S01]  /*b370*/  BSSY B7, `(.L_x_2411) ;  /* 0x0000357000077945 */ /* 0x000fe20003800000 */
[----:B------:R-:W-:-:S04]  /*b380*/  USHF.L.U32 UR6, UR43, 0x7, URZ ;  /* 0x000000072b067899 */ /* 0x000fc8000800063f */
[----:B------:R-:W-:Y:S01]  /*b390*/  UIADD3 UR6, UR6, 0x7f, URZ ;  /* 0x0000007f06067890 */ /* 0x000fe2000fffe03f */
[----:B------:R-:W-:Y:S01]  /*b3a0*/  @UP2 ULDC UR4, c[0x0][0x44c] ;  /* 0x0001130000042ab9 */ /* 0x000fe20000000800 */
[----:B------:R-:W-:Y:S02]  /*b3b0*/  @UP2 ULDC UR7, c[0x0][0x450] ;  /* 0x0001140000072ab9 */ /* 0x000fe40000000800 */
[----:B------:R-:W-:-:S04]  /*b3c0*/  UIMAD.WIDE.U32 UR4, UR6, UR4, URZ ;  /* 0x00000004060472a5 */ /* 0x000fc8000f8e003f */
[----:B------:R-:W-:-:S04]  /*b3d0*/  @UP2 USHF.R.U32.HI UR6, URZ, UR7, UR5 ;  /* 0x000000073f062299 */ /* 0x000fc80008011605 */
[----:B------:R-:W-:-:S04]  /*b3e0*/  UIADD3 UR6, UR39, UR6, URZ ;  /* 0x0000000627067290 */ /* 0x000fc8000fffe03f */
[----:B------:R-:W-:-:S04]  /*b3f0*/  USHF.R.S32.HI UR4, URZ, 0x1f, UR6 ;  /* 0x0000001f3f047899 */ /* 0x000fc80008011406 */
[----:B------:R-:W-:-:S04]  /*b400*/  ULEA.HI UR4, UR4, UR6, URZ, 0x7 ;  /* 0x0000000604047291 */ /* 0x000fc8000f8f383f */
[----:B------:R-:W-:-:S04]  /*b410*/  USHF.R.S32.HI UR4, URZ, 0x7, UR4 ;  /* 0x000000073f047899 */ /* 0x000fc80008011404 */
[----:B------:R-:W-:-:S04]  /*b420*/  UISETP.LT.AND UP0, UPT, UR40, UR4, UPT ;  /* 0x000000042800728c */ /* 0x000fc8000bf01270 */
[----:B------:R-:W-:-:S06]  /*b430*/  USEL UR44, UR40, UR4, UP0 ;  /* 0x00000004282c7287 */ /* 0x000fcc0008000000 */
[----:B------:R-:W-:-:S13]  /*b440*/  ISETP.LT.AND P0, PT, RZ, UR44, PT ;  /* 0x0000002cff007c0c */ /* 0x000fda000bf01270 */
[----:B0-----:R-:W-:Y:S05]  /*b450*/  @P0 BRA `(.L_x_2412) ;  /* 0x0000000000440947 */ /* 0x001fea0003800000 */
        /* <DEDUP_REMOVED lines=17> */
.L_x_2412:
        /* <DEDUP_REMOVED lines=20> */
.L_x_2415:
[----:B------:R-:W-:Y:S05]  /*b6b0*/  BSYNC B6 ;  /* 0x0000000000067941 */ /* 0x000fea0003800000 */
.L_x_2414:
        /* <DEDUP_REMOVED lines=20> */
.L_x_2418:
        /* <DEDUP_REMOVED lines=15> */
.L_x_2417:
[----:B------:R-:W-:Y:S05]  /*b8f0*/  BSYNC B6 ;  /* 0x0000000000067941 */ /* 0x000fea0003800000 */
.L_x_2416:
        /* <DEDUP_REMOVED lines=8> */
[----:B------:R-:W-:Y:S01]  /*b980*/  MOV R2, UR4 ;  /* 0x0000000400027c02 */ /* 0x000fe20008000f00 */
[----:B------:R-:W-:Y:S01]  /*b990*/  IMAD.U32 R3, RZ, RZ, UR5 ;  /* 0x00000005ff037e24 */ /* 0x000fe2000f8e00ff */
[----:B------:R-:W-:-:S04]  /*b9a0*/  ULDC UR4, c[0x0][0xc48] ;  /* 0x0003120000047ab9 */ /* 0x000fc80000000800 */
[----:B------:R1:W5:Y:S01]  /*b9b0*/  @P0 LDG.E R29, desc[UR50][R2.64] ;  /* 0x00000032021d0981 */ /* 0x000362000c1e1900 */
[----:B------:R-:W-:Y:S01]  /*b9c0*/  UMOV UR5, 0xffffffff ;  /* 0xffffffff00057882 */ /* 0x000fe20000000000 */
[----:B------:R-:W-:Y:S02]  /*b9d0*/  IMAD.U32 R22, RZ, RZ, UR4 ;  /* 0x00000004ff167e24 */ /* 0x000fe4000f8e00ff */
[----:B------:R-:W-:Y:S05]  /*b9e0*/  BRA.DIV UR5, `(.L_x_2419) ;  /* 0x0000003605ac7947 */ /* 0x000fea000b800000 */
.L_x_2473:
        /* <DEDUP_REMOVED lines=42> */
.L_x_2420:
        /* <DEDUP_REMOVED lines=20> */
[----:B------:R-:W-:-:S04]  /*bdd0*/  LEA R7, R23, R16, 0x3 ;  /* 0x0000001017077211 */ /* 0x000fc800078e18ff */
[----:B------:R-:W-:Y:S02]  /*bde0*/  LEA.HI.X R18, R2, UR5, R3, 0x1, P0 ;  /* 0x0000000502127c11 */ /* 0x000fe400080f0c03 */
[----:B------:R-:W-:-:S04]  /*bdf0*/  SHF.L.U32 R2, R26, 0x1f, RZ ;  /* 0x0000001f1a027819 */ /* 0x000fc800000006ff */
[----:B------:R-:W0:Y:S02]  /*be00*/  SYNCS.PHASECHK.TRANS64.TRYWAIT P0, [R7+URZ+0x28840], R2 ;  /* 0x02884002070075a7 */ /* 0x000e24000800017f */
[----:B0-----:R-:W-:Y:S05]  /*be10*/  @!P0 BRA `(.L_x_2422) ;  /* 0x0000003000cc8947 */ /* 0x001fea0003800000 */
.L_x_2474:
[----:B------:R-:W-:Y:S05]  /*be20*/  BSYNC B0 ;  /* 0x0000000000007941 */ /* 0x000fea0003800000 */
.L_x_2421:
        /* <DEDUP_REMOVED lines=57> */
[----:B------:R-:W-:-:S03]  /*c1c0*/  @P0 IMAD R25, R5, 0x2, R16 ;  /* 0x0000000205190824 */ /* 0x000fc600078e0210 */
[----:B--2---:R-:W-:Y:S01]  /*c1d0*/  @P0 MOV R2, R14 ;  /* 0x0000000e00020202 */ /* 0x004fe20000000f00 */
        /* <DEDUP_REMOVED lines=36> */
.L_x_2492:
        /* <DEDUP_REMOVED lines=11> */
.L_x_2424:
        /* <DEDUP_REMOVED lines=11> */
.L_x_2425:
        /* <DEDUP_REMOVED lines=23> */
.L_x_2427:
[----:B------:R-:W-:Y:S05]  /*c6f0*/  BSYNC B6 ;  /* 0x0000000000067941 */ /* 0x000fea0003800000 */
.L_x_2426:
[----:B0-----:R-:W0:Y:S01]  /*c700*/  S2R R2, SR_TID.X ;  /* 0x0000000000027919 */ /* 0x001e220000002100 */
[----:B------:R-:W-:Y:S01]  /*c710*/  UISETP.NE.AND UP0, UPT, UR47, URZ, UPT ;  /* 0x0000003f2f00728c */ /* 0x000fe2000bf05270 */
[----:B------:R-:W-:Y:S01]  /*c720*/  IMAD.U32 R0, RZ, RZ, UR43 ;  /* 0x0000002bff007e24 */ /* 0x000fe2000f8e00ff */
[----:B------:R-:W-:Y:S01]  /*c730*/  R2UR UR6, R28 ;  /* 0x000000001c0672ca */ /* 0x000fe200000e0000 */
[----:B------:R-:W-:Y:S01]  /*c740*/  ULDC.64 UR8, c[0x0][0x2d8] ;  /* 0x0000b60000087ab9 */ /* 0x000fe20000000a00 */
[----:B------:R-:W-:Y:S02]  /*c750*/  R2UR UR7, R22 ;  /* 0x00000000160772ca */ /* 0x000fe400000e0000 */
[----:B------:R-:W-:Y:S02]  /*c760*/  PLOP3.LUT P0, PT, PT, PT, UP0, 0x80, 0x0 ;  /* 0x000000000000781c */ /* 0x000fe40003f0f008 */
[C---:B------:R-:W-:Y:S02]  /*c770*/  LOP3.LUT P4, RZ, R19.reuse, 0x80, RZ, 0xc0, !PT ;  /* 0x0000008013ff7812 */ /* 0x040fe4000788c0ff */
[----:B------:R-:W-:Y:S01]  /*c780*/  LOP3.LUT P5, RZ, R19, 0x40, RZ, 0xc0, !PT ;  /* 0x0000004013ff7812 */ /* 0x000fe200078ac0ff */
[----:B------:R-:W-:-:S04]  /*c790*/  @UP0 ULDC UR4, c[0x0][0x44c] ;  /* 0x0001130000040ab9 */ /* 0x000fc80000000800 */
[----:B------:R-:W-:-:S04]  /*c7a0*/  UIMAD UR6, UR6, UR8, URZ ;  /* 0x00000008060672a4 */ /* 0x000fc8000f8e023f */
[----:B------:R-:W-:Y:S02]  /*c7b0*/  UIMAD UR7, UR7, UR9, UR6 ;  /* 0x00000009070772a4 */ /* 0x000fe4000f8e0206 */
[----:B------:R-:W-:Y:S01]  /*c7c0*/  USHF.R.S32.HI UR6, URZ, 0x1f, UR42 ;  /* 0x0000001f3f067899 */ /* 0x000fe2000801142a */
[----:B0-----:R-:W-:-:S05]  /*c7d0*/  IMAD.SHL.U32 R2, R2, 0x10, RZ ;  /* 0x0000001002027824 */ /* 0x001fca00078e00ff */
[----:B------:R-:W-:-:S04]  /*c7e0*/  LOP3.LUT R2, R2, 0x70, RZ, 0xc0, !PT ;  /* 0x0000007002027812 */ /* 0x000fc800078ec0ff */
[----:B------:R-:W-:-:S05]  /*c7f0*/  LOP3.LUT R2, R37, R2, RZ, 0xfc, !PT ;  /* 0x0000000225027212 */ /* 0x000fca00078efcff */
[----:B------:R-:W-:-:S04]  /*c800*/  IMAD R0, R0, 0x80, R2 ;  /* 0x0000008000007824 */ /* 0x000fc800078e0202 */
        /* <DEDUP_REMOVED lines=35> */
[----:B------:R-:W-:-:S03]  /*ca40*/  IMAD.U32 R6, RZ, RZ, UR43 ;  /* 0x0000002bff067e24 */ /* 0x000fc6000f8e00ff */
[----:B------:R-:W1:Y:S02]  /*ca50*/  SHFL.IDX PT, R2, R4, RZ, 0x181f ;  /* 0x00181fff04027589 */ /* 0x000e6400000e0000 */
[----:B------:R-:W-:Y:S02]  /*ca60*/  LEA R5, R6, R37, 0x7 ;  /* 0x0000002506057211 */ /* 0x000fe400078e38ff */
[----:B------:R-:W-:Y:S02]  /*ca70*/  SHFL.IDX PT, R6, R4, 0x1, 0x181f ;  /* 0x00381f0004067f89 */ /* 0x000fe400000e0000 */
[C---:B------:R-:W-:Y:S01]  /*ca80*/  ISETP.GE.AND P0, PT, R5.reuse, UR38, PT ;  /* 0x0000002605007c0c */ /* 0x040fe2000bf06270 */
[----:B------:R-:W-:-:S12]  /*ca90*/  VIADD R7, R5, 0x10 ;  /* 0x0000001005077836 */ /* 0x000fd80000000000 */
        /* <DEDUP_REMOVED lines=40> */
[----:B------:R-:W-:Y:S02]  /*cd20*/  SHFL.IDX PT, R6, R4, 0x5, 0x181f ;  /* 0x00b81f0004067f89 */ /* 0x000fe400000e0000 */
[----:B------:R-:W-:Y:S01]  /*cd30*/  @!P0 MOV R3, R7 ;  /* 0x0000000700038202 */ /* 0x000fe20000000f00 */
[----:B------:R-:W-:Y:S01]  /*cd40*/  VIADD R7, R5, 0x50 ;  /* 0x0000005005077836 */ /* 0x000fe20000000000 */
        /* <DEDUP_REMOVED lines=22> */
.L_x_2509:
        /* <DEDUP_REMOVED lines=11> */
.L_x_2429:
        /* <DEDUP_REMOVED lines=16> */
.L_x_2510:
[----:B------:R-:W-:Y:S05]  /*d060*/  BSYNC B0 ;  /* 0x0000000000007941 */ /* 0x000fea0003800000 */
.L_x_2430:
[----:B------:R-:W-:-:S06]  /*d070*/  UISETP.GE.AND UP0, UPT, UR44, 0x2, UPT ;  /* 0x000000022c00788c */ /* 0x000fcc000bf06270 */
[----:B------:R-:W-:-:S13]  /*d080*/  PLOP3.LUT P0, PT, PT, PT, UP0, 0x40, 0x0 ;  /* 0x000000000000781c */ /* 0x000fda0003f0e808 */
[----:B------:R-:W-:Y:S05]  /*d090*/  @P0 BRA `(.L_x_2432) ;  /* 0x0000001000200947 */ /* 0x000fea0003800000 */
[----:B------:R-:W-:Y:S01]  /*d0a0*/  UIADD3 UR4, UR44, -0x2, URZ ;  /* 0xfffffffe2c047890 */ /* 0x000fe2000fffe03f */
[----:B------:R-:W-:Y:S01]  /*d0b0*/  BSSY B0, `(.L_x_2432) ;  /* 0x0000106000007945 */ /* 0x000fe20003800000 */
[----:B------:R-:W-:Y:S02]  /*d0c0*/  IMAD.MOV.U32 R20, RZ, RZ, R26 ;  /* 0x000000ffff147224 */ /* 0x000fe400078e001a */
[----:B------:R-:W-:Y:S02]  /*d0d0*/  IMAD.MOV.U32 R10, RZ, RZ, R23 ;  /* 0x000000ffff0a7224 */ /* 0x000fe400078e0017 */
[----:B------:R-:W-:Y:S02]  /*d0e0*/  IMAD.MOV.U32 R27, RZ, RZ, R24 ;  /* 0x000000ffff1b7224 */ /* 0x000fe400078e0018 */
[----:B------:R-:W-:-:S07]  /*d0f0*/  IMAD.U32 R6, RZ, RZ, UR4 ;  /* 0x00000004ff067e24 */ /* 0x000fce000f8e00ff */
.L_x_2445:
[----:B0-----:R-:W0:Y:S01]  /*d100*/  LDC R3, c[0x0][0x430] ;  /* 0x00010c00ff037b82 */ /* 0x001e220000000800 */
[----:B------:R-:W1:Y:S01]  /*d110*/  S2R R0, SR_TID.X ;  /* 0x0000000000007919 */ /* 0x000e620000002100 */
[----:B------:R-:W-:Y:S01]  /*d120*/  LEA R7, R6, R37, 0x7 ;  /* 0x0000002506077211 */ /* 0x000fe200078e38ff */
        /* <DEDUP_REMOVED lines=35> */
.L_x_2433:
[----:B------:R-:W-:Y:S01]  /*d360*/  IMAD R6, R23, 0x8, R16 ;  /* 0x0000000817067824 */ /* 0x000fe200078e0210 */
[----:B------:R-:W-:Y:S01]  /*d370*/  SHF.L.U32 R3, R26, 0x1f, RZ ;  /* 0x0000001f1a037819 */ /* 0x000fe200000006ff */
[----:B------:R-:W-:Y:S03]  /*d380*/  BSSY B1, `(.L_x_2434) ;  /* 0x0000003000017945 */ /* 0x000fe60003800000 */
[----:B------:R-:W0:Y:S02]  /*d390*/  SYNCS.PHASECHK.TRANS64.TRYWAIT P0, [R6+URZ+0x28840], R3 ;  /* 0x02884003060075a7 */ /* 0x000e24000800017f */
[----:B0-----:R-:W-:Y:S05]  /*d3a0*/  @!P0 BRA `(.L_x_2435) ;  /* 0x00000030009c8947 */ /* 0x001fea0003800000 */
.L_x_2511:
[----:B------:R-:W-:Y:S05]  /*d3b0*/  BSYNC B1 ;  /* 0x0000000000017941 */ /* 0x000fea0003800000 */
.L_x_2434:
        /* <DEDUP_REMOVED lines=47> */
[----:B0-----:R-:W-:-:S04]  /*d6b0*/  IADD3 R2, P0, R2, R5, RZ ;  /* 0x0000000502027210 */ /* 0x001fc80007f1e0ff */
[----:B-1----:R-:W-:-:S05]  /*d6c0*/  IADD3.X R3, RZ, R3, RZ, P0, !PT ;  /* 0x00000003ff037210 */ /* 0x002fca00007fe4ff */
        /* <DEDUP_REMOVED lines=21> */
.L_x_2529:
        /* <DEDUP_REMOVED lines=9> */
.L_x_2437:
        /* <DEDUP_REMOVED lines=11> */
.L_x_2438:
[----:B------:R0:W-:Y:S01]  /*d960*/  SYNCS.ARRIVE.TRANS64.A1T0 RZ, [R6+URZ+0x28830], RZ ;  /* 0x028830ff06ff79a7 */ /* 0x0001e2000810003f */
[----:B------:R-:W-:Y:S05]  /*d970*/  @!P2 BRA `(.L_x_2439) ;  /* 0x000000000004a947 */ /* 0x000fea0003800000 */
[----:B------:R-:W-:Y:S01]  /*d980*/  BPT.TRAP 0x1 ;  /* 0x000000040000795c */ /* 0x000fe20000300000 */
.L_x_2439:
[----:B------:R-:W-:Y:S01]  /*d990*/  SHF.L.U32 R3, R20, 0x1f, RZ ;  /* 0x0000001f14037819 */ /* 0x000fe200000006ff */
[----:B0-----:R-:W-:Y:S01]  /*d9a0*/  IMAD R6, R10, 0x8, R16 ;  /* 0x000000080a067824 */ /* 0x001fe200078e0210 */
[----:B------:R-:W-:Y:S03]  /*d9b0*/  BSSY B1, `(.L_x_2440) ;  /* 0x0000003000017945 */ /* 0x000fe60003800000 */
[----:B------:R-:W0:Y:S02]  /*d9c0*/  SYNCS.PHASECHK.TRANS64.TRYWAIT P0, [R6+URZ+0x28860], R3 ;  /* 0x02886003060075a7 */ /* 0x000e24000800017f */
[----:B0-----:R-:W-:Y:S05]  /*d9d0*/  @!P0 BRA `(.L_x_2441) ;  /* 0x00000034006c8947 */ /* 0x001fea0003800000 */
.L_x_2530:
[----:B------:R-:W-:Y:S05]  /*d9e0*/  BSYNC B1 ;  /* 0x0000000000017941 */ /* 0x000fea0003800000 */
.L_x_2440:
        /* <DEDUP_REMOVED lines=67> */
.L_x_2548:
        /* <DEDUP_REMOVED lines=29> */
.L_x_2443:
        /* <DEDUP_REMOVED lines=11> */
.L_x_2444:
[C---:B------:R-:W-:Y:S01]  /*e0a0*/  ISETP.GT.AND P0, PT, R24.reuse, RZ, PT ;  /* 0x000000ff1800720c */ /* 0x040fe20003f04270 */
[----:B------:R0:W-:Y:S01]  /*e0b0*/  SYNCS.ARRIVE.TRANS64.A1T0 RZ, [R6+URZ+0x28850], RZ ;  /* 0x028850ff06ff79a7 */ /* 0x0001e2000810003f */
[----:B------:R-:W-:Y:S02]  /*e0c0*/  IMAD.MOV.U32 R20, RZ, RZ, R26 ;  /* 0x000000ffff147224 */ /* 0x000fe400078e001a */
[----:B------:R-:W-:Y:S02]  /*e0d0*/  IMAD.MOV.U32 R10, RZ, RZ, R23 ;  /* 0x000000ffff0a7224 */ /* 0x000fe400078e0017 */
[----:B------:R-:W-:Y:S02]  /*e0e0*/  IMAD.MOV.U32 R27, RZ, RZ, R24 ;  /* 0x000000ffff1b7224 */ /* 0x000fe400078e0018 */
[----:B0-----:R-:W-:-:S05]  /*e0f0*/  VIADD R6, R24, 0xffffffff ;  /* 0xffffffff18067836 */ /* 0x001fca0000000000 */
[----:B------:R-:W-:Y:S05]  /*e100*/  @P0 BRA `(.L_x_2445) ;  /* 0xffffffec00fc0947 */ /* 0x000fea000383ffff */
[----:B------:R-:W-:Y:S05]  /*e110*/  BSYNC B0 ;  /* 0x0000000000007941 */ /* 0x000fea0003800000 */
.L_x_2432:
        /* <DEDUP_REMOVED lines=17> */
.L_x_2447:
[----:B------:R-:W-:Y:S05]  /*e230*/  BSYNC B0 ;  /* 0x0000000000007941 */ /* 0x000fea0003800000 */
.L_x_2446:
[----:B------:R-:W-:-:S05]  /*e240*/  IMAD.U32 R0, RZ, RZ, UR45 ;  /* 0x0000002dff007e24 */ /* 0x000fca000f8e00ff */
[----:B------:R-:W-:-:S13]  /*e250*/  ISETP.NE.AND P0, PT, R0, 0x3, PT ;  /* 0x000000030000780c */ /* 0x000fda0003f05270 */
[----:B------:R-:W-:Y:S05]  /*e260*/  @!P0 BRA `(.L_x_2448) ;  /* 0x0000000000048947 */ /* 0x000fea0003800000 */
[----:B------:R-:W-:Y:S01]  /*e270*/  BPT.TRAP 0x1 ;  /* 0x000000040000795c */ /* 0x000fe20000300000 */
.L_x_2448:
[----:B------:R-:W-:Y:S01]  /*e280*/  IMAD R4, R23, 0x8, R16 ;  /* 0x0000000817047824 */ /* 0x000fe200078e0210 */
[----:B0-----:R-:W-:Y:S01]  /*e290*/  SHF.L.U32 R3, R26, 0x1f, RZ ;  /* 0x0000001f1a037819 */ /* 0x001fe200000006ff */
[----:B------:R-:W-:Y:S01]  /*e2a0*/  IMAD.MOV.U32 R5, RZ, RZ, -0x80 ;  /* 0xffffff80ff057424 */ /* 0x000fe200078e00ff */
[----:B------:R-:W-:Y:S02]  /*e2b0*/  BSSY B0, `(.L_x_2449) ;  /* 0x0000004000007945 */ /* 0x000fe40003800000 */
[----:B------:R-:W0:Y:S01]  /*e2c0*/  SYNCS.PHASECHK.TRANS64.TRYWAIT P0, [R4+URZ+0x28860], R3 ;  /* 0x02886003040075a7 */ /* 0x000e22000800017f */
[----:B------:R-:W-:Y:S01]  /*e2d0*/  IMAD R24, R24, R5, UR37 ;  /* 0x0000002518187e24 */ /* 0x000fe2000f8e0205 */
[----:B0-----:R-:W-:Y:S06]  /*e2e0*/  @!P0 BRA `(.L_x_2450) ;  /* 0x0000003400a88947 */ /* 0x001fec0003800000 */
.L_x_2549:
[----:B------:R-:W-:Y:S05]  /*e2f0*/  BSYNC B0 ;  /* 0x0000000000007941 */ /* 0x000fea0003800000 */
.L_x_2449:
        /* <DEDUP_REMOVED lines=62> */
[----:B------:R1:W0:-:S12]  /*e6e0*/  SHFL.IDX PT, R7, R18, 0x7, 0x181f ;  /* 0x00f81f0012077f89 */ /* 0x00021800000e0000 */
[----:B------:R1:W-:Y:S01]  /*e6f0*/  LDGSTS.E.BYPASS.LTC128B.128 [R0+0x3400], desc[UR50][R2.64], !P0 ;  /* 0x0340000002007fae */ /* 0x0003e2000c101d72 */
[----:B------:R-:W-:-:S13]  /*e700*/  ISETP.LT.OR P0, PT, R5, 0x61, P1 ;  /* 0x000000610500780c */ /* 0x000fda0000f01670 */
[----:B0-2---:R1:W-:Y:S02]  /*e710*/  LDGSTS.E.BYPASS.LTC128B.128 [R0+0x7400], desc[UR50][R2.64+0x80], !P0 ;  /* 0x0740008002007fae */ /* 0x0053e4000c101d72 */
.L_x_2567:
        /* <DEDUP_REMOVED lines=11> */
.L_x_2452:
        /* <DEDUP_REMOVED lines=11> */
.L_x_2453:
[----:B------:R0:W-:Y:S01]  /*e880*/  SYNCS.ARRIVE.TRANS64.A1T0 RZ, [R4+URZ+0x28850], RZ ;  /* 0x028850ff04ff79a7 */ /* 0x0001e2000810003f */
[----:B------:R-:W-:-:S05]  /*e890*/  VIADD R23, R23, 0x1 ;  /* 0x0000000117177836 */ /* 0x000fca0000000000 */
[----:B------:R-:W-:-:S04]  /*e8a0*/  ISETP.NE.AND P0, PT, R23, 0x2, PT ;  /* 0x000000021700780c */ /* 0x000fc80003f05270 */
[----:B------:R-:W-:Y:S02]  /*e8b0*/  SEL R3, RZ, 0x1, P0 ;  /* 0x00000001ff037807 */ /* 0x000fe40000000000 */
[----:B------:R-:W-:Y:S02]  /*e8c0*/  SEL R23, R23, RZ, P0 ;  /* 0x000000ff17177207 */ /* 0x000fe40000000000 */
[----:B0-----:R-:W-:-:S07]  /*e8d0*/  LOP3.LUT R26, R26, R3, RZ, 0x3c, !PT ;  /* 0x000000031a1a7212 */ /* 0x001fce00078e3cff */
.L_x_2413:
[----:B------:R-:W-:Y:S05]  /*e8e0*/  BSYNC B7 ;  /* 0x0000000000077941 */ /* 0x000fea0003800000 */
.L_x_2411:
        /* <DEDUP_REMOVED lines=11> */
.L_x_2454:
[----:B------:R-:W-:-:S03]  /*e9a0*/  UMOV UR4, 0xffffffff ;  /* 0xffffffff00047882 */ /* 0x000fc60000000000 */
[----:B------:R-:W-:Y:S05]  /*e9b0*/  BRA.DIV UR4, `(.L_x_2456) ;  /* 0x0000003a04c07947 */ /* 0x000fea000b800000 */
[----:B------:R0:W1:Y:S02]  /*e9c0*/  SHFL.IDX PT, R14, R34, RZ, 0x1f ;  /* 0x00001fff220e7589 */ /* 0x00006400000e0000 */
.L_x_2570:
        /* <DEDUP_REMOVED lines=8> */
.L_x_2455:
[----:B------:R-:W-:Y:S02]  /*ea50*/  ULDC UR4, c[0x0][0xc38] ;  /* 0x00030e0000047ab9 */ /* 0x000fe40000000800 */
[----:B-1----:R-:W-:-:S13]  /*ea60*/  ISETP.GE.AND P0, PT, R34, UR4, PT ;  /* 0x0000000422007c0c */ /* 0x002fda000bf06270 */
[----:B------:R-:W-:Y:S05]  /*ea70*/  @!P0 BRA `(.L_x_2457) ;  /* 0xffffffc400608947 */ /* 0x000fea000383ffff */
.L_x_2408:
        /* <DEDUP_REMOVED lines=11> */
.L_x_2571:
[----:B------:R-:W-:Y:S05]  /*eb30*/  BSYNC B0 ;  /* 0x0000000000007941 */ /* 0x000fea0003800000 */
.L_x_2458:
[----:B------:R-:W-:-:S03]  /*eb40*/  UMOV UR4, 0xffffffff ;  /* 0xffffffff00047882 */ /* 0x000fc60000000000 */
[----:B------:R-:W-:Y:S05]  /*eb50*/  BRA.DIV UR4, `(.L_x_2460) ;  /* 0x0000003a04947947 */ /* 0x000fea000b800000 */
[----:B-1----:R-:W1:Y:S02]  /*eb60*/  S2R R0, SR_TID.X ;  /* 0x0000000000007919 */ /* 0x002e640000002100 */
[----:B-1----:R-:W-:-:S04]  /*eb70*/  SHF.R.U32.HI R0, RZ, 0x5, R0 ;  /* 0x00000005ff007819 */ /* 0x002fc80000011600 */
[----:B------:R-:W-:-:S05]  /*eb80*/  LOP3.LUT R0, R0, 0x3, RZ, 0xc0, !PT ;  /* 0x0000000300007812 */ /* 0x000fca00078ec0ff */
[----:B------:R1:W2:Y:S02]  /*eb90*/  SHFL.IDX PT, R14, R0, RZ, 0x1f ;  /* 0x00001fff000e7589 */ /* 0x0002a400000e0000 */
.L_x_2574:
[----:B--2---:R-:W-:Y:S01]  /*eba0*/  ISETP.NE.AND P0, PT, R14, RZ, PT ;  /* 0x000000ff0e00720c */ /* 0x004fe20003f05270 */
[----:B------:R-:W-:-:S12]  /*ebb0*/  BSSY B0, `(.L_x_2461) ;  /* 0x0000024000007945 */ /* 0x000fd80003800000 */
[----:B------:R-:W-:Y:S05]  /*ebc0*/  @P0 BRA `(.L_x_2462) ;  /* 0x0000000000880947 */ /* 0x000fea0003800000 */
[----:B------:R-:W-:-:S03]  /*ebd0*/  UMOV UR4, 0xffffffff ;  /* 0xffffffff00047882 */ /* 0x000fc60000000000 */
[----:B------:R-:W-:Y:S05]  /*ebe0*/  BRA.DIV UR4, `(.L_x_2463) ;  /* 0x0000003a04a47947 */ /* 0x000fea000b800000 */
[----:B------:R-:W-:-:S13]  /*ebf0*/  ELECT P6, URZ, PT ;  /* 0x00000000003f782f */ /* 0x000fda00038c0000 */
.L_x_2577:
[----:B------:R-:W-:Y:S05]  /*ec00*/  @!P6 BRA `(.L_x_2462) ;  /* 0x000000000078e947 */ /* 0x000fea0003800000 */
[----:B------:R-:W-:-:S06]  /*ec10*/  ULOP3.LUT UR4, UR36, 0x2, URZ, 0xfc, !UPT ;  /* 0x0000000224047892 */ /* 0x000fcc000f8efc3f */
[----:B-1----:R-:W-:-:S05]  /*ec20*/  IMAD.U32 R0, RZ, RZ, UR4 ;  /* 0x00000004ff007e24 */ /* 0x002fca000f8e00ff */
[----:B------:R-:W-:-:S13]  /*ec30*/  ISETP.NE.AND P0, PT, R0, 0x3, PT ;  /* 0x000000030000780c */ /* 0x000fda0003f05270 */
[----:B------:R-:W-:Y:S05]  /*ec40*/  @!P0 BRA `(.L_x_2464) ;  /* 0x0000000000048947 */ /* 0x000fea0003800000 */
[----:B------:R-:W-:Y:S01]  /*ec50*/  BPT.TRAP 0x1 ;  /* 0x000000040000795c */ /* 0x000fe20000300000 */
.L_x_2464:
[C---:B------:R-:W-:Y:S01]  /*ec60*/  IMAD R5, R23.reuse, 0x8, R4 ;  /* 0x0000000817057824 */ /* 0x040fe200078e0204 */
[----:B------:R-:W-:Y:S01]  /*ec70*/  SHF.L.U32 R0, R26, 0x1f, RZ ;  /* 0x0000001f1a007819 */ /* 0x000fe200000006ff */
[----:B------:R-:W-:-:S03]  /*ec80*/  VIADD R23, R23, 0x1 ;  /* 0x0000000117177836 */ /* 0x000fc60000000000 */
[----:B------:R-:W1:Y:S02]  /*ec90*/  SYNCS.PHASECHK.TRANS64.TRYWAIT P1, [R5+URZ+0x28840], R0 ;  /* 0x02884000050075a7 */ /* 0x000e64000802017f */
[----:B------:R-:W-:-:S04]  /*eca0*/  ISETP.NE.AND P2, PT, R23, 0x2, PT ;  /* 0x000000021700780c */ /* 0x000fc80003f45270 */
[----:B------:R-:W-:Y:S01]  /*ecb0*/  SEL R3, RZ, 0x1, P2 ;  /* 0x00000001ff037807 */ /* 0x000fe20001000000 */
[----:B-1----:R-:W-:Y:S08]  /*ecc0*/  @!P1 BRA `(.L_x_2465) ;  /* 0x00000038008c9947 */ /* 0x002ff00003800000 */
.L_x_2578:
[----:B------:R-:W-:Y:S02]  /*ecd0*/  SEL R23, R23, RZ, P2 ;  /* 0x000000ff17177207 */ /* 0x000fe40001000000 */
[----:B------:R-:W-:Y:S01]  /*ece0*/  LOP3.LUT R2, R26, R3, RZ, 0x3c, !PT ;  /* 0x000000031a027212 */ /* 0x000fe200078e3cff */
[----:B------:R-:W-:Y:S06]  /*ecf0*/  @!P0 BRA `(.L_x_2466) ;  /* 0x0000000000048947 */ /* 0x000fec0003800000 */
[----:B------:R-:W-:Y:S01]  /*ed00*/  BPT.TRAP 0x1 ;  /* 0x000000040000795c */ /* 0x000fe20000300000 */
.L_x_2466:
[----:B------:R-:W-:Y:S01]  /*ed10*/  IMAD R23, R23, 0x8, R4 ;  /* 0x0000000817177824 */ /* 0x000fe200078e0204 */
[----:B------:R-:W-:-:S04]  /*ed20*/  SHF.L.U32 R2, R2, 0x1f, RZ ;  /* 0x0000001f02027819 */ /* 0x000fc800000006ff */
[----:B------:R-:W2:Y:S02]  /*ed30*/  SYNCS.PHASECHK.TRANS64.TRYWAIT P1, [R23+URZ+0x28840], R2 ;  /* 0x02884002170075a7 */ /* 0x000ea4000802017f */
[----:B--2---:R-:W-:Y:S05]  /*ed40*/  @!P1 BRA `(.L_x_2467) ;  /* 0x0000003800809947 */ /* 0x004fea0003800000 */
.L_x_2579:
[----:B------:R-:W-:Y:S05]  /*ed50*/  @!P0 BRA `(.L_x_2468) ;  /* 0x0000000000048947 */ /* 0x000fea0003800000 */
[----:B------:R-:W-:Y:S01]  /*ed60*/  BPT.TRAP 0x1 ;  /* 0x000000040000795c */ /* 0x000fe20000300000 */
.L_x_2468:
[----:B------:R-:W3:Y:S02]  /*ed70*/  SYNCS.PHASECHK.TRANS64.TRYWAIT P1, [R5+URZ+0x28860], R0 ;  /* 0x02886000050075a7 */ /* 0x000ee4000802017f */
[----:B---3--:R-:W-:Y:S05]  /*ed80*/  @!P1 BRA `(.L_x_2469) ;  /* 0x0000003800849947 */ /* 0x008fea0003800000 */
.L_x_2580:
[----:B------:R-:W-:Y:S05]  /*ed90*/  @!P0 BRA `(.L_x_2470) ;  /* 0x0000000000048947 */ /* 0x000fea0003800000 */
[----:B------:R-:W-:Y:S01]  /*eda0*/  BPT.TRAP 0x1 ;  /* 0x000000040000795c */ /* 0x000fe20000300000 */
.L_x_2470:
[----:B----4-:R4:W0:Y:S02]  /*edb0*/  SYNCS.PHASECHK.TRANS64.TRYWAIT P0, [R23+URZ+0x28860], R2 ;  /* 0x02886002170075a7 */ /* 0x010824000800017f */
[----:B0-----:R-:W-:Y:S05]  /*edc0*/  @!P0 NANOSLEEP.SYNCS 0x989680 ;  /* 0x009896800000895d */ /* 0x001fea0003900000 */
[----:B------:R-:W0:Y:S02]  /*edd0*/  @!P0 SYNCS.PHASECHK.TRANS64 P0, [R23+URZ+0x28860], R2 ;  /* 0x02886002170085a7 */ /* 0x000e24000800007f */
[----:B0-----:R-:W-:Y:S05]  /*ede0*/  @!P0 BRA `(.L_x_2470) ;  /* 0xfffffffc00f08947 */ /* 0x001fea000383ffff */
.L_x_2462:
[----:B------:R-:W-:Y:S05]  /*edf0*/  BSYNC B0 ;  /* 0x0000000000007941 */ /* 0x000fea0003800000 */
.L_x_2461:
[----:B------:R-:W-:Y:S05]  /*ee00*/  EXIT ;  /* 0x000000000000794d */ /* 0x000fea0003800000 */
.L_x_2355:
[----:B0-----:R-:W-:-:S04]  /*ee10*/  IMAD.U32 R3, RZ, RZ, UR41 ;  /* 0x00000029ff037e24 */ /* 0x001fc8000f8e00ff */
[----:B------:R0:W1:Y:S03]  /*ee20*/  SYNCS.PHASECHK.TRANS64.TRYWAIT P1, [R3+URZ+0x28800], R0 ;  /* 0x02880000030075a7 */ /* 0x000066000802017f */
[----:B-1----:R-:W-:Y:S05]  /*ee30*/  @!P1 NANOSLEEP.SYNCS 0x989680 ;  /* 0x009896800000995d */ /* 0x002fea0003900000 */
[----:B------:R-:W1:Y:S02]  /*ee40*/  @!P1 SYNCS.PHASECHK.TRANS64 P1, [R3+URZ+0x28800], R0 ;  /* 0x02880000030095a7 */ /* 0x000e64000802007f */
[----:B-1----:R-:W-:Y:S05]  /*ee50*/  @!P1 BRA `(.L_x_2355) ;  /* 0xfffffffc00ec9947 */ /* 0x002fea000383ffff */
[----:B------:R-:W-:Y:S05]  /*ee60*/  BRA `(.L_x_2471) ;  /* 0xffffff2400ec7947 */ /* 0x000fea000383ffff */
.L_x_2359:
[----:B-1----:R1:W2:Y:S02]  /*ee70*/  SYNCS.PHASECHK.TRANS64.TRYWAIT P1, [R3+URZ+0x28830], R0 ;  /* 0x02883000030075a7 */ /* 0x0022a4000802017f */
[----:B--2---:R-:W-:Y:S05]  /*ee80*/  @!P1 NANOSLEEP.SYNCS 0x989680 ;  /* 0x009896800000995d */ /* 0x004fea0003900000 */
[----:B------:R-:W2:Y:S02]  /*ee90*/  @!P1 SYNCS.PHASECHK.TRANS64 P1, [R3+URZ+0x28830], R0 ;  /* 0x02883000030095a7 */ /* 0x000ea4000802007f */
[----:B--2---:R-:W-:Y:S05]  /*eea0*/  @!P1 BRA `(.L_x_2359) ;  /* 0xfffffffc00f09947 */ /* 0x004fea000383ffff */
[----:B------:R-:W-:Y:S05]  /*eeb0*/  BRA `(.L_x_2358) ;  /* 0xffffff2800087947 */ /* 0x000fea000383ffff */
.L_x_2365:
[----:B-1----:R-:W-:-:S04]  /*eec0*/  IMAD.U32 R5, RZ, RZ, UR6 ;  /* 0x00000006ff057e24 */ /* 0x002fc8000f8e00ff */
[----:B------:R1:W2:Y:S03]  /*eed0*/  SYNCS.PHASECHK.TRANS64.TRYWAIT P1, [R5+URZ+0x28830], R0 ;  /* 0x02883000050075a7 */ /* 0x0002a6000802017f */
[----:B--2---:R-:W-:Y:S05]  /*eee0*/  @!P1 NANOSLEEP.SYNCS 0x989680 ;  /* 0x009896800000995d */ /* 0x004fea0003900000 */
[----:B------:R-:W2:Y:S02]  /*eef0*/  @!P1 SYNCS.PHASECHK.TRANS64 P1, [R5+URZ+0x28830], R0 ;  /* 0x02883000050095a7 */ /* 0x000ea4000802007f */
[----:B--2---:R-:W-:Y:S05]  /*ef00*/  @!P1 BRA `(.L_x_2365) ;  /* 0xfffffffc00ec9947 */ /* 0x004fea000383ffff */
[----:B------:R-:W-:Y:S05]  /*ef10*/  BRA `(.L_x_2362) ;  /* 0xffffff4c00387947 */ /* 0x000fea000383ffff */
.L_x_2369:
[----:B-1----:R-:W-:-:S04]  /*ef20*/  MOV R5, UR6 ;  /* 0x0000000600057c02 */ /* 0x002fc80008000f00 */
[----:B------:R1:W2:Y:S03]  /*ef30*/  SYNCS.PHASECHK.TRANS64.TRYWAIT P1, [R5+URZ+0x28850], R0 ;  /* 0x02885000050075a7 */ /* 0x0002a6000802017f */
[----:B--2---:R-:W-:Y:S05]  /*ef40*/  @!P1 NANOSLEEP.SYNCS 0x989680 ;  /* 0x009896800000995d */ /* 0x004fea0003900000 */
[----:B------:R-:W2:Y:S02]  /*ef50*/  @!P1 SYNCS.PHASECHK.TRANS64 P1, [R5+URZ+0x28850], R0 ;  /* 0x02885000050095a7 */ /* 0x000ea4000802007f */
[----:B--2---:R-:W-:Y:S05]  /*ef60*/  @!P1 BRA `(.L_x_2369) ;  /* 0xfffffffc00ec9947 */ /* 0x004fea000383ffff */
[----:B------:R-:W-:Y:S05]  /*ef70*/  BRA `(.L_x_2366) ;  /* 0xffffff5000047947 */ /* 0x000fea000383ffff */
.L_x_2377:
[----:B-1----:R-:W-:-:S04]  /*ef80*/  IMAD.U32 R5, RZ, RZ, UR6 ;  /* 0x00000006ff057e24 */ /* 0x002fc8000f8e00ff */
[----:B------:R1:W2:Y:S03]  /*ef90*/  SYNCS.PHASECHK.TRANS64.TRYWAIT P1, [R5+URZ+0x28830], R0 ;  /* 0x02883000050075a7 */ /* 0x0002a6000802017f */
[----:B--2---:R-:W-:Y:S05]  /*efa0*/  @!P1 NANOSLEEP.SYNCS 0x989680 ;  /* 0x009896800000995d */ /* 0x004fea0003900000 */
[----:B------:R-:W2:Y:S02]  /*efb0*/  @!P1 SYNCS.PHASECHK.TRANS64 P1, [R5+URZ+0x28830], R0 ;  /* 0x02883000050095a7 */ /* 0x000ea4000802007f */
[----:B--2---:R-:W-:Y:S05]  /*efc0*/  @!P1 BRA `(.L_x_2377) ;  /* 0xfffffffc00ec9947 */ /* 0x004fea000383ffff */
[----:B------:R-:W-:Y:S05]  /*efd0*/  BRA `(.L_x_2374) ;  /* 0xffffff7400887947 */ /* 0x000fea000383ffff */
.L_x_2381:
[----:B-1----:R-:W-:-:S04]  /*efe0*/  IMAD.U32 R5, RZ, RZ, UR6 ;  /* 0x00000006ff057e24 */ /* 0x002fc8000f8e00ff */
[----:B------:R1:W2:Y:S03]  /*eff0*/  SYNCS.PHASECHK.TRANS64.TRYWAIT P1, [R5+URZ+0x28850], R0 ;  /* 0x02885000050075a7 */ /* 0x0002a6000802017f */
[----:B--2---:R-:W-:Y:S05]  /*f000*/  @!P1 NANOSLEEP.SYNCS 0x989680 ;  /* 0x009896800000995d */ /* 0x004fea0003900000 */
[----:B------:R-:W2:Y:S02]  /*f010*/  @!P1 SYNCS.PHASECHK.TRANS64 P1, [R5+URZ+0x28850], R0 ;  /* 0x02885000050095a7 */ /* 0x000ea4000802007f */
[----:B--2---:R-:W-:Y:S05]  /*f020*/  @!P1 BRA `(.L_x_2381) ;  /* 0xfffffffc00ec9947 */ /* 0x004fea000383ffff */
[----:B------:R-:W-:Y:S05]  /*f030*/  BRA `(.L_x_2378) ;  /* 0xffffff7800547947 */ /* 0x000fea000383ffff */
.L_x_2388:
[----:B-1----:R-:W-:-:S04]  /*f040*/  IMAD.U32 R9, RZ, RZ, UR5 ;  /* 0x00000005ff097e24 */ /* 0x002fc8000f8e00ff */
[----:B------:R1:W2:Y:S03]  /*f050*/  SYNCS.PHASECHK.TRANS64.TRYWAIT P1, [R9+URZ+0x28850], R6 ;  /* 0x02885006090075a7 */ /* 0x0002a6000802017f */
[----:B--2---:R-:W-:Y:S05]  /*f060*/  @!P1 NANOSLEEP.SYNCS 0x989680 ;  /* 0x009896800000995d */ /* 0x004fea0003900000 */
[----:B------:R-:W2:Y:S02]  /*f070*/  @!P1 SYNCS.PHASECHK.TRANS64 P1, [R9+URZ+0x28850], R6 ;  /* 0x02885006090095a7 */ /* 0x000ea4000802007f */
[----:B--2---:R-:W-:Y:S05]  /*f080*/  @!P1 BRA `(.L_x_2388) ;  /* 0xfffffffc00ec9947 */ /* 0x004fea000383ffff */
[----:B------:R-:W-:Y:S05]  /*f090*/  BRA `(.L_x_2387) ;  /* 0xffffff94003c7947 */ /* 0x000fea000383ffff */
.L_x_2419:
        /* <DEDUP_REMOVED lines=10> */
.L_x_2472:
[----:B------:R-:W-:Y:S05]  /*f140*/  BRA `(.L_x_2473) ;  /* 0xffffffc800287947 */ /* 0x000fea000383ffff */
.L_x_2422:
[----:B0-----:R0:W1:Y:S02]  /*f150*/  SYNCS.PHASECHK.TRANS64.TRYWAIT P0, [R7+URZ+0x28840], R2 ;  /* 0x02884002070075a7 */ /* 0x001064000800017f */
[----:B-1----:R-:W-:Y:S05]  /*f160*/  @!P0 NANOSLEEP.SYNCS 0x989680 ;  /* 0x009896800000895d */ /* 0x002fea0003900000 */
[----:B------:R-:W1:Y:S02]  /*f170*/  @!P0 SYNCS.PHASECHK.TRANS64 P0, [R7+URZ+0x28840], R2 ;  /* 0x02884002070085a7 */ /* 0x000e64000800007f */
[----:B-1----:R-:W-:Y:S05]  /*f180*/  @!P0 BRA `(.L_x_2422) ;  /* 0xfffffffc00f08947 */ /* 0x002fea000383ffff */
[----:B------:R-:W-:Y:S05]  /*f190*/  BRA `(.L_x_2474) ;  /* 0xffffffcc00207947 */ /* 0x000fea000383ffff */
.L_x_2423:
        /* <DEDUP_REMOVED lines=8> */
.L_x_2476:
[----:B------:R-:W-:Y:S05]  /*f220*/  BSYNC B0 ;  /* 0x0000000000007941 */ /* 0x000fea0003800000 */
.L_x_2475:
[----:B------:R-:W-:Y:S01]  /*f230*/  IMAD.MOV.U32 R13, RZ, RZ, R4 ;  /* 0x000000ffff0d7224 */ /* 0x000fe200078e0004 */
[----:B------:R-:W-:Y:S01]  /*f240*/  @P0 LEA R9, R5, R16, 0x1 ;  /* 0x0000001005090211 */ /* 0x000fe200078e08ff */
[----:B------:R-:W-:Y:S02]  /*f250*/  IMAD.MOV.U32 R12, RZ, RZ, RZ ;  /* 0x000000ffff0c7224 */ /* 0x000fe400078e00ff */
[----:B------:R-:W-:Y:S02]  /*f260*/  IMAD.MOV.U32 R11, RZ, RZ, 0x181f ;  /* 0x0000181fff0b7424 */ /* 0x000fe400078e00ff */
[----:B------:R-:W-:Y:S02]  /*f270*/  IMAD.MOV.U32 R15, RZ, RZ, -0x1 ;  /* 0xffffffffff0f7424 */ /* 0x000fe400078e00ff */
[----:B------:R-:W-:-:S07]  /*f280*/  IMAD.MOV.U32 R2, RZ, RZ, R14 ;  /* 0x000000ffff027224 */ /* 0x000fce00078e000e */
[----:B------:R-:W-:Y:S05]  /*f290*/  WARPSYNC.COLLECTIVE R15, `(.L_x_2477) ;  /* 0x000000000f087348 */ /* 0x000fea0003c00000 */
[----:B------:R0:W1:Y:S02]  /*f2a0*/  SHFL.IDX P6, R14, R13, R12, R11 ;  /* 0x0000000c0d0e7389 */ /* 0x00006400000c000b */
[----:B01----:R-:W-:Y:S01]  /*f2b0*/  ENDCOLLECTIVE ;  /* 0x000000000000791b */ /* 0x003fe20003800000 */
.L_x_2477:
        /* <DEDUP_REMOVED lines=8> */
.L_x_2478:
        /* <DEDUP_REMOVED lines=12> */
.L_x_2479:
[----:B------:R-:W-:Y:S02]  /*f400*/  IMAD.MOV.U32 R13, RZ, RZ, R0 ;  /* 0x000000ffff0d7224 */ /* 0x000fe400078e0000 */
[----:B------:R-:W-:Y:S01]  /*f410*/  IMAD.MOV.U32 R12, RZ, RZ, 0x2 ;  /* 0x00000002ff0c7424 */ /* 0x000fe200078e00ff */
[----:B------:R-:W-:-:S05]  /*f420*/  @P0 LEA R14, P1, R35, R14, 0x1 ;  /* 0x0000000e230e0211 */ /* 0x000fca00078208ff */
[----:B------:R-:W-:-:S08]  /*f430*/  @P0 IMAD.MOV.U32 R2, RZ, RZ, R14 ;  /* 0x000000ffff020224 */ /* 0x000fd000078e000e */
[----:B------:R-:W-:Y:S05]  /*f440*/  WARPSYNC.COLLECTIVE R15, `(.L_x_2480) ;  /* 0x000000000f087348 */ /* 0x000fea0003c00000 */
[----:B------:R0:W1:Y:S02]  /*f450*/  SHFL.IDX P6, R14, R13, R12, R11 ;  /* 0x0000000c0d0e7389 */ /* 0x00006400000c000b */
[----:B01----:R-:W-:Y:S01]  /*f460*/  ENDCOLLECTIVE ;  /* 0x000000000000791b */ /* 0x003fe20003800000 */
.L_x_2480:
        /* <DEDUP_REMOVED lines=13> */
.L_x_2481:
[----:B------:R-:W-:Y:S01]  /*f540*/  @P0 IMAD R21, R5, 0x2, R16 ;  /* 0x0000000205150824 */ /* 0x000fe200078e0210 */
[----:B------:R-:W-:Y:S01]  /*f550*/  MOV R13, R0 ;  /* 0x00000000000d7202 */ /* 0x000fe20000000f00 */
[----:B------:R-:W-:Y:S01]  /*f560*/  IMAD.MOV.U32 R12, RZ, RZ, 0x3 ;  /* 0x00000003ff0c7424 */ /* 0x000fe200078e00ff */
[----:B------:R-:W-:-:S05]  /*f570*/  @P0 LEA R14, P1, R35, R14, 0x1 ;  /* 0x0000000e230e0211 */ /* 0x000fca00078208ff */
[----:B------:R-:W-:-:S08]  /*f580*/  @P0 IMAD.MOV.U32 R2, RZ, RZ, R14 ;  /* 0x000000ffff020224 */ /* 0x000fd000078e000e */
[----:B------:R-:W-:Y:S05]  /*f590*/  WARPSYNC.COLLECTIVE R15, `(.L_x_2482) ;  /* 0x000000000f087348 */ /* 0x000fea0003c00000 */
[----:B------:R0:W1:Y:S02]  /*f5a0*/  SHFL.IDX P6, R14, R13, R12, R11 ;  /* 0x0000000c0d0e7389 */ /* 0x00006400000c000b */
[----:B01----:R-:W-:Y:S01]  /*f5b0*/  ENDCOLLECTIVE ;  /* 0x000000000000791b */ /* 0x003fe20003800000 */
.L_x_2482:
        /* <DEDUP_REMOVED lines=13> */
.L_x_2483:
        /* <DEDUP_REMOVED lines=8> */
.L_x_2484:
        /* <DEDUP_REMOVED lines=13> */
.L_x_2485:
        /* <DEDUP_REMOVED lines=8> */
.L_x_2486:
        /* <DEDUP_REMOVED lines=13> */
.L_x_2487:
        /* <DEDUP_REMOVED lines=8> */
.L_x_2488:
        /* <DEDUP_REMOVED lines=13> */
.L_x_2489:
        /* <DEDUP_REMOVED lines=8> */
.L_x_2490:
        /* <DEDUP_REMOVED lines=12> */
.L_x_2491:
[----:B------:R-:W-:Y:S05]  /*fbc0*/  BRA `(.L_x_2492) ;  /* 0xffffffc800147947 */ /* 0x000fea000383ffff */
.L_x_2428:
[----:B------:R-:W-:Y:S01]  /*fbd0*/  MOV R13, R4 ;  /* 0x00000004000d7202 */ /* 0x000fe20000000f00 */
[----:B------:R-:W-:Y:S02]  /*fbe0*/  IMAD.MOV.U32 R12, RZ, RZ, RZ ;  /* 0x000000ffff0c7224 */ /* 0x000fe400078e00ff */
[----:B------:R-:W-:Y:S02]  /*fbf0*/  IMAD.MOV.U32 R11, RZ, RZ, 0x181f ;  /* 0x0000181fff0b7424 */ /* 0x000fe400078e00ff */
[----:B------:R-:W-:Y:S02]  /*fc00*/  IMAD.MOV.U32 R15, RZ, RZ, -0x1 ;  /* 0xffffffffff0f7424 */ /* 0x000fe400078e00ff */
[----:B------:R-:W-:-:S07]  /*fc10*/  IMAD.U32 R6, RZ, RZ, UR43 ;  /* 0x0000002bff067e24 */ /* 0x000fce000f8e00ff */
[----:B------:R-:W-:Y:S05]  /*fc20*/  WARPSYNC.COLLECTIVE R15, `(.L_x_2493) ;  /* 0x000000000f087348 */ /* 0x000fea0003c00000 */
[----:B------:R0:W1:Y:S02]  /*fc30*/  SHFL.IDX P6, R14, R13, R12, R11 ;  /* 0x0000000c0d0e7389 */ /* 0x00006400000c000b */
[----:B01----:R-:W-:Y:S01]  /*fc40*/  ENDCOLLECTIVE ;  /* 0x000000000000791b */ /* 0x003fe20003800000 */
.L_x_2493:
[----:B------:R-:W-:-:S04]  /*fc50*/  IMAD R5, R6, 0x80, R37 ;  /* 0x0000008006057824 */ /* 0x000fc800078e0225 */
[C---:B------:R-:W-:Y:S01]  /*fc60*/  VIADD R6, R5.reuse, 0x10 ;  /* 0x0000001005067836 */ /* 0x040fe20000000000 */
[----:B------:R-:W-:Y:S01]  /*fc70*/  ISETP.GE.AND P0, PT, R5, UR38, PT ;  /* 0x0000002605007c0c */ /* 0x000fe2000bf06270 */
[----:B------:R-:W-:Y:S02]  /*fc80*/  IMAD.MOV.U32 R13, RZ, RZ, R0 ;  /* 0x000000ffff0d7224 */ /* 0x000fe400078e0000 */
[----:B------:R-:W-:-:S10]  /*fc90*/  IMAD.MOV.U32 R2, RZ, RZ, R14 ;  /* 0x000000ffff027224 */ /* 0x000fd400078e000e */
[----:B------:R-:W-:Y:S05]  /*fca0*/  WARPSYNC.COLLECTIVE R15, `(.L_x_2494) ;  /* 0x000000000f087348 */ /* 0x000fea0003c00000 */
[----:B------:R0:W1:Y:S02]  /*fcb0*/  SHFL.IDX P6, R14, R13, R12, R11 ;  /* 0x0000000c0d0e7389 */ /* 0x00006400000c000b */
[----:B01----:R-:W-:Y:S01]  /*fcc0*/  ENDCOLLECTIVE ;  /* 0x000000000000791b */ /* 0x003fe20003800000 */
.L_x_2494:
        /* <DEDUP_REMOVED lines=8> */
.L_x_2495:
        /* <DEDUP_REMOVED lines=11> */
.L_x_2496:
[----:B------:R-:W-:Y:S02]  /*fe00*/  IMAD.MOV.U32 R13, RZ, RZ, R4 ;  /* 0x000000ffff0d7224 */ /* 0x000fe400078e0004 */
[----:B------:R-:W-:Y:S01]  /*fe10*/  IMAD.MOV.U32 R12, RZ, RZ, 0x2 ;  /* 0x00000002ff0c7424 */ /* 0x000fe200078e00ff */
[----:B------:R-:W-:-:S05]  /*fe20*/  @!P0 LEA R14, P1, R35, R14, 0x1 ;  /* 0x0000000e230e8211 */ /* 0x000fca00078208ff */
[----:B------:R-:W-:-:S08]  /*fe30*/  @!P0 IMAD.MOV.U32 R2, RZ, RZ, R14 ;  /* 0x000000ffff028224 */ /* 0x000fd000078e000e */
[----:B------:R-:W-:Y:S05]  /*fe40*/  WARPSYNC.COLLECTIVE R15, `(.L_x_2497) ;  /* 0x000000000f087348 */ /* 0x000fea0003c00000 */
[----:B------:R0:W1:Y:S02]  /*fe50*/  SHFL.IDX P6, R14, R13, R12, R11 ;  /* 0x0000000c0d0e7389 */ /* 0x00006400000c000b */
[----:B01----:R-:W-:Y:S01]  /*fe60*/  ENDCOLLECTIVE ;  /* 0x000000000000791b */ /* 0x003fe20003800000 */
.L_x_2497:
        /* <DEDUP_REMOVED lines=14> */
.L_x_2498:
[----:B------:R-:W-:Y:S02]  /*ff50*/  IMAD.MOV.U32 R13, RZ, RZ, R4 ;  /* 0x000000ffff0d7224 */ /* 0x000fe400078e0004 */
[----:B------:R-:W-:Y:S01]  /*ff60*/  IMAD.MOV.U32 R12, RZ, RZ, 0x3 ;  /* 0x00000003ff0c7424 */ /* 0x000fe200078e00ff */
[----:B------:R-:W-:-:S05]  /*ff70*/  @!P0 LEA R14, P1, R35, R14, 0x1 ;  /* 0x0000000e230e8211 */ /* 0x000fca00078208ff */
[----:B------:R-:W-:-:S08]  /*ff80*/  @!P0 IMAD.MOV.U32 R2, RZ, RZ, R14 ;  /* 0x000000ffff028224 */ /* 0x000fd000078e000e */
[----:B------:R-:W-:Y:S05]  /*ff90*/  WARPSYNC.COLLECTIVE R15, `(.L_x_2499) ;  /* 0x000000000f087348 */ /* 0x000fea0003c00000 */
[----:B------:R0:W1:Y:S02]  /*ffa0*/  SHFL.IDX P6, R14, R13, R12, R11 ;  /* 0x0000000c0d0e7389 */ /* 0x00006400000c000b */
[----:B01----:R-:W-:Y:S01]  /*ffb0*/  ENDCOLLECTIVE ;  /* 0x000000000000791b */ /* 0x003fe20003800000 */
.L_x_2499:
        /* <DEDUP_REMOVED lines=14> */
.L_x_2500:
[----:B------:R-:W-:Y:S01]  /*100a0*/  IMAD.MOV.U32 R13, RZ, RZ, R4 ;  /* 0x000000ffff0d7224 */ /* 0x000fe200078e0004 */
[----:B------:R-:W-:Y:S02]  /*100b0*/  MOV R12, 0x4 ;  /* 0x00000004000c7802 */ /* 0x000fe40000000f00 */
[----:B------:R-:W-:-:S05]  /*100c0*/  @!P0 LEA R14, P1, R35, R14, 0x1 ;  /* 0x0000000e230e8211 */ /* 0x000fca00078208ff */
[----:B------:R-:W-:-:S08]  /*100d0*/  @!P0 IMAD.MOV.U32 R2, RZ, RZ, R14 ;  /* 0x000000ffff028224 */ /* 0x000fd000078e000e */
[----:B------:R-:W-:Y:S05]  /*100e0*/  WARPSYNC.COLLECTIVE R15, `(.L_x_2501) ;  /* 0x000000000f087348 */ /* 0x000fea0003c00000 */
[----:B------:R0:W1:Y:S02]  /*100f0*/  SHFL.IDX P6, R14, R13, R12, R11 ;  /* 0x0000000c0d0e7389 */ /* 0x00006400000c000b */
[----:B01----:R-:W-:Y:S01]  /*10100*/  ENDCOLLECTIVE ;  /* 0x000000000000791b */ /* 0x003fe20003800000 */
.L_x_2501:
        /* <DEDUP_REMOVED lines=14> */
.L_x_2502:
[----:B------:R-:W-:Y:S02]  /*101f0*/  IMAD.MOV.U32 R13, RZ, RZ, R4 ;  /* 0x000000ffff0d7224 */ /* 0x000fe400078e0004 */
[----:B------:R-:W-:Y:S01]  /*10200*/  IMAD.MOV.U32 R12, RZ, RZ, 0x5 ;  /* 0x00000005ff0c7424 */ /* 0x000fe200078e00ff */
[----:B------:R-:W-:-:S05]  /*10210*/  @!P0 LEA R14, P1, R35, R14, 0x1 ;  /* 0x0000000e230e8211 */ /* 0x000fca00078208ff */
[----:B------:R-:W-:-:S08]  /*10220*/  @!P0 IMAD.MOV.U32 R2, RZ, RZ, R14 ;  /* 0x000000ffff028224 */ /* 0x000fd000078e000e */
[----:B------:R-:W-:Y:S05]  /*10230*/  WARPSYNC.COLLECTIVE R15, `(.L_x_2503) ;  /* 0x000000000f087348 */ /* 0x000fea0003c00000 */
[----:B------:R0:W1:Y:S02]  /*10240*/  SHFL.IDX P6, R14, R13, R12, R11 ;  /* 0x0000000c0d0e7389 */ /* 0x00006400000c000b */
[----:B01----:R-:W-:Y:S01]  /*10250*/  ENDCOLLECTIVE ;  /* 0x000000000000791b */ /* 0x003fe20003800000 */
.L_x_2503:
        /* <DEDUP_REMOVED lines=14> */
.L_x_2504:
[----:B------:R-:W-:Y:S02]  /*10340*/  IMAD.MOV.U32 R13, RZ, RZ, R4 ;  /* 0x000000ffff0d7224 */ /* 0x000fe400078e0004 */
[----:B------:R-:W-:Y:S01]  /*10350*/  IMAD.MOV.U32 R12, RZ, RZ, 0x6 ;  /* 0x00000006ff0c7424 */ /* 0x000fe200078e00ff */
[----:B------:R-:W-:-:S05]  /*10360*/  @!P0 LEA R14, P1, R35, R14, 0x1 ;  /* 0x0000000e230e8211 */ /* 0x000fca00078208ff */
[----:B------:R-:W-:-:S08]  /*10370*/  @!P0 IMAD.MOV.U32 R2, RZ, RZ, R14 ;  /* 0x000000ffff028224 */ /* 0x000fd000078e000e */
[----:B------:R-:W-:Y:S05]  /*10380*/  WARPSYNC.COLLECTIVE R15, `(.L_x_2505) ;  /* 0x000000000f087348 */ /* 0x000fea0003c00000 */
[----:B------:R0:W1:Y:S02]  /*10390*/  SHFL.IDX P6, R14, R13, R12, R11 ;  /* 0x0000000c0d0e7389 */ /* 0x00006400000c000b */
[----:B01----:R-:W-:Y:S01]  /*103a0*/  ENDCOLLECTIVE ;  /* 0x000000000000791b */ /* 0x003fe20003800000 */
.L_x_2505:
[----:B------:R-:W-:Y:S02]  /*103b0*/  @!P0 IMAD.X R7, RZ, RZ, R6, P1 ;  /* 0x000000ffff078224 */ /* 0x000fe400008e0606 */
[----:B------:R-:W-:Y:S02]  /*103c0*/  VIADD R6, R5, 0x60 ;  /* 0x0000006005067836 */ /* 0x000fe40000000000 */
[----:B------:R-:W-:-:S05]  /*103d0*/  @!P0 IMAD.MOV.U32 R3, RZ, RZ, R7 ;  /* 0x000000ffff038224 */ /* 0x000fca00078e0007 */
[----:B------:R-:W-:Y:S01]  /*103e0*/  @!PT LDS RZ, [RZ] ;  /* 0x00000000fffff984 */ /* 0x000fe20000000800 */
[----:B------:R-:W-:Y:S01]  /*103f0*/  @!PT LDS RZ, [RZ] ;  /* 0x00000000fffff984 */ /* 0x000fe20000000800 */
[----:B------:R-:W-:Y:S01]  /*10400*/  @!PT LDS RZ, [RZ] ;  /* 0x00000000fffff984 */ /* 0x000fe20000000800 */
[----:B------:R0:W-:Y:S01]  /*10410*/  @!P0 LDGSTS.E.BYPASS.LTC128B.128 [R33+0x12c00], desc[UR50][R2.64], !P4 ;  /* 0x12c0000002218fae */ /* 0x0001e2000e101d72 */
[----:B------:R-:W-:-:S03]  /*10420*/  MOV R13, R0 ;  /* 0x00000000000d7202 */ /* 0x000fc60000000f00 */
[----:B------:R0:W-:Y:S01]  /*10430*/  @!P0 LDGSTS.E.BYPASS.LTC128B.128 [R33+0x16c00], desc[UR50][R2.64+0x80], !P5 ;  /* 0x16c0008002218fae */ /* 0x0001e2000e901d72 */
[----:B------:R-:W-:Y:S01]  /*10440*/  ISETP.GE.AND P0, PT, R6, UR38, PT ;  /* 0x0000002606007c0c */ /* 0x000fe2000bf06270 */
[----:B------:R-:W-:-:S12]  /*10450*/  IMAD.MOV.U32 R6, RZ, RZ, R14 ;  /* 0x000000ffff067224 */ /* 0x000fd800078e000e */
[----:B0-----:R-:W-:Y:S05]  /*10460*/  WARPSYNC.COLLECTIVE R15, `(.L_x_2506) ;  /* 0x000000000f087348 */ /* 0x001fea0003c00000 */
[----:B------:R1:W2:Y:S02]  /*10470*/  SHFL.IDX P6, R14, R13, R12, R11 ;  /* 0x0000000c0d0e7389 */ /* 0x0002a400000c000b */
[----:B012---:R-:W-:Y:S01]  /*10480*/  ENDCOLLECTIVE ;  /* 0x000000000000791b */ /* 0x007fe20003800000 */
.L_x_2506:
[----:B------:R-:W-:Y:S02]  /*10490*/  IMAD.MOV.U32 R13, RZ, RZ, R4 ;  /* 0x000000ffff0d7224 */ /* 0x000fe400078e0004 */
[----:B------:R-:W-:Y:S01]  /*104a0*/  IMAD.MOV.U32 R12, RZ, RZ, 0x7 ;  /* 0x00000007ff0c7424 */ /* 0x000fe200078e00ff */
[----:B------:R-:W-:-:S05]  /*104b0*/  @!P0 LEA R14, P1, R35, R14, 0x1 ;  /* 0x0000000e230e8211 */ /* 0x000fca00078208ff */
[----:B------:R-:W-:-:S08]  /*104c0*/  @!P0 IMAD.MOV.U32 R2, RZ, RZ, R14 ;  /* 0x000000ffff028224 */ /* 0x000fd000078e000e */
[----:B------:R-:W-:Y:S05]  /*104d0*/  WARPSYNC.COLLECTIVE R15, `(.L_x_2507) ;  /* 0x000000000f087348 */ /* 0x000fea0003c00000 */
[----:B------:R0:W1:Y:S02]  /*104e0*/  SHFL.IDX P6, R14, R13, R12, R11 ;  /* 0x0000000c0d0e7389 */ /* 0x00006400000c000b */
[----:B01----:R-:W-:Y:S01]  /*104f0*/  ENDCOLLECTIVE ;  /* 0x000000000000791b */ /* 0x003fe20003800000 */
.L_x_2507:
        /* <DEDUP_REMOVED lines=12> */
.L_x_2508:
[----:B------:R-:W-:Y:S05]  /*105c0*/  BRA `(.L_x_2509) ;  /* 0xffffffc800387947 */ /* 0x000fea000383ffff */
.L_x_2431:
[----:B0-----:R0:W1:Y:S02]  /*105d0*/  SYNCS.PHASECHK.TRANS64.TRYWAIT P0, [R16+URZ+0x28820], R3 ;  /* 0x02882003100075a7 */ /* 0x001064000800017f */
[----:B-1----:R-:W-:Y:S05]  /*105e0*/  @!P0 NANOSLEEP.SYNCS 0x989680 ;  /* 0x009896800000895d */ /* 0x002fea0003900000 */
[----:B------:R-:W1:Y:S02]  /*105f0*/  @!P0 SYNCS.PHASECHK.TRANS64 P0, [R16+URZ+0x28820], R3 ;  /* 0x02882003100085a7 */ /* 0x000e64000800007f */
[----:B-1----:R-:W-:Y:S05]  /*10600*/  @!P0 BRA `(.L_x_2431) ;  /* 0xfffffffc00f08947 */ /* 0x002fea000383ffff */
[----:B------:R-:W-:Y:S05]  /*10610*/  BRA `(.L_x_2510) ;  /* 0xffffffc800907947 */ /* 0x000fea000383ffff */
.L_x_2435:
[----:B0-----:R0:W1:Y:S02]  /*10620*/  SYNCS.PHASECHK.TRANS64.TRYWAIT P0, [R6+URZ+0x28840], R3 ;  /* 0x02884003060075a7 */ /* 0x001064000800017f */
[----:B-1----:R-:W-:Y:S05]  /*10630*/  @!P0 NANOSLEEP.SYNCS 0x989680 ;  /* 0x009896800000895d */ /* 0x002fea0003900000 */
[----:B------:R-:W1:Y:S02]  /*10640*/  @!P0 SYNCS.PHASECHK.TRANS64 P0, [R6+URZ+0x28840], R3 ;  /* 0x02884003060085a7 */ /* 0x000e64000800007f */
[----:B-1----:R-:W-:Y:S05]  /*10650*/  @!P0 BRA `(.L_x_2435) ;  /* 0xfffffffc00f08947 */ /* 0x002fea000383ffff */
[----:B------:R-:W-:Y:S05]  /*10660*/  BRA `(.L_x_2511) ;  /* 0xffffffcc00507947 */ /* 0x000fea000383ffff */
.L_x_2436:
        /* <DEDUP_REMOVED lines=8> */
.L_x_2513:
[----:B------:R-:W-:Y:S05]  /*106f0*/  BSYNC B1 ;  /* 0x0000000000017941 */ /* 0x000fea0003800000 */
.L_x_2512:
        /* <DEDUP_REMOVED lines=10> */
.L_x_2514:
[----:B------:R-:W-:Y:S02]  /*107a0*/  IMAD.MOV.U32 R13, RZ, RZ, R9 ;  /* 0x000000ffff0d7224 */ /* 0x000fe400078e0009 */
[----:B------:R-:W-:Y:S02]  /*107b0*/  IMAD.MOV.U32 R12, RZ, RZ, 0x1 ;  /* 0x00000001ff0c7424 */ /* 0x000fe400078e00ff */
[----:B------:R-:W-:-:S07]  /*107c0*/  IMAD.MOV.U32 R2, RZ, RZ, R14 ;  /* 0x000000ffff027224 */ /* 0x000fce00078e000e */
[----:B------:R-:W-:Y:S05]  /*107d0*/  WARPSYNC.COLLECTIVE R15, `(.L_x_2515) ;  /* 0x000000000f087348 */ /* 0x000fea0003c00000 */
[----:B------:R0:W1:Y:S02]  /*107e0*/  SHFL.IDX P6, R14, R13, R12, R11 ;  /* 0x0000000c0d0e7389 */ /* 0x00006400000c000b */
[----:B01----:R-:W-:Y:S01]  /*107f0*/  ENDCOLLECTIVE ;  /* 0x000000000000791b */ /* 0x003fe20003800000 */
.L_x_2515:
        /* <DEDUP_REMOVED lines=12> */
.L_x_2516:
[----:B------:R-:W-:Y:S02]  /*108c0*/  IMAD.MOV.U32 R13, RZ, RZ, R9 ;  /* 0x000000ffff0d7224 */ /* 0x000fe400078e0009 */
[----:B------:R-:W-:Y:S02]  /*108d0*/  IMAD.MOV.U32 R12, RZ, RZ, 0x2 ;  /* 0x00000002ff0c7424 */ /* 0x000fe400078e00ff */
[----:B------:R-:W-:-:S07]  /*108e0*/  IMAD.MOV.U32 R2, RZ, RZ, R14 ;  /* 0x000000ffff027224 */ /* 0x000fce00078e000e */
[----:B------:R-:W-:Y:S05]  /*108f0*/  WARPSYNC.COLLECTIVE R15, `(.L_x_2517) ;  /* 0x000000000f087348 */ /* 0x000fea0003c00000 */
[----:B------:R0:W1:Y:S02]  /*10900*/  SHFL.IDX P6, R14, R13, R12, R11 ;  /* 0x0000000c0d0e7389 */ /* 0x00006400000c000b */
[----:B01----:R-:W-:Y:S01]  /*10910*/  ENDCOLLECTIVE ;  /* 0x000000000000791b */ /* 0x003fe20003800000 */
.L_x_2517:
        /* <DEDUP_REMOVED lines=12> */
.L_x_2518:
[----:B------:R-:W-:Y:S02]  /*109e0*/  IMAD.MOV.U32 R13, RZ, RZ, R9 ;  /* 0x000000ffff0d7224 */ /* 0x000fe400078e0009 */
[----:B------:R-:W-:Y:S02]  /*109f0*/  IMAD.MOV.U32 R12, RZ, RZ, 0x3 ;  /* 0x00000003ff0c7424 */ /* 0x000fe400078e00ff */
[----:B------:R-:W-:-:S07]  /*10a00*/  IMAD.MOV.U32 R2, RZ, RZ, R14 ;  /* 0x000000ffff027224 */ /* 0x000fce00078e000e */
[----:B------:R-:W-:Y:S05]  /*10a10*/  WARPSYNC.COLLECTIVE R15, `(.L_x_2519) ;  /* 0x000000000f087348 */ /* 0x000fea0003c00000 */
[----:B------:R0:W1:Y:S02]  /*10a20*/  SHFL.IDX P6, R14, R13, R12, R11 ;  /* 0x0000000c0d0e7389 */ /* 0x00006400000c000b */
[----:B01----:R-:W-:Y:S01]  /*10a30*/  ENDCOLLECTIVE ;  /* 0x000000000000791b */ /* 0x003fe20003800000 */
.L_x_2519:
        /* <DEDUP_REMOVED lines=12> */
.L_x_2520:
[----:B------:R-:W-:Y:S02]  /*10b00*/  IMAD.MOV.U32 R13, RZ, RZ, R9 ;  /* 0x000000ffff0d7224 */ /* 0x000fe400078e0009 */
[----:B------:R-:W-:Y:S02]  /*10b10*/  IMAD.MOV.U32 R12, RZ, RZ, 0x4 ;  /* 0x00000004ff0c7424 */ /* 0x000fe400078e00ff */
[----:B------:R-:W-:-:S07]  /*10b20*/  IMAD.MOV.U32 R2, RZ, RZ, R14 ;  /* 0x000000ffff027224 */ /* 0x000fce00078e000e */
[----:B------:R-:W-:Y:S05]  /*10b30*/  WARPSYNC.COLLECTIVE R15, `(.L_x_2521) ;  /* 0x000000000f087348 */ /* 0x000fea0003c00000 */
[----:B------:R0:W1:Y:S02]  /*10b40*/  SHFL.IDX P6, R14, R13, R12, R11 ;  /* 0x0000000c0d0e7389 */ /* 0x00006400000c000b */
[----:B01----:R-:W-:Y:S01]  /*10b50*/  ENDCOLLECTIVE ;  /* 0x000000000000791b */ /* 0x003fe20003800000 */
.L_x_2521:
        /* <DEDUP_REMOVED lines=12> */
.L_x_2522:
[----:B------:R-:W-:Y:S02]  /*10c20*/  IMAD.MOV.U32 R13, RZ, RZ, R9 ;  /* 0x000000ffff0d7224 */ /* 0x000fe400078e0009 */
[----:B------:R-:W-:Y:S02]  /*10c30*/  IMAD.MOV.U32 R12, RZ, RZ, 0x5 ;  /* 0x00000005ff0c7424 */ /* 0x000fe400078e00ff */
[----:B------:R-:W-:-:S07]  /*10c40*/  IMAD.MOV.U32 R2, RZ, RZ, R14 ;  /* 0x000000ffff027224 */ /* 0x000fce00078e000e */
[----:B------:R-:W-:Y:S05]  /*10c50*/  WARPSYNC.COLLECTIVE R15, `(.L_x_2523) ;  /* 0x000000000f087348 */ /* 0x000fea0003c00000 */
[----:B------:R0:W1:Y:S02]  /*10c60*/  SHFL.IDX P6, R14, R13, R12, R11 ;  /* 0x0000000c0d0e7389 */ /* 0x00006400000c000b */
[----:B01----:R-:W-:Y:S01]  /*10c70*/  ENDCOLLECTIVE ;  /* 0x000000000000791b */ /* 0x003fe20003800000 */
.L_x_2523:
        /* <DEDUP_REMOVED lines=12> */
.L_x_2524:
[----:B------:R-:W-:Y:S02]  /*10d40*/  IMAD.MOV.U32 R13, RZ, RZ, R9 ;  /* 0x000000ffff0d7224 */ /* 0x000fe400078e0009 */
[----:B------:R-:W-:Y:S02]  /*10d50*/  IMAD.MOV.U32 R12, RZ, RZ, 0x6 ;  /* 0x00000006ff0c7424 */ /* 0x000fe400078e00ff */
[----:B------:R-:W-:-:S07]  /*10d60*/  IMAD.MOV.U32 R2, RZ, RZ, R14 ;  /* 0x000000ffff027224 */ /* 0x000fce00078e000e */
[----:B------:R-:W-:Y:S05]  /*10d70*/  WARPSYNC.COLLECTIVE R15, `(.L_x_2525) ;  /* 0x000000000f087348 */ /* 0x000fea0003c00000 */
[----:B------:R0:W1:Y:S02]  /*10d80*/  SHFL.IDX P6, R14, R13, R12, R11 ;  /* 0x0000000c0d0e7389 */ /* 0x00006400000c000b */
[----:B01----:R-:W-:Y:S01]  /*10d90*/  ENDCOLLECTIVE ;  /* 0x000000000000791b */ /* 0x003fe20003800000 */
.L_x_2525:
        /* <DEDUP_REMOVED lines=12> */
.L_x_2526:
[----:B------:R-:W-:Y:S02]  /*10e60*/  IMAD.MOV.U32 R13, RZ, RZ, R9 ;  /* 0x000000ffff0d7224 */ /* 0x000fe400078e0009 */
[----:B------:R-:W-:Y:S02]  /*10e70*/  IMAD.MOV.U32 R12, RZ, RZ, 0x7 ;  /* 0x00000007ff0c7424 */ /* 0x000fe400078e00ff */
[----:B------:R-:W-:-:S07]  /*10e80*/  IMAD.MOV.U32 R2, RZ, RZ, R14 ;  /* 0x000000ffff027224 */ /* 0x000fce00078e000e */
[----:B------:R-:W-:Y:S05]  /*10e90*/  WARPSYNC.COLLECTIVE R15, `(.L_x_2527) ;  /* 0x000000000f087348 */ /* 0x000fea0003c00000 */
[----:B------:R0:W1:Y:S02]  /*10ea0*/  SHFL.IDX P6, R14, R13, R12, R11 ;  /* 0x0000000c0d0e7389 */ /* 0x00006400000c000b */
[----:B01----:R-:W-:Y:S01]  /*10eb0*/  ENDCOLLECTIVE ;  /* 0x000000000000791b */ /* 0x003fe20003800000 */
.L_x_2527:
        /* <DEDUP_REMOVED lines=12> */
.L_x_2528:
[----:B------:R-:W-:Y:S05]  /*10f80*/  BRA `(.L_x_2529) ;  /* 0xffffffc800247947 */ /* 0x000fea000383ffff */
.L_x_2441:
[----:B0-----:R0:W1:Y:S02]  /*10f90*/  SYNCS.PHASECHK.TRANS64.TRYWAIT P0, [R6+URZ+0x28860], R3 ;  /* 0x02886003060075a7 */ /* 0x001064000800017f */
[----:B-1----:R-:W-:Y:S05]  /*10fa0*/  @!P0 NANOSLEEP.SYNCS 0x989680 ;  /* 0x009896800000895d */ /* 0x002fea0003900000 */
[----:B------:R-:W1:Y:S02]  /*10fb0*/  @!P0 SYNCS.PHASECHK.TRANS64 P0, [R6+URZ+0x28860], R3 ;  /* 0x02886003060085a7 */ /* 0x000e64000800007f */
[----:B-1----:R-:W-:Y:S05]  /*10fc0*/  @!P0 BRA `(.L_x_2441) ;  /* 0xfffffffc00f08947 */ /* 0x002fea000383ffff */
[----:B------:R-:W-:Y:S05]  /*10fd0*/  BRA `(.L_x_2530) ;  /* 0xffffffc800807947 */ /* 0x000fea000383ffff */
.L_x_2442:
        /* <DEDUP_REMOVED lines=8> */
.L_x_2532:
[----:B------:R-:W-:Y:S05]  /*11060*/  BSYNC B1 ;  /* 0x0000000000017941 */ /* 0x000fea0003800000 */
.L_x_2531:
        /* <DEDUP_REMOVED lines=9> */
.L_x_2533:
[----:B------:R-:W-:Y:S01]  /*11100*/  MOV R13, R18 ;  /* 0x00000012000d7202 */ /* 0x000fe20000000f00 */
[----:B------:R-:W-:Y:S01]  /*11110*/  IMAD.MOV.U32 R12, RZ, RZ, 0x1 ;  /* 0x00000001ff0c7424 */ /* 0x000fe200078e00ff */
[----:B------:R-:W-:-:S13]  /*11120*/  IADD3 R2, P0, R14, R5, RZ ;  /* 0x000000050e027210 */ /* 0x000fda0007f1e0ff */
[----:B------:R-:W-:Y:S05]  /*11130*/  WARPSYNC.COLLECTIVE R15, `(.L_x_2534) ;  /* 0x000000000f087348 */ /* 0x000fea0003c00000 */
[----:B------:R0:W1:Y:S02]  /*11140*/  SHFL.IDX P6, R14, R13, R12, R11 ;  /* 0x0000000c0d0e7389 */ /* 0x00006400000c000b */
[----:B01----:R-:W-:Y:S01]  /*11150*/  ENDCOLLECTIVE ;  /* 0x000000000000791b */ /* 0x003fe20003800000 */
.L_x_2534:
        /* <DEDUP_REMOVED lines=13> */
.L_x_2535:
[----:B------:R-:W-:Y:S02]  /*11230*/  IMAD.MOV.U32 R13, RZ, RZ, R18 ;  /* 0x000000ffff0d7224 */ /* 0x000fe400078e0012 */
[----:B------:R-:W-:Y:S01]  /*11240*/  IMAD.MOV.U32 R12, RZ, RZ, 0x2 ;  /* 0x00000002ff0c7424 */ /* 0x000fe200078e00ff */
[----:B------:R-:W-:-:S13]  /*11250*/  IADD3 R2, P0, R14, R5, RZ ;  /* 0x000000050e027210 */ /* 0x000fda0007f1e0ff */
[----:B------:R-:W-:Y:S05]  /*11260*/  WARPSYNC.COLLECTIVE R15, `(.L_x_2536) ;  /* 0x000000000f087348 */ /* 0x000fea0003c00000 */
[----:B------:R0:W1:Y:S02]  /*11270*/  SHFL.IDX P6, R14, R13, R12, R11 ;  /* 0x0000000c0d0e7389 */ /* 0x00006400000c000b */
[----:B01----:R-:W-:Y:S01]  /*11280*/  ENDCOLLECTIVE ;  /* 0x000000000000791b */ /* 0x003fe20003800000 */
.L_x_2536:
        /* <DEDUP_REMOVED lines=13> */
.L_x_2537:
[----:B------:R-:W-:Y:S02]  /*11360*/  IMAD.MOV.U32 R13, RZ, RZ, R18 ;  /* 0x000000ffff0d7224 */ /* 0x000fe400078e0012 */
[----:B------:R-:W-:Y:S01]  /*11370*/  IMAD.MOV.U32 R12, RZ, RZ, 0x3 ;  /* 0x00000003ff0c7424 */ /* 0x000fe200078e00ff */
[----:B------:R-:W-:-:S13]  /*11380*/  IADD3 R2, P0, R14, R5, RZ ;  /* 0x000000050e027210 */ /* 0x000fda0007f1e0ff */
[----:B------:R-:W-:Y:S05]  /*11390*/  WARPSYNC.COLLECTIVE R15, `(.L_x_2538) ;  /* 0x000000000f087348 */ /* 0x000fea0003c00000 */
[----:B------:R0:W1:Y:S02]  /*113a0*/  SHFL.IDX P6, R14, R13, R12, R11 ;  /* 0x0000000c0d0e7389 */ /* 0x00006400000c000b */
[----:B01----:R-:W-:Y:S01]  /*113b0*/  ENDCOLLECTIVE ;  /* 0x000000000000791b */ /* 0x003fe20003800000 */
.L_x_2538:
        /* <DEDUP_REMOVED lines=13> */
.L_x_2539:
[----:B------:R-:W-:Y:S02]  /*11490*/  IMAD.MOV.U32 R13, RZ, RZ, R18 ;  /* 0x000000ffff0d7224 */ /* 0x000fe400078e0012 */
[----:B------:R-:W-:Y:S01]  /*114a0*/  IMAD.MOV.U32 R12, RZ, RZ, 0x4 ;  /* 0x00000004ff0c7424 */ /* 0x000fe200078e00ff */
[----:B------:R-:W-:-:S13]  /*114b0*/  IADD3 R2, P0, R14, R5, RZ ;  /* 0x000000050e027210 */ /* 0x000fda0007f1e0ff */
[----:B------:R-:W-:Y:S05]  /*114c0*/  WARPSYNC.COLLECTIVE R15, `(.L_x_2540) ;  /* 0x000000000f087348 */ /* 0x000fea0003c00000 */
[----:B------:R0:W1:Y:S02]  /*114d0*/  SHFL.IDX P6, R14, R13, R12, R11 ;  /* 0x0000000c0d0e7389 */ /* 0x00006400000c000b */
[----:B01----:R-:W-:Y:S01]  /*114e0*/  ENDCOLLECTIVE ;  /* 0x000000000000791b */ /* 0x003fe20003800000 */
.L_x_2540:
        /* <DEDUP_REMOVED lines=13> */
.L_x_2541:
[----:B------:R-:W-:Y:S02]  /*115c0*/  IMAD.MOV.U32 R13, RZ, RZ, R18 ;  /* 0x000000ffff0d7224 */ /* 0x000fe400078e0012 */
[----:B------:R-:W-:Y:S01]  /*115d0*/  IMAD.MOV.U32 R12, RZ, RZ, 0x5 ;  /* 0x00000005ff0c7424 */ /* 0x000fe200078e00ff */
[----:B------:R-:W-:-:S13]  /*115e0*/  IADD3 R2, P0, R14, R5, RZ ;  /* 0x000000050e027210 */ /* 0x000fda0007f1e0ff */
[----:B------:R-:W-:Y:S05]  /*115f0*/  WARPSYNC.COLLECTIVE R15, `(.L_x_2542) ;  /* 0x000000000f087348 */ /* 0x000fea0003c00000 */
[----:B------:R0:W1:Y:S02]  /*11600*/  SHFL.IDX P6, R14, R13, R12, R11 ;  /* 0x0000000c0d0e7389 */ /* 0x00006400000c000b */
[----:B01----:R-:W-:Y:S01]  /*11610*/  ENDCOLLECTIVE ;  /* 0x000000000000791b */ /* 0x003fe20003800000 */
.L_x_2542:
        /* <DEDUP_REMOVED lines=13> */
.L_x_2543:
[----:B------:R-:W-:Y:S02]  /*116f0*/  IMAD.MOV.U32 R13, RZ, RZ, R18 ;  /* 0x000000ffff0d7224 */ /* 0x000fe400078e0012 */
[----:B------:R-:W-:Y:S01]  /*11700*/  IMAD.MOV.U32 R12, RZ, RZ, 0x6 ;  /* 0x00000006ff0c7424 */ /* 0x000fe200078e00ff */
[----:B------:R-:W-:-:S13]  /*11710*/  IADD3 R2, P0, R14, R5, RZ ;  /* 0x000000050e027210 */ /* 0x000fda0007f1e0ff */
[----:B------:R-:W-:Y:S05]  /*11720*/  WARPSYNC.COLLECTIVE R15, `(.L_x_2544) ;  /* 0x000000000f087348 */ /* 0x000fea0003c00000 */
[----:B------:R0:W1:Y:S02]  /*11730*/  SHFL.IDX P6, R14, R13, R12, R11 ;  /* 0x0000000c0d0e7389 */ /* 0x00006400000c000b */
[----:B01----:R-:W-:Y:S01]  /*11740*/  ENDCOLLECTIVE ;  /* 0x000000000000791b */ /* 0x003fe20003800000 */
.L_x_2544:
        /* <DEDUP_REMOVED lines=13> */
.L_x_2545:
[----:B------:R-:W-:Y:S02]  /*11820*/  IMAD.MOV.U32 R13, RZ, RZ, R18 ;  /* 0x000000ffff0d7224 */ /* 0x000fe400078e0012 */
[----:B------:R-:W-:Y:S01]  /*11830*/  IMAD.MOV.U32 R12, RZ, RZ, 0x7 ;  /* 0x00000007ff0c7424 */ /* 0x000fe200078e00ff */
[----:B------:R-:W-:-:S13]  /*11840*/  IADD3 R2, P0, R14, R5, RZ ;  /* 0x000000050e027210 */ /* 0x000fda0007f1e0ff */
[----:B------:R-:W-:Y:S05]  /*11850*/  WARPSYNC.COLLECTIVE R15, `(.L_x_2546) ;  /* 0x000000000f087348 */ /* 0x000fea0003c00000 */
[----:B------:R0:W1:Y:S02]  /*11860*/  SHFL.IDX P6, R14, R13, R12, R11 ;  /* 0x0000000c0d0e7389 */ /* 0x00006400000c000b */
[----:B01----:R-:W-:Y:S01]  /*11870*/  ENDCOLLECTIVE ;  /* 0x000000000000791b */ /* 0x003fe20003800000 */
.L_x_2546:
        /* <DEDUP_REMOVED lines=12> */
.L_x_2547:
[----:B------:R-:W-:Y:S01]  /*11940*/  @!PT LDS RZ, [RZ] ;  /* 0x00000000fffff984 */ /* 0x000fe20000000800 */
[----:B------:R-:W-:Y:S01]  /*11950*/  @!PT LDS RZ, [RZ] ;  /* 0x00000000fffff984 */ /* 0x000fe20000000800 */
[----:B------:R-:W-:Y:S01]  /*11960*/  @!PT LDS RZ, [RZ] ;  /* 0x00000000fffff984 */ /* 0x000fe20000000800 */
[----:B------:R0:W-:Y:S01]  /*11970*/  LDGSTS.E.BYPASS.LTC128B.128 [R7+0x7400], desc[UR50][R2.64+0x80], !P0 ;  /* 0x0740008002077fae */ /* 0x0001e2000c101d72 */
[----:B------:R-:W-:Y:S05]  /*11980*/  BRA `(.L_x_2548) ;  /* 0xffffffc400247947 */ /* 0x000fea000383ffff */
.L_x_2450:
[----:B0-----:R0:W1:Y:S02]  /*11990*/  SYNCS.PHASECHK.TRANS64.TRYWAIT P0, [R4+URZ+0x28860], R3 ;  /* 0x02886003040075a7 */ /* 0x001064000800017f */
[----:B-1----:R-:W-:Y:S05]  /*119a0*/  @!P0 NANOSLEEP.SYNCS 0x989680 ;  /* 0x009896800000895d */ /* 0x002fea0003900000 */
[----:B------:R-:W1:Y:S02]  /*119b0*/  @!P0 SYNCS.PHASECHK.TRANS64 P0, [R4+URZ+0x28860], R3 ;  /* 0x02886003040085a7 */ /* 0x000e64000800007f */
[----:B-1----:R-:W-:Y:S05]  /*119c0*/  @!P0 BRA `(.L_x_2450) ;  /* 0xfffffffc00f08947 */ /* 0x002fea000383ffff */
[----:B------:R-:W-:Y:S05]  /*119d0*/  BRA `(.L_x_2549) ;  /* 0xffffffc800447947 */ /* 0x000fea000383ffff */
.L_x_2451:
[----:B------:R-:W-:Y:S01]  /*119e0*/  BSSY B0, `(.L_x_2550) ;  /* 0x0000008000007945 */ /* 0x000fe20003800000 */
[----:B------:R-:W-:Y:S01]  /*119f0*/  IMAD.MOV.U32 R13, RZ, RZ, R18 ;  /* 0x000000ffff0d7224 */ /* 0x000fe200078e0012 */
[----:B------:R-:W-:Y:S01]  /*11a00*/  MOV R11, 0x181f ;  /* 0x0000181f000b7802 */ /* 0x000fe20000000f00 */
[----:B------:R-:W-:Y:S02]  /*11a10*/  IMAD.MOV.U32 R12, RZ, RZ, RZ ;  /* 0x000000ffff0c7224 */ /* 0x000fe400078e00ff */
[----:B------:R-:W-:-:S07]  /*11a20*/  IMAD.MOV.U32 R15, RZ, RZ, -0x1 ;  /* 0xffffffffff0f7424 */ /* 0x000fce00078e00ff */
[----:B0-----:R-:W-:Y:S05]  /*11a30*/  WARPSYNC.COLLECTIVE R15, `(.L_x_2551) ;  /* 0x000000000f087348 */ /* 0x001fea0003c00000 */
[----:B------:R1:W2:Y:S02]  /*11a40*/  SHFL.IDX P6, R14, R13, R12, R11 ;  /* 0x0000000c0d0e7389 */ /* 0x0002a400000c000b */
[----:B012---:R-:W-:Y:S01]  /*11a50*/  ENDCOLLECTIVE ;  /* 0x000000000000791b */ /* 0x007fe20003800000 */
.L_x_2551:
[----:B------:R-:W-:Y:S05]  /*11a60*/  BSYNC B0 ;  /* 0x0000000000007941 */ /* 0x000fea0003800000 */
.L_x_2550:
        /* <DEDUP_REMOVED lines=9> */
.L_x_2552:
[----:B------:R-:W-:Y:S02]  /*11b00*/  IMAD.MOV.U32 R13, RZ, RZ, R18 ;  /* 0x000000ffff0d7224 */ /* 0x000fe400078e0012 */
[----:B------:R-:W-:Y:S01]  /*11b10*/  IMAD.MOV.U32 R12, RZ, RZ, 0x1 ;  /* 0x00000001ff0c7424 */ /* 0x000fe200078e00ff */
[----:B------:R-:W-:-:S13]  /*11b20*/  IADD3 R2, P0, R14, R6, RZ ;  /* 0x000000060e027210 */ /* 0x000fda0007f1e0ff */
[----:B------:R-:W-:Y:S05]  /*11b30*/  WARPSYNC.COLLECTIVE R15, `(.L_x_2553) ;  /* 0x000000000f087348 */ /* 0x000fea0003c00000 */
[----:B------:R0:W1:Y:S02]  /*11b40*/  SHFL.IDX P6, R14, R13, R12, R11 ;  /* 0x0000000c0d0e7389 */ /* 0x00006400000c000b */
[----:B01----:R-:W-:Y:S01]  /*11b50*/  ENDCOLLECTIVE ;  /* 0x000000000000791b */ /* 0x003fe20003800000 */
.L_x_2553:
        /* <DEDUP_REMOVED lines=13> */
.L_x_2554:
        /* <DEDUP_REMOVED lines=10> */
.L_x_2555:
[----:B------:R-:W-:Y:S01]  /*11cd0*/  IMAD.X R3, RZ, RZ, R7, P0 ;  /* 0x000000ffff037224 */ /* 0x000fe200000e0607 */
[----:B------:R-:W-:Y:S02]  /*11ce0*/  ISETP.LT.OR P0, PT, R5, 0x11, P3 ;  /* 0x000000110500780c */ /* 0x000fe40001f01670 */
[----:B------:R-:W-:-:S11]  /*11cf0*/  MOV R13, R17 ;  /* 0x00000011000d7202 */ /* 0x000fd60000000f00 */
        /* <DEDUP_REMOVED lines=9> */
.L_x_2556:
        /* <DEDUP_REMOVED lines=10> */
.L_x_2557:
        /* <DEDUP_REMOVED lines=12> */
.L_x_2558:
        /* <DEDUP_REMOVED lines=10> */
.L_x_2559:
        /* <DEDUP_REMOVED lines=12> */
.L_x_2560:
        /* <DEDUP_REMOVED lines=10> */
.L_x_2561:
        /* <DEDUP_REMOVED lines=12> */
.L_x_2562:
[----:B------:R-:W-:Y:S01]  /*121b0*/  @!PT LDS RZ, [RZ] ;  /* 0x00000000fffff984 */ /* 0x000fe20000000800 */
[----:B------:R-:W-:Y:S01]  /*121c0*/  @!PT LDS RZ, [RZ] ;  /* 0x00000000fffff984 */ /* 0x000fe20000000800 */
[----:B------:R-:W-:Y:S01]  /*121d0*/  @!PT LDS RZ, [RZ] ;  /* 0x00000000fffff984 */ /* 0x000fe20000000800 */
[----:B------:R0:W-:Y:S01]  /*121e0*/  LDGSTS.E.BYPASS.LTC128B.128 [R0+0x6400], desc[UR50][R2.64+0x80], !P0 ;  /* 0x0640008002007fae */ /* 0x0001e2000c101d72 */
[----:B------:R-:W-:Y:S01]  /*121f0*/  IMAD.MOV.U32 R13, RZ, RZ, R18 ;  /* 0x000000ffff0d7224 */ /* 0x000fe200078e0012 */
[----:B------:R-:W-:Y:S02]  /*12200*/  MOV R12, 0x6 ;  /* 0x00000006000c7802 */ /* 0x000fe40000000f00 */
[----:B0-----:R-:W-:-:S13]  /*12210*/  IADD3 R2, P0, R14, R6, RZ ;  /* 0x000000060e027210 */ /* 0x001fda0007f1e0ff */
[----:B------:R-:W-:Y:S05]  /*12220*/  WARPSYNC.COLLECTIVE R15, `(.L_x_2563) ;  /* 0x000000000f087348 */ /* 0x000fea0003c00000 */
[----:B------:R0:W1:Y:S02]  /*12230*/  SHFL.IDX P6, R14, R13, R12, R11 ;  /* 0x0000000c0d0e7389 */ /* 0x00006400000c000b */
[----:B01----:R-:W-:Y:S01]  /*12240*/  ENDCOLLECTIVE ;  /* 0x000000000000791b */ /* 0x003fe20003800000 */
.L_x_2563:
        /* <DEDUP_REMOVED lines=12> */
.L_x_2564:
        /* <DEDUP_REMOVED lines=10> */
.L_x_2565:
        /* <DEDUP_REMOVED lines=12> */
.L_x_2566:
[----:B------:R-:W-:Y:S01]  /*12470*/  @!PT LDS RZ, [RZ] ;  /* 0x00000000fffff984 */ /* 0x000fe20000000800 */
[----:B------:R-:W-:Y:S01]  /*12480*/  @!PT LDS RZ, [RZ] ;  /* 0x00000000fffff984 */ /* 0x000fe20000000800 */
[----:B------:R-:W-:Y:S01]  /*12490*/  @!PT LDS RZ, [RZ] ;  /* 0x00000000fffff984 */ /* 0x000fe20000000800 */
[----:B------:R0:W-:Y:S01]  /*124a0*/  LDGSTS.E.BYPASS.LTC128B.128 [R0+0x7400], desc[UR50][R2.64+0x80], !P0 ;  /* 0x0740008002007fae */ /* 0x0001e2000c101d72 */
[----:B------:R-:W-:Y:S05]  /*124b0*/  BRA `(.L_x_2567) ;  /* 0xffffffc000987947 */ /* 0x000fea000383ffff */
.L_x_2456:
        /* <DEDUP_REMOVED lines=8> */
.L_x_2569:
[----:B------:R-:W-:Y:S05]  /*12540*/  BSYNC B0 ;  /* 0x0000000000007941 */ /* 0x000fea0003800000 */
.L_x_2568:
[----:B------:R-:W-:Y:S05]  /*12550*/  BRA `(.L_x_2570) ;  /* 0xffffffc4001c7947 */ /* 0x000fea000383ffff */
.L_x_2459:
[----:B-1----:R1:W2:Y:S02]  /*12560*/  SYNCS.PHASECHK.TRANS64.TRYWAIT P0, [R4+URZ+0x28820], R0 ;  /* 0x02882000040075a7 */ /* 0x0022a4000800017f */
[----:B--2---:R-:W-:Y:S05]  /*12570*/  @!P0 NANOSLEEP.SYNCS 0x989680 ;  /* 0x009896800000895d */ /* 0x004fea0003900000 */
[----:B------:R-:W2:Y:S02]  /*12580*/  @!P0 SYNCS.PHASECHK.TRANS64 P0, [R4+URZ+0x28820], R0 ;  /* 0x02882000040085a7 */ /* 0x000ea4000800007f */
[----:B--2---:R-:W-:Y:S05]  /*12590*/  @!P0 BRA `(.L_x_2459) ;  /* 0xfffffffc00f08947 */ /* 0x004fea000383ffff */
[----:B------:R-:W-:Y:S05]  /*125a0*/  BRA `(.L_x_2571) ;  /* 0xffffffc400607947 */ /* 0x000fea000383ffff */
.L_x_2460:
        /* <DEDUP_REMOVED lines=11> */
.L_x_2573:
[----:B------:R-:W-:Y:S05]  /*12660*/  BSYNC B0 ;  /* 0x0000000000007941 */ /* 0x000fea0003800000 */
.L_x_2572:
[----:B------:R-:W-:Y:S05]  /*12670*/  BRA `(.L_x_2574) ;  /* 0xffffffc400487947 */ /* 0x000fea000383ffff */
.L_x_2463:
[----:B------:R-:W-:Y:S01]  /*12680*/  BSSY B1, `(.L_x_2575) ;  /* 0x0000006000017945 */ /* 0x000fe20003800000 */
[----:B------:R-:W-:-:S07]  /*12690*/  IMAD.MOV.U32 R15, RZ, RZ, -0x1 ;  /* 0xffffffffff0f7424 */ /* 0x000fce00078e00ff */
[----:B01---5:R-:W-:Y:S05]  /*126a0*/  WARPSYNC.COLLECTIVE R15, `(.L_x_2576) ;  /* 0x000000000f0c7348 */ /* 0x023fea0003c00000 */
[----:B------:R-:W-:Y:S02]  /*126b0*/  ELECT P6, UR62, PT ;  /* 0x00000000003e782f */ /* 0x000fe400038c0000 */
[----:B------:R-:W-:Y:S01]  /*126c0*/  MOV R14, UR62 ;  /* 0x0000003e000e7c02 */ /* 0x000fe20008000f00 */
[----:B01---5:R-:W-:Y:S10]  /*126d0*/  ENDCOLLECTIVE ;  /* 0x000000000000791b */ /* 0x023ff40003800000 */
.L_x_2576:
[----:B------:R-:W-:Y:S05]  /*126e0*/  BSYNC B1 ;  /* 0x0000000000017941 */ /* 0x000fea0003800000 */
.L_x_2575:
[----:B------:R-:W-:Y:S05]  /*126f0*/  BRA `(.L_x_2577) ;  /* 0xffffffc400407947 */ /* 0x000fea000383ffff */
.L_x_2465:
[----:B-1----:R1:W2:Y:S02]  /*12700*/  SYNCS.PHASECHK.TRANS64.TRYWAIT P1, [R5+URZ+0x28840], R0 ;  /* 0x02884000050075a7 */ /* 0x0022a4000802017f */
[----:B--2---:R-:W-:Y:S05]  /*12710*/  @!P1 NANOSLEEP.SYNCS 0x989680 ;  /* 0x009896800000995d */ /* 0x004fea0003900000 */
[----:B------:R-:W2:Y:S02]  /*12720*/  @!P1 SYNCS.PHASECHK.TRANS64 P1, [R5+URZ+0x28840], R0 ;  /* 0x02884000050095a7 */ /* 0x000ea4000802007f */
[----:B--2---:R-:W-:Y:S05]  /*12730*/  @!P1 BRA `(.L_x_2465) ;  /* 0xfffffffc00f09947 */ /* 0x004fea000383ffff */
[----:B------:R-:W-:Y:S05]  /*12740*/  BRA `(.L_x_2578) ;  /* 0xffffffc400607947 */ /* 0x000fea000383ffff */
.L_x_2467:
[----:B--2---:R2:W3:Y:S02]  /*12750*/  SYNCS.PHASECHK.TRANS64.TRYWAIT P1, [R23+URZ+0x28840], R2 ;  /* 0x02884002170075a7 */ /* 0x0044e4000802017f */
[----:B---3--:R-:W-:Y:S05]  /*12760*/  @!P1 NANOSLEEP.SYNCS 0x989680 ;  /* 0x009896800000995d */ /* 0x008fea0003900000 */
[----:B------:R-:W3:Y:S02]  /*12770*/  @!P1 SYNCS.PHASECHK.TRANS64 P1, [R23+URZ+0x28840], R2 ;  /* 0x02884002170095a7 */ /* 0x000ee4000802007f */
[----:B---3--:R-:W-:Y:S05]  /*12780*/  @!P1 BRA `(.L_x_2467) ;  /* 0xfffffffc00f09947 */ /* 0x008fea000383ffff */
[----:B------:R-:W-:Y:S05]  /*12790*/  BRA `(.L_x_2579) ;  /* 0xffffffc4006c7947 */ /* 0x000fea000383ffff */
.L_x_2469:
[----:B---3--:R3:W4:Y:S02]  /*127a0*/  SYNCS.PHASECHK.TRANS64.TRYWAIT P1, [R5+URZ+0x28860], R0 ;  /* 0x02886000050075a7 */ /* 0x008724000802017f */
[----:B----4-:R-:W-:Y:S05]  /*127b0*/  @!P1 NANOSLEEP.SYNCS 0x989680 ;  /* 0x009896800000995d */ /* 0x010fea0003900000 */
[----:B------:R-:W4:Y:S02]  /*127c0*/  @!P1 SYNCS.PHASECHK.TRANS64 P1, [R5+URZ+0x28860], R0 ;  /* 0x02886000050095a7 */ /* 0x000f24000802007f */
[----:B----4-:R-:W-:Y:S05]  /*127d0*/  @!P1 BRA `(.L_x_2469) ;  /* 0xfffffffc00f09947 */ /* 0x010fea000383ffff */
[----:B------:R-:W-:Y:S05]  /*127e0*/  BRA `(.L_x_2580) ;  /* 0xffffffc400687947 */ /* 0x000fea000383ffff */
.L_x_2581:
        /* <DEDUP_REMOVED lines=9> */
.L_x_3484:


//--------------------- .text._ZN7cutlass13device_kernelIN5flash11enable_sm90INS1_16FlashAttnFwdSm90INS1_25CollectiveMainloopFwdSm90ILi2EN4cute5tupleIJNS5_1CILi1EEES8_S8_EEENS6_IJNS7_ILi128EEESA_SA_EEELi128ENS_10bfloat16_tEfNS_4arch4Sm90ELb1ELb0ELb0ELb1ELb1ELb0ELb0ELb1ELb1ELb1ELb0ELb0EEENS1_21CollectiveEpilogueFwdISB_S9_SC_SE_Li256ELb1ELb1ELb0ELb0EEENS1_36VarlenDynamicPersistentTileSchedulerILi128ELi128ELi256ELi128ELb0ELb1ELb1ELb1ELb1ELb1EEEEEEEEEvNT_6ParamsE --------------------------
	.section	.text._ZN7cutlass13device_kernelIN5flash11enable_sm90INS1_16FlashAttnFwdSm90INS1_25CollectiveMainloopFwdSm90ILi2EN4cute5tupleIJNS5_1CILi1EEES8_S8_EEENS6_IJNS7_ILi128EEESA_SA_EEELi128ENS_10bfloat16_tEfNS_4arch4Sm90ELb1ELb0ELb0ELb1ELb1ELb0ELb0ELb1ELb1ELb1ELb0ELb0EEENS1_21CollectiveEpilogueFwdISB_S9_SC_SE_Li256ELb1ELb1ELb0ELb0EEENS1_36VarlenDynamicPersistentTileSchedulerILi128ELi128ELi256ELi128ELb0ELb1ELb1ELb1ELb1ELb1EEEEEEEEEvNT_6ParamsE,"ax",@progbits
	.align	128
.text._ZN7cutlass13device_kernelIN5flash11enable_sm90INS1_16FlashAttnFwdSm90INS1_25CollectiveMainloopFwdSm90ILi2EN4cute5tupleIJNS5_1CILi1EEES8_S8_EEENS6_IJNS7_ILi128EEESA_SA_EEELi128ENS_10bfloat16_tEfNS_4arch4Sm90ELb1ELb0ELb0ELb1ELb1ELb0ELb0ELb1ELb1ELb1ELb0ELb0EEENS1_21CollectiveEpilogueFwdISB_S9_SC_SE_Li256ELb1ELb1ELb0ELb0EEENS1_36VarlenDynamicPersistentTileSchedulerILi128ELi128ELi256ELi128ELb0ELb1ELb1ELb1ELb1ELb1EEEEEEEEEvNT_6ParamsE:
        .type           _ZN7cutlass13device_kernelIN5flash11enable_sm90INS1_16FlashAttnFwdSm90INS1_25CollectiveMainloopFwdSm90ILi2EN4cute5tupleIJNS5_1CILi1EEES8_S8_EEENS6_IJNS7_ILi128EEESA_SA_EEELi128ENS_10bfloat16_tEfNS_4arch4Sm90ELb1ELb0ELb0ELb1ELb1ELb0ELb0ELb1ELb1ELb1ELb0ELb0EEENS1_21CollectiveEpilogueFwdISB_S9_SC_SE_Li256ELb1ELb1ELb0ELb0EEENS1_36VarlenDynamicPersistentTileSchedulerILi128ELi128ELi256ELi128ELb0ELb1ELb1ELb1ELb1ELb1EEEEEEEEEvNT_6ParamsE,@function
        .size           _ZN7cutlass13device_kernelIN5flash11enable_sm90INS1_16FlashAttnFwdSm90INS1_25CollectiveMainloopFwdSm90ILi2EN4cute5tupleIJNS5_1CILi1EEES8_S8_EEENS6_IJNS7_ILi128EEESA_SA_EEELi128ENS_10bfloat16_tEfNS_4arch4Sm90ELb1ELb0ELb0ELb1ELb1ELb0ELb0ELb1ELb1ELb1ELb0ELb0EEENS1_21CollectiveEpilogueFwdISB_S9_SC_SE_Li256ELb1ELb1ELb0ELb0EEENS1_36VarlenDynamicPersistentTileSchedulerILi128ELi128ELi256ELi128ELb0ELb1ELb1ELb1ELb1ELb1EEEEEEEEEvNT_6ParamsE,(.L_x_3485 - _ZN7cutlass13device_kernelIN5flash11enable_sm90INS1_16FlashAttnFwdSm90INS1_25CollectiveMainloopFwdSm90ILi2EN4cute5tupleIJNS5_1CILi1EEES8_S8_EEENS6_IJNS7_ILi128EEESA_SA_EEELi128ENS_10bfloat16_tEfNS_4arch4Sm90ELb1ELb0ELb0ELb1ELb1ELb0ELb0ELb1ELb1ELb1ELb0ELb0EEENS1_21CollectiveEpilogueFwdISB_S9_SC_SE_Li256ELb1ELb1ELb0ELb0EEENS1_36VarlenDynamicPersistentTileSchedulerILi128ELi128ELi256ELi128ELb0ELb1ELb1ELb1ELb1ELb1EEEEEEEEEvNT_6ParamsE)
        .other          _ZN7cutlass13device_kernelIN5flash11enable_sm90INS1_16FlashAttnFwdSm90INS1_25CollectiveMainloopFwdSm90ILi2EN4cute5tupleIJNS5_1CILi1EEES8_S8_EEENS6_IJNS7_ILi128EEESA_SA_EEELi128ENS_10bfloat16_tEfNS_4arch4Sm90ELb1ELb0ELb0ELb1ELb1ELb0ELb0ELb1ELb1ELb1ELb0ELb0EEENS1_21CollectiveEpilogueFwdISB_S9_SC_SE_Li256ELb1ELb1ELb0ELb0EEENS1_36VarlenDynamicPersistentTileSchedulerILi128ELi128ELi256ELi128ELb0ELb1ELb1ELb1ELb1ELb1EEEEEEEEEvNT_6ParamsE,@"STO_CUDA_ENTRY STV_DEFAULT"
_ZN7cutlass13device_kernelIN5flash11enable_sm90INS1_16FlashAttnFwdSm90INS1_25CollectiveMainloopFwdSm90ILi2EN4cute5tupleIJNS5_1CILi1EEES8_S8_EEENS6_IJNS7_ILi128EEESA_SA_EEELi128ENS_10bfloat16_tEfNS_4arch4Sm90ELb1ELb0ELb0ELb1ELb1ELb0ELb0ELb1ELb1ELb1ELb0ELb0EEENS1_21CollectiveEpilogueFwdISB_S9_SC_SE_Li256ELb1ELb1ELb0ELb0EEENS1_36VarlenDynamicPersistentTileSchedulerILi128ELi128ELi256ELi128ELb0ELb1ELb1ELb1ELb1ELb1EEEEEEEEEvNT_6ParamsE:
        /* <DEDUP_REMOVED lines=45> */
.L_x_2582:
        /* <DEDUP_REMOVED lines=22> */
.L_x_2583:
        /* <DEDUP_REMOVED lines=18> */
.L_x_2584:
        /* <DEDUP_REMOVED lines=22> */
.L_x_2585:
        /* <DEDUP_REMOVED lines=23> */
.L_x_2586:
        /* <DEDUP_REMOVED lines=8> */
.L_x_2588:
        /* <DEDUP_REMOVED lines=25> */
[----:B------:R-:W-:Y:S02]  /*0a30*/  UMOV UR44, URZ ;  /* 0x0000003f002c7c82 */ /* 0x000fe40008000000 */
[CC--:B------:R-:W-:Y:S02]  /*0a40*/  LEA.HI R0, R3.reuse, R190.reuse, RZ, 0x7 ;  /* 0x000000be03007211 */ /* 0x0c0fe400078f38ff */
[----:B------:R-:W-:-:S02]  /*0a50*/  LEA.HI R2, R3, R190, RZ, 0x4 ;  /* 0x000000be03027211 */ /* 0x000fc400078f20ff */
[----:B------:R-:W-:Y:S02]  /*0a60*/  LOP3.LUT R5, R0, 0xffffff80, RZ, 0xc0, !PT ;  /* 0xffffff8000057812 */ /* 0x000fe400078ec0ff */
[----:B------:R-:W-:Y:S02]  /*0a70*/  SHF.R.S32.HI R7, RZ, 0x4, R2 ;  /* 0x00000004ff077819 */ /* 0x000fe40000011402 */
[----:B------:R-:W-:Y:S01]  /*0a80*/  LEA.HI R4, R3, R190, RZ, 0x5 ;  /* 0x000000be03047211 */ /* 0x000fe200078f28ff */
[----:B------:R-:W-:Y:S01]  /*0a90*/  IMAD.IADD R184, R190, 0x1, -R5 ;  /* 0x00000001beb87824 */ /* 0x000fe200078e0a05 */
[C---:B------:R-:W-:Y:S02]  /*0aa0*/  LOP3.LUT R5, R2.reuse, 0x3fffff0, RZ, 0xc0, !PT ;  /* 0x03fffff002057812 */ /* 0x040fe400078ec0ff */
[----:B------:R-:W-:Y:S01]  /*0ab0*/  LEA.HI R2, R2, R7, RZ, 0x1 ;  /* 0x0000000702027211 */ /* 0x000fe200078f08ff */
[----:B------:R-:W-:Y:S01]  /*0ac0*/  IMAD.SHL.U32 R4, R4, 0x20, RZ ;  /* 0x0000002004047824 */ /* 0x000fe200078e00ff */
[----:B------:R-:W-:Y:S01]  /*0ad0*/  SHF.R.S32.HI R9, RZ, 0x1f, R184 ;  /* 0x0000001fff097819 */ /* 0x000fe200000114b8 */
[----:B------:R-:W-:Y:S01]  /*0ae0*/  IMAD.IADD R5, R190, 0x1, -R5 ;  /* 0x00000001be057824 */ /* 0x000fe200078e0a05 */
[----:B------:R-:W-:-:S02]  /*0af0*/  LOP3.LUT R2, R2, 0x1ffffffe, RZ, 0xc0, !PT ;  /* 0x1ffffffe02027812 */ /* 0x000fc400078ec0ff */
[----:B------:R-:W-:Y:S02]  /*0b00*/  LEA.HI R6, R9, R184, RZ, 0x2 ;  /* 0x000000b809067211 */ /* 0x000fe400078f10ff */
[-C--:B------:R-:W-:Y:S01]  /*0b10*/  LEA.HI R10, R3, R190.reuse, RZ, 0x2 ;  /* 0x000000be030a7211 */ /* 0x080fe200078f10ff */
[----:B------:R-:W-:Y:S01]  /*0b20*/  IMAD.IADD R2, R7, 0x1, -R2 ;  /* 0x0000000107027824 */ /* 0x000fe200078e0a02 */
[--C-:B------:R-:W-:Y:S02]  /*0b30*/  SHF.R.S32.HI R8, RZ, 0x2, R6.reuse ;  /* 0x00000002ff087819 */ /* 0x100fe40000011406 */
[----:B------:R-:W-:Y:S02]  /*0b40*/  SHF.R.S32.HI R11, RZ, 0x1f, R6 ;  /* 0x0000001fff0b7819 */ /* 0x000fe40000011406 */
[----:B------:R-:W-:Y:S02]  /*0b50*/  LOP3.LUT R7, R10, 0xfffffffc, RZ, 0xc0, !PT ;  /* 0xfffffffc0a077812 */ /* 0x000fe400078ec0ff */
[----:B------:R-:W-:-:S02]  /*0b60*/  LEA.HI R3, R3, R190, RZ, 0x3 ;  /* 0x000000be03037211 */ /* 0x000fc400078f18ff */
[----:B------:R-:W-:Y:S01]  /*0b70*/  LEA.HI R11, R11, R8, RZ, 0x3 ;  /* 0x000000080b0b7211 */ /* 0x000fe200078f18ff */
[----:B------:R-:W-:Y:S01]  /*0b80*/  IMAD.IADD R7, R190, 0x1, -R7 ;  /* 0x00000001be077824 */ /* 0x000fe200078e0a07 */
[----:B------:R-:W-:Y:S02]  /*0b90*/  SHF.R.S32.HI R185, RZ, 0x7, R0 ;  /* 0x00000007ffb97819 */ /* 0x000fe40000011400 */
[----:B------:R-:W-:Y:S02]  /*0ba0*/  LOP3.LUT R4, R4, 0xfffffc00, RZ, 0xc0, !PT ;  /* 0xfffffc0004047812 */ /* 0x000fe400078ec0ff */
[----:B------:R-:W-:Y:S02]  /*0bb0*/  LOP3.LUT R19, R3, 0xfffffff8, RZ, 0xc0, !PT ;  /* 0xfffffff803137812 */ /* 0x000fe400078ec0ff */
[----:B------:R-:W-:Y:S01]  /*0bc0*/  LOP3.LUT R11, R11, 0xfffffff8, RZ, 0xc0, !PT ;  /* 0xfffffff80b0b7812 */ /* 0x000fe200078ec0ff */
[----:B------:R-:W-:Y:S01]  /*0bd0*/  IMAD R5, R5, 0x40, R4 ;  /* 0x0000004005057824 */ /* 0x000fe200078e0204 */
[----:B------:R-:W-:Y:S01]  /*0be0*/  LEA.HI R9, R9, R184, RZ, 0x5 ;  /* 0x000000b809097211 */ /* 0x000fe200078f28ff */
[----:B------:R-:W-:Y:S01]  /*0bf0*/  IMAD.IADD R19, R190, 0x1, -R19 ;  /* 0x00000001be137824 */ /* 0x000fe200078e0a13 */
[----:B------:R-:W-:Y:S01]  /*0c00*/  LEA.HI R0, R0, R185, RZ, 0x1 ;  /* 0x000000b900007211 */ /* 0x000fe200078f08ff */
[----:B------:R-:W-:Y:S01]  /*0c10*/  IMAD.IADD R8, R8, 0x1, -R11 ;  /* 0x0000000108087824 */ /* 0x000fe200078e0a0b */
[----:B------:R-:W-:Y:S01]  /*0c20*/  SHF.R.S32.HI R9, RZ, 0x5, R9 ;  /* 0x00000005ff097819 */ /* 0x000fe20000011409 */
[----:B------:R-:W-:Y:S01]  /*0c30*/  IMAD R187, R2, 0x8, R5 ;  /* 0x0000000802bb7824 */ /* 0x000fe200078e0205 */
        /* <DEDUP_REMOVED lines=15> */
.L_x_2648:
[----:B012---:R-:W0:Y:S01]  /*0d30*/  LDC.64 R4, c[0x0][0xc88] ;  /* 0x00032200ff047b82 */ /* 0x007e220000000a00 */
[----:B------:R-:W-:Y:S01]  /*0d40*/  ULDC.64 UR8, c[0x0][0xa28] ;  /* 0x00028a0000087ab9 */ /* 0x000fe20000000a00 */
[----:B------:R-:W-:Y:S01]  /*0d50*/  ULDC.64 UR10, c[0x0][0xa18] ;  /* 0x00028600000a7ab9 */ /* 0x000fe20000000a00 */
[----:B------:R-:W-:Y:S01]  /*0d60*/  ULDC UR4, c[0x0][0x424] ;  /* 0x0001090000047ab9 */ /* 0x000fe20000000800 */
        /* <DEDUP_REMOVED lines=11> */
[----:B------:R-:W-:-:S04]  /*0e20*/  @UP0 ULEA UR8, UP2, UR36, UR8, 0x2 ;  /* 0x0000000824080291 */ /* 0x000fc8000f84103f */
[----:B------:R-:W-:Y:S02]  /*0e30*/  @UP0 ULEA.HI.X UR9, UR36, UR9, UR37, 0x2, UP2 ;  /* 0x0000000924090291 */ /* 0x000fe400090f1425 */
[----:B------:R-:W-:Y:S01]  /*0e40*/  @UP1 ULEA UR10, UP0, UR36, UR10, 0x2 ;  /* 0x0000000a240a1291 */ /* 0x000fe2000f80103f */
[----:B------:R-:W-:-:S03]  /*0e50*/  IMAD.U32 R4, RZ, RZ, UR8 ;  /* 0x00000008ff047e24 */ /* 0x000fc6000f8e00ff */
[----:B------:R-:W-:Y:S01]  /*0e60*/  @UP1 ULEA.HI.X UR11, UR36, UR11, UR37, 0x2, UP0 ;  /* 0x0000000b240b1291 */ /* 0x000fe200080f1425 */
[----:B------:R-:W-:Y:S01]  /*0e70*/  IMAD.U32 R5, RZ, RZ, UR9 ;  /* 0x00000009ff057e24 */ /* 0x000fe2000f8e00ff */
[----:B------:R-:W-:Y:S01]  /*0e80*/  ULDC.64 UR8, c[0x0][0x418] ;  /* 0x0001060000087ab9 */ /* 0x000fe20000000a00 */
[----:B------:R-:W-:-:S03]  /*0e90*/  IMAD.U32 R6, RZ, RZ, UR10 ;  /* 0x0000000aff067e24 */ /* 0x000fc6000f8e00ff */
[----:B------:R-:W-:Y:S01]  /*0ea0*/  MOV R7, UR11 ;  /* 0x0000000b00077c02 */ /* 0x000fe20008000f00 */
[----:B------:R-:W2:Y:S04]  /*0eb0*/  @P0 LDG.E R4, desc[UR52][R4.64] ;  /* 0x0000003404040981 */ /* 0x000ea8000c1e1900 */
[----:B---3--:R-:W3:Y:S01]  /*0ec0*/  @P2 LDG.E R6, desc[UR52][R6.64] ;  /* 0x0000003406062981 */ /* 0x008ee2000c1e1900 */
[----:B------:R-:W-:Y:S01]  /*0ed0*/  UISETP.NE.U32.AND UP0, UPT, UR8, URZ, UPT ;  /* 0x0000003f0800728c */ /* 0x000fe2000bf05070 */
[----:B------:R-:W-:Y:S01]  /*0ee0*/  UMOV UR48, URZ ;  /* 0x0000003f00307c82 */ /* 0x000fe20008000000 */
[----:B------:R-:W-:Y:S02]  /*0ef0*/  UMOV UR38, UR6 ;  /* 0x0000000600267c82 */ /* 0x000fe40008000000 */
[----:B------:R-:W-:-:S03]  /*0f00*/  UISETP.NE.AND.EX UP0, UPT, UR9, URZ, UPT, UP0 ;  /* 0x0000003f0900728c */ /* 0x000fc6000bf05300 */
[----:B------:R-:W-:Y:S01]  /*0f10*/  ULDC.64 UR8, c[0x0][0xa20] ;  /* 0x0002880000087ab9 */ /* 0x000fe20000000a00 */
[----:B------:R-:W-:Y:S01]  /*0f20*/  USEL UR4, UR4, 0x1, UP0 ;  /* 0x0000000104047887 */ /* 0x000fe20008000000 */
[----:B------:R-:W-:-:S03]  /*0f30*/  ISETP.NE.U32.AND P1, PT, RZ, UR8, PT ;  /* 0x00000008ff007c0c */ /* 0x000fc6000bf25070 */
        /* <DEDUP_REMOVED lines=19> */
.L_x_2589:
[----:B------:R-:W-:Y:S05]  /*1070*/  @!P1 BRA `(.L_x_2590) ;  /* 0x00000000001c9947 */ /* 0x000fea0003800000 */
[----:B------:R-:W-:-:S04]  /*1080*/  ULEA UR4, UP0, UR36, UR8, 0x2 ;  /* 0x0000000824047291 */ /* 0x000fc8000f80103f */
[----:B------:R-:W-:Y:S02]  /*1090*/  ULEA.HI.X UR6, UR36, UR9, UR37, 0x2, UP0 ;  /* 0x0000000924067291 */ /* 0x000fe400080f1425 */
[----:B------:R-:W-:-:S04]  /*10a0*/  IMAD.U32 R4, RZ, RZ, UR4 ;  /* 0x00000004ff047e24 */ /* 0x000fc8000f8e00ff */
[----:B------:R-:W-:-:S05]  /*10b0*/  IMAD.U32 R5, RZ, RZ, UR6 ;  /* 0x00000006ff057e24 */ /* 0x000fca000f8e00ff */
[----:B------:R-:W2:Y:S02]  /*10c0*/  LDG.E R4, desc[UR52][R4.64] ;  /* 0x0000003404047981 */ /* 0x000ea4000c1e1900 */
[----:B--2---:R-:W-:Y:S01]  /*10d0*/  R2UR UR4, R4 ;  /* 0x00000000040472ca */ /* 0x004fe200000e0000 */
[----:B------:R-:W-:-:S14]  /*10e0*/  BRA `(.L_x_2591) ;  /* 0x0000000000347947 */ /* 0x000fdc0003800000 */
.L_x_2590:
        /* <DEDUP_REMOVED lines=13> */
.L_x_2591:
[----:B------:R-:W-:Y:S01]  /*11c0*/  UIADD3 UR48, -UR48, UR4, URZ ;  /* 0x0000000430307290 */ /* 0x000fe2000fffe13f */
[----:B------:R-:W-:Y:S01]  /*11d0*/  PLOP3.LUT P0, PT, PT, PT, PT, 0x80, 0x0 ;  /* 0x000000000000781c */ /* 0x000fe20003f0f070 */
[----:B------:R-:W-:Y:S01]  /*11e0*/  USHF.L.U32 UR39, UR5, 0x7, URZ ;  /* 0x0000000705277899 */ /* 0x000fe2000800063f */
[----:B------:R-:W-:Y:S01]  /*11f0*/  IMAD.MOV.U32 R3, RZ, RZ, RZ ;  /* 0x000000ffff037224 */ /* 0x000fe200078e00ff */
[----:B------:R-:W-:Y:S01]  /*1200*/  ULDC UR4, c[0x0][0x448] ;  /* 0x0001120000047ab9 */ /* 0x000fe20000000800 */
[----:B------:R-:W-:Y:S01]  /*1210*/  UIADD3 UR7, UR48, 0x80, -UR50 ;  /* 0x0000008030077890 */ /* 0x000fe2000fffe832 */
[----:B------:R-:W-:Y:S01]  /*1220*/  CS2R R20, SRZ ;  /* 0x0000000000147805 */ /* 0x000fe2000001ff00 */
[----:B------:R-:W-:Y:S01]  /*1230*/  UISETP.NE.AND UP0, UPT, UR4, 0x1, UPT ;  /* 0x000000010400788c */ /* 0x000fe2000bf05270 */
[----:B------:R-:W-:Y:S01]  /*1240*/  CS2R R150, SRZ ;  /* 0x0000000000967805 */ /* 0x000fe2000001ff00 */
[----:B------:R-:W-:Y:S01]  /*1250*/  UIADD3 UR6, UR39, 0x7f, URZ ;  /* 0x0000007f27067890 */ /* 0x000fe2000fffe03f */
[----:B------:R-:W-:Y:S01]  /*1260*/  CS2R R148, SRZ ;  /* 0x0000000000947805 */ /* 0x000fe2000001ff00 */
[----:B------:R-:W-:Y:S01]  /*1270*/  UP2UR UR51, UPR, URZ, 0x1 ;  /* 0x000000013f337883 */ /* 0x000fe20008000000 */
[----:B------:R-:W-:-:S02]  /*1280*/  CS2R R146, SRZ ;  /* 0x0000000000927805 */ /* 0x000fc4000001ff00 */
[----:B------:R-:W-:Y:S02]  /*1290*/  CS2R R144, SRZ ;  /* 0x0000000000907805 */ /* 0x000fe4000001ff00 */
[----:B------:R-:W-:Y:S02]  /*12a0*/  CS2R R142, SRZ ;  /* 0x00000000008e7805 */ /* 0x000fe4000001ff00 */
[----:B------:R-:W-:Y:S02]  /*12b0*/  CS2R R140, SRZ ;  /* 0x00000000008c7805 */ /* 0x000fe4000001ff00 */
[----:B------:R-:W-:Y:S02]  /*12c0*/  CS2R R138, SRZ ;  /* 0x00000000008a7805 */ /* 0x000fe4000001ff00 */
[----:B------:R-:W-:Y:S01]  /*12d0*/  CS2R R136, SRZ ;  /* 0x0000000000887805 */ /* 0x000fe2000001ff00 */
[----:B------:R-:W-:Y:S01]  /*12e0*/  @UP0 ULDC UR4, c[0x0][0x44c] ;  /* 0x0001130000040ab9 */ /* 0x000fe20000000800 */
[----:B------:R-:W-:Y:S01]  /*12f0*/  @UP0 ULDC UR8, c[0x0][0x450] ;  /* 0x0001140000080ab9 */ /* 0x000fe20000000800 */
[----:B------:R-:W-:Y:S01]  /*1300*/  UIMAD.WIDE.U32 UR4, UR6, UR4, URZ ;  /* 0x00000004060472a5 */ /* 0x000fe2000f8e003f */
[----:B------:R-:W-:Y:S01]  /*1310*/  CS2R R134, SRZ ;  /* 0x0000000000867805 */ /* 0x000fe2000001ff00 */
[----:B------:R-:W-:Y:S01]  /*1320*/  UIADD3 UR4, UR48, 0x7f, URZ ;  /* 0x0000007f30047890 */ /* 0x000fe2000fffe03f */
[----:B------:R-:W-:Y:S01]  /*1330*/  CS2R R132, SRZ ;  /* 0x0000000000847805 */ /* 0x000fe2000001ff00 */
[----:B------:R-:W-:Y:S01]  /*1340*/  @UP0 USHF.R.U32.HI UR6, URZ, UR8, UR5 ;  /* 0x000000083f060299 */ /* 0x000fe20008011605 */
[----:B------:R-:W-:Y:S01]  /*1350*/  CS2R R130, SRZ ;  /* 0x0000000000827805 */ /* 0x000fe2000001ff00 */
[----:B------:R-:W-:Y:S01]  /*1360*/  USHF.R.S32.HI UR5, URZ, 0x1f, UR4 ;  /* 0x0000001f3f057899 */ /* 0x000fe20008011404 */
[----:B------:R-:W-:Y:S01]  /*1370*/  CS2R R128, SRZ ;  /* 0x0000000000807805 */ /* 0x000fe2000001ff00 */
[----:B------:R-:W-:Y:S01]  /*1380*/  UIADD3 UR6, UR7, UR6, URZ ;  /* 0x0000000607067290 */ /* 0x000fe2000fffe03f */
[----:B------:R-:W-:Y:S01]  /*1390*/  CS2R R126, SRZ ;  /* 0x00000000007e7805 */ /* 0x000fe2000001ff00 */
[----:B------:R-:W-:Y:S01]  /*13a0*/  ULEA.HI UR5, UR5, UR4, URZ, 0x7 ;  /* 0x0000000405057291 */ /* 0x000fe2000f8f383f */
[----:B------:R-:W-:Y:S01]  /*13b0*/  CS2R R124, SRZ ;  /* 0x00000000007c7805 */ /* 0x000fe2000001ff00 */
[----:B------:R-:W-:Y:S01]  /*13c0*/  USHF.R.S32.HI UR7, URZ, 0x1f, UR6 ;  /* 0x0000001f3f077899 */ /* 0x000fe20008011406 */
[----:B------:R-:W-:Y:S01]  /*13d0*/  CS2R R122, SRZ ;  /* 0x00000000007a7805 */ /* 0x000fe2000001ff00 */
[----:B------:R-:W-:Y:S01]  /*13e0*/  USHF.R.S32.HI UR5, URZ, 0x7, UR5 ;  /* 0x000000073f057899 */ /* 0x000fe20008011405 */
[----:B------:R-:W-:Y:S01]  /*13f0*/  CS2R R120, SRZ ;  /* 0x0000000000787805 */ /* 0x000fe2000001ff00 */
[----:B------:R-:W-:Y:S01]  /*1400*/  ULEA.HI UR7, UR7, UR6, URZ, 0x7 ;  /* 0x0000000607077291 */ /* 0x000fe2000f8f383f */
[----:B------:R-:W-:-:S02]  /*1410*/  CS2R R118, SRZ ;  /* 0x0000000000767805 */ /* 0x000fc4000001ff00 */
[----:B------:R-:W-:Y:S02]  /*1420*/  CS2R R116, SRZ ;  /* 0x0000000000747805 */ /* 0x000fe4000001ff00 */
[----:B------:R-:W-:Y:S01]  /*1430*/  CS2R R114, SRZ ;  /* 0x0000000000727805 */ /* 0x000fe2000001ff00 */
[----:B------:R-:W-:Y:S01]  /*1440*/  USHF.R.S32.HI UR7, URZ, 0x7, UR7 ;  /* 0x000000073f077899 */ /* 0x000fe20008011407 */
[----:B------:R-:W-:Y:S02]  /*1450*/  CS2R R112, SRZ ;  /* 0x0000000000707805 */ /* 0x000fe4000001ff00 */
[----:B------:R-:W-:Y:S02]  /*1460*/  CS2R R110, SRZ ;  /* 0x00000000006e7805 */ /* 0x000fe4000001ff00 */
[----:B------:R-:W-:Y:S01]  /*1470*/  CS2R R108, SRZ ;  /* 0x00000000006c7805 */ /* 0x000fe2000001ff00 */
[----:B------:R-:W-:Y:S01]  /*1480*/  UISETP.LT.AND UP0, UPT, UR5, UR7, UPT ;  /* 0x000000070500728c */ /* 0x000fe2000bf01270 */
[----:B------:R-:W-:-:S02]  /*1490*/  CS2R R106, SRZ ;  /* 0x00000000006a7805 */ /* 0x000fc4000001ff00 */
[----:B------:R-:W-:Y:S02]  /*14a0*/  CS2R R104, SRZ ;  /* 0x0000000000687805 */ /* 0x000fe4000001ff00 */
[----:B------:R-:W-:Y:S01]  /*14b0*/  CS2R R102, SRZ ;  /* 0x0000000000667805 */ /* 0x000fe2000001ff00 */
[----:B------:R-:W-:Y:S01]  /*14c0*/  USEL UR56, UR5, UR7, UP0 ;  /* 0x0000000705387287 */ /* 0x000fe20008000000 */
[----:B------:R-:W-:Y:S02]  /*14d0*/  CS2R R100, SRZ ;  /* 0x0000000000647805 */ /* 0x000fe4000001ff00 */
[----:B------:R-:W-:Y:S02]  /*14e0*/  CS2R R98, SRZ ;  /* 0x0000000000627805 */ /* 0x000fe4000001ff00 */
[----:B------:R-:W-:Y:S01]  /*14f0*/  CS2R R96, SRZ ;  /* 0x0000000000607805 */ /* 0x000fe2000001ff00 */
[----:B------:R-:W-:Y:S01]  /*1500*/  UISETP.GE.AND UP0, UPT, UR56, 0x1, UPT ;  /* 0x000000013800788c */ /* 0x000fe2000bf06270 */
[----:B------:R-:W-:Y:S01]  /*1510*/  CS2R R6, SRZ ;  /* 0x0000000000067805 */ /* 0x000fe2000001ff00 */
[----:B------:R-:W-:Y:S01]  /*1520*/  IMAD.MOV.U32 R94, RZ, RZ, RZ ;  /* 0x000000ffff5e7224 */ /* 0x000fe200078e00ff */
[----:B------:R-:W-:-:S02]  /*1530*/  CS2R R90, SRZ ;  /* 0x00000000005a7805 */ /* 0x000fc4000001ff00 */
[----:B------:R-:W-:Y:S02]  /*1540*/  CS2R R88, SRZ ;  /* 0x0000000000587805 */ /* 0x000fe4000001ff00 */
[----:B------:R-:W-:-:S13]  /*1550*/  PLOP3.LUT P1, PT, PT, PT, UP0, 0x80, 0x0 ;  /* 0x000000000000781c */ /* 0x000fda0003f2f008 */
[----:B------:R-:W-:Y:S05]  /*1560*/  @!P1 BRA `(.L_x_2592) ;  /* 0x00000078009c9947 */ /* 0x000fea0003800000 */
        /* <DEDUP_REMOVED lines=31> */
.L_x_2593:
        /* <DEDUP_REMOVED lines=9> */
.L_x_2735:
[----:B------:R-:W-:Y:S05]  /*17f0*/  @!P0 BRA `(.L_x_2595) ;  /* 0x0000000000048947 */ /* 0x000fea0003800000 */
[----:B------:R-:W-:Y:S01]  /*1800*/  BPT.TRAP 0x1 ;  /* 0x000000040000795c */ /* 0x000fe20000300000 */
.L_x_2595:
[----:B0-----:R-:W-:Y:S02]  /*1810*/  IMAD.U32 R3, RZ, RZ, UR44 ;  /* 0x0000002cff037e24 */ /* 0x001fe4000f8e00ff */
[----:B------:R-:W-:-:S03]  /*1820*/  IMAD.U32 R0, RZ, RZ, UR45 ;  /* 0x0000002dff007e24 */ /* 0x000fc6000f8e00ff */
[----:B------:R-:W-:Y:S02]  /*1830*/  LEA R3, R3, UR41, 0x3 ;  /* 0x0000002903037c11 */ /* 0x000fe4000f8e18ff */
[----:B------:R-:W-:-:S04]  /*1840*/  SHF.L.U32 R0, R0, 0x1f, RZ ;  /* 0x0000001f00007819 */ /* 0x000fc800000006ff */
[----:B------:R0:W1:Y:S01]  /*1850*/  SYNCS.PHASECHK.TRANS64.TRYWAIT P1, [R3+URZ+0x28830], R0 ;  /* 0x02883000030075a7 */ /* 0x000062000802017f */
[----:B------:R-:W-:Y:S05]  /*1860*/  @!P0 BRA `(.L_x_2596) ;  /* 0x0000000000048947 */ /* 0x000fea0003800000 */
[----:B------:R-:W-:Y:S01]  /*1870*/  BPT.TRAP 0x1 ;  /* 0x000000040000795c */ /* 0x000fe20000300000 */
.L_x_2596:
[----:B-1----:R-:W-:Y:S05]  /*1880*/  @P1 BRA `(.L_x_2597) ;  /* 0x0000000000081947 */ /* 0x002fea0003800000 */
[----:B------:R-:W1:Y:S02]  /*1890*/  SYNCS.PHASECHK.TRANS64.TRYWAIT P1, [R3+URZ+0x28830], R0 ;  /* 0x02883000030075a7 */ /* 0x000e64000802017f */
[----:B-1----:R-:W-:Y:S05]  /*18a0*/  @!P1 BRA `(.L_x_2598) ;  /* 0x000000f000b09947 */ /* 0x002fea0003800000 */
.L_x_2597:
        /* <DEDUP_REMOVED lines=63> */
.L_x_2599:
[----:B------:R-:W-:Y:S01]  /*1ca0*/  UISETP.NE.AND UP0, UPT, UR51, URZ, UPT ;  /* 0x0000003f3300728c */ /* 0x000fe2000bf05270 */
[----:B------:R-:W-:Y:S01]  /*1cb0*/  VIADD R4, R17, UR39 ;  /* 0x0000002711047c36 */ /* 0x000fe20008000000 */
[----:B------:R-:W-:Y:S01]  /*1cc0*/  R2UR UR11, R3 ;  /* 0x00000000030b72ca */ /* 0x000fe200000e0000 */
[----:B------:R-:W-:Y:S01]  /*1cd0*/  UMOV UR10, UR39 ;  /* 0x00000027000a7c82 */ /* 0x000fe20008000000 */
[----:B------:R-:W-:Y:S02]  /*1ce0*/  CS2R R150, SRZ ;  /* 0x0000000000967805 */ /* 0x000fe4000001ff00 */
[----:B------:R-:W-:Y:S02]  /*1cf0*/  CS2R R148, SRZ ;  /* 0x0000000000947805 */ /* 0x000fe4000001ff00 */
[----:B------:R-:W-:Y:S02]  /*1d00*/  PLOP3.LUT P1, PT, PT, PT, UP0, 0x80, 0x0 ;  /* 0x000000000000781c */ /* 0x000fe40003f2f008 */
[----:B------:R-:W-:-:S02]  /*1d10*/  CS2R R146, SRZ ;  /* 0x0000000000927805 */ /* 0x000fc4000001ff00 */
[----:B------:R-:W-:Y:S02]  /*1d20*/  PLOP3.LUT P2, PT, PT, PT, UP0, 0x80, 0x0 ;  /* 0x000000000000781c */ /* 0x000fe40003f4f008 */
[----:B------:R-:W-:Y:S02]  /*1d30*/  CS2R R144, SRZ ;  /* 0x0000000000907805 */ /* 0x000fe4000001ff00 */
[----:B------:R-:W-:Y:S01]  /*1d40*/  CS2R R142, SRZ ;  /* 0x00000000008e7805 */ /* 0x000fe2000001ff00 */
[----:B------:R-:W-:Y:S01]  /*1d50*/  @UP0 ULDC UR6, c[0x0][0x44c] ;  /* 0x0001130000060ab9 */ /* 0x000fe20000000800 */
[----:B------:R-:W-:Y:S01]  /*1d60*/  @UP0 ULDC UR14, c[0x0][0x450] ;  /* 0x00011400000e0ab9 */ /* 0x000fe20000000800 */
[----:B------:R-:W-:Y:S02]  /*1d70*/  CS2R R140, SRZ ;  /* 0x00000000008c7805 */ /* 0x000fe4000001ff00 */
[----:B------:R-:W-:Y:S02]  /*1d80*/  CS2R R138, SRZ ;  /* 0x00000000008a7805 */ /* 0x000fe4000001ff00 */
[----:B------:R-:W-:-:S02]  /*1d90*/  CS2R R136, SRZ ;  /* 0x0000000000887805 */ /* 0x000fc4000001ff00 */
[----:B------:R-:W-:Y:S02]  /*1da0*/  CS2R R134, SRZ ;  /* 0x0000000000867805 */ /* 0x000fe4000001ff00 */
[----:B------:R-:W-:Y:S02]  /*1db0*/  CS2R R132, SRZ ;  /* 0x0000000000847805 */ /* 0x000fe4000001ff00 */
[----:B------:R-:W-:Y:S01]  /*1dc0*/  CS2R R130, SRZ ;  /* 0x0000000000827805 */ /* 0x000fe2000001ff00 */
[----:B01----:R-:W-:Y:S01]  /*1dd0*/  @P1 IMAD.HI.U32 R0, R4, UR6, RZ ;  /* 0x0000000604001c27 */ /* 0x003fe2000f8e00ff */
[----:B------:R-:W-:Y:S01]  /*1de0*/  @UP0 ULDC UR6, c[0x0][0x450] ;  /* 0x0001140000060ab9 */ /* 0x000fe20000000800 */
[----:B------:R-:W-:Y:S02]  /*1df0*/  CS2R R128, SRZ ;  /* 0x0000000000807805 */ /* 0x000fe4000001ff00 */
[----:B------:R-:W-:Y:S02]  /*1e00*/  CS2R R126, SRZ ;  /* 0x00000000007e7805 */ /* 0x000fe4000001ff00 */
[----:B------:R-:W-:-:S02]  /*1e10*/  CS2R R124, SRZ ;  /* 0x00000000007c7805 */ /* 0x000fc4000001ff00 */
        /* <DEDUP_REMOVED lines=10> */
[----:B------:R-:W-:Y:S01]  /*1ec0*/  UIADD3 UR6, UR48, UR6, URZ ;  /* 0x0000000630067290 */ /* 0x000fe2000fffe03f */
[----:B------:R-:W-:-:S02]  /*1ed0*/  CS2R R116, SRZ ;  /* 0x0000000000747805 */ /* 0x000fc4000001ff00 */
[----:B------:R-:W-:Y:S02]  /*1ee0*/  CS2R R114, SRZ ;  /* 0x0000000000727805 */ /* 0x000fe4000001ff00 */
[----:B------:R-:W-:Y:S02]  /*1ef0*/  CS2R R112, SRZ ;  /* 0x0000000000707805 */ /* 0x000fe4000001ff00 */
[----:B------:R-:W-:Y:S02]  /*1f00*/  MOV R9, UR7 ;  /* 0x0000000700097c02 */ /* 0x000fe40008000f00 */
[----:B------:R-:W-:Y:S01]  /*1f10*/  CS2R R110, SRZ ;  /* 0x00000000006e7805 */ /* 0x000fe2000001ff00 */
[----:B------:R-:W-:Y:S01]  /*1f20*/  IMAD.U32 R5, RZ, RZ, UR6 ;  /* 0x00000006ff057e24 */ /* 0x000fe2000f8e00ff */
[----:B------:R-:W-:Y:S01]  /*1f30*/  ULDC UR6, c[0x0][0x988] ;  /* 0x0002620000067ab9 */ /* 0x000fe20000000800 */
[----:B------:R-:W-:Y:S02]  /*1f40*/  IMAD R0, R16, -0x2, R9 ;  /* 0xfffffffe10007824 */ /* 0x000fe400078e0209 */
[----:B------:R-:W-:-:S02]  /*1f50*/  IMAD.U32 R9, RZ, RZ, UR50 ;  /* 0x00000032ff097e24 */ /* 0x000fc4000f8e00ff */
[----:B------:R-:W-:-:S03]  /*1f60*/  IMAD R5, R16, -0x2, R5 ;  /* 0xfffffffe10057824 */ /* 0x000fc600078e0205 */
[----:B------:R-:W-:-:S04]  /*1f70*/  IADD3 R6, -R9, UR48, R0 ;  /* 0x0000003009067c10 */ /* 0x000fc8000fffe100 */
[-CC-:B0-----:R-:W-:Y:S02]  /*1f80*/  VIADDMNMX R7, R7, R6.reuse, R5.reuse, PT ;  /* 0x0000000607077246 */ /* 0x181fe40003800105 */
[----:B-1----:R-:W-:Y:S02]  /*1f90*/  VIADDMNMX R5, R4, R6, R5, PT ;  /* 0x0000000604057246 */ /* 0x002fe40003800105 */
[C---:B------:R-:W-:Y:S02]  /*1fa0*/  ISETP.GT.AND P1, PT, R7.reuse, RZ, PT ;  /* 0x000000ff0700720c */ /* 0x040fe40003f24270 */
[C---:B------:R-:W-:Y:S02]  /*1fb0*/  ISETP.GT.AND P2, PT, R7.reuse, 0x1, PT ;  /* 0x000000010700780c */ /* 0x040fe40003f44270 */
[----:B------:R-:W-:Y:S02]  /*1fc0*/  ISETP.GT.AND P3, PT, R7, 0x8, PT ;  /* 0x000000080700780c */ /* 0x000fe40003f64270 */
[----:B------:R-:W-:-:S02]  /*1fd0*/  FSEL R26, R26, -INF , P1 ;  /* 0xff8000001a1a7808 */ /* 0x000fc40000800000 */
[----:B------:R-:W-:Y:S02]  /*1fe0*/  FSEL R8, R27, -INF , P2 ;  /* 0xff8000001b087808 */ /* 0x000fe40001000000 */
[C---:B------:R-:W-:Y:S02]  /*1ff0*/  ISETP.GT.AND P1, PT, R7.reuse, 0x9, PT ;  /* 0x000000090700780c */ /* 0x040fe40003f24270 */
[----:B------:R-:W-:Y:S02]  /*2000*/  FSEL R30, R30, -INF , P3 ;  /* 0xff8000001e1e7808 */ /* 0x000fe40001800000 */
[----:B------:R-:W-:Y:S02]  /*2010*/  FMNMX.FTZ R9, R26, R8, !PT ;  /* 0x000000081a097209 */ /* 0x000fe40007810000 */
[----:B------:R-:W-:Y:S02]  /*2020*/  ISETP.GT.AND P2, PT, R7, 0x10, PT ;  /* 0x000000100700780c */ /* 0x000fe40003f44270 */
[----:B------:R-:W-:-:S02]  /*2030*/  FSEL R10, R31, -INF , P1 ;  /* 0xff8000001f0a7808 */ /* 0x000fc40000800000 */
[----:B------:R-:W-:Y:S02]  /*2040*/  FMNMX.FTZ R9, R30, R9, !PT ;  /* 0x000000091e097209 */ /* 0x000fe40007810000 */
        /* <DEDUP_REMOVED lines=109> */
[----:B------:R-:W-:-:S03]  /*2720*/  UIADD3 UR7, UR10, UR48, -UR50 ;  /* 0x000000300a077290 */ /* 0x000fc6000fffe832 */
        /* <DEDUP_REMOVED lines=336> */
[----:B------:R-:W-:-:S07]  /*3c30*/  IMAD.MOV.U32 R151, RZ, RZ, RZ ;  /* 0x000000ffff977224 */ /* 0x000fce00078e00ff */
.L_x_2611:
[----:B------:R-:W-:Y:S01]  /*3c40*/  ISETP.NE.AND P2, PT, RZ, UR43, PT ;  /* 0x0000002bff007c0c */ /* 0x000fe2000bf45270 */
[----:B------:R-:W-:-:S04]  /*3c50*/  UISETP.NE.AND UP0, UPT, UR55, 0x1, UPT ;  /* 0x000000013700788c */ /* 0x000fc8000bf05270 */
[----:B------:R-:W-:-:S04]  /*3c60*/  USEL UR45, URZ, 0x1, UP0 ;  /* 0x000000013f2d7887 */ /* 0x000fc80008000000 */
[----:B------:R-:W-:-:S04]  /*3c70*/  ULOP3.LUT UR45, UR57, UR45, URZ, 0x3c, !UPT ;  /* 0x0000002d392d7292 */ /* 0x000fc8000f8e3c3f */
[----:B------:R-:W-:Y:S08]  /*3c80*/  @P2 BRA `(.L_x_2601) ;  /* 0x0000000000382947 */ /* 0x000ff00003800000 */
[----:B------:R-:W-:Y:S05]  /*3c90*/  @!P0 BRA `(.L_x_2602) ;  /* 0x0000000000048947 */ /* 0x000fea0003800000 */
[----:B------:R-:W-:Y:S01]  /*3ca0*/  BPT.TRAP 0x1 ;  /* 0x000000040000795c */ /* 0x000fe20000300000 */
.L_x_2602:
        /* <DEDUP_REMOVED lines=9> */
.L_x_2603:
[----:B-1----:R-:W-:Y:S05]  /*3d40*/  @P1 BRA `(.L_x_2601) ;  /* 0x0000000000081947 */ /* 0x002fea0003800000 */
[----:B------:R-:W1:Y:S02]  /*3d50*/  SYNCS.PHASECHK.TRANS64.TRYWAIT P1, [UR6+0x28830], R0 ;  /* 0x02883000ff0075a7 */ /* 0x000e640008020146 */
[----:B-1----:R-:W-:Y:S05]  /*3d60*/  @!P1 BRA `(.L_x_2604) ;  /* 0x000000cc00949947 */ /* 0x002fea0003800000 */
.L_x_2601:
        /* <DEDUP_REMOVED lines=48> */
.L_x_2606:
[----:B------:R-:W-:Y:S01]  /*4070*/  ULEA UR6, UR55, UR41, 0x3 ;  /* 0x0000002937067291 */ /* 0x000fe2000f8e183f */
[----:B------:R-:W-:-:S05]  /*4080*/  IMAD.U32 R0, RZ, RZ, UR57 ;  /* 0x00000039ff007e24 */ /* 0x000fca000f8e00ff */
[----:B------:R-:W-:-:S04]  /*4090*/  SHF.L.U32 R0, R0, 0x1f, RZ ;  /* 0x0000001f00007819 */ /* 0x000fc800000006ff */
[----:B------:R0:W1:Y:S01]  /*40a0*/  SYNCS.PHASECHK.TRANS64.TRYWAIT P1, [UR6+0x28850], R0 ;  /* 0x02885000ff0075a7 */ /* 0x0000620008020146 */
[----:B------:R-:W-:Y:S05]  /*40b0*/  @!P0 BRA `(.L_x_2607) ;  /* 0x0000000000048947 */ /* 0x000fea0003800000 */
[----:B------:R-:W-:Y:S01]  /*40c0*/  BPT.TRAP 0x1 ;  /* 0x000000040000795c */ /* 0x000fe20000300000 */
.L_x_2607:
[----:B-1----:R-:W-:Y:S05]  /*40d0*/  @P1 BRA `(.L_x_2605) ;  /* 0x0000000000081947 */ /* 0x002fea0003800000 */
[----:B------:R-:W1:Y:S02]  /*40e0*/  SYNCS.PHASECHK.TRANS64.TRYWAIT P1, [UR6+0x28850], R0 ;  /* 0x02885000ff0075a7 */ /* 0x000e640008020146 */
[----:B-1----:R-:W-:Y:S05]  /*40f0*/  @!P1 BRA `(.L_x_2608) ;  /* 0x000000c800c89947 */ /* 0x002fea0003800000 */
.L_x_2605:
        /* <DEDUP_REMOVED lines=49> */
.L_x_2609:
[----:B------:R-:W-:Y:S01]  /*4410*/  UISETP.NE.AND UP0, UPT, UR51, URZ, UPT ;  /* 0x0000003f3300728c */ /* 0x000fe2000bf05270 */
[----:B------:R-:W-:-:S05]  /*4420*/  VIADD R11, R17, UR39 ;  /* 0x00000027110b7c36 */ /* 0x000fca0008000000 */
        /* <DEDUP_REMOVED lines=10> */
[----:B------:R-:W1:Y:S01]  /*44d0*/  SHFL.IDX PT, R11, R11, 0x1, 0x1c1f ;  /* 0x003c1f000b0b7f89 */ /* 0x000e6200000e0000 */
[----:B------:R-:W-:-:S02]  /*44e0*/  ULEA UR6, UR44, UR41, 0x3 ;  /* 0x000000292c067291 */ /* 0x000fc4000f8e183f */
[----:B------:R-:W-:Y:S02]  /*44f0*/  IMAD R0, R16, -0x2, R7 ;  /* 0xfffffffe10007824 */ /* 0x000fe400078e0207 */
[----:B------:R-:W-:Y:S01]  /*4500*/  IMAD.U32 R7, RZ, RZ, UR50 ;  /* 0x00000032ff077e24 */ /* 0x000fe2000f8e00ff */
[----:B------:R-:W-:-:S04]  /*4510*/  UIADD3 UR6, UR6, 0x28840, URZ ;  /* 0x0002884006067890 */ /* 0x000fc8000fffe03f */
[----:B------:R-:W-:Y:S01]  /*4520*/  IADD3 R12, -R7, UR48, R0 ;  /* 0x00000030070c7c10 */ /* 0x000fe2000fffe100 */
[----:B------:R-:W-:-:S04]  /*4530*/  UPRMT UR6, UR40, 0x654, UR6 ;  /* 0x0000065428067896 */ /* 0x000fc80008000006 */
[----:B0-----:R-:W-:-:S05]  /*4540*/  IMAD.IADD R5, R12, 0x1, R5 ;  /* 0x000000010c057824 */ /* 0x001fca00078e0205 */
[----:B------:R-:W-:Y:S01]  /*4550*/  SYNCS.ARRIVE.TRANS64.RED.A1T0 RZ, [UR6], RZ ;  /* 0x000000ffffff79a7 */ /* 0x000fe20008100406 */
[C---:B------:R-:W-:Y:S01]  /*4560*/  ISETP.GT.AND P1, PT, R5.reuse, RZ, PT ;  /* 0x000000ff0500720c */ /* 0x040fe20003f24270 */
[----:B-1----:R-:W-:Y:S01]  /*4570*/  IMAD.IADD R12, R12, 0x1, R11 ;  /* 0x000000010c0c7824 */ /* 0x002fe200078e020b */
        /* <DEDUP_REMOVED lines=94> */
[----:B------:R-:W-:-:S02]  /*4b60*/  ISETP.GT.AND P2, PT, R12, RZ, PT ;  /* 0x000000ff0c00720c */ /* 0x000fc40003f44270 */
[----:B------:R-:W-:Y:S02]  /*4b70*/  FMNMX.FTZ R14, R85, R0, !PT ;  /* 0x00000000550e7209 */ /* 0x000fe40007810000 */
[----:B------:R-:W0:Y:S01]  /*4b80*/  LDC R0, c[0x0][0x988] ;  /* 0x00026200ff007b82 */ /* 0x000e220000000800 */
[C---:B------:R-:W-:Y:S02]  /*4b90*/  ISETP.GT.AND P3, PT, R12.reuse, 0x1, PT ;  /* 0x000000010c00780c */ /* 0x040fe40003f64270 */
[----:B------:R-:W1:Y:S02]  /*4ba0*/  SHFL.BFLY PT, R5, R14, 0x2, 0x1f ;  /* 0x0c401f000e057f89 */ /* 0x000e6400000e0000 */
        /* <DEDUP_REMOVED lines=309> */
.L_x_2610:
        /* <DEDUP_REMOVED lines=110> */
.L_x_2600:
[----:B------:R-:W-:-:S13]  /*65e0*/  ISETP.LE.AND P1, PT, RZ, UR56, PT ;  /* 0x00000038ff007c0c */ /* 0x000fda000bf23270 */
[----:B------:R-:W-:Y:S05]  /*65f0*/  @!P1 BRA `(.L_x_2612) ;  /* 0x0000002000009947 */ /* 0x000fea0003800000 */
[----:B------:R-:W-:Y:S01]  /*6600*/  IMAD.MOV.U32 R8, RZ, RZ, R7 ;  /* 0x000000ffff087224 */ /* 0x000fe200078e0007 */
[----:B------:R-:W-:Y:S01]  /*6610*/  UMOV UR50, UR45 ;  /* 0x0000002d00327c82 */ /* 0x000fe20008000000 */
[----:B------:R-:W-:Y:S01]  /*6620*/  IMAD.MOV.U32 R6, RZ, RZ, R5 ;  /* 0x000000ffff067224 */ /* 0x000fe200078e0005 */
[----:B------:R-:W-:-:S06]  /*6630*/  UMOV UR48, UR44 ;  /* 0x0000002c00307c82 */ /* 0x000fcc0008000000 */
.L_x_2623:
        /* <DEDUP_REMOVED lines=9> */
.L_x_2614:
[----:B------:R-:W-:Y:S01]  /*66d0*/  ULEA UR6, UR44, UR41, 0x3 ;  /* 0x000000292c067291 */ /* 0x000fe2000f8e183f */
[----:B------:R-:W-:-:S05]  /*66e0*/  IMAD.U32 R0, RZ, RZ, UR45 ;  /* 0x0000002dff007e24 */ /* 0x000fca000f8e00ff */
[----:B------:R-:W-:-:S04]  /*66f0*/  SHF.L.U32 R0, R0, 0x1f, RZ ;  /* 0x0000001f00007819 */ /* 0x000fc800000006ff */
[----:B------:R0:W1:Y:S01]  /*6700*/  SYNCS.PHASECHK.TRANS64.TRYWAIT P1, [UR6+0x28830], R0 ;  /* 0x02883000ff0075a7 */ /* 0x0000620008020146 */
[----:B------:R-:W-:Y:S05]  /*6710*/  @!P0 BRA `(.L_x_2615) ;  /* 0x0000000000048947 */ /* 0x000fea0003800000 */
[----:B------:R-:W-:Y:S01]  /*6720*/  BPT.TRAP 0x1 ;  /* 0x000000040000795c */ /* 0x000fe20000300000 */
.L_x_2615:
[----:B-1----:R-:W-:Y:S05]  /*6730*/  @P1 BRA `(.L_x_2613) ;  /* 0x0000000000081947 */ /* 0x002fea0003800000 */
[----:B------:R-:W1:Y:S02]  /*6740*/  SYNCS.PHASECHK.TRANS64.TRYWAIT P1, [UR6+0x28830], R0 ;  /* 0x02883000ff0075a7 */ /* 0x000e640008020146 */
[----:B-1----:R-:W-:Y:S05]  /*6750*/  @!P1 BRA `(.L_x_2616) ;  /* 0x000000a400489947 */ /* 0x002fea0003800000 */
.L_x_2613:
        /* <DEDUP_REMOVED lines=45> */
.L_x_2618:
[----:B------:R-:W-:Y:S01]  /*6a30*/  ULEA UR6, UR48, UR41, 0x3 ;  /* 0x0000002930067291 */ /* 0x000fe2000f8e183f */
[----:B------:R-:W-:-:S05]  /*6a40*/  IMAD.U32 R0, RZ, RZ, UR50 ;  /* 0x00000032ff007e24 */ /* 0x000fca000f8e00ff */
[----:B------:R-:W-:-:S04]  /*6a50*/  SHF.L.U32 R0, R0, 0x1f, RZ ;  /* 0x0000001f00007819 */ /* 0x000fc800000006ff */
[----:B------:R0:W1:Y:S01]  /*6a60*/  SYNCS.PHASECHK.TRANS64.TRYWAIT P1, [UR6+0x28850], R0 ;  /* 0x02885000ff0075a7 */ /* 0x0000620008020146 */
[----:B------:R-:W-:Y:S05]  /*6a70*/  @!P0 BRA `(.L_x_2619) ;  /* 0x0000000000048947 */ /* 0x000fea0003800000 */
[----:B------:R-:W-:Y:S01]  /*6a80*/  BPT.TRAP 0x1 ;  /* 0x000000040000795c */ /* 0x000fe20000300000 */
.L_x_2619:
[----:B-1----:R-:W-:Y:S05]  /*6a90*/  @P1 BRA `(.L_x_2617) ;  /* 0x0000000000081947 */ /* 0x002fea0003800000 */
[----:B------:R-:W1:Y:S02]  /*6aa0*/  SYNCS.PHASECHK.TRANS64.TRYWAIT P1, [UR6+0x28850], R0 ;  /* 0x02885000ff0075a7 */ /* 0x000e640008020146 */
[----:B-1----:R-:W-:Y:S05]  /*6ab0*/  @!P1 BRA `(.L_x_2620) ;  /* 0x000000a000889947 */ /* 0x002fea0003800000 */
.L_x_2617:
        /* <DEDUP_REMOVED lines=49> */
.L_x_2621:
        /* <DEDUP_REMOVED lines=279> */
.L_x_2622:
        /* <DEDUP_REMOVED lines=105> */
[----:B------:R-:W-:Y:S01]  /*85d0*/  IMAD.MOV.U32 R8, RZ, RZ, R7 ;  /* 0x000000ffff087224 */ /* 0x000fe200078e0007 */
[----:B------:R-:W-:Y:S01]  /*85e0*/  MOV R6, R5 ;  /* 0x0000000500067202 */ /* 0x000fe20000000f00 */
[----:B------:R-:W-:Y:S06]  /*85f0*/  @P1 BRA `(.L_x_2623) ;  /* 0xffffffe000101947 */ /* 0x000fec000383ffff */
.L_x_2612:
[----:B------:R-:W-:Y:S06]  /*8600*/  BAR.ARV 0x8, 0x180 ;  /* 0x0206000000007b1d */ /* 0x000fec0000002000 */
[----:B------:R-:W-:Y:S05]  /*8610*/  @!P0 BRA `(.L_x_2624) ;  /* 0x0000000000048947 */ /* 0x000fea0003800000 */
[----:B------:R-:W-:Y:S01]  /*8620*/  BPT.TRAP 0x1 ;  /* 0x000000040000795c */ /* 0x000fe20000300000 */
.L_x_2624:
[----:B------:R-:W-:Y:S01]  /*8630*/  ULEA UR5, UR44, UR41, 0x3 ;  /* 0x000000292c057291 */ /* 0x000fe2000f8e183f */
[----:B------:R-:W-:-:S05]  /*8640*/  IMAD.U32 R6, RZ, RZ, UR45 ;  /* 0x0000002dff067e24 */ /* 0x000fca000f8e00ff */
[----:B------:R-:W-:-:S04]  /*8650*/  SHF.L.U32 R6, R6, 0x1f, RZ ;  /* 0x0000001f06067819 */ /* 0x000fc800000006ff */
[----:B------:R0:W1:Y:S01]  /*8660*/  SYNCS.PHASECHK.TRANS64.TRYWAIT P1, [UR5+0x28850], R6 ;  /* 0x02885006ff0075a7 */ /* 0x0000620008020145 */
[----:B------:R-:W-:Y:S05]  /*8670*/  @!P0 BRA `(.L_x_2625) ;  /* 0x0000000000048947 */ /* 0x000fea0003800000 */
[----:B------:R-:W-:Y:S01]  /*8680*/  BPT.TRAP 0x1 ;  /* 0x000000040000795c */ /* 0x000fe20000300000 */
.L_x_2625:
[----:B-1----:R-:W-:Y:S05]  /*8690*/  @P1 BRA `(.L_x_2626) ;  /* 0x0000000000081947 */ /* 0x002fea0003800000 */
[----:B------:R-:W1:Y:S02]  /*86a0*/  SYNCS.PHASECHK.TRANS64.TRYWAIT P1, [UR5+0x28850], R6 ;  /* 0x02885006ff0075a7 */ /* 0x000e640008020145 */
[----:B-1----:R-:W-:Y:S05]  /*86b0*/  @!P1 BRA `(.L_x_2627) ;  /* 0x0000008400a09947 */ /* 0x002fea0003800000 */
.L_x_2626:
        /* <DEDUP_REMOVED lines=72> */
.L_x_2628:
        /* <DEDUP_REMOVED lines=74> */
.L_x_2592:
        /* <DEDUP_REMOVED lines=22> */
[----:B------:R-:W-:Y:S01]  /*9140*/  UIADD3 UR4, UP1, UR10, UR8, URZ ;  /* 0x000000080a047290 */ /* 0x000fe2000ff3e03f */
[----:B------:R-:W-:Y:S01]  /*9150*/  F2FP.BF16.F32.PACK_AB R131, R135, R134 ;  /* 0x000000868783723e */ /* 0x000fe200000010ff */
[----:B------:R-:W1:Y:S01]  /*9160*/  LDC R51, c[0x0][0xbe8] ;  /* 0x0002fa00ff337b82 */ /* 0x000e620000000800 */
[----:B------:R-:W-:Y:S01]  /*9170*/  F2FP.BF16.F32.PACK_AB R137, R139, R138 ;  /* 0x0000008a8b89723e */ /* 0x000fe200000010ff */
[----:B------:R-:W-:Y:S01]  /*9180*/  UIADD3.X UR7, UR11, UR9, URZ, UP1, !UPT ;  /* 0x000000090b077290 */ /* 0x000fe20008ffe43f */
[----:B------:R-:W-:-:S02]  /*9190*/  F2FP.BF16.F32.PACK_AB R144, R145, R144 ;  /* 0x000000909190723e */ /* 0x000fc400000010ff */
[----:B------:R-:W-:Y:S01]  /*91a0*/  F2FP.BF16.F32.PACK_AB R138, R141, R140 ;  /* 0x0000008c8d8a723e */ /* 0x000fe200000010ff */
[----:B------:R-:W-:Y:S01]  /*91b0*/  ULDC.64 UR8, c[0x0][0xc08] ;  /* 0x0003020000087ab9 */ /* 0x000fe20000000a00 */
[----:B------:R-:W-:Y:S02]  /*91c0*/  F2FP.BF16.F32.PACK_AB R139, R143, R142 ;  /* 0x0000008e8f8b723e */ /* 0x000fe400000010ff */
[----:B------:R-:W-:Y:S02]  /*91d0*/  F2FP.BF16.F32.PACK_AB R145, R147, R146 ;  /* 0x000000929391723e */ /* 0x000fe400000010ff */
[----:B------:R-:W-:Y:S02]  /*91e0*/  F2FP.BF16.F32.PACK_AB R146, R149, R148 ;  /* 0x000000949592723e */ /* 0x000fe400000010ff */
[----:B------:R-:W-:Y:S02]  /*91f0*/  F2FP.BF16.F32.PACK_AB R147, R151, R150 ;  /* 0x000000969793723e */ /* 0x000fe400000010ff */
[----:B------:R-:W-:-:S02]  /*9200*/  MOV R24, R0 ;  /* 0x0000000000187202 */ /* 0x000fc40000000f00 */
[----:B0-----:R-:W-:-:S03]  /*9210*/  MOV R25, R5 ;  /* 0x0000000500197202 */ /* 0x001fc60000000f00 */
[----:B------:R-:W-:-:S03]  /*9220*/  IMAD.WIDE R4, R187, 0x2, R24 ;  /* 0x00000002bb047825 */ /* 0x000fc600078e0218 */
[C---:B------:R-:W-:Y:S02]  /*9230*/  IADD3 R33, P6, R4.reuse, 0x20, RZ ;  /* 0x0000002004217810 */ /* 0x040fe40007fde0ff */
[C---:B------:R-:W-:Y:S02]  /*9240*/  IADD3 R35, P5, R4.reuse, 0x40, RZ ;  /* 0x0000004004237810 */ /* 0x040fe40007fbe0ff */
[----:B------:R-:W-:Y:S01]  /*9250*/  IADD3 R37, P4, R4, 0x60, RZ ;  /* 0x0000006004257810 */ /* 0x000fe20007f9e0ff */
[--C-:B------:R-:W-:Y:S01]  /*9260*/  IMAD.X R31, RZ, RZ, R5.reuse, P6 ;  /* 0x000000ffff1f7224 */ /* 0x100fe200030e0605 */
[----:B------:R-:W-:Y:S01]  /*9270*/  LOP3.LUT R8, R33, 0x380, RZ, 0xc0, !PT ;  /* 0x0000038021087812 */ /* 0x000fe200078ec0ff */
[--C-:B------:R-:W-:Y:S01]  /*9280*/  IMAD.X R29, RZ, RZ, R5.reuse, P5 ;  /* 0x000000ffff1d7224 */ /* 0x100fe200028e0605 */
[----:B------:R-:W-:Y:S01]  /*9290*/  LOP3.LUT R10, R35, 0x380, RZ, 0xc0, !PT ;  /* 0x00000380230a7812 */ /* 0x000fe200078ec0ff */
[----:B------:R-:W-:Y:S01]  /*92a0*/  IMAD.X R27, RZ, RZ, R5, P4 ;  /* 0x000000ffff1b7224 */ /* 0x000fe200020e0605 */
[----:B------:R-:W-:-:S02]  /*92b0*/  LOP3.LUT R12, R37, 0x380, RZ, 0xc0, !PT ;  /* 0x00000380250c7812 */ /* 0x000fc400078ec0ff */
[----:B------:R-:W-:Y:S02]  /*92c0*/  SHF.R.U64 R8, R8, 0x3, RZ ;  /* 0x0000000308087819 */ /* 0x000fe400000012ff */
[C---:B------:R-:W-:Y:S02]  /*92d0*/  LOP3.LUT R9, R4.reuse, 0x380, RZ, 0xc0, !PT ;  /* 0x0000038004097812 */ /* 0x040fe400078ec0ff */
[----:B------:R-:W-:Y:S02]  /*92e0*/  IADD3 R41, P2, R4, 0x4020, RZ ;  /* 0x0000402004297810 */ /* 0x000fe40007f5e0ff */
[----:B------:R-:W-:Y:S02]  /*92f0*/  SHF.R.U64 R10, R10, 0x3, RZ ;  /* 0x000000030a0a7819 */ /* 0x000fe400000012ff */
[----:B------:R-:W-:Y:S01]  /*9300*/  SHF.R.U64 R12, R12, 0x3, RZ ;  /* 0x000000030c0c7819 */ /* 0x000fe200000012ff */
[----:B------:R-:W-:Y:S01]  /*9310*/  IMAD.X R13, RZ, RZ, R5, P2 ;  /* 0x000000ffff0d7224 */ /* 0x000fe200010e0605 */
[----:B------:R-:W-:-:S02]  /*9320*/  IADD3 R43, P1, R4, 0x4040, RZ ;  /* 0x00004040042b7810 */ /* 0x000fc40007f3e0ff */
[C---:B------:R-:W-:Y:S01]  /*9330*/  IADD3 R32, P0, R4.reuse, 0x4060, RZ ;  /* 0x0000406004207810 */ /* 0x040fe20007f1e0ff */
[----:B------:R-:W-:Y:S01]  /*9340*/  BAR.SYNC.DEFER_BLOCKING 0x1, 0x100 ;  /* 0x0044000000007b1d */ /* 0x000fe20000010000 */
[----:B------:R-:W-:Y:S01]  /*9350*/  IADD3 R39, P3, R4, 0x4000, RZ ;  /* 0x0000400004277810 */ /* 0x000fe20007f7e0ff */
[--C-:B------:R-:W-:Y:S01]  /*9360*/  IMAD.X R11, RZ, RZ, R5.reuse, P1 ;  /* 0x000000ffff0b7224 */ /* 0x100fe200008e0605 */
[----:B------:R-:W-:Y:S02]  /*9370*/  LOP3.LUT R30, R8, R33, RZ, 0x3c, !PT ;  /* 0x00000021081e7212 */ /* 0x000fe400078e3cff */
[----:B------:R-:W-:Y:S01]  /*9380*/  SHF.R.U64 R9, R9, 0x3, RZ ;  /* 0x0000000309097819 */ /* 0x000fe200000012ff */
[----:B------:R-:W-:Y:S01]  /*9390*/  IMAD.X R15, RZ, RZ, R5, P3 ;  /* 0x000000ffff0f7224 */ /* 0x000fe200018e0605 */
[----:B------:R-:W-:Y:S02]  /*93a0*/  LOP3.LUT R28, R10, R35, RZ, 0x3c, !PT ;  /* 0x000000230a1c7212 */ /* 0x000fe400078e3cff */
[----:B------:R-:W-:-:S02]  /*93b0*/  LOP3.LUT R26, R12, R37, RZ, 0x3c, !PT ;  /* 0x000000250c1a7212 */ /* 0x000fc400078e3cff */
[----:B------:R-:W-:Y:S02]  /*93c0*/  LOP3.LUT R8, R41, 0x380, RZ, 0xc0, !PT ;  /* 0x0000038029087812 */ /* 0x000fe400078ec0ff */
[----:B------:R-:W-:Y:S02]  /*93d0*/  LOP3.LUT R10, R43, 0x380, RZ, 0xc0, !PT ;  /* 0x000003802b0a7812 */ /* 0x000fe400078ec0ff */
[----:B------:R-:W-:Y:S02]  /*93e0*/  LOP3.LUT R12, R32, 0x380, RZ, 0xc0, !PT ;  /* 0x00000380200c7812 */ /* 0x000fe400078ec0ff */
[----:B------:R-:W-:Y:S02]  /*93f0*/  LOP3.LUT R14, R39, 0x380, RZ, 0xc0, !PT ;  /* 0x00000380270e7812 */ /* 0x000fe400078ec0ff */
[----:B------:R-:W-:Y:S01]  /*9400*/  LOP3.LUT R4, R9, R4, RZ, 0x3c, !PT ;  /* 0x0000000409047212 */ /* 0x000fe200078e3cff */
[----:B------:R-:W-:Y:S01]  /*9410*/  IMAD.X R9, RZ, RZ, R5, P0 ;  /* 0x000000ffff097224 */ /* 0x000fe200000e0605 */
[----:B------:R-:W-:-:S02]  /*9420*/  SHF.R.U64 R8, R8, 0x3, RZ ;  /* 0x0000000308087819 */ /* 0x000fc400000012ff */
[----:B------:R-:W-:Y:S02]  /*9430*/  SHF.R.U64 R10, R10, 0x3, RZ ;  /* 0x000000030a0a7819 */ /* 0x000fe400000012ff */
[----:B------:R-:W-:Y:S02]  /*9440*/  SHF.R.U64 R21, R12, 0x3, RZ ;  /* 0x000000030c157819 */ /* 0x000fe400000012ff */
[----:B------:R-:W-:Y:S02]  /*9450*/  SHF.R.U64 R14, R14, 0x3, RZ ;  /* 0x000000030e0e7819 */ /* 0x000fe400000012ff */
[----:B------:R-:W-:Y:S02]  /*9460*/  MOV R36, R4 ;  /* 0x0000000400247202 */ /* 0x000fe40000000f00 */
[----:B------:R-:W-:Y:S02]  /*9470*/  LOP3.LUT R12, R8, R41, RZ, 0x3c, !PT ;  /* 0x00000029080c7212 */ /* 0x000fe400078e3cff */
[----:B------:R-:W-:-:S02]  /*9480*/  F2FP.BF16.F32.PACK_AB R4, R89, R88 ;  /* 0x000000585904723e */ /* 0x000fc400000010ff */
[----:B------:R-:W-:Y:S02]  /*9490*/  F2FP.BF16.F32.PACK_AB R5, R91, R90 ;  /* 0x0000005a5b05723e */ /* 0x000fe400000010ff */
[----:B------:R-:W-:Y:S02]  /*94a0*/  LOP3.LUT R10, R10, R43, RZ, 0x3c, !PT ;  /* 0x0000002b0a0a7212 */ /* 0x000fe400078e3cff */
[----:B------:R-:W-:Y:S01]  /*94b0*/  LOP3.LUT R8, R21, R32, RZ, 0x3c, !PT ;  /* 0x0000002015087212 */ /* 0x000fe200078e3cff */
[----:B------:R0:W-:Y:S01]  /*94c0*/  STSM.16.M88.4 [R36], R4 ;  /* 0x0000000424007844 */ /* 0x0001e20000000200 */
[----:B------:R-:W-:Y:S02]  /*94d0*/  LOP3.LUT R14, R14, R39, RZ, 0x3c, !PT ;  /* 0x000000270e0e7212 */ /* 0x000fe400078e3cff */
[----:B------:R-:W-:Y:S02]  /*94e0*/  MOV R33, R26 ;  /* 0x0000001a00217202 */ /* 0x000fe40000000f00 */
[----:B------:R-:W-:-:S02]  /*94f0*/  MOV R26, R10 ;  /* 0x0000000a001a7202 */ /* 0x000fc40000000f00 */
[----:B------:R-:W-:Y:S02]  /*9500*/  MOV R21, R8 ;  /* 0x0000000800157202 */ /* 0x000fe40000000f00 */
[----:B------:R-:W-:Y:S02]  /*9510*/  MOV R35, R30 ;  /* 0x0000001e00237202 */ /* 0x000fe40000000f00 */
[----:B------:R-:W-:Y:S02]  /*9520*/  F2FP.BF16.F32.PACK_AB R8, R97, R96 ;  /* 0x000000606108723e */ /* 0x000fe400000010ff */
[----:B------:R-:W-:Y:S02]  /*9530*/  F2FP.BF16.F32.PACK_AB R9, R99, R98 ;  /* 0x000000626309723e */ /* 0x000fe400000010ff */
[----:B------:R-:W-:Y:S02]  /*9540*/  F2FP.BF16.F32.PACK_AB R10, R101, R100 ;  /* 0x00000064650a723e */ /* 0x000fe400000010ff */
[----:B------:R-:W-:-:S02]  /*9550*/  F2FP.BF16.F32.PACK_AB R11, R103, R102 ;  /* 0x00000066670b723e */ /* 0x000fc400000010ff */
[----:B------:R-:W-:Y:S02]  /*9560*/  MOV R34, R28 ;  /* 0x0000001c00227202 */ /* 0x000fe40000000f00 */
[----:B------:R-:W-:Y:S01]  /*9570*/  MOV R32, R14 ;  /* 0x0000000e00207202 */ /* 0x000fe20000000f00 */
[----:B------:R-:W-:Y:S01]  /*9580*/  STSM.16.M88.4 [R35], R8 ;  /* 0x0000000823007844 */ /* 0x000fe20000000200 */
[----:B------:R-:W-:Y:S02]  /*9590*/  MOV R27, R12 ;  /* 0x0000000c001b7202 */ /* 0x000fe40000000f00 */
[----:B0-----:R-:W-:Y:S02]  /*95a0*/  F2FP.BF16.F32.PACK_AB R4, R105, R104 ;  /* 0x000000686904723e */ /* 0x001fe400000010ff */
[----:B------:R-:W-:Y:S02]  /*95b0*/  F2FP.BF16.F32.PACK_AB R5, R107, R106 ;  /* 0x0000006a6b05723e */ /* 0x000fe400000010ff */
[----:B------:R-:W-:-:S02]  /*95c0*/  F2FP.BF16.F32.PACK_AB R6, R109, R108 ;  /* 0x0000006c6d06723e */ /* 0x000fc400000010ff */
[----:B------:R-:W-:Y:S02]  /*95d0*/  F2FP.BF16.F32.PACK_AB R7, R111, R110 ;  /* 0x0000006e6f07723e */ /* 0x000fe400000010ff */
[----:B------:R-:W-:Y:S02]  /*95e0*/  F2FP.BF16.F32.PACK_AB R12, R113, R112 ;  /* 0x00000070710c723e */ /* 0x000fe400000010ff */
[----:B------:R-:W-:Y:S01]  /*95f0*/  F2FP.BF16.F32.PACK_AB R13, R115, R114 ;  /* 0x00000072730d723e */ /* 0x000fe200000010ff */
[----:B------:R0:W-:Y:S01]  /*9600*/  STSM.16.M88.4 [R34], R4 ;  /* 0x0000000422007844 */ /* 0x0001e20000000200 */
[----:B------:R-:W-:Y:S02]  /*9610*/  F2FP.BF16.F32.PACK_AB R14, R117, R116 ;  /* 0x00000074750e723e */ /* 0x000fe400000010ff */
[----:B------:R-:W-:Y:S02]  /*9620*/  F2FP.BF16.F32.PACK_AB R15, R119, R118 ;  /* 0x00000076770f723e */ /* 0x000fe400000010ff */
[----:B------:R-:W-:-:S02]  /*9630*/  F2FP.BF16.F32.PACK_AB R28, R121, R120 ;  /* 0x00000078791c723e */ /* 0x000fc400000010ff */
[----:B------:R-:W-:Y:S01]  /*9640*/  F2FP.BF16.F32.PACK_AB R29, R123, R122 ;  /* 0x0000007a7b1d723e */ /* 0x000fe200000010ff */
[----:B------:R2:W-:Y:S01]  /*9650*/  STSM.16.M88.4 [R33], R12 ;  /* 0x0000000c21007844 */ /* 0x0005e20000000200 */
[----:B------:R-:W-:Y:S02]  /*9660*/  F2FP.BF16.F32.PACK_AB R30, R125, R124 ;  /* 0x0000007c7d1e723e */ /* 0x000fe400000010ff */
[----:B------:R-:W-:Y:S02]  /*9670*/  F2FP.BF16.F32.PACK_AB R31, R127, R126 ;  /* 0x0000007e7f1f723e */ /* 0x000fe400000010ff */
[----:B------:R-:W-:-:S03]  /*9680*/  PLOP3.LUT P0, PT, PT, PT, UP0, 0x80, 0x0 ;  /* 0x000000000000781c */ /* 0x000fc60003f0f008 */
[----:B------:R2:W-:Y:S01]  /*9690*/  STSM.16.M88.4 [R32], R28 ;  /* 0x0000001c20007844 */ /* 0x0005e20000000200 */
[----:B0-----:R-:W-:Y:S02]  /*96a0*/  IMAD.U32 R4, RZ, RZ, UR4 ;  /* 0x00000004ff047e24 */ /* 0x001fe4000f8e00ff */
[----:B------:R-:W-:Y:S01]  /*96b0*/  IMAD.U32 R5, RZ, RZ, UR7 ;  /* 0x00000007ff057e24 */ /* 0x000fe2000f8e00ff */
[----:B------:R2:W-:Y:S04]  /*96c0*/  STSM.16.M88.4 [R27], R128 ;  /* 0x000000801b007844 */ /* 0x0005e80000000200 */
[----:B------:R2:W-:Y:S04]  /*96d0*/  STSM.16.M88.4 [R26], R136 ;  /* 0x000000881a007844 */ /* 0x0005e80000000200 */
[----:B------:R2:W-:Y:S01]  /*96e0*/  STSM.16.M88.4 [R21], R144 ;  /* 0x0000009015007844 */ /* 0x0005e20000000200 */
[----:B------:R-:W-:Y:S06]  /*96f0*/  BAR.SYNC.DEFER_BLOCKING 0x1, 0x100 ;  /* 0x0044000000007b1d */ /* 0x000fec0000010000 */
[----:B------:R-:W3:Y:S01]  /*9700*/  @P0 LDG.E R6, desc[UR52][R4.64] ;  /* 0x0000003404060981 */ /* 0x000ee2000c1e1900 */
[----:B------:R-:W-:Y:S01]  /*9710*/  UISETP.NE.U32.AND UP1, UPT, UR8, URZ, UPT ;  /* 0x0000003f0800728c */ /* 0x000fe2000bf25070 */
[----:B-1----:R-:W-:Y:S01]  /*9720*/  ISETP.NE.AND P1, PT, R51, 0x1, PT ;  /* 0x000000013300780c */ /* 0x002fe20003f25270 */
[----:B------:R-:W-:Y:S01]  /*9730*/  ULDC UR7, c[0x0][0xa88] ;  /* 0x0002a20000077ab9 */ /* 0x000fe20000000800 */
[----:B------:R-:W-:Y:S01]  /*9740*/  UMOV UR4, URZ ;  /* 0x0000003f00047c82 */ /* 0x000fe20008000000 */
[----:B------:R-:W-:-:S06]  /*9750*/  UISETP.NE.AND.EX UP1, UPT, UR9, URZ, UPT, UP1 ;  /* 0x0000003f0900728c */ /* 0x000fcc000bf25310 */
[----:B------:R-:W-:-:S04]  /*9760*/  PLOP3.LUT P2, PT, PT, PT, UP1, 0x80, 0x0 ;  /* 0x000000000000781c */ /* 0x000fc80003f4f018 */
[----:B------:R-:W0:Y:S01]  /*9770*/  @P1 LDC R7, c[0x0][0xbec] ;  /* 0x0002fb00ff071b82 */ /* 0x000e220000000800 */
[----:B------:R-:W-:-:S04]  /*9780*/  @UP1 UIADD3 UR8, UP2, UR10, UR8, URZ ;  /* 0x000000080a081290 */ /* 0x000fc8000ff5e03f */
[----:B------:R-:W-:Y:S02]  /*9790*/  @UP1 UIADD3.X UR9, UR11, UR9, URZ, UP2, !UPT ;  /* 0x000000090b091290 */ /* 0x000fe400097fe43f */
[----:B------:R-:W-:Y:S01]  /*97a0*/  IMAD.U32 R10, RZ, RZ, UR8 ;  /* 0x00000008ff0a7e24 */ /* 0x000fe2000f8e00ff */
[----:B------:R-:W1:Y:S03]  /*97b0*/  @P1 LDC R8, c[0x0][0xbf0] ;  /* 0x0002fc00ff081b82 */ /* 0x000e660000000800 */
[----:B------:R-:W-:Y:S01]  /*97c0*/  IMAD.U32 R11, RZ, RZ, UR9 ;  /* 0x00000009ff0b7e24 */ /* 0x000fe2000f8e00ff */
        /* <DEDUP_REMOVED lines=8> */
.L_x_2631:
[----:B------:R-:W-:Y:S01]  /*9850*/  USHF.R.S32.HI UR14, URZ, 0x1f, UR38 ;  /* 0x0000001f3f0e7899 */ /* 0x000fe20008011426 */
[----:B--2---:R-:W-:Y:S01]  /*9860*/  VIADD R10, R17, UR39 ;  /* 0x00000027110a7c36 */ /* 0x004fe20008000000 */
[----:B------:R-:W-:Y:S01]  /*9870*/  ULDC.64 UR12, c[0x0][0xb90] ;  /* 0x0002e400000c7ab9 */ /* 0x000fe20000000a00 */
[----:B------:R-:W-:Y:S01]  /*9880*/  USHF.R.S32.HI UR11, URZ, 0x1f, UR4 ;  /* 0x0000001f3f0b7899 */ /* 0x000fe20008011404 */
[----:B------:R-:W-:Y:S01]  /*9890*/  VIADD R21, R186, UR39 ;  /* 0x00000027ba157c36 */ /* 0x000fe20008000000 */
        /* <DEDUP_REMOVED lines=12> */
[----:B------:R-:W-:Y:S01]  /*9960*/  IMAD.MOV R8, RZ, RZ, -R4 ;  /* 0x000000ffff087224 */ /* 0x000fe200078e0a04 */
[----:B------:R-:W-:Y:S01]  /*9970*/  UIMAD UR7, UR37, UR12, URZ ;  /* 0x0000000c250772a4 */ /* 0x000fe2000f8e023f */
[----:B------:R-:W-:Y:S01]  /*9980*/  IMAD.WIDE R24, R5, 0x2, R24 ;  /* 0x0000000205187825 */ /* 0x000fe200078e0218 */
[----:B------:R-:W-:Y:S01]  /*9990*/  UIMAD.WIDE.U32 UR8, UR36, UR12, UR8 ;  /* 0x0000000c240872a5 */ /* 0x000fe2000f8e0008 */
[----:B------:R-:W-:Y:S01]  /*99a0*/  SHF.R.S32.HI R5, RZ, 0x1f, R4 ;  /* 0x0000001fff057819 */ /* 0x000fe20000011404 */
[----:B------:R-:W-:Y:S01]  /*99b0*/  UIMAD UR7, UR36, UR13, UR7 ;  /* 0x0000000d240772a4 */ /* 0x000fe2000f8e0207 */
[----:B------:R-:W-:Y:S01]  /*99c0*/  IMAD R7, R51, R8, R10 ;  /* 0x0000000833077224 */ /* 0x000fe200078e020a */
[----:B------:R-:W-:Y:S01]  /*99d0*/  IADD3 R11, P3, R24, 0x2000, RZ ;  /* 0x00002000180b7810 */ /* 0x000fe20007f7e0ff */
[----:B-----5:R-:W-:Y:S01]  /*99e0*/  IMAD R50, R6, R51, RZ ;  /* 0x0000003306327224 */ /* 0x020fe200078e02ff */
[----:B------:R-:W-:Y:S01]  /*99f0*/  IADD3 R4, P2, R4, UR8, RZ ;  /* 0x0000000804047c10 */ /* 0x000fe2000ff5e0ff */
[----:B------:R-:W-:Y:S01]  /*9a00*/  ULDC.64 UR12, c[0x0][0xaa0] ;  /* 0x0002a800000c7ab9 */ /* 0x000fe20000000a00 */
[----:B------:R-:W-:-:S02]  /*9a10*/  MOV R10, UR7 ;  /* 0x00000007000a7c02 */ /* 0x000fc40008000f00 */
[----:B------:R-:W-:Y:S02]  /*9a20*/  SHF.R.S32.HI R8, RZ, 0x1f, R7 ;  /* 0x0000001fff087819 */ /* 0x000fe40000011407 */
[----:B------:R-:W-:Y:S01]  /*9a30*/  IADD3.X R5, R5, UR9, R10, P2, !PT ;  /* 0x0000000905057c10 */ /* 0x000fe200097fe40a */
[----:B------:R-:W-:Y:S01]  /*9a40*/  ULDC.64 UR8, c[0x0][0xb88] ;  /* 0x0002e20000087ab9 */ /* 0x000fe20000000a00 */
[----:B------:R-:W-:Y:S01]  /*9a50*/  LOP3.LUT R9, R11, 0x380, RZ, 0xc0, !PT ;  /* 0x000003800b097812 */ /* 0x000fe200078ec0ff */
[----:B------:R-:W-:Y:S01]  /*9a60*/  IMAD R10, R8, UR8, RZ ;  /* 0x00000008080a7c24 */ /* 0x000fe2000f8e02ff */
[C---:B------:R-:W-:Y:S01]  /*9a70*/  IADD3 R13, P0, R24.reuse, 0x1000, RZ ;  /* 0x00001000180d7810 */ /* 0x040fe20007f1e0ff */
[----:B------:R-:W-:Y:S01]  /*9a80*/  IMAD.WIDE.U32 R4, R7, UR8, R4 ;  /* 0x0000000807047c25 */ /* 0x000fe2000f8e0004 */
[----:B------:R-:W-:Y:S02]  /*9a90*/  SHF.R.U64 R8, R9, 0x3, RZ ;  /* 0x0000000309087819 */ /* 0x000fe400000012ff */
[----:B------:R-:W-:Y:S01]  /*9aa0*/  LOP3.LUT R12, R13, 0x380, RZ, 0xc0, !PT ;  /* 0x000003800d0c7812 */ /* 0x000fe200078ec0ff */
[----:B------:R-:W-:Y:S01]  /*9ab0*/  IMAD R9, R7, UR9, R10 ;  /* 0x0000000907097c24 */ /* 0x000fe2000f8e020a */
[----:B------:R-:W-:Y:S01]  /*9ac0*/  ULDC.64 UR8, c[0x0][0xb50] ;  /* 0x0002d40000087ab9 */ /* 0x000fe20000000a00 */
[----:B------:R-:W-:-:S02]  /*9ad0*/  IADD3 R7, P2, R24, 0x3000, RZ ;  /* 0x0000300018077810 */ /* 0x000fc40007f5e0ff */
[----:B------:R-:W-:Y:S01]  /*9ae0*/  IMAD.IADD R9, R5, 0x1, R9 ;  /* 0x0000000105097824 */ /* 0x000fe200078e0209 */
[----:B------:R-:W-:Y:S02]  /*9af0*/  LEA R10, P4, R4, UR8, 0x2 ;  /* 0x00000008040a7c11 */ /* 0x000fe4000f8810ff */
[----:B------:R-:W-:Y:S02]  /*9b00*/  SHF.R.U64 R12, R12, 0x3, RZ ;  /* 0x000000030c0c7819 */ /* 0x000fe400000012ff */
[----:B------:R-:W-:Y:S01]  /*9b10*/  LEA.HI.X R14, R4, UR9, R9, 0x2, P4 ;  /* 0x00000009040e7c11 */ /* 0x000fe2000a0f1409 */
[----:B------:R-:W-:Y:S01]  /*9b20*/  SHFL.IDX PT, R44, R10, RZ, 0x1c1f ;  /* 0x001c1fff0a2c7589 */ /* 0x000fe200000e0000 */
[----:B------:R-:W-:Y:S01]  /*9b30*/  LOP3.LUT R12, R12, R13, RZ, 0x3c, !PT ;  /* 0x0000000d0c0c7212 */ /* 0x000fe200078e3cff */
[--C-:B------:R-:W-:Y:S01]  /*9b40*/  IMAD.X R13, RZ, RZ, R25.reuse, P0 ;  /* 0x000000ffff0d7224 */ /* 0x100fe200000e0619 */
[----:B------:R-:W-:Y:S01]  /*9b50*/  LOP3.LUT R5, R7, 0x380, RZ, 0xc0, !PT ;  /* 0x0000038007057812 */ /* 0x000fe200078ec0ff */
[----:B------:R-:W0:Y:S01]  /*9b60*/  SHFL.IDX PT, R45, R14, RZ, 0x1c1f ;  /* 0x001c1fff0e2d7589 */ /* 0x000e2200000e0000 */
[----:B------:R-:W-:Y:S01]  /*9b70*/  LOP3.LUT P0, RZ, R184, 0x3, RZ, 0xc0, !PT ;  /* 0x00000003b8ff7812 */ /* 0x000fe2000780c0ff */
[----:B------:R-:W-:Y:S01]  /*9b80*/  UIMAD UR7, UR11, UR12, URZ ;  /* 0x0000000c0b0772a4 */ /* 0x000fe2000f8e023f */
[----:B------:R-:W-:Y:S01]  /*9b90*/  SHF.R.U64 R4, R5, 0x3, RZ ;  /* 0x0000000305047819 */ /* 0x000fe200000012ff */
[--C-:B------:R-:W-:Y:S01]  /*9ba0*/  IMAD.X R5, RZ, RZ, R25.reuse, P2 ;  /* 0x000000ffff057224 */ /* 0x100fe200010e0619 */
[CC--:B------:R-:W-:Y:S01]  /*9bb0*/  ISETP.GE.OR P2, PT, R21.reuse, R50.reuse, P0 ;  /* 0x000000321500720c */ /* 0x0c0fe20000746670 */
[----:B------:R-:W-:Y:S01]  /*9bc0*/  SHFL.IDX PT, R48, R10, 0x1, 0x1c1f ;  /* 0x003c1f000a307f89 */ /* 0x000fe200000e0000 */
[----:B------:R-:W-:Y:S01]  /*9bd0*/  LOP3.LUT R4, R4, R7, RZ, 0x3c, !PT ;  /* 0x0000000704047212 */ /* 0x000fe200078e3cff */
[----:B------:R-:W-:Y:S01]  /*9be0*/  VIADD R7, R21, 0x8 ;  /* 0x0000000815077836 */ /* 0x000fe20000000000 */
[----:B------:R-:W-:Y:S01]  /*9bf0*/  UIMAD.WIDE.U32 UR8, UR4, UR12, URZ ;  /* 0x0000000c040872a5 */ /* 0x000fe2000f8e003f */
[----:B------:R-:W1:Y:S01]  /*9c00*/  SHFL.IDX PT, R49, R14, 0x1, 0x1c1f ;  /* 0x003c1f000e317f89 */ /* 0x000e6200000e0000 */
[----:B------:R-:W2:Y:S01]  /*9c10*/  @P1 LDC R21, c[0x0][0xbf0] ;  /* 0x0002fc00ff151b82 */ /* 0x000ea20000000800 */
[----:B------:R-:W-:Y:S01]  /*9c20*/  ULDC.64 UR10, c[0x0][0xae8] ;  /* 0x0002ba00000a7ab9 */ /* 0x000fe20000000a00 */
[----:B------:R-:W-:Y:S01]  /*9c30*/  ISETP.GE.OR P0, PT, R7, R50, P0 ;  /* 0x000000320700720c */ /* 0x000fe20000706670 */
[----:B------:R-:W-:Y:S01]  /*9c40*/  IMAD.X R9, RZ, RZ, R25, P3 ;  /* 0x000000ffff097224 */ /* 0x000fe200018e0619 */
[----:B------:R-:W-:Y:S01]  /*9c50*/  LOP3.LUT R8, R8, R11, RZ, 0x3c, !PT ;  /* 0x0000000b08087212 */ /* 0x000fe200078e3cff */
[----:B------:R-:W-:Y:S01]  /*9c60*/  UIMAD UR7, UR4, UR13, UR7 ;  /* 0x0000000d040772a4 */ /* 0x000fe2000f8e0207 */
[----:B------:R-:W-:-:S02]  /*9c70*/  IADD3 R41, P6, R24, 0x4000, RZ ;  /* 0x0000400018297810 */ /* 0x000fc40007fde0ff */
[C---:B------:R-:W-:Y:S02]  /*9c80*/  IADD3 R37, P5, R24.reuse, 0x5000, RZ ;  /* 0x0000500018257810 */ /* 0x040fe40007fbe0ff */
[C---:B------:R-:W-:Y:S02]  /*9c90*/  IADD3 R33, P4, R24.reuse, 0x6000, RZ ;  /* 0x0000600018217810 */ /* 0x040fe40007f9e0ff */
[C---:B------:R-:W-:Y:S01]  /*9ca0*/  LOP3.LUT R15, R24.reuse, 0x380, RZ, 0xc0, !PT ;  /* 0x00000380180f7812 */ /* 0x040fe200078ec0ff */
[----:B0-----:R0:W-:Y:S01]  /*9cb0*/  @!P2 ST.E desc[UR52][R44.64], R20 ;  /* 0x000000142c00a985 */ /* 0x0011e2000c101934 */
[----:B------:R-:W-:Y:S01]  /*9cc0*/  UIADD3 UR9, UR9, UR7, URZ ;  /* 0x0000000709097290 */ /* 0x000fe2000fffe03f */
[----:B------:R-:W-:Y:S01]  /*9cd0*/  IADD3 R11, P3, R24, 0x7000, RZ ;  /* 0x00007000180b7810 */ /* 0x000fe20007f7e0ff */
[----:B------:R-:W-:Y:S01]  /*9ce0*/  UIMAD UR4, UR14, UR10, URZ ;  /* 0x0000000a0e0472a4 */ /* 0x000fe2000f8e023f */
[----:B------:R-:W-:Y:S02]  /*9cf0*/  LOP3.LUT R40, R41, 0x380, RZ, 0xc0, !PT ;  /* 0x0000038029287812 */ /* 0x000fe400078ec0ff */
[----:B------:R-:W-:-:S02]  /*9d00*/  LOP3.LUT R36, R37, 0x380, RZ, 0xc0, !PT ;  /* 0x0000038025247812 */ /* 0x000fc400078ec0ff */
[----:B------:R-:W-:Y:S01]  /*9d10*/  LOP3.LUT R32, R33, 0x380, RZ, 0xc0, !PT ;  /* 0x0000038021207812 */ /* 0x000fe200078ec0ff */
[----:B-1----:R1:W-:Y:S01]  /*9d20*/  @!P0 ST.E desc[UR52][R48.64], R3 ;  /* 0x0000000330008985 */ /* 0x0023e2000c101934 */
[----:B------:R-:W-:Y:S01]  /*9d30*/  SHF.R.U64 R15, R15, 0x3, RZ ;  /* 0x000000030f0f7819 */ /* 0x000fe200000012ff */
[----:B0-----:R-:W0:Y:S01]  /*9d40*/  @P1 LDC R20, c[0x0][0xbec] ;  /* 0x0002fb00ff141b82 */ /* 0x001e220000000800 */
[----:B------:R-:W-:Y:S01]  /*9d50*/  UIMAD UR4, UR38, UR11, UR4 ;  /* 0x0000000b260472a4 */ /* 0x000fe2000f8e0204 */
[----:B------:R-:W-:Y:S01]  /*9d60*/  LOP3.LUT R6, R11, 0x380, RZ, 0xc0, !PT ;  /* 0x000003800b067812 */ /* 0x000fe200078ec0ff */
[----:B------:R-:W-:Y:S01]  /*9d70*/  UIMAD.WIDE.U32 UR8, UR38, UR10, UR8 ;  /* 0x0000000a260872a5 */ /* 0x000fe2000f8e0008 */
[----:B------:R-:W-:Y:S01]  /*9d80*/  SHF.R.U64 R40, R40, 0x3, RZ ;  /* 0x0000000328287819 */ /* 0x000fe200000012ff */
[----:B------:R-:W-:Y:S01]  /*9d90*/  IMAD.X R29, RZ, RZ, R25, P3 ;  /* 0x000000ffff1d7224 */ /* 0x000fe200018e0619 */
[----:B------:R-:W-:Y:S01]  /*9da0*/  ULDC.64 UR10, c[0x0][0xaf0] ;  /* 0x0002bc00000a7ab9 */ /* 0x000fe20000000a00 */
[----:B------:R-:W-:-:S02]  /*9db0*/  SHF.R.U64 R36, R36, 0x3, RZ ;  /* 0x0000000324247819 */ /* 0x000fc400000012ff */
[----:B------:R-:W-:Y:S01]  /*9dc0*/  SHF.R.U64 R32, R32, 0x3, RZ ;  /* 0x0000000320207819 */ /* 0x000fe200000012ff */
[----:B-1----:R-:W-:Y:S01]  /*9dd0*/  IMAD R3, R19, 0x20, R22 ;  /* 0x0000002013037824 */ /* 0x002fe200078e0216 */
[----:B------:R-:W-:Y:S01]  /*9de0*/  UIADD3 UR9, UR9, UR4, URZ ;  /* 0x0000000409097290 */ /* 0x000fe2000fffe03f */
[----:B------:R-:W-:Y:S02]  /*9df0*/  SHF.R.U64 R6, R6, 0x3, RZ ;  /* 0x0000000306067819 */ /* 0x000fe400000012ff */
[----:B------:R-:W-:Y:S01]  /*9e00*/  VIADD R45, R3, UR39 ;  /* 0x00000027032d7c36 */ /* 0x000fe20008000000 */
[----:B------:R-:W-:Y:S01]  /*9e10*/  UIMAD UR4, UR37, UR10, URZ ;  /* 0x0000000a250472a4 */ /* 0x000fe2000f8e023f */
[----:B------:R-:W-:Y:S01]  /*9e20*/  LOP3.LUT R40, R40, R41, RZ, 0x3c, !PT ;  /* 0x0000002928287212 */ /* 0x000fe200078e3cff */
[----:B------:R-:W-:Y:S01]  /*9e30*/  UIMAD.WIDE.U32 UR8, UR36, UR10, UR8 ;  /* 0x0000000a240872a5 */ /* 0x000fe2000f8e0008 */
[----:B------:R-:W-:Y:S01]  /*9e40*/  IMAD.MOV.U32 R3, RZ, RZ, R45 ;  /* 0x000000ffff037224 */ /* 0x000fe200078e002d */
[----:B------:R-:W-:Y:S01]  /*9e50*/  UIMAD UR4, UR36, UR11, UR4 ;  /* 0x0000000b240472a4 */ /* 0x000fe2000f8e0204 */
[----:B------:R-:W-:Y:S01]  /*9e60*/  LOP3.LUT R36, R36, R37, RZ, 0x3c, !PT ;  /* 0x0000002524247212 */ /* 0x000fe200078e3cff */
[--C-:B------:R-:W-:Y:S01]  /*9e70*/  IMAD.X R41, RZ, RZ, R25.reuse, P6 ;  /* 0x000000ffff297224 */ /* 0x100fe200030e0619 */
[----:B------:R-:W-:Y:S01]  /*9e80*/  LOP3.LUT R32, R32, R33, RZ, 0x3c, !PT ;  /* 0x0000002120207212 */ /* 0x000fe200078e3cff */
[----:B0-----:R-:W-:Y:S01]  /*9e90*/  @P1 IMAD.HI.U32 R20, R45, R20, RZ ;  /* 0x000000142d141227 */ /* 0x001fe200078e00ff */
[----:B------:R-:W-:Y:S01]  /*9ea0*/  UIADD3 UR4, UR9, UR4, URZ ;  /* 0x0000000409047290 */ /* 0x000fe2000fffe03f */
[----:B------:R-:W-:Y:S01]  /*9eb0*/  LOP3.LUT R24, R15, R24, RZ, 0x3c, !PT ;  /* 0x000000180f187212 */ /* 0x000fe200078e3cff */
[----:B------:R-:W-:Y:S01]  /*9ec0*/  ULDC.64 UR10, c[0x0][0xae0] ;  /* 0x0002b800000a7ab9 */ /* 0x000fe20000000a00 */
[--C-:B------:R-:W-:Y:S01]  /*9ed0*/  IMAD.X R37, RZ, RZ, R25.reuse, P5 ;  /* 0x000000ffff257224 */ /* 0x100fe200028e0619 */
[----:B--2---:R-:W-:Y:S01]  /*9ee0*/  @P1 SHF.R.U32.HI R3, RZ, R21, R20 ;  /* 0x00000015ff031219 */ /* 0x004fe20000011614 */
[----:B------:R-:W-:Y:S01]  /*9ef0*/  IMAD.X R33, RZ, RZ, R25, P4 ;  /* 0x000000ffff217224 */ /* 0x000fe200020e0619 */
[----:B------:R-:W-:Y:S01]  /*9f00*/  LOP3.LUT R28, R6, R11, RZ, 0x3c, !PT ;  /* 0x0000000b061c7212 */ /* 0x000fe200078e3cff */
[----:B------:R-:W-:Y:S01]  /*9f10*/  IMAD.U32 R21, RZ, RZ, UR9 ;  /* 0x00000009ff157e24 */ /* 0x000fe2000f8e00ff */
[--C-:B------:R-:W-:Y:S01]  /*9f20*/  SHF.R.S32.HI R44, RZ, 0x1f, R3.reuse ;  /* 0x0000001fff2c7819 */ /* 0x100fe20000011403 */
[----:B------:R-:W-:Y:S01]  /*9f30*/  IMAD.MOV R46, RZ, RZ, -R3 ;  /* 0x000000ffff2e7224 */ /* 0x000fe200078e0a03 */
[----:B------:R-:W5:Y:S01]  /*9f40*/  LD.E.128 R24, desc[UR52][R24.64] ;  /* 0x0000003418187980 */ /* 0x000f62000c101d00 */
[----:B------:R-:W-:Y:S01]  /*9f50*/  IMAD.U32 R20, RZ, RZ, UR8 ;  /* 0x00000008ff147e24 */ /* 0x000fe2000f8e00ff */
[----:B------:R-:W-:Y:S01]  /*9f60*/  ULDC.64 UR8, c[0x0][0xad8] ;  /* 0x0002b60000087ab9 */ /* 0x000fe20000000a00 */
[----:B------:R-:W-:Y:S01]  /*9f70*/  IMAD.U32 R21, RZ, RZ, UR4 ;  /* 0x00000004ff157e24 */ /* 0x000fe2000f8e00ff */
[----:B------:R-:W5:Y:S01]  /*9f80*/  LD.E.128 R12, desc[UR52][R12.64] ;  /* 0x000000340c0c7980 */ /* 0x000f62000c101d00 */
[----:B------:R-:W-:-:S02]  /*9f90*/  IMAD R44, R44, UR10, RZ ;  /* 0x0000000a2c2c7c24 */ /* 0x000fc4000f8e02ff */
[----:B------:R-:W-:Y:S01]  /*9fa0*/  IMAD R45, R51, R46, R45 ;  /* 0x0000002e332d7224 */ /* 0x000fe200078e022d */
[----:B------:R-:W5:Y:S01]  /*9fb0*/  LD.E.128 R8, desc[UR52][R8.64] ;  /* 0x0000003408087980 */ /* 0x000f62000c101d00 */
[C---:B------:R-:W-:Y:S02]  /*9fc0*/  IMAD R49, R3.reuse, UR11, R44 ;  /* 0x0000000b03317c24 */ /* 0x040fe4000f8e022c */
[----:B------:R-:W-:Y:S01]  /*9fd0*/  IMAD.WIDE.U32 R20, R3, UR10, R20 ;  /* 0x0000000a03147c25 */ /* 0x000fe2000f8e0014 */
[----:B------:R-:W5:Y:S01]  /*9fe0*/  LD.E.128 R4, desc[UR52][R4.64] ;  /* 0x0000003404047980 */ /* 0x000f62000c101d00 */
[----:B------:R-:W-:-:S03]  /*9ff0*/  SHF.R.S32.HI R3, RZ, 0x1f, R45 ;  /* 0x0000001fff037819 */ /* 0x000fc6000001142d */
[----:B------:R-:W5:Y:S04]  /*a000*/  LD.E.128 R40, desc[UR52][R40.64] ;  /* 0x0000003428287980 */ /* 0x000f68000c101d00 */
[----:B------:R-:W5:Y:S04]  /*a010*/  LD.E.128 R36, desc[UR52][R36.64] ;  /* 0x0000003424247980 */ /* 0x000f68000c101d00 */
[----:B------:R-:W5:Y:S04]  /*a020*/  LD.E.128 R32, desc[UR52][R32.64] ;  /* 0x0000003420207980 */ /* 0x000f68000c101d00 */
[----:B------:R-:W5:Y:S01]  /*a030*/  LD.E.128 R28, desc[UR52][R28.64] ;  /* 0x000000341c1c7980 */ /* 0x000f62000c101d00 */
[----:B------:R-:W-:Y:S01]  /*a040*/  VIADD R51, R22, UR39 ;  /* 0x0000002716337c36 */ /* 0x000fe20008000000 */
[----:B------:R-:W-:Y:S01]  /*a050*/  BSSY B1, `(.L_x_2632) ;  /* 0x0000023000017945 */ /* 0x000fe20003800000 */
[----:B------:R-:W-:Y:S01]  /*a060*/  IMAD.IADD R21, R21, 0x1, R49 ;  /* 0x0000000115157824 */ /* 0x000fe200078e0231 */
[----:B------:R-:W-:Y:S01]  /*a070*/  @!PT LDS RZ, [RZ] ;  /* 0x00000000fffff984 */ /* 0x000fe20000000800 */
[----:B------:R-:W-:Y:S01]  /*a080*/  @!PT LDS RZ, [RZ] ;  /* 0x00000000fffff984 */ /* 0x000fe20000000800 */
[----:B------:R-:W-:Y:S01]  /*a090*/  @!PT LDS RZ, [RZ] ;  /* 0x00000000fffff984 */ /* 0x000fe20000000800 */
[----:B------:R-:W-:Y:S01]  /*a0a0*/  @!PT LDS RZ, [RZ] ;  /* 0x00000000fffff984 */ /* 0x000fe20000000800 */
[----:B------:R0:W-:Y:S06]  /*a0b0*/  MEMBAR.ALL.CTA ;  /* 0x0000000000007992 */ /* 0x0001ec0000008000 */
[----:B0-----:R-:W0:Y:S01]  /*a0c0*/  FENCE.VIEW.ASYNC.S ;  /* 0x00000000000073c6 */ /* 0x001e220000000000 */
[----:B------:R-:W-:Y:S01]  /*a0d0*/  IMAD R44, R3, UR8, RZ ;  /* 0x00000008032c7c24 */ /* 0x000fe2000f8e02ff */
[C---:B------:R-:W-:Y:S01]  /*a0e0*/  ISETP.GE.AND P2, PT, R51.reuse, R50, PT ;  /* 0x000000323300720c */ /* 0x040fe20003f46270 */
[----:B------:R-:W-:-:S02]  /*a0f0*/  VIADD R3, R51, 0x20 ;  /* 0x0000002033037836 */ /* 0x000fc40000000000 */
[C---:B------:R-:W-:Y:S02]  /*a100*/  IMAD R49, R45.reuse, UR9, R44 ;  /* 0x000000092d317c24 */ /* 0x040fe4000f8e022c */
[----:B------:R-:W-:Y:S01]  /*a110*/  IMAD.WIDE.U32 R20, R45, UR8, R20 ;  /* 0x000000082d147c25 */ /* 0x000fe2000f8e0014 */
[-C--:B------:R-:W-:Y:S01]  /*a120*/  ISETP.GE.AND P0, PT, R3, R50.reuse, PT ;  /* 0x000000320300720c */ /* 0x080fe20003f06270 */
[----:B------:R-:W-:Y:S02]  /*a130*/  ULDC.64 UR8, c[0x0][0xa80] ;  /* 0x0002a00000087ab9 */ /* 0x000fe40000000a00 */
[----:B------:R-:W-:Y:S01]  /*a140*/  VIADD R3, R51, 0x40 ;  /* 0x0000004033037836 */ /* 0x000fe20000000000 */
[----:B------:R-:W-:Y:S01]  /*a150*/  IADD3 R21, R21, R49, RZ ;  /* 0x0000003115157210 */ /* 0x000fe20007ffe0ff */
[----:B------:R-:W-:Y:S01]  /*a160*/  VIADD R0, R0, 0x28820 ;  /* 0x0002882000007836 */ /* 0x000fe20000000000 */
[----:B------:R-:W-:Y:S02]  /*a170*/  LEA R46, P3, R20, UR8, 0x1 ;  /* 0x00000008142e7c11 */ /* 0x000fe4000f8608ff */
[----:B------:R-:W-:-:S02]  /*a180*/  ISETP.GE.AND P1, PT, R3, R50, PT ;  /* 0x000000320300720c */ /* 0x000fc40003f26270 */
[----:B------:R-:W-:Y:S02]  /*a190*/  LEA.HI.X R3, R20, UR9, R21, 0x1, P3 ;  /* 0x0000000914037c11 */ /* 0x000fe400098f0c15 */
[----:B------:R-:W-:Y:S01]  /*a1a0*/  PRMT R0, RZ, 0x654, R0 ;  /* 0x00000654ff007816 */ /* 0x000fe20000000000 */
[----:B0-----:R0:W1:Y:S03]  /*a1b0*/  SHFL.IDX PT, R21, R46, RZ, 0x181f ;  /* 0x00181fff2e157589 */ /* 0x00106600000e0000 */
        /* <DEDUP_REMOVED lines=12> */
.L_x_2633:
[----:B------:R-:W-:Y:S05]  /*a280*/  BSYNC B1 ;  /* 0x0000000000017941 */ /* 0x000fea0003800000 */
.L_x_2632:
        /* <DEDUP_REMOVED lines=13> */
.L_x_2635:
[----:B------:R-:W-:Y:S05]  /*a360*/  BSYNC B1 ;  /* 0x0000000000017941 */ /* 0x000fea0003800000 */
.L_x_2634:
        /* <DEDUP_REMOVED lines=13> */
.L_x_2637:
[----:B------:R-:W-:Y:S05]  /*a440*/  BSYNC B1 ;  /* 0x0000000000017941 */ /* 0x000fea0003800000 */
.L_x_2636:
        /* <DEDUP_REMOVED lines=16> */
.L_x_2630:
        /* <DEDUP_REMOVED lines=33> */
.L_x_2639:
[----:B------:R-:W-:Y:S01]  /*a760*/  USEL UR36, UR36, URZ, !UP0 ;  /* 0x0000003f24247287 */ /* 0x000fe2000c000000 */
[----:B------:R-:W-:Y:S01]  /*a770*/  BSSY B1, `(.L_x_2640) ;  /* 0x000002c000017945 */ /* 0x000fe20003800000 */
[----:B------:R-:W-:-:S03]  /*a780*/  USEL UR37, UR37, URZ, !UP0 ;  /* 0x0000003f25257287 */ /* 0x000fc6000c000000 */
[----:B------:R-:W-:Y:S09]  /*a790*/  @P1 BRA `(.L_x_2641) ;  /* 0x0000000000a41947 */ /* 0x000ff20003800000 */
        /* <DEDUP_REMOVED lines=41> */
.L_x_2641:
[----:B------:R-:W-:Y:S05]  /*aa30*/  BSYNC B1 ;  /* 0x0000000000017941 */ /* 0x000fea0003800000 */
.L_x_2640:
[----:B------:R-:W1:Y:S01]  /*aa40*/  @P0 LDC R5, c[0x0][0xbf0] ;  /* 0x0002fc00ff050b82 */ /* 0x000e620000000800 */
[----:B------:R-:W-:Y:S01]  /*aa50*/  ULDC.64 UR12, c[0x0][0xaa0] ;  /* 0x0002a800000c7ab9 */ /* 0x000fe20000000a00 */
[----:B0-----:R-:W-:Y:S01]  /*aa60*/  IMAD R3, R19, 0x20, R22 ;  /* 0x0000002013037824 */ /* 0x001fe200078e0216 */
        /* <DEDUP_REMOVED lines=24> */
[----:B------:R-:W-:Y:S01]  /*abf0*/  IMAD.U32 R4, RZ, RZ, UR8 ;  /* 0x00000008ff047e24 */ /* 0x000fe2000f8e00ff */
[----:B------:R-:W-:Y:S01]  /*ac00*/  ULDC.64 UR8, c[0x0][0xad8] ;  /* 0x0002b60000087ab9 */ /* 0x000fe20000000a00 */
[----:B------:R-:W-:Y:S02]  /*ac10*/  IMAD.U32 R5, RZ, RZ, UR4 ;  /* 0x00000004ff057e24 */ /* 0x000fe4000f8e00ff */
[----:B------:R-:W-:Y:S02]  /*ac20*/  IMAD R7, R11, R7, R8 ;  /* 0x000000070b077224 */ /* 0x000fe400078e0208 */
[----:B------:R-:W-:-:S02]  /*ac30*/  IMAD R9, R3, UR11, R6 ;  /* 0x0000000b03097c24 */ /* 0x000fc4000f8e0206 */
[----:B------:R-:W-:Y:S01]  /*ac40*/  IMAD.WIDE.U32 R4, R3, UR10, R4 ;  /* 0x0000000a03047c25 */ /* 0x000fe2000f8e0004 */
[----:B------:R-:W-:-:S03]  /*ac50*/  SHF.R.S32.HI R3, RZ, 0x1f, R7 ;  /* 0x0000001fff037819 */ /* 0x000fc60000011407 */
[----:B------:R-:W-:Y:S02]  /*ac60*/  IMAD.IADD R5, R5, 0x1, R9 ;  /* 0x0000000105057824 */ /* 0x000fe400078e0209 */
[----:B------:R-:W-:Y:S02]  /*ac70*/  IMAD R6, R3, UR8, RZ ;  /* 0x0000000803067c24 */ /* 0x000fe4000f8e02ff */
[----:B------:R-:W-:Y:S02]  /*ac80*/  VIADD R8, R22, UR39 ;  /* 0x0000002716087c36 */ /* 0x000fe40008000000 */
        /* <DEDUP_REMOVED lines=24> */
.L_x_2643:
[----:B------:R-:W-:Y:S05]  /*ae10*/  BSYNC B1 ;  /* 0x0000000000017941 */ /* 0x000fea0003800000 */
.L_x_2642:
        /* <DEDUP_REMOVED lines=13> */
.L_x_2645:
[----:B------:R-:W-:Y:S05]  /*aef0*/  BSYNC B1 ;  /* 0x0000000000017941 */ /* 0x000fea0003800000 */
.L_x_2644:
        /* <DEDUP_REMOVED lines=13> */
.L_x_2647:
[----:B------:R-:W-:Y:S05]  /*afd0*/  BSYNC B1 ;  /* 0x0000000000017941 */ /* 0x000fea0003800000 */
.L_x_2646:
        /* <DEDUP_REMOVED lines=14> */
.L_x_2638:
[----:B------:R-:W-:Y:S05]  /*b0c0*/  BSYNC B0 ;  /* 0x0000000000007941 */ /* 0x000fea0003800000 */
.L_x_2629:
[----:B------:R-:W-:Y:S02]  /*b0d0*/  ULDC UR4, c[0x0][0xc3c] ;  /* 0x00030f0000047ab9 */ /* 0x000fe40000000800 */
[----:B------:R-:W-:-:S13]  /*b0e0*/  ISETP.GE.AND P0, PT, R47, UR4, PT ;  /* 0x000000042f007c0c */ /* 0x000fda000bf06270 */
[----:B------:R-:W-:Y:S05]  /*b0f0*/  @!P0 BRA `(.L_x_2648) ;  /* 0xffffff5c000c8947 */ /* 0x000fea000383ffff */
[----:B------:R-:W-:Y:S05]  /*b100*/  EXIT ;  /* 0x000000000000794d */ /* 0x000fea0003800000 */
.L_x_2587:
        /* <DEDUP_REMOVED lines=13> */
[----:B------:R-:W1:Y:S01]  /*b1e0*/  LDS.128 R16, [UR4+0x288d0] ;  /* 0x0288d004ff107984 */ /* 0x000e620008000c00 */
[----:B------:R-:W-:Y:S06]  /*b1f0*/  BAR.ARV 0x4, 0x180 ;  /* 0x0106000000007b1d */ /* 0x000fec0000002000 */
[----:B------:R-:W-:Y:S05]  /*b200*/  BRA `(.L_x_2650) ;  /* 0x00000008008c7947 */ /* 0x000fea0003800000 */
.L_x_2649:
        /* <DEDUP_REMOVED lines=40> */
.L_x_2655:
        /* <DEDUP_REMOVED lines=12> */
.L_x_2654:
[----:B------:R-:W-:Y:S05]  /*b550*/  BSYNC B0 ;  /* 0x0000000000007941 */ /* 0x000fea0003800000 */
.L_x_2653:
        /* <DEDUP_REMOVED lines=20> */
.L_x_2651:
        /* <DEDUP_REMOVED lines=15> */
[----:B0-----:R-:W-:-:S06]  /*b790*/  IADD3 R10, R9, 0xffffffe, RZ ;  /* 0x0ffffffe090a7810 */ /* 0x001fcc0007ffe0ff */
[----:B------:R0:W1:Y:S01]  /*b7a0*/  F2I.FTZ.U32.TRUNC.NTZ R3, R10 ;  /* 0x0000000a00037305 */ /* 0x000062000021f000 */
[----:B------:R-:W-:Y:S05]  /*b7b0*/  @!P0 BRA `(.L_x_2656) ;  /* 0x0000000000088947 */ /* 0x000fea0003800000 */
[----:B------:R-:W-:-:S05]  /*b7c0*/  VIADD R9, R13, 0xffffffff ;  /* 0xffffffff0d097836 */ /* 0x000fca0000000000 */
[----:B------:R2:W3:Y:S02]  /*b7d0*/  SHFL.IDX PT, R16, R6, R9, 0x1f ;  /* 0x00001f0906107589 */ /* 0x0004e400000e0000 */
.L_x_2656:
        /* <DEDUP_REMOVED lines=29> */
[----:B0-----:R-:W-:Y:S02]  /*b9b0*/  IABS R10, R15 ;  /* 0x0000000f000a7213 */ /* 0x001fe40000000000 */
[----:B------:R-:W0:Y:S01]  /*b9c0*/  I2F.RP R6, R8 ;  /* 0x0000000800067306 */ /* 0x000e220000209400 */
[----:B------:R-:W-:Y:S02]  /*b9d0*/  IADD3 R18, -R15, RZ, RZ ;  /* 0x000000ff0f127210 */ /* 0x000fe40007ffe1ff */
[----:B------:R-:W-:-:S05]  /*b9e0*/  IABS R9, R4 ;  /* 0x0000000400097213 */ /* 0x000fca0000000000 */
        /* <DEDUP_REMOVED lines=26> */
.L_x_2652:
[----:B------:R-:W-:Y:S01]  /*bb90*/  ULDC UR4, c[0x0][0xc3c] ;  /* 0x00030f0000047ab9 */ /* 0x000fe20000000800 */
[----:B------:R-:W-:Y:S02]  /*bba0*/  IMAD.MOV.U32 R17, RZ, RZ, RZ ;  /* 0x000000ffff117224 */ /* 0x000fe400078e00ff */
[----:B------:R-:W-:Y:S02]  /*bbb0*/  IMAD.U32 R16, RZ, RZ, UR6 ;  /* 0x00000006ff107e24 */ /* 0x000fe4000f8e00ff */
[----:B------:R-:W-:Y:S02]  /*bbc0*/  IMAD.MOV.U32 R18, RZ, RZ, RZ ;  /* 0x000000ffff127224 */ /* 0x000fe400078e00ff */
[----:B------:R-:W-:-:S07]  /*bbd0*/  IMAD.U32 R19, RZ, RZ, UR4 ;  /* 0x00000004ff137e24 */ /* 0x000fce000f8e00ff */
.L_x_2657:
[----:B------:R-:W-:-:S13]  /*bbe0*/  ISETP.NE.AND P0, PT, R5, RZ, PT ;  /* 0x000000ff0500720c */ /* 0x000fda0003f05270 */
[----:B------:R-:W0:Y:S01]  /*bbf0*/  @!P0 S2R R3, SR_CgaCtaId ;  /* 0x0000000000038919 */ /* 0x000e220000008800 */
[----:B------:R-:W-:-:S04]  /*bc00*/  @!P0 MOV R0, 0x400 ;  /* 0x0000040000008802 */ /* 0x000fc80000000f00 */
[----:B0-----:R-:W-:-:S05]  /*bc10*/  @!P0 LEA R0, R3, R0, 0x18 ;  /* 0x0000000003008211 */ /* 0x001fca00078ec0ff */
[----:B------:R0:W-:Y:S01]  /*bc20*/  @!P0 STS.128 [R0+0x288d0], R16 ;  /* 0x0288d01000008388 */ /* 0x0001e20000000c00 */
[----:B------:R-:W-:Y:S06]  /*bc30*/  BAR.ARV 0x5, 0x180 ;  /* 0x0146000000007b1d */ /* 0x000fec0000002000 */
.L_x_2650:
[----:B------:R2:W-:Y:S01]  /*bc40*/  STL [R1+0x18], RZ ;  /* 0x000018ff01007387 */ /* 0x0005e20000100800 */
[----:B------:R-:W-:Y:S01]  /*bc50*/  ULDC UR4, c[0x0][0xc3c] ;  /* 0x00030f0000047ab9 */ /* 0x000fe20000000800 */
[----:B------:R-:W-:Y:S01]  /*bc60*/  IMAD.MOV.U32 R28, RZ, RZ, 0x1 ;  /* 0x00000001ff1c7424 */ /* 0x000fe200078e00ff */
[----:B-1----:R-:W-:Y:S01]  /*bc70*/  ISETP.GE.AND P0, PT, R19, UR4, PT ;  /* 0x0000000413007c0c */ /* 0x002fe2000bf06270 */
[----:B------:R-:W-:-:S12]  /*bc80*/  IMAD.MOV.U32 R25, RZ, RZ, RZ ;  /* 0x000000ffff197224 */ /* 0x000fd800078e00ff */
[----:B--2---:R-:W-:Y:S05]  /*bc90*/  @P0 BRA `(.L_x_2658) ;  /* 0x0000004800b40947 */ /* 0x004fea0003800000 */
[----:B------:R-:W1:Y:S01]  /*bca0*/  S2R R3, SR_TID.X ;  /* 0x0000000000037919 */ /* 0x000e620000002100 */
        /* <DEDUP_REMOVED lines=10> */
[C---:B-1----:R-:W-:Y:S01]  /*bd50*/  LOP3.LUT R4, R3.reuse, 0x7f, RZ, 0xc0, !PT ;  /* 0x0000007f03047812 */ /* 0x042fe200078ec0ff */
[C---:B------:R-:W-:Y:S02]  /*bd60*/  IMAD.SHL.U32 R30, R3.reuse, 0x8, RZ ;  /* 0x00000008031e7824 */ /* 0x040fe400078e00ff */
[----:B------:R-:W-:-:S03]  /*bd70*/  IMAD.SHL.U32 R2, R3, 0x10, RZ ;  /* 0x0000001003027824 */ /* 0x000fc600078e00ff */
[----:B0-----:R-:W-:Y:S02]  /*bd80*/  LOP3.LUT R0, R30, 0x1f8, RZ, 0xc0, !PT ;  /* 0x000001f81e007812 */ /* 0x001fe400078ec0ff */
        /* <DEDUP_REMOVED lines=8> */
[----:B------:R3:W-:Y:S05]  /*be10*/  STL [R1], R0 ;  /* 0x0000000001007387 */ /* 0x0007ea0000100800 */
.L_x_2721:
[----:B0-----:R-:W0:Y:S02]  /*be20*/  LDC.64 R2, c[0x0][0xc88] ;  /* 0x00032200ff027b82 */ /* 0x001e240000000a00 */
[----:B0-----:R-:W-:-:S05]  /*be30*/  IMAD.WIDE R2, R19, 0x4, R2 ;  /* 0x0000000413027825 */ /* 0x001fca00078e0202 */
[----:B------:R-:W3:Y:S01]  /*be40*/  LDG.E R31, desc[UR52][R2.64] ;  /* 0x00000034021f7981 */ /* 0x000ee2000c1e1900 */
        /* <DEDUP_REMOVED lines=24> */
[----:B--2---:R-:W2:Y:S05]  /*bfd0*/  @P2 LDG.E R0, desc[UR52][R2.64] ;  /* 0x0000003402002981 */ /* 0x004eaa000c1e1900 */
        /* <DEDUP_REMOVED lines=21> */
.L_x_2659:
[----:B------:R-:W-:Y:S01]  /*c130*/  ULDC.64 UR4, c[0x0][0xa20] ;  /* 0x0002880000047ab9 */ /* 0x000fe20000000a00 */
        /* <DEDUP_REMOVED lines=8> */
.L_x_2660:
        /* <DEDUP_REMOVED lines=9> */
.L_x_2661:
[----:B------:R-:W4:Y:S01]  /*c250*/  LDL R4, [R1+0x8] ;  /* 0x0000080001047983 */ /* 0x000f220000100800 */
[----:B012---:R-:W0:Y:S01]  /*c260*/  LDC R0, c[0x0][0x448] ;  /* 0x00011200ff007b82 */ /* 0x007e220000000800 */
[----:B-----5:R-:W-:Y:S01]  /*c270*/  IMAD.IADD R35, R35, 0x1, -R36 ;  /* 0x0000000123237824 */ /* 0x020fe200078e0a24 */
[----:B------:R-:W-:Y:S01]  /*c280*/  LOP3.LUT R27, R27, 0xffffffdf, RZ, 0xc0, !PT ;  /* 0xffffffdf1b1b7812 */ /* 0x000fe200078ec0ff */
[----:B------:R-:W-:Y:S01]  /*c290*/  BSSY B7, `(.L_x_2662) ;  /* 0x000038b000077945 */ /* 0x000fe20003800000 */
[----:B0-----:R-:W-:Y:S02]  /*c2a0*/  ISETP.NE.AND P0, PT, R0, 0x1, PT ;  /* 0x000000010000780c */ /* 0x001fe40003f05270 */
[----:B------:R-:W-:-:S05]  /*c2b0*/  SHF.L.U32 R0, R17, 0x7, RZ ;  /* 0x0000000711007819 */ /* 0x000fca00000006ff */
[----:B------:R-:W-:-:S06]  /*c2c0*/  VIADD R0, R0, 0x7f ;  /* 0x0000007f00007836 */ /* 0x000fcc0000000000 */
[----:B---3--:R-:W0:Y:S01]  /*c2d0*/  @P0 LDC R3, c[0x0][0x44c] ;  /* 0x00011300ff030b82 */ /* 0x008e220000000800 */
[----:B------:R-:W-:-:S07]  /*c2e0*/  @P0 LOP3.LUT R27, R27, 0x20, RZ, 0xfc, !PT ;  /* 0x000000201b1b0812 */ /* 0x000fce00078efcff */
[----:B------:R-:W1:Y:S01]  /*c2f0*/  @P0 LDC R5, c[0x0][0x450] ;  /* 0x00011400ff050b82 */ /* 0x000e620000000800 */
[----:B0-----:R-:W-:-:S05]  /*c300*/  @P0 IMAD.HI.U32 R2, R0, R3, RZ ;  /* 0x0000000300020227 */ /* 0x001fca00078e00ff */
[----:B-1----:R-:W-:Y:S02]  /*c310*/  @P0 SHF.R.U32.HI R0, RZ, R5, R2 ;  /* 0x00000005ff000219 */ /* 0x002fe40000011602 */
[----:B----4-:R-:W-:-:S05]  /*c320*/  IADD3 R3, R35, 0x80, -R4 ;  /* 0x0000008023037810 */ /* 0x010fca0007ffe804 */
[----:B------:R-:W-:Y:S02]  /*c330*/  IMAD.IADD R2, R3, 0x1, R0 ;  /* 0x0000000103027824 */ /* 0x000fe400078e0200 */
[----:B------:R-:W-:-:S03]  /*c340*/  VIADD R0, R35, 0x7f ;  /* 0x0000007f23007836 */ /* 0x000fc60000000000 */
[----:B------:R-:W-:Y:S02]  /*c350*/  SHF.R.S32.HI R5, RZ, 0x1f, R2 ;  /* 0x0000001fff057819 */ /* 0x000fe40000011402 */
[----:B------:R-:W-:Y:S02]  /*c360*/  SHF.R.S32.HI R3, RZ, 0x1f, R0 ;  /* 0x0000001fff037819 */ /* 0x000fe40000011400 */
[----:B------:R-:W-:Y:S02]  /*c370*/  LEA.HI R5, R5, R2, RZ, 0x7 ;  /* 0x0000000205057211 */ /* 0x000fe400078f38ff */
[----:B------:R-:W-:Y:S02]  /*c380*/  LEA.HI R3, R3, R0, RZ, 0x7 ;  /* 0x0000000003037211 */ /* 0x000fe400078f38ff */
[----:B------:R-:W-:Y:S02]  /*c390*/  SHF.R.S32.HI R0, RZ, 0x7, R5 ;  /* 0x00000007ff007819 */ /* 0x000fe40000011405 */
[----:B------:R-:W-:-:S04]  /*c3a0*/  SHF.R.S32.HI R3, RZ, 0x7, R3 ;  /* 0x00000007ff037819 */ /* 0x000fc80000011403 */
[----:B------:R-:W-:-:S04]  /*c3b0*/  VIMNMX R32, R3, R0, PT ;  /* 0x0000000003207248 */ /* 0x000fc80003fe0100 */
[----:B------:R-:W-:Y:S01]  /*c3c0*/  ISETP.GT.AND P0, PT, R32, RZ, PT ;  /* 0x000000ff2000720c */ /* 0x000fe20003f04270 */
[----:B------:R0:W-:-:S12]  /*c3d0*/  STL [R1+0xc], R32 ;  /* 0x00000c2001007387 */ /* 0x0001d80000100800 */
        /* <DEDUP_REMOVED lines=18> */
.L_x_2663:
        /* <DEDUP_REMOVED lines=19> */
[----:B0-----:R-:W-:Y:S05]  /*c630*/  CALL.ABS.NOINC R2 ;  /* 0x0000000002007343 */ /* 0x001fea0003c00000 */
.L_x_2666:
[----:B------:R-:W-:Y:S05]  /*c640*/  BSYNC B6 ;  /* 0x0000000000067941 */ /* 0x000fea0003800000 */
.L_x_2665:
        /* <DEDUP_REMOVED lines=8> */
[----:B------:R0:W1:Y:S01]  /*c6d0*/  LDC.64 R2, c[0x4][R26] ;  /* 0x010000001a027b82 */ /* 0x0000620000000a00 */
        /* <DEDUP_REMOVED lines=11> */
.L_x_2669:
        /* <DEDUP_REMOVED lines=15> */
.L_x_2668:
[----:B------:R-:W-:Y:S05]  /*c880*/  BSYNC B6 ;  /* 0x0000000000067941 */ /* 0x000fea0003800000 */
.L_x_2667:
[----:B------:R-:W-:Y:S01]  /*c890*/  ULDC.64 UR4, c[0x0][0x9f8] ;  /* 0x00027e0000047ab9 */ /* 0x000fe20000000a00 */
[----:B------:R-:W0:Y:S01]  /*c8a0*/  S2R R20, SR_TID.X ;  /* 0x0000000000147919 */ /* 0x000e220000002100 */
[----:B------:R-:W-:Y:S01]  /*c8b0*/  ISETP.NE.U32.AND P0, PT, RZ, UR4, PT ;  /* 0x00000004ff007c0c */ /* 0x000fe2000bf05070 */
[----:B------:R-:W1:Y:S03]  /*c8c0*/  LDC R9, c[0x0][0x430] ;  /* 0x00010c00ff097b82 */ /* 0x000e660000000800 */
[----:B------:R-:W-:-:S13]  /*c8d0*/  ISETP.NE.AND.EX P0, PT, RZ, UR5, PT, P0 ;  /* 0x00000005ff007c0c */ /* 0x000fda000bf05300 */
[----:B------:R-:W-:Y:S01]  /*c8e0*/  @P0 IADD3 R2, P1, R23, UR4, RZ ;  /* 0x0000000417020c10 */ /* 0x000fe2000ff3e0ff */
[----:B------:R-:W2:Y:S01]  /*c8f0*/  S2R R21, SR_TID.X ;  /* 0x0000000000157919 */ /* 0x000ea20000002100 */
[----:B------:R-:W-:Y:S01]  /*c900*/  VIADD R26, R32, 0xffffffff ;  /* 0xffffffff201a7836 */ /* 0x000fe20000000000 */
[----:B------:R-:W-:Y:S01]  /*c910*/  LOP3.LUT R27, R27, 0xfffffff7, RZ, 0xc0, !PT ;  /* 0xfffffff71b1b7812 */ /* 0x000fe200078ec0ff */
[----:B------:R-:W-:Y:S01]  /*c920*/  IMAD.U32 R10, RZ, RZ, UR36 ;  /* 0x00000024ff0a7e24 */ /* 0x000fe2000f8e00ff */
[----:B------:R-:W-:Y:S01]  /*c930*/  @P0 IADD3.X R3, R24, UR5, RZ, P1, !PT ;  /* 0x0000000518030c10 */ /* 0x000fe20008ffe4ff */
[----:B------:R-:W-:-:S04]  /*c940*/  ULDC UR4, c[0x0][0x2f4] ;  /* 0x0000bd0000047ab9 */ /* 0x000fc80000000800 */
[----:B------:R3:W4:Y:S01]  /*c950*/  @P0 LDG.E R33, desc[UR52][R2.64] ;  /* 0x0000003402210981 */ /* 0x000722000c1e1900 */
[----:B-1----:R-:W-:Y:S01]  /*c960*/  ISETP.NE.AND P2, PT, R9, 0x1, PT ;  /* 0x000000010900780c */ /* 0x002fe20003f45270 */
[----:B------:R-:W-:Y:S01]  /*c970*/  IMAD.SHL.U32 R8, R26, 0x80, RZ ;  /* 0x000000801a087824 */ /* 0x000fe200078e00ff */
[----:B0-----:R-:W-:-:S04]  /*c980*/  LOP3.LUT R20, R20, 0x7f, RZ, 0xc0, !PT ;  /* 0x0000007f14147812 */ /* 0x001fc800078ec0ff */
[----:B------:R-:W-:-:S07]  /*c990*/  SHF.R.U32.HI R20, RZ, 0x3, R20 ;  /* 0x00000003ff147819 */ /* 0x000fce0000011614 */
[----:B------:R-:W3:Y:S01]  /*c9a0*/  @P2 LDC R7, c[0x0][0x434] ;  /* 0x00010d00ff072b82 */ /* 0x000ee20000000800 */
[----:B------:R-:W-:-:S07]  /*c9b0*/  @P2 LOP3.LUT R27, R27, 0x8, RZ, 0xfc, !PT ;  /* 0x000000081b1b2812 */ /* 0x000fce00078efcff */
[----:B------:R-:W0:Y:S01]  /*c9c0*/  @P2 LDC R0, c[0x0][0x438] ;  /* 0x00010e00ff002b82 */ /* 0x000e220000000800 */
[----:B--2---:R-:W-:-:S05]  /*c9d0*/  IMAD.SHL.U32 R21, R21, 0x10, RZ ;  /* 0x0000001015157824 */ /* 0x004fca00078e00ff */
[----:B------:R-:W-:-:S04]  /*c9e0*/  LOP3.LUT R21, R21, 0x70, RZ, 0xc0, !PT ;  /* 0x0000007015157812 */ /* 0x000fc800078ec0ff */
[----:B------:R-:W-:-:S04]  /*c9f0*/  LOP3.LUT R6, R8, R20, R21, 0xfe, !PT ;  /* 0x0000001408067212 */ /* 0x000fc800078efe15 */
[C---:B------:R-:W-:Y:S01]  /*ca00*/  ISETP.GE.AND P0, PT, R6.reuse, R35, PT ;  /* 0x000000230600720c */ /* 0x040fe20003f06270 */
[----:B------:R-:W-:-:S04]  /*ca10*/  IMAD.IADD R6, R6, 0x1, R36 ;  /* 0x0000000106067824 */ /* 0x000fc800078e0224 */
[----:B---3--:R-:W-:-:S04]  /*ca20*/  @P2 IMAD.HI.U32 R3, R6, R7, RZ ;  /* 0x0000000706032227 */ /* 0x008fc800078e00ff */
[----:B------:R-:W-:Y:S01]  /*ca30*/  IMAD.MOV.U32 R2, RZ, RZ, R6 ;  /* 0x000000ffff027224 */ /* 0x000fe200078e0006 */
[----:B0-----:R-:W-:-:S03]  /*ca40*/  @P2 SHF.R.U32.HI R2, RZ, R0, R3 ;  /* 0x00000000ff022219 */ /* 0x001fc60000011603 */
[----:B------:R-:W4:Y:S02]  /*ca50*/  @!P0 LDC.64 R4, c[0x0][0x428] ;  /* 0x00010a00ff048b82 */ /* 0x000f240000000a00 */
[----:B------:R-:W-:-:S04]  /*ca60*/  IMAD.MOV R3, RZ, RZ, -R2 ;  /* 0x000000ffff037224 */ /* 0x000fc800078e0a02 */
[----:B------:R-:W-:Y:S01]  /*ca70*/  IMAD R0, R9, R3, R6 ;  /* 0x0000000309007224 */ /* 0x000fe200078e0206 */
[----:B------:R-:W-:Y:S02]  /*ca80*/  @!P0 SHF.R.S32.HI R3, RZ, 0x1f, R2 ;  /* 0x0000001fff038819 */ /* 0x000fe40000011402 */
[----:B------:R-:W-:Y:S02]  /*ca90*/  ISETP.NE.AND P2, PT, R10, 0x3, PT ;  /* 0x000000030a00780c */ /* 0x000fe40003f45270 */
[----:B------:R-:W-:-:S11]  /*caa0*/  LOP3.LUT R27, R27, 0xfffffffb, RZ, 0xc0, !PT ;  /* 0xfffffffb1b1b7812 */ /* 0x000fd600078ec0ff */
[----:B------:R-:W-:-:S04]  /*cab0*/  @P2 LOP3.LUT R27, R27, 0x4, RZ, 0xfc, !PT ;  /* 0x000000041b1b2812 */ /* 0x000fc800078efcff */
[----:B------:R-:W-:Y:S01]  /*cac0*/  LOP3.LUT R27, R27, 0xfffffffd, RZ, 0xc0, !PT ;  /* 0xfffffffd1b1b7812 */ /* 0x000fe200078ec0ff */
[----:B------:R-:W-:Y:S01]  /*cad0*/  UMOV UR5, 0xffffffff ;  /* 0xffffffff00057882 */ /* 0x000fe20000000000 */
[-C--:B----4-:R-:W-:Y:S01]  /*cae0*/  @!P0 IMAD.WIDE.U32 R6, R33, R4.reuse, R2 ;  /* 0x0000000421068225 */ /* 0x090fe200078e0002 */
[----:B------:R-:W-:Y:S01]  /*caf0*/  SHF.R.S32.HI R37, RZ, 0x1f, R33 ;  /* 0x0000001fff257819 */ /* 0x000fe20000011421 */
[----:B------:R-:W0:Y:S04]  /*cb00*/  @!P0 LDC.64 R2, c[0x0][0x418] ;  /* 0x00010600ff028b82 */ /* 0x000e280000000a00 */
[----:B------:R-:W-:Y:S02]  /*cb10*/  @!P0 IMAD R9, R37, R4, RZ ;  /* 0x0000000425098224 */ /* 0x000fe400078e02ff */
[----:B------:R-:W-:-:S02]  /*cb20*/  IMAD.MOV.U32 R4, RZ, RZ, RZ ;  /* 0x000000ffff047224 */ /* 0x000fc400078e00ff */
[----:B------:R-:W-:-:S04]  /*cb30*/  @!P0 IMAD R5, R33, R5, R9 ;  /* 0x0000000521058224 */ /* 0x000fc800078e0209 */
[----:B------:R-:W-:Y:S01]  /*cb40*/  @!P0 IMAD.IADD R5, R7, 0x1, R5 ;  /* 0x0000000107058824 */ /* 0x000fe200078e0205 */
[----:B0-----:R-:W-:-:S04]  /*cb50*/  @!P0 LEA R2, P1, R6, R2, 0x2 ;  /* 0x0000000206028211 */ /* 0x001fc800078210ff */
[----:B------:R-:W-:-:S05]  /*cb60*/  @!P0 LEA.HI.X R3, R6, R3, R5, 0x2, P1 ;  /* 0x0000000306038211 */ /* 0x000fca00008f1405 */
[----:B------:R0:W5:Y:S01]  /*cb70*/  @!P0 LDG.E R4, desc[UR52][R2.64] ;  /* 0x0000003402048981 */ /* 0x000162000c1e1900 */
[----:B------:R-:W-:-:S13]  /*cb80*/  ISETP.GE.AND P0, PT, R30, UR4, PT ;  /* 0x000000041e007c0c */ /* 0x000fda000bf06270 */
[----:B------:R-:W-:Y:S02]  /*cb90*/  @P0 LOP3.LUT R27, R27, 0x2, RZ, 0xfc, !PT ;  /* 0x000000021b1b0812 */ /* 0x000fe400078efcff */
[----:B------:R-:W-:Y:S02]  /*cba0*/  ISETP.GE.AND P0, PT, R29, UR4, PT ;  /* 0x000000041d007c0c */ /* 0x000fe4000bf06270 */
[----:B------:R-:W-:-:S11]  /*cbb0*/  LOP3.LUT R27, R27, 0xfffffffe, RZ, 0xc0, !PT ;  /* 0xfffffffe1b1b7812 */ /* 0x000fd600078ec0ff */
[----:B------:R-:W-:Y:S01]  /*cbc0*/  @P0 LOP3.LUT R27, R27, 0x1, RZ, 0xfc, !PT ;  /* 0x000000011b1b0812 */ /* 0x000fe200078efcff */
[----:B0-----:R-:W-:Y:S06]  /*cbd0*/  BRA.DIV UR5, `(.L_x_2670) ;  /* 0x0000004205707947 */ /* 0x001fec000b800000 */
.L_x_2738:
[----:B------:R-:W-:Y:S01]  /*cbe0*/  SHF.R.S32.HI R32, RZ, 0x1f, R18 ;  /* 0x0000001fff207819 */ /* 0x000fe20000011412 */
[----:B------:R-:W-:Y:S06]  /*cbf0*/  @!P2 BRA `(.L_x_2671) ;  /* 0x000000000004a947 */ /* 0x000fec0003800000 */
[----:B------:R-:W-:Y:S01]  /*cc00*/  BPT.TRAP 0x1 ;  /* 0x000000040000795c */ /* 0x000fe20000300000 */
.L_x_2671:
        /* <DEDUP_REMOVED lines=12> */
[----:B------:R-:W-:-:S04]  /*ccd0*/  ULDC.64 UR4, c[0x0][0x330] ;  /* 0x0000cc0000047ab9 */ /* 0x000fc80000000a00 */
[----:B------:R-:W-:Y:S01]  /*cce0*/  IADD3 R3, R3, R7, RZ ;  /* 0x0000000703037210 */ /* 0x000fe20007ffe0ff */
        /* <DEDUP_REMOVED lines=11> */
.L_x_2739:
[----:B------:R-:W-:Y:S05]  /*cda0*/  BSYNC B0 ;  /* 0x0000000000007941 */ /* 0x000fea0003800000 */
.L_x_2672:
[----:B------:R-:W1:Y:S01]  /*cdb0*/  S2R R9, SR_TID.X ;  /* 0x0000000000097919 */ /* 0x000e620000002100 */
[----:B------:R-:W-:Y:S01]  /*cdc0*/  ULDC.64 UR4, c[0x0][0x300] ;  /* 0x0000c00000047ab9 */ /* 0x000fe20000000a00 */
[----:B------:R-:W-:Y:S01]  /*cdd0*/  LOP3.LUT P3, RZ, R27, 0x2, RZ, 0xc0, !PT ;  /* 0x000000021bff7812 */ /* 0x000fe2000786c0ff */
        /* <DEDUP_REMOVED lines=104> */
.L_x_2757:
[----:B------:R-:W-:-:S13]  /*d460*/  ISETP.GE.AND P0, PT, R6, 0x71, PT ;  /* 0x000000710600780c */ /* 0x000fda0003f06270 */
[----:B-1----:R-:W-:Y:S02]  /*d470*/  @P0 LEA R2, P1, R30, R2, 0x1 ;  /* 0x000000021e020211 */ /* 0x002fe400078208ff */
[----:B------:R-:W-:-:S03]  /*d480*/  @P0 LEA R5, R5, R22, 0x1 ;  /* 0x0000001605050211 */ /* 0x000fc600078e08ff */
        /* <DEDUP_REMOVED lines=8> */
.L_x_2675:
        /* <DEDUP_REMOVED lines=11> */
.L_x_2676:
[----:B0-----:R0:W5:Y:S01]  /*d5c0*/  LDL.LU R4, [R1+0x10] ;  /* 0x0000100001047983 */ /* 0x0011620000300800 */
[----:B------:R0:W-:Y:S03]  /*d5d0*/  SYNCS.ARRIVE.TRANS64.A1T0 RZ, [R7+URZ+0x28830], RZ ;  /* 0x028830ff07ff79a7 */ /* 0x0001e6000810003f */
[----:B-1----:R0:W5:Y:S02]  /*d5e0*/  LDL.LU R3, [R1+0x4] ;  /* 0x0000040001037983 */ /* 0x0021640000300800 */
[----:B------:R-:W-:Y:S05]  /*d5f0*/  WARPSYNC.ALL ;  /* 0x0000000000007948 */ /* 0x000fea0003800000 */
[----:B------:R-:W-:Y:S01]  /*d600*/  ULDC.64 UR4, c[0x0][0x298] ;  /* 0x0000a60000047ab9 */ /* 0x000fe20000000a00 */
[----:B------:R-:W-:Y:S01]  /*d610*/  BAR.SYNC.DEFER_BLOCKING 0x8, 0x180 ;  /* 0x0206000000007b1d */ /* 0x000fe20000010000 */
[----:B------:R-:W-:Y:S01]  /*d620*/  LOP3.LUT P0, RZ, R27, 0x10, RZ, 0xc0, !PT ;  /* 0x000000101bff7812 */ /* 0x000fe2000780c0ff */
[----:B------:R-:W-:-:S03]  /*d630*/  VIADD R2, R22, 0x10400 ;  /* 0x0001040016027836 */ /* 0x000fc60000000000 */
[----:B------:R-:W-:Y:S01]  /*d640*/  SEL R31, R31, RZ, !P0 ;  /* 0x000000ff1f1f7207 */ /* 0x000fe20004000000 */
[----:B------:R-:W-:Y:S01]  /*d650*/  BSSY B6, `(.L_x_2677) ;  /* 0x000001c000067945 */ /* 0x000fe20003800000 */
[----:B-----5:R-:W-:Y:S02]  /*d660*/  SEL R4, R4, RZ, !P0 ;  /* 0x000000ff04047207 */ /* 0x020fe40004000000 */
[----:B------:R-:W-:Y:S02]  /*d670*/  LOP3.LUT P0, RZ, R2, 0x3ff, RZ, 0xc0, !PT ;  /* 0x000003ff02ff7812 */ /* 0x000fe4000780c0ff */
[----:B------:R-:W-:Y:S01]  /*d680*/  SHF.R.S32.HI R0, RZ, 0x1f, R3 ;  /* 0x0000001fff007819 */ /* 0x000fe20000011403 */
[----:B------:R1:W-:Y:S04]  /*d690*/  STL [R1+0x1c], R4 ;  /* 0x00001c0401007387 */ /* 0x0003e80000100800 */
[----:B------:R-:W-:-:S04]  /*d6a0*/  IMAD R0, R0, UR4, RZ ;  /* 0x0000000400007c24 */ /* 0x000fc8000f8e02ff */
[C---:B------:R-:W-:Y:S02]  /*d6b0*/  IMAD R0, R3.reuse, UR5, R0 ;  /* 0x0000000503007c24 */ /* 0x040fe4000f8e0200 */
[----:B------:R-:W-:-:S04]  /*d6c0*/  IMAD.WIDE.U32 R2, R3, UR4, RZ ;  /* 0x0000000403027c25 */ /* 0x000fc8000f8e00ff */
[----:B------:R-:W-:Y:S01]  /*d6d0*/  IMAD.IADD R0, R3, 0x1, R0 ;  /* 0x0000000103007824 */ /* 0x000fe200078e0200 */
[----:B------:R1:W-:Y:S04]  /*d6e0*/  STL.64 [R1+0x10], R2 ;  /* 0x0000100201007387 */ /* 0x0003e80000100a00 */
[----:B------:R1:W-:Y:S01]  /*d6f0*/  STL [R1+0x4], R0 ;  /* 0x0000040001007387 */ /* 0x0003e20000100800 */
[----:B------:R-:W-:Y:S05]  /*d700*/  @!P0 BRA `(.L_x_2678) ;  /* 0x0000000000408947 */ /* 0x000fea0003800000 */
[----:B-1----:R-:W-:Y:S01]  /*d710*/  MOV R2, 0x0 ;  /* 0x0000000000027802 */ /* 0x002fe20000000f00 */
[----:B------:R-:W-:Y:S01]  /*d720*/  ULDC.64 UR4, c[0x4][0x80] ;  /* 0x0100200000047ab9 */ /* 0x000fe20000000a00 */
[----:B------:R-:W-:Y:S01]  /*d730*/  ULDC.64 UR6, c[0x4][0x88] ;  /* 0x0100220000067ab9 */ /* 0x000fe20000000a00 */
[----:B------:R-:W-:Y:S01]  /*d740*/  ULDC.64 UR8, c[0x4][0x20] ;  /* 0x0100080000087ab9 */ /* 0x000fe20000000a00 */
[----:B------:R-:W-:Y:S02]  /*d750*/  IMAD.U32 R4, RZ, RZ, UR4 ;  /* 0x00000004ff047e24 */ /* 0x000fe4000f8e00ff */
[----:B------:R-:W1:Y:S01]  /*d760*/  LDC.64 R2, c[0x4][R2] ;  /* 0x0100000002027b82 */ /* 0x000e620000000a00 */
[----:B------:R-:W-:Y:S02]  /*d770*/  IMAD.U32 R5, RZ, RZ, UR5 ;  /* 0x00000005ff057e24 */ /* 0x000fe4000f8e00ff */
[----:B------:R-:W-:Y:S02]  /*d780*/  IMAD.U32 R6, RZ, RZ, UR6 ;  /* 0x00000006ff067e24 */ /* 0x000fe4000f8e00ff */
[----:B0-----:R-:W-:-:S02]  /*d790*/  IMAD.U32 R7, RZ, RZ, UR7 ;  /* 0x00000007ff077e24 */ /* 0x001fc4000f8e00ff */
[----:B------:R-:W-:Y:S02]  /*d7a0*/  IMAD.U32 R10, RZ, RZ, UR8 ;  /* 0x00000008ff0a7e24 */ /* 0x000fe4000f8e00ff */
[----:B------:R-:W-:Y:S02]  /*d7b0*/  IMAD.U32 R11, RZ, RZ, UR9 ;  /* 0x00000009ff0b7e24 */ /* 0x000fe4000f8e00ff */
[----:B------:R-:W-:Y:S02]  /*d7c0*/  IMAD.MOV.U32 R8, RZ, RZ, 0x70 ;  /* 0x00000070ff087424 */ /* 0x000fe400078e00ff */
[----:B------:R-:W-:Y:S02]  /*d7d0*/  IMAD.MOV.U32 R12, RZ, RZ, 0x1 ;  /* 0x00000001ff0c7424 */ /* 0x000fe400078e00ff */
[----:B------:R-:W-:-:S07]  /*d7e0*/  IMAD.MOV.U32 R13, RZ, RZ, RZ ;  /* 0x000000ffff0d7224 */ /* 0x000fce00078e00ff */
[----:B------:R-:W-:-:S07]  /*d7f0*/  LEPC R20, `(.L_x_2678) ;  /* 0x000000001014794e */ /* 0x000fce0000000000 */
[----:B-1----:R-:W-:Y:S05]  /*d800*/  CALL.ABS.NOINC R2 ;  /* 0x0000000002007343 */ /* 0x002fea0003c00000 */
.L_x_2678:
[----:B------:R-:W-:Y:S05]  /*d810*/  BSYNC B6 ;  /* 0x0000000000067941 */ /* 0x000fea0003800000 */
.L_x_2677:
[----:B------:R-:W2:Y:S01]  /*d820*/  LDL.LU R21, [R1+0x1c] ;  /* 0x00001c0001157983 */ /* 0x000ea20000300800 */
[----:B-1----:R-:W1:Y:S01]  /*d830*/  LDC R4, c[0x0][0x448] ;  /* 0x00011200ff047b82 */ /* 0x002e620000000800 */
[----:B------:R-:W-:Y:S02]  /*d840*/  ULDC.64 UR4, c[0x0][0x2d8] ;  /* 0x0000b60000047ab9 */ /* 0x000fe40000000a00 */
[----:B------:R-:W3:Y:S04]  /*d850*/  LDL.LU R20, [R1+0x4] ;  /* 0x0000040001147983 */ /* 0x000ee80000300800 */
[----:B------:R-:W3:Y:S01]  /*d860*/  LDL.LU.64 R2, [R1+0x10] ;  /* 0x0000100001027983 */ /* 0x000ee20000300a00 */
[----:B------:R-:W-:-:S03]  /*d870*/  IMAD R0, R32, UR4, RZ ;  /* 0x0000000420007c24 */ /* 0x000fc6000f8e02ff */
[----:B------:R4:W5:Y:S01]  /*d880*/  LDL R10, [R1+0x8] ;  /* 0x00000800010a7983 */ /* 0x0009620000100800 */
[----:B------:R-:W-:-:S03]  /*d890*/  IMAD R5, R18, UR5, R0 ;  /* 0x0000000512057c24 */ /* 0x000fc6000f8e0200 */
[----:B------:R4:W5:Y:S01]  /*d8a0*/  LDL R8, [R1] ;  /* 0x0000000001087983 */ /* 0x0009620000100800 */
[----:B-1----:R-:W-:-:S13]  /*d8b0*/  ISETP.NE.AND P6, PT, R4, 0x1, PT ;  /* 0x000000010400780c */ /* 0x002fda0003fc5270 */
[----:B------:R-:W1:Y:S01]  /*d8c0*/  @P6 LDC R4, c[0x0][0x450] ;  /* 0x00011400ff046b82 */ /* 0x000e620000000800 */
[----:B---3--:R-:W-:Y:S02]  /*d8d0*/  IMAD.MOV.U32 R3, RZ, RZ, R20 ;  /* 0x000000ffff037224 */ /* 0x008fe400078e0014 */
[----:B------:R-:W3:Y:S01]  /*d8e0*/  S2R R20, SR_TID.X ;  /* 0x0000000000147919 */ /* 0x000ee20000002100 */
[----:B------:R-:W-:Y:S01]  /*d8f0*/  IMAD.WIDE.U32 R2, R18, UR4, R2 ;  /* 0x0000000412027c25 */ /* 0x000fe2000f8e0002 */
[----:B------:R-:W-:-:S03]  /*d900*/  ULDC.64 UR4, c[0x0][0x2e0] ;  /* 0x0000b80000047ab9 */ /* 0x000fc60000000a00 */
[----:B--2---:R-:W-:Y:S02]  /*d910*/  IMAD R0, R21, UR4, RZ ;  /* 0x0000000415007c24 */ /* 0x004fe4000f8e02ff */
[----:B------:R-:W2:Y:S01]  /*d920*/  S2R R21, SR_TID.X ;  /* 0x0000000000157919 */ /* 0x000ea20000002100 */
[----:B------:R-:W-:Y:S02]  /*d930*/  IMAD.IADD R3, R3, 0x1, R5 ;  /* 0x0000000103037824 */ /* 0x000fe400078e0205 */
[----:B------:R-:W0:Y:S01]  /*d940*/  @P6 LDC R5, c[0x0][0x44c] ;  /* 0x00011300ff056b82 */ /* 0x000e220000000800 */
[C---:B------:R-:W-:Y:S02]  /*d950*/  IMAD R0, R31.reuse, UR5, R0 ;  /* 0x000000051f007c24 */ /* 0x040fe4000f8e0200 */
[----:B------:R-:W-:Y:S01]  /*d960*/  IMAD.WIDE.U32 R2, R31, UR4, R2 ;  /* 0x000000041f027c25 */ /* 0x000fe2000f8e0002 */
[----:B------:R-:W-:-:S03]  /*d970*/  ULDC.64 UR4, c[0x0][0x2d0] ;  /* 0x0000b40000047ab9 */ /* 0x000fc60000000a00 */
[----:B------:R-:W-:Y:S01]  /*d980*/  IMAD.IADD R3, R3, 0x1, R0 ;  /* 0x0000000103037824 */ /* 0x000fe200078e0200 */
[----:B---3--:R-:W-:-:S04]  /*d990*/  LOP3.LUT R20, R20, 0x7f, RZ, 0xc0, !PT ;  /* 0x0000007f14147812 */ /* 0x008fc800078ec0ff */
[----:B------:R-:W-:Y:S01]  /*d9a0*/  SHF.R.U32.HI R20, RZ, 0x3, R20 ;  /* 0x00000003ff147819 */ /* 0x000fe20000011614 */
[----:B--2---:R-:W-:-:S05]  /*d9b0*/  IMAD.SHL.U32 R21, R21, 0x10, RZ ;  /* 0x0000001015157824 */ /* 0x004fca00078e00ff */
[----:B------:R-:W-:-:S04]  /*d9c0*/  LOP3.LUT R21, R21, 0x70, RZ, 0xc0, !PT ;  /* 0x0000007015157812 */ /* 0x000fc800078ec0ff */
[----:B------:R-:W-:-:S05]  /*d9d0*/  LOP3.LUT R20, R20, R21, RZ, 0xfc, !PT ;  /* 0x0000001514147212 */ /* 0x000fca00078efcff */
[----:B------:R-:W-:-:S04]  /*d9e0*/  IMAD R0, R17, 0x80, R20 ;  /* 0x0000008011007824 */ /* 0x000fc800078e0214 */
[----:B0-----:R-:W-:-:S04]  /*d9f0*/  @P6 IMAD.HI.U32 R5, R0, R5, RZ ;  /* 0x0000000500056227 */ /* 0x001fc800078e00ff */
[----:B------:R-:W-:Y:S01]  /*da00*/  IMAD.MOV.U32 R6, RZ, RZ, R0 ;  /* 0x000000ffff067224 */ /* 0x000fe200078e0000 */
[----:B-1----:R-:W-:Y:S02]  /*da10*/  @P6 SHF.R.U32.HI R6, RZ, R4, R5 ;  /* 0x00000004ff066219 */ /* 0x002fe40000011605 */
        /* <DEDUP_REMOVED lines=26> */
[----:B-----5:R-:W-:Y:S01]  /*dbc0*/  IMAD R5, R10, R5, RZ ;  /* 0x000000050a057224 */ /* 0x020fe200078e02ff */
[----:B------:R-:W-:Y:S02]  /*dbd0*/  LEA R17, R17, R9, 0x7 ;  /* 0x0000000911117211 */ /* 0x000fe400078e38ff */
[----:B------:R-:W1:Y:S02]  /*dbe0*/  SHFL.IDX PT, R2, R4, RZ, 0x181f ;  /* 0x00181fff04027589 */ /* 0x000e6400000e0000 */
[C---:B------:R-:W-:Y:S01]  /*dbf0*/  ISETP.GE.AND P2, PT, R17.reuse, R5, PT ;  /* 0x000000051100720c */ /* 0x040fe20003f46270 */
[----:B------:R-:W-:-:S12]  /*dc00*/  VIADD R6, R17, 0x10 ;  /* 0x0000001011067836 */ /* 0x000fd80000000000 */
[----:B0-----:R-:W-:-:S05]  /*dc10*/  @!P2 LEA R14, P3, R30, R14, 0x1 ;  /* 0x0000000e1e0ea211 */ /* 0x001fca00078608ff */
[----:B-1----:R-:W-:Y:S02]  /*dc20*/  @!P2 IMAD.X R3, RZ, RZ, R2, P3 ;  /* 0x000000ffff03a224 */ /* 0x002fe400018e0602 */
[----:B------:R-:W-:Y:S02]  /*dc30*/  @!P2 IMAD.MOV.U32 R2, RZ, RZ, R14 ;  /* 0x000000ffff02a224 */ /* 0x000fe400078e000e */
        /* <DEDUP_REMOVED lines=49> */
[----:B------:R-:W0:Y:S01]  /*df50*/  SHFL.IDX PT, R14, R0, 0x6, 0x181f ;  /* 0x00d81f00000e7f89 */ /* 0x000e2200000e0000 */
[----:B------:R-:W-:-:S05]  /*df60*/  @!P2 MOV R3, R7 ;  /* 0x000000070003a202 */ /* 0x000fca0000000f00 */
        /* <DEDUP_REMOVED lines=12> */
.L_x_2774:
        /* <DEDUP_REMOVED lines=11> */
.L_x_2681:
[----:B------:R-:W-:Y:S05]  /*e0e0*/  BSYNC B0 ;  /* 0x0000000000007941 */ /* 0x000fea0003800000 */
.L_x_2680:
[----:B------:R-:W-:Y:S01]  /*e0f0*/  NOP ;  /* 0x0000000000007918 */ /* 0x000fe20000000000 */
[----:B------:R-:W-:-:S13]  /*e100*/  PLOP3.LUT P0, PT, PT, PT, PT, 0x80, 0x0 ;  /* 0x000000000000781c */ /* 0x000fda0003f0f070 */
.L_x_2682:
        /* <DEDUP_REMOVED lines=14> */
[----:B0-----:R-:W3:Y:S01]  /*e1f0*/  LDL R2, [R1+0xc] ;  /* 0x00000c0001027983 */ /* 0x001ee20000100800 */
[----:B------:R0:W-:Y:S01]  /*e200*/  SYNCS.ARRIVE.TRANS64.A1T0 RZ, [R22+URZ+0x28800], RZ ;  /* 0x028800ff16ff79a7 */ /* 0x0001e2000810003f */
[----:B------:R-:W-:Y:S01]  /*e210*/  BSSY B0, `(.L_x_2683) ;  /* 0x0000004000007945 */ /* 0x000fe20003800000 */
[----:B------:R-:W1:Y:S01]  /*e220*/  SYNCS.PHASECHK.TRANS64.TRYWAIT P1, [R22+URZ+0x28820], R3 ;  /* 0x02882003160075a7 */ /* 0x000e62000802017f */
[----:B---3--:R-:W-:Y:S02]  /*e230*/  ISETP.GE.AND P0, PT, R2, 0x2, PT ;  /* 0x000000020200780c */ /* 0x008fe40003f06270 */
[----:B01----:R-:W-:Y:S11]  /*e240*/  @!P1 BRA `(.L_x_2684) ;  /* 0x0000004000689947 */ /* 0x003ff60003800000 */
.L_x_2775:
[----:B------:R-:W-:Y:S05]  /*e250*/  BSYNC B0 ;  /* 0x0000000000007941 */ /* 0x000fea0003800000 */
.L_x_2683:
        /* <DEDUP_REMOVED lines=8> */
[----:B------:R-:W-:Y:S02]  /*e2e0*/  IMAD.MOV.U32 R31, RZ, RZ, R26 ;  /* 0x000000ffff1f7224 */ /* 0x000fe400078e001a */
[----:B---3--:R-:W-:-:S10]  /*e2f0*/  VIADD R6, R0, 0xfffffffe ;  /* 0xfffffffe00067836 */ /* 0x008fd40000000000 */
.L_x_2699:
        /* <DEDUP_REMOVED lines=31> */
[----:B------:R0:W3:Y:S03]  /*e4f0*/  LDG.E R0, desc[UR52][R4.64] ;  /* 0x0000003404007981 */ /* 0x0000e6000c1e1900 */
[----:B------:R-:W-:Y:S01]  /*e500*/  SEL R28, RZ, 0x1, P0 ;  /* 0x00000001ff1c7807 */ /* 0x000fe20000000000 */
[----:B------:R-:W-:Y:S01]  /*e510*/  IMAD.MOV.U32 R26, RZ, RZ, R6 ;  /* 0x000000ffff1a7224 */ /* 0x000fe200078e0006 */
[----:B------:R-:W-:-:S02]  /*e520*/  SEL R25, R25, RZ, P0 ;  /* 0x000000ff19197207 */ /* 0x000fc40000000000 */
[----:B------:R-:W-:Y:S01]  /*e530*/  LOP3.LUT R28, R17, R28, RZ, 0x3c, !PT ;  /* 0x0000001c111c7212 */ /* 0x000fe200078e3cff */
[----:B0-----:R-:W-:Y:S01]  /*e540*/  IMAD R4, R2, UR4, R7 ;  /* 0x0000000402047c24 */ /* 0x001fe2000f8e0207 */
[----:B---3--:R-:W-:Y:S01]  /*e550*/  SHF.R.S32.HI R21, RZ, 0x1f, R0 ;  /* 0x0000001fff157819 */ /* 0x008fe20000011400 */
[----:B------:R-:W-:Y:S06]  /*e560*/  @!P3 BRA `(.L_x_2687) ;  /* 0x000000000004b947 */ /* 0x000fec0003800000 */
[----:B------:R-:W-:Y:S01]  /*e570*/  BPT.TRAP 0x1 ;  /* 0x000000040000795c */ /* 0x000fe20000300000 */
.L_x_2687:
[----:B------:R-:W-:Y:S01]  /*e580*/  LEA R6, R25, R22, 0x3 ;  /* 0x0000001619067211 */ /* 0x000fe200078e18ff */
[----:B------:R-:W-:Y:S01]  /*e590*/  BSSY B1, `(.L_x_2688) ;  /* 0x0000004000017945 */ /* 0x000fe20003800000 */
[----:B------:R-:W-:-:S04]  /*e5a0*/  SHF.L.U32 R3, R28, 0x1f, RZ ;  /* 0x0000001f1c037819 */ /* 0x000fc800000006ff */
[----:B------:R-:W0:Y:S02]  /*e5b0*/  SYNCS.PHASECHK.TRANS64.TRYWAIT P0, [R6+URZ+0x28840], R3 ;  /* 0x02884003060075a7 */ /* 0x000e24000800017f */
[----:B0-----:R-:W-:Y:S05]  /*e5c0*/  @!P0 BRA `(.L_x_2689) ;  /* 0x0000003c009c8947 */ /* 0x001fea0003800000 */
.L_x_2776:
[----:B------:R-:W-:Y:S05]  /*e5d0*/  BSYNC B1 ;  /* 0x0000000000017941 */ /* 0x000fea0003800000 */
.L_x_2688:
        /* <DEDUP_REMOVED lines=71> */
.L_x_2794:
        /* <DEDUP_REMOVED lines=9> */
.L_x_2691:
        /* <DEDUP_REMOVED lines=11> */
.L_x_2692:
[----:B------:R1:W-:Y:S01]  /*eb90*/  SYNCS.ARRIVE.TRANS64.A1T0 RZ, [R6+URZ+0x28830], RZ ;  /* 0x028830ff06ff79a7 */ /* 0x0003e2000810003f */
[----:B------:R-:W-:Y:S05]  /*eba0*/  @!P4 BRA `(.L_x_2693) ;  /* 0x000000000004c947 */ /* 0x000fea0003800000 */
[----:B------:R-:W-:Y:S01]  /*ebb0*/  BPT.TRAP 0x1 ;  /* 0x000000040000795c */ /* 0x000fe20000300000 */
.L_x_2693:
[----:B------:R-:W-:Y:S01]  /*ebc0*/  SHF.L.U32 R2, R17, 0x1f, RZ ;  /* 0x0000001f11027819 */ /* 0x000fe200000006ff */
[----:B-1----:R-:W-:Y:S01]  /*ebd0*/  IMAD R6, R10, 0x8, R22 ;  /* 0x000000080a067824 */ /* 0x002fe200078e0216 */
[----:B------:R-:W-:Y:S01]  /*ebe0*/  BSSY B1, `(.L_x_2694) ;  /* 0x0000004000017945 */ /* 0x000fe20003800000 */
[----:B------:R-:W-:Y:S02]  /*ebf0*/  IMAD R8, R31, -0x80, R35 ;  /* 0xffffff801f087824 */ /* 0x000fe400078e0223 */
[----:B------:R-:W1:Y:S02]  /*ec00*/  SYNCS.PHASECHK.TRANS64.TRYWAIT P0, [R6+URZ+0x28860], R2 ;  /* 0x02886002060075a7 */ /* 0x000e64000800017f */
[----:B-1----:R-:W-:Y:S05]  /*ec10*/  @!P0 BRA `(.L_x_2695) ;  /* 0x0000004000688947 */ /* 0x002fea0003800000 */
.L_x_2795:
[----:B------:R-:W-:Y:S05]  /*ec20*/  BSYNC B1 ;  /* 0x0000000000017941 */ /* 0x000fea0003800000 */
.L_x_2694:
[----:B------:R-:W3:Y:S01]  /*ec30*/  S2R R3, SR_TID.X ;  /* 0x0000000000037919 */ /* 0x000ee20000002100 */
[----:B------:R-:W-:Y:S01]  /*ec40*/  UMOV UR4, 0xffffffff ;  /* 0xffffffff00047882 */ /* 0x000fe20000000000 */
        /* <DEDUP_REMOVED lines=25> */
[----:B0-----:R-:W-:-:S04]  /*ede0*/  IADD3 R2, P0, R2, R5, RZ ;  /* 0x0000000502027210 */ /* 0x001fc80007f1e0ff */
[----:B-1----:R-:W-:Y:S02]  /*edf0*/  IADD3.X R3, RZ, R3, RZ, P0, !PT ;  /* 0x00000003ff037210 */ /* 0x002fe400007fe4ff */
        /* <DEDUP_REMOVED lines=37> */
.L_x_2813:
        /* <DEDUP_REMOVED lines=29> */
.L_x_2697:
        /* <DEDUP_REMOVED lines=11> */
.L_x_2698:
[C---:B------:R-:W-:Y:S01]  /*f2d0*/  ISETP.GT.AND P0, PT, R26.reuse, RZ, PT ;  /* 0x000000ff1a00720c */ /* 0x040fe20003f04270 */
[----:B------:R0:W-:Y:S01]  /*f2e0*/  SYNCS.ARRIVE.TRANS64.A1T0 RZ, [R6+URZ+0x28850], RZ ;  /* 0x028850ff06ff79a7 */ /* 0x0001e2000810003f */
[----:B------:R-:W-:Y:S02]  /*f2f0*/  IMAD.MOV.U32 R17, RZ, RZ, R28 ;  /* 0x000000ffff117224 */ /* 0x000fe400078e001c */
[----:B------:R-:W-:Y:S02]  /*f300*/  IMAD.MOV.U32 R10, RZ, RZ, R25 ;  /* 0x000000ffff0a7224 */ /* 0x000fe400078e0019 */
[----:B------:R-:W-:Y:S02]  /*f310*/  IMAD.MOV.U32 R31, RZ, RZ, R26 ;  /* 0x000000ffff1f7224 */ /* 0x000fe400078e001a */
[----:B0-----:R-:W-:-:S05]  /*f320*/  VIADD R6, R26, 0xffffffff ;  /* 0xffffffff1a067836 */ /* 0x001fca0000000000 */
[----:B------:R-:W-:Y:S05]  /*f330*/  @P0 BRA `(.L_x_2699) ;  /* 0xffffffec00f00947 */ /* 0x000fea000383ffff */
.L_x_2686:
[----:B------:R-:W-:Y:S05]  /*f340*/  BSYNC B0 ;  /* 0x0000000000007941 */ /* 0x000fea0003800000 */
.L_x_2685:
        /* <DEDUP_REMOVED lines=17> */
.L_x_2701:
[----:B------:R-:W-:Y:S05]  /*f460*/  BSYNC B0 ;  /* 0x0000000000007941 */ /* 0x000fea0003800000 */
.L_x_2700:
[----:B------:R-:W-:-:S05]  /*f470*/  IMAD.U32 R0, RZ, RZ, UR36 ;  /* 0x00000024ff007e24 */ /* 0x000fca000f8e00ff */
[----:B------:R-:W-:-:S13]  /*f480*/  ISETP.NE.AND P0, PT, R0, 0x3, PT ;  /* 0x000000030000780c */ /* 0x000fda0003f05270 */
[----:B------:R-:W-:Y:S05]  /*f490*/  @!P0 BRA `(.L_x_2702) ;  /* 0x0000000000048947 */ /* 0x000fea0003800000 */
[----:B------:R-:W-:Y:S01]  /*f4a0*/  BPT.TRAP 0x1 ;  /* 0x000000040000795c */ /* 0x000fe20000300000 */
.L_x_2702:
[----:B------:R-:W-:Y:S01]  /*f4b0*/  IMAD R0, R25, 0x8, R22 ;  /* 0x0000000819007824 */ /* 0x000fe200078e0216 */
[----:B0-----:R-:W-:Y:S01]  /*f4c0*/  SHF.L.U32 R3, R28, 0x1f, RZ ;  /* 0x0000001f1c037819 */ /* 0x001fe200000006ff */
[----:B------:R-:W-:Y:S01]  /*f4d0*/  BSSY B0, `(.L_x_2703) ;  /* 0x0000004000007945 */ /* 0x000fe20003800000 */
[----:B------:R-:W-:Y:S02]  /*f4e0*/  IMAD R6, R26, -0x80, R35 ;  /* 0xffffff801a067824 */ /* 0x000fe400078e0223 */
[----:B------:R-:W0:Y:S02]  /*f4f0*/  SYNCS.PHASECHK.TRANS64.TRYWAIT P0, [R0+URZ+0x28860], R3 ;  /* 0x02886003000075a7 */ /* 0x000e24000800017f */
[----:B0-----:R-:W-:Y:S05]  /*f500*/  @!P0 BRA `(.L_x_2704) ;  /* 0x0000004000c88947 */ /* 0x001fea0003800000 */
.L_x_2814:
[----:B------:R-:W-:Y:S05]  /*f510*/  BSYNC B0 ;  /* 0x0000000000007941 */ /* 0x000fea0003800000 */
.L_x_2703:
        /* <DEDUP_REMOVED lines=35> */
[----:B------:R-:W0:Y:S02]  /*f750*/  SHFL.IDX PT, R14, R23, 0x3, 0x181f ;  /* 0x00781f00170e7f89 */ /* 0x000e2400000e0000 */
[----:B------:R-:W-:Y:S02]  /*f760*/  IADD3.X R3, RZ, R8, RZ, P4, !PT ;  /* 0x00000008ff037210 */ /* 0x000fe400027fe4ff */
        /* <DEDUP_REMOVED lines=33> */
.L_x_2832:
        /* <DEDUP_REMOVED lines=11> */
.L_x_2706:
        /* <DEDUP_REMOVED lines=11> */
.L_x_2707:
[----:B------:R0:W-:Y:S01]  /*fae0*/  SYNCS.ARRIVE.TRANS64.A1T0 RZ, [R0+URZ+0x28850], RZ ;  /* 0x028850ff00ff79a7 */ /* 0x0001e2000810003f */
[----:B------:R-:W-:-:S05]  /*faf0*/  VIADD R25, R25, 0x1 ;  /* 0x0000000119197836 */ /* 0x000fca0000000000 */
[----:B------:R-:W-:-:S04]  /*fb00*/  ISETP.NE.AND P0, PT, R25, 0x2, PT ;  /* 0x000000021900780c */ /* 0x000fc80003f05270 */
[----:B------:R-:W-:Y:S02]  /*fb10*/  SEL R3, RZ, 0x1, P0 ;  /* 0x00000001ff037807 */ /* 0x000fe40000000000 */
[----:B------:R-:W-:Y:S02]  /*fb20*/  SEL R25, R25, RZ, P0 ;  /* 0x000000ff19197207 */ /* 0x000fe40000000000 */
[----:B0-----:R-:W-:-:S07]  /*fb30*/  LOP3.LUT R28, R28, R3, RZ, 0x3c, !PT ;  /* 0x000000031c1c7212 */ /* 0x001fce00078e3cff */
.L_x_2664:
[----:B------:R-:W-:Y:S05]  /*fb40*/  BSYNC B7 ;  /* 0x0000000000077941 */ /* 0x000fea0003800000 */
.L_x_2662:
        /* <DEDUP_REMOVED lines=8> */
[----:B------:R2:W3:Y:S01]  /*fbd0*/  LDS.128 R16, [R22+0x288d0] ;  /* 0x0288d00016107984 */ /* 0x0004e20000000c00 */
[----:B------:R-:W-:Y:S06]  /*fbe0*/  BAR.ARV 0x4, 0x180 ;  /* 0x0106000000007b1d */ /* 0x000fec0000002000 */
[----:B------:R-:W-:Y:S05]  /*fbf0*/  BRA `(.L_x_2709) ;  /* 0x0000000800cc7947 */ /* 0x000fea0003800000 */
.L_x_2708:
[----:B------:R-:W0:Y:S01]  /*fc00*/  S2R R0, SR_TID.X ;  /* 0x0000000000007919 */ /* 0x000e220000002100 */
[----:B------:R-:W-:Y:S01]  /*fc10*/  UMOV UR4, 0xffffffff ;  /* 0xffffffff00047882 */ /* 0x000fe20000000000 */
[----:B0-----:R-:W-:-:S04]  /*fc20*/  LOP3.LUT R8, R0, 0x1f, RZ, 0xc0, !PT ;  /* 0x0000001f00087812 */ /* 0x001fc800078ec0ff */
[----:B------:R-:W-:Y:S01]  /*fc30*/  ISETP.NE.AND P0, PT, R8, 0x1f, PT ;  /* 0x0000001f0800780c */ /* 0x000fe20003f05270 */
[----:B------:R-:W-:-:S12]  /*fc40*/  BRA.DIV UR4, `(.L_x_2710) ;  /* 0x0000004604887947 */ /* 0x000fd8000b800000 */
[----:B------:R-:W-:Y:S01]  /*fc50*/  IMAD.IADD R5, R19, 0x1, R8 ;  /* 0x0000000113057824 */ /* 0x000fe200078e0208 */
[----:B------:R-:W-:-:S04]  /*fc60*/  ULDC UR4, c[0x0][0xc3c] ;  /* 0x00030f0000047ab9 */ /* 0x000fc80000000800 */
        /* <DEDUP_REMOVED lines=29> */
.L_x_2842:
[----:B------:R-:W-:Y:S02]  /*fe40*/  ULDC UR4, c[0x0][0xc38] ;  /* 0x00030e0000047ab9 */ /* 0x000fe40000000800 */
[----:B------:R-:W-:-:S04]  /*fe50*/  IMAD.U32 R7, RZ, RZ, UR4 ;  /* 0x00000004ff077e24 */ /* 0x000fc8000f8e00ff */
[----:B-1----:R-:W-:-:S04]  /*fe60*/  IMAD R3, R14, R7, RZ ;  /* 0x000000070e037224 */ /* 0x002fc800078e02ff */
[----:B------:R-:W-:-:S05]  /*fe70*/  IMAD.IADD R8, R0, 0x1, R3 ;  /* 0x0000000100087824 */ /* 0x000fca00078e0203 */
[----:B------:R-:W-:-:S13]  /*fe80*/  ISETP.GT.AND P6, PT, R8, R5, PT ;  /* 0x000000050800720c */ /* 0x000fda0003fc4270 */
[----:B------:R-:W-:Y:S05]  /*fe90*/  @P6 BRA `(.L_x_2711) ;  /* 0x00000000009c6947 */ /* 0x000fea0003800000 */
.L_x_2716:
[----:B------:R-:W1:Y:S01]  /*fea0*/  LDC R0, c[0x0][0xc3c] ;  /* 0x00030f00ff007b82 */ /* 0x000e620000000800 */
[----:B------:R-:W-:-:S05]  /*feb0*/  VIADD R19, R19, 0x1f ;  /* 0x0000001f13137836 */ /* 0x000fca0000000000 */
[----:B-1----:R-:W-:-:S13]  /*fec0*/  ISETP.GE.AND P6, PT, R19, R0, PT ;  /* 0x000000001300720c */ /* 0x002fda0003fc6270 */
[----:B------:R-:W-:Y:S05]  /*fed0*/  @P6 BRA `(.L_x_2712) ;  /* 0x0000000400d06947 */ /* 0x000fea0003800000 */
[----:B------:R-:W1:Y:S01]  /*fee0*/  S2R R2, SR_TID.X ;  /* 0x0000000000027919 */ /* 0x000e620000002100 */
[----:B------:R-:W-:Y:S01]  /*fef0*/  BSSY B0, `(.L_x_2713) ;  /* 0x0000009000007945 */ /* 0x000fe20003800000 */
[----:B------:R-:W-:Y:S01]  /*ff00*/  IMAD.MOV.U32 R4, RZ, RZ, RZ ;  /* 0x000000ffff047224 */ /* 0x000fe200078e00ff */
[----:B-1----:R-:W-:-:S05]  /*ff10*/  LOP3.LUT R2, R2, 0x1f, RZ, 0xc0, !PT ;  /* 0x0000001f02027812 */ /* 0x002fca00078ec0ff */
[----:B------:R-:W-:-:S05]  /*ff20*/  IMAD.IADD R7, R19, 0x1, R2 ;  /* 0x0000000113077824 */ /* 0x000fca00078e0202 */
[----:B------:R-:W-:-:S13]  /*ff30*/  ISETP.GE.OR P6, PT, R7, R0, !P0 ;  /* 0x000000000700720c */ /* 0x000fda00047c6670 */
[----:B------:R-:W-:Y:S05]  /*ff40*/  @P6 BRA `(.L_x_2714) ;  /* 0x00000000000c6947 */ /* 0x000fea0003800000 */
[----:B------:R-:W1:Y:S02]  /*ff50*/  LDC.64 R2, c[0x0][0xc80] ;  /* 0x00032000ff027b82 */ /* 0x000e640000000a00 */
[----:B-1----:R-:W-:-:S05]  /*ff60*/  IMAD.WIDE R2, R7, 0x4, R2 ;  /* 0x0000000407027825 */ /* 0x002fca00078e0202 */
[----:B------:R1:W5:Y:S02]  /*ff70*/  LDG.E R4, desc[UR52][R2.64] ;  /* 0x0000003402047981 */ /* 0x000364000c1e1900 */
.L_x_2714:
[----:B------:R-:W-:Y:S05]  /*ff80*/  BSYNC B0 ;  /* 0x0000000000007941 */ /* 0x000fea0003800000 */
.L_x_2713:
[----:B------:R-:W-:-:S03]  /*ff90*/  UMOV UR4, 0xffffffff ;  /* 0xffffffff00047882 */ /* 0x000fc60000000000 */
[----:B------:R-:W-:Y:S05]  /*ffa0*/  BRA.DIV UR4, `(.L_x_2715) ;  /* 0x0000004604d47947 */ /* 0x000fea000b800000 */
[----:B-----5:R-:W2:Y:S02]  /*ffb0*/  SHFL.UP PT, R14, R4, 0x1, RZ ;  /* 0x04200000040e7989 */ /* 0x020ea400000e00ff */
[----:B--2---:R-:W-:-:S04]  /*ffc0*/  SEL R13, R14, RZ, P1 ;  /* 0x000000ff0e0d7207 */ /* 0x004fc80000800000 */
[----:B------:R-:W-:-:S05]  /*ffd0*/  IADD3 R13, R4, R13, RZ ;  /* 0x0000000d040d7210 */ /* 0x000fca0007ffe0ff */
[----:B------:R-:W2:Y:S02]  /*ffe0*/  SHFL.UP PT, R14, R13, 0x2, RZ ;  /* 0x044000000d0e7989 */ /* 0x000ea400000e00ff */
[----:B--2---:R-:W-:-:S05]  /*fff0*/  SEL R0, R14, RZ, P2 ;  /* 0x000000ff0e007207 */ /* 0x004fca0001000000 */
[----:B------:R-:W-:-:S05]  /*10000*/  IMAD.IADD R0, R13, 0x1, R0 ;  /* 0x000000010d007824 */ /* 0x000fca00078e0200 */
[----:B------:R-:W1:Y:S02]  /*10010*/  SHFL.UP PT, R14, R0, 0x4, RZ ;  /* 0x04800000000e7989 */ /* 0x000e6400000e00ff */
        /* <DEDUP_REMOVED lines=8> */
[----:B------:R0:W1:Y:S02]  /*100a0*/  SHFL.IDX PT, R14, R6, 0x1f, 0x1f ;  /* 0x03e01f00060e7f89 */ /* 0x00006400000e0000 */
.L_x_2850:
[----:B------:R-:W-:Y:S02]  /*100b0*/  ULDC UR4, c[0x0][0xc38] ;  /* 0x00030e0000047ab9 */ /* 0x000fe40000000800 */
[----:B------:R-:W-:-:S04]  /*100c0*/  IMAD.U32 R7, RZ, RZ, UR4 ;  /* 0x00000004ff077e24 */ /* 0x000fc8000f8e00ff */
[----:B-1----:R-:W-:-:S04]  /*100d0*/  IMAD R3, R14, R7, RZ ;  /* 0x000000070e037224 */ /* 0x002fc800078e02ff */
[----:B------:R-:W-:-:S05]  /*100e0*/  IMAD.IADD R8, R3, 0x1, R8 ;  /* 0x0000000103087824 */ /* 0x000fca00078e0208 */
[----:B------:R-:W-:-:S13]  /*100f0*/  ISETP.GT.AND P6, PT, R8, R5, PT ;  /* 0x000000050800720c */ /* 0x000fda0003fc4270 */
[----:B------:R-:W-:Y:S05]  /*10100*/  @!P6 BRA `(.L_x_2716) ;  /* 0xfffffffc0064e947 */ /* 0x000fea000383ffff */
.L_x_2711:
        /* <DEDUP_REMOVED lines=8> */
.L_x_2854:
[----:B------:R-:W-:Y:S01]  /*10190*/  ISETP.NE.AND P0, PT, R0, RZ, PT ;  /* 0x000000ff0000720c */ /* 0x000fe20003f05270 */
[----:B------:R-:W-:-:S12]  /*101a0*/  IMAD.MOV.U32 R14, RZ, RZ, RZ ;  /* 0x000000ffff0e7224 */ /* 0x000fd800078e00ff */
[----:B------:R-:W-:Y:S05]  /*101b0*/  @!P0 BRA `(.L_x_2718) ;  /* 0x0000000000108947 */ /* 0x000fea0003800000 */
[----:B------:R-:W-:Y:S01]  /*101c0*/  UMOV UR4, 0xffffffff ;  /* 0xffffffff00047882 */ /* 0x000fe20000000000 */
[----:B------:R-:W-:Y:S02]  /*101d0*/  VIADD R12, R8, 0xffffffff ;  /* 0xffffffff080c7836 */ /* 0x000fe40000000000 */
[----:B------:R-:W-:Y:S05]  /*101e0*/  BRA.DIV UR4, `(.L_x_2719) ;  /* 0x0000004a04487947 */ /* 0x000fea000b800000 */
[----:B------:R3:W4:Y:S02]  /*101f0*/  SHFL.IDX PT, R14, R6, R12, 0x1f ;  /* 0x00001f0c060e7589 */ /* 0x00072400000e0000 */
.L_x_2718:
[----:B------:R-:W5:Y:S01]  /*10200*/  LDC.64 R2, c[0x0][0xc90] ;  /* 0x00032400ff027b82 */ /* 0x000f620000000a00 */
[----:B------:R-:W-:-:S04]  /*10210*/  IMAD.IADD R19, R8, 0x1, R19 ;  /* 0x0000000108137824 */ /* 0x000fc800078e0213 */
[----:B-----5:R-:W-:-:S05]  /*10220*/  IMAD.WIDE R2, R19, 0x4, R2 ;  /* 0x0000000413027825 */ /* 0x020fca00078e0202 */
[----:B0--3--:R0:W2:Y:S01]  /*10230*/  LDG.E R6, desc[UR52][R2.64] ;  /* 0x0000003402067981 */ /* 0x0090a2000c1e1900 */
[----:B----4-:R-:W-:-:S04]  /*10240*/  IMAD R16, R14, R7, R16 ;  /* 0x000000070e107224 */ /* 0x010fc800078e0210 */
[----:B------:R-:W-:Y:S02]  /*10250*/  IMAD.IADD R5, R5, 0x1, -R16 ;  /* 0x0000000105057824 */ /* 0x000fe400078e0a10 */
[----:B0-----:R-:W-:Y:S02]  /*10260*/  IMAD.MOV.U32 R2, RZ, RZ, RZ ;  /* 0x000000ffff027224 */ /* 0x001fe400078e00ff */
[----:B--2---:R-:W-:-:S05]  /*10270*/  IMAD R0, R4, R6, RZ ;  /* 0x0000000604007224 */ /* 0x004fca00078e02ff */
[----:B-1----:R-:W-:-:S04]  /*10280*/  IABS R8, R0 ;  /* 0x0000000000087213 */ /* 0x002fc80000000000 */
        /* <DEDUP_REMOVED lines=22> */
[----:B------:R-:W-:Y:S01]  /*103f0*/  IMAD R8, R6, R2, RZ ;  /* 0x0000000206087224 */ /* 0x000fe200078e02ff */
[----:B------:R-:W-:-:S03]  /*10400*/  IADD3 R2, -R2, RZ, RZ ;  /* 0x000000ff02027210 */ /* 0x000fc60007ffe1ff */
        /* <DEDUP_REMOVED lines=33> */
.L_x_2712:
[----:B------:R-:W-:Y:S01]  /*10620*/  UMOV UR4, URZ ;  /* 0x0000003f00047c82 */ /* 0x000fe20008000000 */
[----:B------:R-:W-:Y:S01]  /*10630*/  UMOV UR5, URZ ;  /* 0x0000003f00057c82 */ /* 0x000fe20008000000 */
[----:B------:R-:W-:Y:S01]  /*10640*/  ULDC UR6, c[0x0][0xc3c] ;  /* 0x00030f0000067ab9 */ /* 0x000fe20000000800 */
[----:B------:R-:W-:Y:S02]  /*10650*/  IMAD.MOV.U32 R16, RZ, RZ, R5 ;  /* 0x000000ffff107224 */ /* 0x000fe400078e0005 */
[----:B------:R-:W-:Y:S02]  /*10660*/  IMAD.U32 R17, RZ, RZ, UR4 ;  /* 0x00000004ff117e24 */ /* 0x000fe4000f8e00ff */
[----:B------:R-:W-:Y:S02]  /*10670*/  IMAD.U32 R18, RZ, RZ, UR5 ;  /* 0x00000005ff127e24 */ /* 0x000fe4000f8e00ff */
[----:B------:R-:W-:-:S07]  /*10680*/  IMAD.U32 R19, RZ, RZ, UR6 ;  /* 0x00000006ff137e24 */ /* 0x000fce000f8e00ff */
.L_x_2720:
[----:B------:R-:W1:Y:S01]  /*10690*/  S2R R0, SR_TID.X ;  /* 0x0000000000007919 */ /* 0x000e620000002100 */
        /* <DEDUP_REMOVED lines=9> */
.L_x_2709:
[----:B------:R-:W-:Y:S02]  /*10730*/  ULDC UR4, c[0x0][0xc3c] ;  /* 0x00030f0000047ab9 */ /* 0x000fe40000000800 */
[----:B---3--:R-:W-:-:S13]  /*10740*/  ISETP.GE.AND P0, PT, R19, UR4, PT ;  /* 0x0000000413007c0c */ /* 0x008fda000bf06270 */
[----:B------:R-:W-:Y:S05]  /*10750*/  @!P0 BRA `(.L_x_2721) ;  /* 0xffffffb400b08947 */ /* 0x000fea000383ffff */
[----:B------:R-:W-:Y:S05]  /*10760*/  BSYNC B8 ;  /* 0x0000000000087941 */ /* 0x000fea0003800000 */
.L_x_2658:
[----:B0-----:R-:W3:Y:S01]  /*10770*/  LDL.LU R0, [R1+0x18] ;  /* 0x0000180001007983 */ /* 0x001ee20000300800 */
[----:B------:R-:W-:Y:S01]  /*10780*/  BSSY B0, `(.L_x_2722) ;  /* 0x000000b000007945 */ /* 0x000fe20003800000 */
[----:B------:R-:W0:Y:S01]  /*10790*/  S2R R5, SR_CgaCtaId ;  /* 0x0000000000057919 */ /* 0x000e220000008800 */
[----:B---3--:R-:W-:-:S05]  /*107a0*/  VIADD R0, R0, 0x1 ;  /* 0x0000000100007836 */ /* 0x008fca0000000000 */
[----:B------:R-:W-:-:S04]  /*107b0*/  LEA.HI R2, R0, R0, RZ, 0x1 ;  /* 0x0000000000027211 */ /* 0x000fc800078f08ff */
[----:B------:R-:W-:Y:S02]  /*107c0*/  LOP3.LUT R3, R2, 0xfffffffe, RZ, 0xc0, !PT ;  /* 0xfffffffe02037812 */ /* 0x000fe400078ec0ff */
[----:B------:R-:W-:-:S03]  /*107d0*/  MOV R2, 0x400 ;  /* 0x0000040000027802 */ /* 0x000fc60000000f00 */
[----:B------:R-:W-:Y:S01]  /*107e0*/  IMAD.IADD R0, R0, 0x1, -R3 ;  /* 0x0000000100007824 */ /* 0x000fe200078e0a03 */
[----:B0-----:R-:W-:-:S04]  /*107f0*/  LEA R4, R5, R2, 0x18 ;  /* 0x0000000205047211 */ /* 0x001fc800078ec0ff */
[----:B------:R-:W-:-:S04]  /*10800*/  SHF.L.U32 R0, R0, 0x1f, RZ ;  /* 0x0000001f00007819 */ /* 0x000fc800000006ff */
[----:B------:R-:W0:Y:S02]  /*10810*/  SYNCS.PHASECHK.TRANS64.TRYWAIT P0, [R4+URZ+0x28820], R0 ;  /* 0x02882000040075a7 */ /* 0x000e24000800017f */
[----:B0-----:R-:W-:Y:S05]  /*10820*/  @!P0 BRA `(.L_x_2723) ;  /* 0x0000004000dc8947 */ /* 0x001fea0003800000 */
.L_x_2857:
[----:B------:R-:W-:Y:S05]  /*10830*/  BSYNC B0 ;  /* 0x0000000000007941 */ /* 0x000fea0003800000 */
.L_x_2722:
[----:B------:R-:W-:-:S03]  /*10840*/  UMOV UR4, 0xffffffff ;  /* 0xffffffff00047882 */ /* 0x000fc60000000000 */
[----:B------:R-:W-:Y:S05]  /*10850*/  BRA.DIV UR4, `(.L_x_2724) ;  /* 0x0000004204e47947 */ /* 0x000fea000b800000 */
[----:B0-----:R-:W0:Y:S02]  /*10860*/  S2R R0, SR_TID.X ;  /* 0x0000000000007919 */ /* 0x001e240000002100 */
[----:B0-----:R-:W-:-:S04]  /*10870*/  SHF.R.U32.HI R0, RZ, 0x5, R0 ;  /* 0x00000005ff007819 */ /* 0x001fc80000011600 */
[----:B------:R-:W-:-:S05]  /*10880*/  LOP3.LUT R0, R0, 0x3, RZ, 0xc0, !PT ;  /* 0x0000000300007812 */ /* 0x000fca00078ec0ff */
[----:B------:R0:W3:Y:S02]  /*10890*/  SHFL.IDX PT, R14, R0, RZ, 0x1f ;  /* 0x00001fff000e7589 */ /* 0x0000e400000e0000 */
.L_x_2860:
[----:B---3--:R-:W-:Y:S01]  /*108a0*/  ISETP.NE.AND P0, PT, R14, RZ, PT ;  /* 0x000000ff0e00720c */ /* 0x008fe20003f05270 */
[----:B------:R-:W-:-:S12]  /*108b0*/  BSSY B0, `(.L_x_2725) ;  /* 0x0000024000007945 */ /* 0x000fd80003800000 */
[----:B------:R-:W-:Y:S05]  /*108c0*/  @P0 BRA `(.L_x_2726) ;  /* 0x0000000000880947 */ /* 0x000fea0003800000 */
[----:B------:R-:W-:-:S03]  /*108d0*/  UMOV UR4, 0xffffffff ;  /* 0xffffffff00047882 */ /* 0x000fc60000000000 */
[----:B------:R-:W-:Y:S05]  /*108e0*/  BRA.DIV UR4, `(.L_x_2727) ;  /* 0x0000004204f47947 */ /* 0x000fea000b800000 */
[----:B------:R-:W-:-:S13]  /*108f0*/  ELECT P6, URZ, PT ;  /* 0x00000000003f782f */ /* 0x000fda00038c0000 */
.L_x_2863:
[----:B------:R-:W-:Y:S05]  /*10900*/  @!P6 BRA `(.L_x_2726) ;  /* 0x000000000078e947 */ /* 0x000fea0003800000 */
[----:B------:R-:W-:-:S06]  /*10910*/  ULOP3.LUT UR4, UR42, 0x2, URZ, 0xfc, !UPT ;  /* 0x000000022a047892 */ /* 0x000fcc000f8efc3f */
[----:B0-----:R-:W-:-:S05]  /*10920*/  IMAD.U32 R0, RZ, RZ, UR4 ;  /* 0x00000004ff007e24 */ /* 0x001fca000f8e00ff */
[----:B------:R-:W-:-:S13]  /*10930*/  ISETP.NE.AND P0, PT, R0, 0x3, PT ;  /* 0x000000030000780c */ /* 0x000fda0003f05270 */
[----:B------:R-:W-:Y:S05]  /*10940*/  @!P0 BRA `(.L_x_2728) ;  /* 0x0000000000048947 */ /* 0x000fea0003800000 */
[----:B------:R-:W-:Y:S01]  /*10950*/  BPT.TRAP 0x1 ;  /* 0x000000040000795c */ /* 0x000fe20000300000 */
.L_x_2728:
[C---:B------:R-:W-:Y:S01]  /*10960*/  IMAD R5, R25.reuse, 0x8, R4 ;  /* 0x0000000819057824 */ /* 0x040fe200078e0204 */
[----:B------:R-:W-:Y:S01]  /*10970*/  SHF.L.U32 R0, R28, 0x1f, RZ ;  /* 0x0000001f1c007819 */ /* 0x000fe200000006ff */
[----:B------:R-:W-:-:S03]  /*10980*/  VIADD R25, R25, 0x1 ;  /* 0x0000000119197836 */ /* 0x000fc60000000000 */
[----:B------:R-:W0:Y:S02]  /*10990*/  SYNCS.PHASECHK.TRANS64.TRYWAIT P1, [R5+URZ+0x28840], R0 ;  /* 0x02884000050075a7 */ /* 0x000e24000802017f */
[----:B------:R-:W-:-:S04]  /*109a0*/  ISETP.NE.AND P2, PT, R25, 0x2, PT ;  /* 0x000000021900780c */ /* 0x000fc80003f45270 */
[----:B------:R-:W-:Y:S01]  /*109b0*/  SEL R3, RZ, 0x1, P2 ;  /* 0x00000001ff037807 */ /* 0x000fe20001000000 */
[----:B0-----:R-:W-:Y:S08]  /*109c0*/  @!P1 BRA `(.L_x_2729) ;  /* 0x0000004000dc9947 */ /* 0x001ff00003800000 */
.L_x_2864:
[----:B------:R-:W-:Y:S02]  /*109d0*/  SEL R25, R25, RZ, P2 ;  /* 0x000000ff19197207 */ /* 0x000fe40001000000 */
[----:B------:R-:W-:Y:S01]  /*109e0*/  LOP3.LUT R2, R28, R3, RZ, 0x3c, !PT ;  /* 0x000000031c027212 */ /* 0x000fe200078e3cff */
[----:B------:R-:W-:Y:S06]  /*109f0*/  @!P0 BRA `(.L_x_2730) ;  /* 0x0000000000048947 */ /* 0x000fec0003800000 */
[----:B------:R-:W-:Y:S01]  /*10a00*/  BPT.TRAP 0x1 ;  /* 0x000000040000795c */ /* 0x000fe20000300000 */
.L_x_2730:
[----:B------:R-:W-:Y:S01]  /*10a10*/  IMAD R25, R25, 0x8, R4 ;  /* 0x0000000819197824 */ /* 0x000fe200078e0204 */
[----:B------:R-:W-:-:S04]  /*10a20*/  SHF.L.U32 R2, R2, 0x1f, RZ ;  /* 0x0000001f02027819 */ /* 0x000fc800000006ff */
[----:B------:R-:W3:Y:S02]  /*10a30*/  SYNCS.PHASECHK.TRANS64.TRYWAIT P1, [R25+URZ+0x28840], R2 ;  /* 0x02884002190075a7 */ /* 0x000ee4000802017f */
[----:B---3--:R-:W-:Y:S05]  /*10a40*/  @!P1 BRA `(.L_x_2731) ;  /* 0x0000004000d09947 */ /* 0x008fea0003800000 */
.L_x_2865:
[----:B------:R-:W-:Y:S05]  /*10a50*/  @!P0 BRA `(.L_x_2732) ;  /* 0x0000000000048947 */ /* 0x000fea0003800000 */
[----:B------:R-:W-:Y:S01]  /*10a60*/  BPT.TRAP 0x1 ;  /* 0x000000040000795c */ /* 0x000fe20000300000 */
.L_x_2732:
[----:B------:R-:W4:Y:S02]  /*10a70*/  SYNCS.PHASECHK.TRANS64.TRYWAIT P1, [R5+URZ+0x28860], R0 ;  /* 0x02886000050075a7 */ /* 0x000f24000802017f */
[----:B----4-:R-:W-:Y:S05]  /*10a80*/  @!P1 BRA `(.L_x_2733) ;  /* 0x0000004000d49947 */ /* 0x010fea0003800000 */
.L_x_2866:
[----:B------:R-:W-:Y:S05]  /*10a90*/  @!P0 BRA `(.L_x_2734) ;  /* 0x0000000000048947 */ /* 0x000fea0003800000 */
[----:B------:R-:W-:Y:S01]  /*10aa0*/  BPT.TRAP 0x1 ;  /* 0x000000040000795c */ /* 0x000fe20000300000 */
.L_x_2734:
[----:B------:R0:W0:Y:S02]  /*10ab0*/  SYNCS.PHASECHK.TRANS64.TRYWAIT P0, [R25+URZ+0x28860], R2 ;  /* 0x02886002190075a7 */ /* 0x000024000800017f */
[----:B0-----:R-:W-:Y:S05]  /*10ac0*/  @!P0 NANOSLEEP.SYNCS 0x989680 ;  /* 0x009896800000895d */ /* 0x001fea0003900000 */
[----:B------:R-:W0:Y:S02]  /*10ad0*/  @!P0 SYNCS.PHASECHK.TRANS64 P0, [R25+URZ+0x28860], R2 ;  /* 0x02886002190085a7 */ /* 0x000e24000800007f */
[----:B0-----:R-:W-:Y:S05]  /*10ae0*/  @!P0 BRA `(.L_x_2734) ;  /* 0xfffffffc00f08947 */ /* 0x001fea000383ffff */
.L_x_2726:
[----:B------:R-:W-:Y:S05]  /*10af0*/  BSYNC B0 ;  /* 0x0000000000007941 */ /* 0x000fea0003800000 */
.L_x_2725:
[----:B------:R-:W-:Y:S05]  /*10b00*/  EXIT ;  /* 0x000000000000794d */ /* 0x000fea0003800000 */
.L_x_2594:
[----:B0-----:R-:W-:-:S04]  /*10b10*/  IMAD.U32 R3, RZ, RZ, UR41 ;  /* 0x00000029ff037e24 */ /* 0x001fc8000f8e00ff */
[----:B------:R0:W1:Y:S03]  /*10b20*/  SYNCS.PHASECHK.TRANS64.TRYWAIT P1, [R3+URZ+0x28800], R0 ;  /* 0x02880000030075a7 */ /* 0x000066000802017f */
[----:B-1----:R-:W-:Y:S05]  /*10b30*/  @!P1 NANOSLEEP.SYNCS 0x989680 ;  /* 0x009896800000995d */ /* 0x002fea0003900000 */
[----:B------:R-:W1:Y:S02]  /*10b40*/  @!P1 SYNCS.PHASECHK.TRANS64 P1, [R3+URZ+0x28800], R0 ;  /* 0x02880000030095a7 */ /* 0x000e64000802007f */
[----:B-1----:R-:W-:Y:S05]  /*10b50*/  @!P1 BRA `(.L_x_2594) ;  /* 0xfffffffc00ec9947 */ /* 0x002fea000383ffff */
[----:B------:R-:W-:Y:S05]  /*10b60*/  BRA `(.L_x_2735) ;  /* 0xffffff0c00207947 */ /* 0x000fea000383ffff */
.L_x_2598:
[----:B-1----:R1:W2:Y:S02]  /*10b70*/  SYNCS.PHASECHK.TRANS64.TRYWAIT P1, [R3+URZ+0x28830], R0 ;  /* 0x02883000030075a7 */ /* 0x0022a4000802017f */
[----:B--2---:R-:W-:Y:S05]  /*10b80*/  @!P1 NANOSLEEP.SYNCS 0x989680 ;  /* 0x009896800000995d */ /* 0x004fea0003900000 */
[----:B------:R-:W2:Y:S02]  /*10b90*/  @!P1 SYNCS.PHASECHK.TRANS64 P1, [R3+URZ+0x28830], R0 ;  /* 0x02883000030095a7 */ /* 0x000ea4000802007f */
[----:B--2---:R-:W-:Y:S05]  /*10ba0*/  @!P1 BRA `(.L_x_2598) ;  /* 0xfffffffc00f09947 */ /* 0x004fea000383ffff */
[----:B------:R-:W-:Y:S05]  /*10bb0*/  BRA `(.L_x_2597) ;  /* 0xffffff0c003c7947 */ /* 0x000fea000383ffff */
.L_x_2604:
[----:B-1----:R-:W-:-:S04]  /*10bc0*/  MOV R5, UR6 ;  /* 0x0000000600057c02 */ /* 0x002fc80008000f00 */
[----:B------:R1:W2:Y:S03]  /*10bd0*/  SYNCS.PHASECHK.TRANS64.TRYWAIT P1, [R5+URZ+0x28830], R0 ;  /* 0x02883000050075a7 */ /* 0x0002a6000802017f */
[----:B--2---:R-:W-:Y:S05]  /*10be0*/  @!P1 NANOSLEEP.SYNCS 0x989680 ;  /* 0x009896800000995d */ /* 0x004fea0003900000 */
[----:B------:R-:W2:Y:S02]  /*10bf0*/  @!P1 SYNCS.PHASECHK.TRANS64 P1, [R5+URZ+0x28830], R0 ;  /* 0x02883000050095a7 */ /* 0x000ea4000802007f */
[----:B--2---:R-:W-:Y:S05]  /*10c00*/  @!P1 BRA `(.L_x_2604) ;  /* 0xfffffffc00ec9947 */ /* 0x004fea000383ffff */
[----:B------:R-:W-:Y:S05]  /*10c10*/  BRA `(.L_x_2601) ;  /* 0xffffff3000547947 */ /* 0x000fea000383ffff */
.L_x_2608:
[----:B-1----:R-:W-:-:S04]  /*10c20*/  IMAD.U32 R5, RZ, RZ, UR6 ;  /* 0x00000006ff057e24 */ /* 0x002fc8000f8e00ff */
[----:B------:R1:W2:Y:S03]  /*10c30*/  SYNCS.PHASECHK.TRANS64.TRYWAIT P1, [R5+URZ+0x28850], R0 ;  /* 0x02885000050075a7 */ /* 0x0002a6000802017f */
[----:B--2---:R-:W-:Y:S05]  /*10c40*/  @!P1 NANOSLEEP.SYNCS 0x989680 ;  /* 0x009896800000995d */ /* 0x004fea0003900000 */
[----:B------:R-:W2:Y:S02]  /*10c50*/  @!P1 SYNCS.PHASECHK.TRANS64 P1, [R5+URZ+0x28850], R0 ;  /* 0x02885000050095a7 */ /* 0x000ea4000802007f */
[----:B--2---:R-:W-:Y:S05]  /*10c60*/  @!P1 BRA `(.L_x_2608) ;  /* 0xfffffffc00ec9947 */ /* 0x004fea000383ffff */
[----:B------:R-:W-:Y:S05]  /*10c70*/  BRA `(.L_x_2605) ;  /* 0xffffff3400207947 */ /* 0x000fea000383ffff */
.L_x_2616:
[----:B-1----:R-:W-:-:S04]  /*10c80*/  IMAD.U32 R5, RZ, RZ, UR6 ;  /* 0x00000006ff057e24 */ /* 0x002fc8000f8e00ff */
[----:B------:R1:W2:Y:S03]  /*10c90*/  SYNCS.PHASECHK.TRANS64.TRYWAIT P1, [R5+URZ+0x28830], R0 ;  /* 0x02883000050075a7 */ /* 0x0002a6000802017f */
[----:B--2---:R-:W-:Y:S05]  /*10ca0*/  @!P1 NANOSLEEP.SYNCS 0x989680 ;  /* 0x009896800000995d */ /* 0x004fea0003900000 */
[----:B------:R-:W2:Y:S02]  /*10cb0*/  @!P1 SYNCS.PHASECHK.TRANS64 P1, [R5+URZ+0x28830], R0 ;  /* 0x02883000050095a7 */ /* 0x000ea4000802007f */
[----:B--2---:R-:W-:Y:S05]  /*10cc0*/  @!P1 BRA `(.L_x_2616) ;  /* 0xfffffffc00ec9947 */ /* 0x004fea000383ffff */
[----:B------:R-:W-:Y:S05]  /*10cd0*/  BRA `(.L_x_2613) ;  /* 0xffffff5800a07947 */ /* 0x000fea000383ffff */
.L_x_2620:
[----:B-1----:R-:W-:-:S04]  /*10ce0*/  IMAD.U32 R5, RZ, RZ, UR6 ;  /* 0x00000006ff057e24 */ /* 0x002fc8000f8e00ff */
[----:B------:R1:W2:Y:S03]  /*10cf0*/  SYNCS.PHASECHK.TRANS64.TRYWAIT P1, [R5+URZ+0x28850], R0 ;  /* 0x02885000050075a7 */ /* 0x0002a6000802017f */
[----:B--2---:R-:W-:Y:S05]  /*10d00*/  @!P1 NANOSLEEP.SYNCS 0x989680 ;  /* 0x009896800000995d */ /* 0x004fea0003900000 */
[----:B------:R-:W2:Y:S02]  /*10d10*/  @!P1 SYNCS.PHASECHK.TRANS64 P1, [R5+URZ+0x28850], R0 ;  /* 0x02885000050095a7 */ /* 0x000ea4000802007f */
[----:B--2---:R-:W-:Y:S05]  /*10d20*/  @!P1 BRA `(.L_x_2620) ;  /* 0xfffffffc00ec9947 */ /* 0x004fea000383ffff */
[----:B------:R-:W-:Y:S05]  /*10d30*/  BRA `(.L_x_2617) ;  /* 0xffffff5c00607947 */ /* 0x000fea000383ffff */
.L_x_2627:
[----:B-1----:R-:W-:-:S04]  /*10d40*/  IMAD.U32 R9, RZ, RZ, UR5 ;  /* 0x00000005ff097e24 */ /* 0x002fc8000f8e00ff */
[----:B------:R1:W2:Y:S03]  /*10d50*/  SYNCS.PHASECHK.TRANS64.TRYWAIT P1, [R9+URZ+0x28850], R6 ;  /* 0x02885006090075a7 */ /* 0x0002a6000802017f */
[----:B--2---:R-:W-:Y:S05]  /*10d60*/  @!P1 NANOSLEEP.SYNCS 0x989680 ;  /* 0x009896800000995d */ /* 0x004fea0003900000 */
[----:B------:R-:W2:Y:S02]  /*10d70*/  @!P1 SYNCS.PHASECHK.TRANS64 P1, [R9+URZ+0x28850], R6 ;  /* 0x02885006090095a7 */ /* 0x000ea4000802007f */
[----:B--2---:R-:W-:Y:S05]  /*10d80*/  @!P1 BRA `(.L_x_2627) ;  /* 0xfffffffc00ec9947 */ /* 0x004fea000383ffff */
[----:B------:R-:W-:Y:S05]  /*10d90*/  BRA `(.L_x_2626) ;  /* 0xffffff7800487947 */ /* 0x000fea000383ffff */
.L_x_2670:
        /* <DEDUP_REMOVED lines=11> */
.L_x_2737:
[----:B------:R-:W-:Y:S05]  /*10e50*/  BSYNC B0 ;  /* 0x0000000000007941 */ /* 0x000fea0003800000 */
.L_x_2736:
[----:B------:R-:W-:Y:S05]  /*10e60*/  BRA `(.L_x_2738) ;  /* 0xffffffbc005c7947 */ /* 0x000fea000383ffff */
.L_x_2673:
[----:B0-----:R0:W1:Y:S02]  /*10e70*/  SYNCS.PHASECHK.TRANS64.TRYWAIT P0, [R7+URZ+0x28840], R2 ;  /* 0x02884002070075a7 */ /* 0x001064000800017f */
[----:B-1----:R-:W-:Y:S05]  /*10e80*/  @!P0 NANOSLEEP.SYNCS 0x989680 ;  /* 0x009896800000895d */ /* 0x002fea0003900000 */
[----:B------:R-:W1:Y:S02]  /*10e90*/  @!P0 SYNCS.PHASECHK.TRANS64 P0, [R7+URZ+0x28840], R2 ;  /* 0x02884002070085a7 */ /* 0x000e64000800007f */
[----:B-1----:R-:W-:Y:S05]  /*10ea0*/  @!P0 BRA `(.L_x_2673) ;  /* 0xfffffffc00f08947 */ /* 0x002fea000383ffff */
[----:B------:R-:W-:Y:S05]  /*10eb0*/  BRA `(.L_x_2739) ;  /* 0xffffffbc00b87947 */ /* 0x000fea000383ffff */
.L_x_2674:
        /* <DEDUP_REMOVED lines=8> */
.L_x_2741:
[----:B------:R-:W-:Y:S05]  /*10f40*/  BSYNC B0 ;  /* 0x0000000000007941 */ /* 0x000fea0003800000 */
.L_x_2740:
        /* <DEDUP_REMOVED lines=9> */
.L_x_2742:
[----:B------:R-:W-:Y:S01]  /*10fe0*/  IMAD.MOV.U32 R13, RZ, RZ, R0 ;  /* 0x000000ffff0d7224 */ /* 0x000fe200078e0000 */
[----:B------:R-:W-:Y:S01]  /*10ff0*/  MOV R12, 0x1 ;  /* 0x00000001000c7802 */ /* 0x000fe20000000f00 */
[----:B------:R-:W-:-:S07]  /*11000*/  IMAD.MOV.U32 R3, RZ, RZ, R14 ;  /* 0x000000ffff037224 */ /* 0x000fce00078e000e */
[----:B------:R-:W-:Y:S05]  /*11010*/  WARPSYNC.COLLECTIVE R15, `(.L_x_2743) ;  /* 0x000000000f087348 */ /* 0x000fea0003c00000 */
[----:B------:R0:W1:Y:S02]  /*11020*/  SHFL.IDX P6, R14, R13, R12, R11 ;  /* 0x0000000c0d0e7389 */ /* 0x00006400000c000b */
[----:B01----:R-:W-:Y:S01]  /*11030*/  ENDCOLLECTIVE ;  /* 0x000000000000791b */ /* 0x003fe20003800000 */
.L_x_2743:
        /* <DEDUP_REMOVED lines=16> */
.L_x_2744:
[----:B------:R-:W-:Y:S02]  /*11140*/  @P1 IMAD R8, R5, 0x2, R22 ;  /* 0x0000000205081824 */ /* 0x000fe400078e0216 */
[----:B------:R-:W-:Y:S02]  /*11150*/  IMAD.MOV.U32 R13, RZ, RZ, R0 ;  /* 0x000000ffff0d7224 */ /* 0x000fe400078e0000 */
[----:B------:R-:W-:Y:S02]  /*11160*/  IMAD.MOV.U32 R12, RZ, RZ, 0x2 ;  /* 0x00000002ff0c7424 */ /* 0x000fe400078e00ff */
[----:B------:R-:W-:-:S07]  /*11170*/  IMAD.MOV.U32 R3, RZ, RZ, R14 ;  /* 0x000000ffff037224 */ /* 0x000fce00078e000e */
[----:B------:R-:W-:Y:S05]  /*11180*/  WARPSYNC.COLLECTIVE R15, `(.L_x_2745) ;  /* 0x000000000f087348 */ /* 0x000fea0003c00000 */
[----:B------:R0:W1:Y:S02]  /*11190*/  SHFL.IDX P6, R14, R13, R12, R11 ;  /* 0x0000000c0d0e7389 */ /* 0x00006400000c000b */
[----:B01----:R-:W-:Y:S01]  /*111a0*/  ENDCOLLECTIVE ;  /* 0x000000000000791b */ /* 0x003fe20003800000 */
.L_x_2745:
        /* <DEDUP_REMOVED lines=16> */
.L_x_2746:
[----:B------:R-:W-:Y:S02]  /*112b0*/  @P1 IMAD R8, R5, 0x2, R22 ;  /* 0x0000000205081824 */ /* 0x000fe400078e0216 */
[----:B------:R-:W-:Y:S02]  /*112c0*/  IMAD.MOV.U32 R13, RZ, RZ, R0 ;  /* 0x000000ffff0d7224 */ /* 0x000fe400078e0000 */
[----:B------:R-:W-:Y:S02]  /*112d0*/  IMAD.MOV.U32 R12, RZ, RZ, 0x3 ;  /* 0x00000003ff0c7424 */ /* 0x000fe400078e00ff */
[----:B------:R-:W-:-:S07]  /*112e0*/  IMAD.MOV.U32 R3, RZ, RZ, R14 ;  /* 0x000000ffff037224 */ /* 0x000fce00078e000e */
[----:B------:R-:W-:Y:S05]  /*112f0*/  WARPSYNC.COLLECTIVE R15, `(.L_x_2747) ;  /* 0x000000000f087348 */ /* 0x000fea0003c00000 */
[----:B------:R0:W1:Y:S02]  /*11300*/  SHFL.IDX P6, R14, R13, R12, R11 ;  /* 0x0000000c0d0e7389 */ /* 0x00006400000c000b */
[----:B01----:R-:W-:Y:S01]  /*11310*/  ENDCOLLECTIVE ;  /* 0x000000000000791b */ /* 0x003fe20003800000 */
.L_x_2747:
        /* <DEDUP_REMOVED lines=16> */
.L_x_2748:
[----:B------:R-:W-:Y:S02]  /*11420*/  @P1 IMAD R8, R5, 0x2, R22 ;  /* 0x0000000205081824 */ /* 0x000fe400078e0216 */
[----:B------:R-:W-:Y:S02]  /*11430*/  IMAD.MOV.U32 R13, RZ, RZ, R0 ;  /* 0x000000ffff0d7224 */ /* 0x000fe400078e0000 */
[----:B------:R-:W-:Y:S02]  /*11440*/  IMAD.MOV.U32 R12, RZ, RZ, 0x4 ;  /* 0x00000004ff0c7424 */ /* 0x000fe400078e00ff */
[----:B------:R-:W-:-:S07]  /*11450*/  IMAD.MOV.U32 R3, RZ, RZ, R14 ;  /* 0x000000ffff037224 */ /* 0x000fce00078e000e */
[----:B------:R-:W-:Y:S05]  /*11460*/  WARPSYNC.COLLECTIVE R15, `(.L_x_2749) ;  /* 0x000000000f087348 */ /* 0x000fea0003c00000 */
[----:B------:R0:W1:Y:S02]  /*11470*/  SHFL.IDX P6, R14, R13, R12, R11 ;  /* 0x0000000c0d0e7389 */ /* 0x00006400000c000b */
[----:B01----:R-:W-:Y:S01]  /*11480*/  ENDCOLLECTIVE ;  /* 0x000000000000791b */ /* 0x003fe20003800000 */
.L_x_2749:
        /* <DEDUP_REMOVED lines=11> */
[----:B------:R-:W-:Y:S02]  /*11540*/  ISETP.GE.AND P1, PT, R6, 0x41, PT ;  /* 0x000000410600780c */ /* 0x000fe40003f26270 */
[----:B0-----:R-:W-:-:S11]  /*11550*/  MOV R2, R14 ;  /* 0x0000000e00027202 */ /* 0x001fd60000000f00 */
[----:B------:R-:W-:Y:S05]  /*11560*/  WARPSYNC.COLLECTIVE R15, `(.L_x_2750) ;  /* 0x000000000f087348 */ /* 0x000fea0003c00000 */
[----:B------:R0:W1:Y:S02]  /*11570*/  SHFL.IDX P6, R14, R13, R12, R11 ;  /* 0x0000000c0d0e7389 */ /* 0x00006400000c000b */
[----:B01----:R-:W-:Y:S01]  /*11580*/  ENDCOLLECTIVE ;  /* 0x000000000000791b */ /* 0x003fe20003800000 */
.L_x_2750:
[----:B------:R-:W-:Y:S02]  /*11590*/  @P1 IMAD R8, R5, 0x2, R22 ;  /* 0x0000000205081824 */ /* 0x000fe400078e0216 */
[----:B------:R-:W-:Y:S02]  /*115a0*/  IMAD.MOV.U32 R13, RZ, RZ, R0 ;  /* 0x000000ffff0d7224 */ /* 0x000fe400078e0000 */
[----:B------:R-:W-:Y:S02]  /*115b0*/  IMAD.MOV.U32 R12, RZ, RZ, 0x5 ;  /* 0x00000005ff0c7424 */ /* 0x000fe400078e00ff */
[----:B------:R-:W-:-:S07]  /*115c0*/  IMAD.MOV.U32 R3, RZ, RZ, R14 ;  /* 0x000000ffff037224 */ /* 0x000fce00078e000e */
[----:B------:R-:W-:Y:S05]  /*115d0*/  WARPSYNC.COLLECTIVE R15, `(.L_x_2751) ;  /* 0x000000000f087348 */ /* 0x000fea0003c00000 */
[----:B------:R0:W1:Y:S02]  /*115e0*/  SHFL.IDX P6, R14, R13, R12, R11 ;  /* 0x0000000c0d0e7389 */ /* 0x00006400000c000b */
[----:B01----:R-:W-:Y:S01]  /*115f0*/  ENDCOLLECTIVE ;  /* 0x000000000000791b */ /* 0x003fe20003800000 */
.L_x_2751:
        /* <DEDUP_REMOVED lines=16> */
.L_x_2752:
[----:B------:R-:W-:Y:S02]  /*11700*/  @P1 IMAD R8, R5, 0x2, R22 ;  /* 0x0000000205081824 */ /* 0x000fe400078e0216 */
[----:B------:R-:W-:Y:S02]  /*11710*/  IMAD.MOV.U32 R13, RZ, RZ, R0 ;  /* 0x000000ffff0d7224 */ /* 0x000fe400078e0000 */
[----:B------:R-:W-:Y:S02]  /*11720*/  IMAD.MOV.U32 R12, RZ, RZ, 0x6 ;  /* 0x00000006ff0c7424 */ /* 0x000fe400078e00ff */
[----:B------:R-:W-:-:S07]  /*11730*/  IMAD.MOV.U32 R3, RZ, RZ, R14 ;  /* 0x000000ffff037224 */ /* 0x000fce00078e000e */
[----:B------:R-:W-:Y:S05]  /*11740*/  WARPSYNC.COLLECTIVE R15, `(.L_x_2753) ;  /* 0x000000000f087348 */ /* 0x000fea0003c00000 */
[----:B------:R0:W1:Y:S02]  /*11750*/  SHFL.IDX P6, R14, R13, R12, R11 ;  /* 0x0000000c0d0e7389 */ /* 0x00006400000c000b */
[----:B01----:R-:W-:Y:S01]  /*11760*/  ENDCOLLECTIVE ;  /* 0x000000000000791b */ /* 0x003fe20003800000 */
.L_x_2753:
        /* <DEDUP_REMOVED lines=16> */
.L_x_2754:
[----:B------:R-:W-:Y:S02]  /*11870*/  @P1 IMAD R8, R5, 0x2, R22 ;  /* 0x0000000205081824 */ /* 0x000fe400078e0216 */
[----:B------:R-:W-:Y:S02]  /*11880*/  IMAD.MOV.U32 R13, RZ, RZ, R0 ;  /* 0x000000ffff0d7224 */ /* 0x000fe400078e0000 */
[----:B------:R-:W-:Y:S02]  /*11890*/  IMAD.MOV.U32 R12, RZ, RZ, 0x7 ;  /* 0x00000007ff0c7424 */ /* 0x000fe400078e00ff */
[----:B------:R-:W-:-:S07]  /*118a0*/  IMAD.MOV.U32 R3, RZ, RZ, R14 ;  /* 0x000000ffff037224 */ /* 0x000fce00078e000e */
[----:B------:R-:W-:Y:S05]  /*118b0*/  WARPSYNC.COLLECTIVE R15, `(.L_x_2755) ;  /* 0x000000000f087348 */ /* 0x000fea0003c00000 */
[----:B------:R0:W1:Y:S02]  /*118c0*/  SHFL.IDX P6, R14, R13, R12, R11 ;  /* 0x0000000c0d0e7389 */ /* 0x00006400000c000b */
[----:B01----:R-:W-:Y:S01]  /*118d0*/  ENDCOLLECTIVE ;  /* 0x000000000000791b */ /* 0x003fe20003800000 */
.L_x_2755:
[----:B------:R-:W-:-:S05]  /*118e0*/  @P1 LEA R3, P0, R30, R3, 0x1 ;  /* 0x000000031e031211 */ /* 0x000fca00078008ff */
[----:B------:R-:W-:-:S05]  /*118f0*/  @P1 IMAD.X R2, RZ, RZ, R2, P0 ;  /* 0x000000ffff021224 */ /* 0x000fca00000e0602 */
[----:B------:R-:W-:Y:S02]  /*11900*/  @P1 LOP3.LUT R3, R3, R2, RZ, 0x3c, !PT ;  /* 0x0000000203031212 */ /* 0x000fe400078e3cff */
[----:B------:R-:W-:Y:S02]  /*11910*/  MOV R13, R4 ;  /* 0x00000004000d7202 */ /* 0x000fe40000000f00 */
[----:B------:R-:W-:-:S04]  /*11920*/  @P1 LOP3.LUT R2, R3, R2, RZ, 0x3c, !PT ;  /* 0x0000000203021212 */ /* 0x000fc800078e3cff */
[----:B------:R-:W-:Y:S01]  /*11930*/  @P1 LOP3.LUT R3, R3, R2, RZ, 0x3c, !PT ;  /* 0x0000000203031212 */ /* 0x000fe200078e3cff */
[----:B------:R-:W-:-:S07]  /*11940*/  IMAD.MOV.U32 R0, RZ, RZ, R14 ;  /* 0x000000ffff007224 */ /* 0x000fce00078e000e */
[----:B------:R-:W-:Y:S05]  /*11950*/  WARPSYNC.COLLECTIVE R15, `(.L_x_2756) ;  /* 0x000000000f087348 */ /* 0x000fea0003c00000 */
[----:B------:R0:W1:Y:S02]  /*11960*/  SHFL.IDX P6, R14, R13, R12, R11 ;  /* 0x0000000c0d0e7389 */ /* 0x00006400000c000b */
[----:B01----:R-:W-:Y:S01]  /*11970*/  ENDCOLLECTIVE ;  /* 0x000000000000791b */ /* 0x003fe20003800000 */
.L_x_2756:
[----:B------:R-:W-:Y:S01]  /*11980*/  @!PT LDS RZ, [RZ] ;  /* 0x00000000fffff984 */ /* 0x000fe20000000800 */
[----:B------:R-:W-:Y:S01]  /*11990*/  @!PT LDS RZ, [RZ] ;  /* 0x00000000fffff984 */ /* 0x000fe20000000800 */
[----:B------:R-:W-:Y:S01]  /*119a0*/  @!PT LDS RZ, [RZ] ;  /* 0x00000000fffff984 */ /* 0x000fe20000000800 */
[----:B------:R-:W-:Y:S04]  /*119b0*/  @P1 LDGSTS.E.BYPASS.LTC128B.128 [R8+0x1b400], desc[UR52][R2.64], !P3 ;  /* 0x1b40000002081fae */ /* 0x000fe8000d901d74 */
[----:B------:R0:W-:Y:S02]  /*119c0*/  @P1 LDGSTS.E.BYPASS.LTC128B.128 [R8+0x1f400], desc[UR52][R2.64+0x80], !P2 ;  /* 0x1f40008002081fae */ /* 0x0001e4000d101d74 */
[----:B0-----:R-:W-:Y:S01]  /*119d0*/  IMAD.MOV.U32 R2, RZ, RZ, R14 ;  /* 0x000000ffff027224 */ /* 0x001fe200078e000e */
[----:B------:R-:W-:Y:S06]  /*119e0*/  BRA `(.L_x_2757) ;  /* 0xffffffb8009c7947 */ /* 0x000fec000383ffff */
.L_x_2679:
[----:B------:R-:W-:Y:S02]  /*119f0*/  IMAD.MOV.U32 R13, RZ, RZ, R4 ;  /* 0x000000ffff0d7224 */ /* 0x000fe400078e0004 */
[----:B------:R-:W-:Y:S02]  /*11a00*/  IMAD.MOV.U32 R12, RZ, RZ, RZ ;  /* 0x000000ffff0c7224 */ /* 0x000fe400078e00ff */
[----:B------:R-:W-:Y:S02]  /*11a10*/  IMAD.MOV.U32 R11, RZ, RZ, 0x181f ;  /* 0x0000181fff0b7424 */ /* 0x000fe400078e00ff */
[----:B------:R-:W-:Y:S02]  /*11a20*/  IMAD.MOV.U32 R15, RZ, RZ, -0x1 ;  /* 0xffffffffff0f7424 */ /* 0x000fe400078e00ff */
[----:B-----5:R-:W-:Y:S02]  /*11a30*/  IMAD R5, R10, R5, RZ ;  /* 0x000000050a057224 */ /* 0x020fe400078e02ff */
[----:B------:R-:W-:-:S07]  /*11a40*/  IMAD R17, R17, 0x80, R9 ;  /* 0x0000008011117824 */ /* 0x000fce00078e0209 */
[----:B------:R-:W-:Y:S05]  /*11a50*/  WARPSYNC.COLLECTIVE R15, `(.L_x_2758) ;  /* 0x000000000f087348 */ /* 0x000fea0003c00000 */
[----:B------:R0:W1:Y:S02]  /*11a60*/  SHFL.IDX P6, R14, R13, R12, R11 ;  /* 0x0000000c0d0e7389 */ /* 0x00006400000c000b */
[----:B01----:R-:W-:Y:S01]  /*11a70*/  ENDCOLLECTIVE ;  /* 0x000000000000791b */ /* 0x003fe20003800000 */
.L_x_2758:
[C---:B------:R-:W-:Y:S01]  /*11a80*/  VIADD R6, R17.reuse, 0x10 ;  /* 0x0000001011067836 */ /* 0x040fe20000000000 */
[----:B------:R-:W-:Y:S01]  /*11a90*/  ISETP.GE.AND P2, PT, R17, R5, PT ;  /* 0x000000051100720c */ /* 0x000fe20003f46270 */
[----:B------:R-:W-:Y:S02]  /*11aa0*/  IMAD.MOV.U32 R13, RZ, RZ, R0 ;  /* 0x000000ffff0d7224 */ /* 0x000fe400078e0000 */
[----:B------:R-:W-:-:S10]  /*11ab0*/  IMAD.MOV.U32 R2, RZ, RZ, R14 ;  /* 0x000000ffff027224 */ /* 0x000fd400078e000e */
[----:B------:R-:W-:Y:S05]  /*11ac0*/  WARPSYNC.COLLECTIVE R15, `(.L_x_2759) ;  /* 0x000000000f087348 */ /* 0x000fea0003c00000 */
[----:B------:R0:W1:Y:S02]  /*11ad0*/  SHFL.IDX P6, R14, R13, R12, R11 ;  /* 0x0000000c0d0e7389 */ /* 0x00006400000c000b */
[----:B01----:R-:W-:Y:S01]  /*11ae0*/  ENDCOLLECTIVE ;  /* 0x000000000000791b */ /* 0x003fe20003800000 */
.L_x_2759:
        /* <DEDUP_REMOVED lines=8> */
.L_x_2760:
        /* <DEDUP_REMOVED lines=12> */
.L_x_2761:
        /* <DEDUP_REMOVED lines=8> */
.L_x_2762:
        /* <DEDUP_REMOVED lines=8> */
[----:B------:R-:W-:Y:S01]  /*11d30*/  IMAD.MOV.U32 R13, RZ, RZ, R0 ;  /* 0x000000ffff0d7224 */ /* 0x000fe200078e0000 */
[----:B0-----:R-:W-:-:S09]  /*11d40*/  MOV R2, R14 ;  /* 0x0000000e00027202 */ /* 0x001fd20000000f00 */
[----:B------:R-:W-:Y:S05]  /*11d50*/  WARPSYNC.COLLECTIVE R15, `(.L_x_2763) ;  /* 0x000000000f087348 */ /* 0x000fea0003c00000 */
[----:B------:R0:W1:Y:S02]  /*11d60*/  SHFL.IDX P6, R14, R13, R12, R11 ;  /* 0x0000000c0d0e7389 */ /* 0x00006400000c000b */
[----:B01----:R-:W-:Y:S01]  /*11d70*/  ENDCOLLECTIVE ;  /* 0x000000000000791b */ /* 0x003fe20003800000 */
.L_x_2763:
        /* <DEDUP_REMOVED lines=8> */
.L_x_2764:
        /* <DEDUP_REMOVED lines=13> */
.L_x_2765:
        /* <DEDUP_REMOVED lines=8> */
.L_x_2766:
        /* <DEDUP_REMOVED lines=13> */
.L_x_2767:
[----:B------:R-:W-:Y:S01]  /*12020*/  MOV R13, R4 ;  /* 0x00000004000d7202 */ /* 0x000fe20000000f00 */
[----:B------:R-:W-:Y:S01]  /*12030*/  IMAD.MOV.U32 R12, RZ, RZ, 0x5 ;  /* 0x00000005ff0c7424 */ /* 0x000fe200078e00ff */
[----:B------:R-:W-:-:S05]  /*12040*/  @!P2 LEA R14, P3, R30, R14, 0x1 ;  /* 0x0000000e1e0ea211 */ /* 0x000fca00078608ff */
[----:B------:R-:W-:Y:S02]  /*12050*/  @!P2 IMAD.X R7, RZ, RZ, R2, P3 ;  /* 0x000000ffff07a224 */ /* 0x000fe400018e0602 */
[----:B------:R-:W-:-:S07]  /*12060*/  @!P2 IMAD.MOV.U32 R2, RZ, RZ, R14 ;  /* 0x000000ffff02a224 */ /* 0x000fce00078e000e */
[----:B------:R-:W-:Y:S05]  /*12070*/  WARPSYNC.COLLECTIVE R15, `(.L_x_2768) ;  /* 0x000000000f087348 */ /* 0x000fea0003c00000 */
[----:B------:R0:W1:Y:S02]  /*12080*/  SHFL.IDX P6, R14, R13, R12, R11 ;  /* 0x0000000c0d0e7389 */ /* 0x00006400000c000b */
[----:B01----:R-:W-:Y:S01]  /*12090*/  ENDCOLLECTIVE ;  /* 0x000000000000791b */ /* 0x003fe20003800000 */
.L_x_2768:
        /* <DEDUP_REMOVED lines=13> */
.L_x_2769:
        /* <DEDUP_REMOVED lines=8> */
.L_x_2770:
        /* <DEDUP_REMOVED lines=12> */
.L_x_2771:
        /* <DEDUP_REMOVED lines=8> */
.L_x_2772:
        /* <DEDUP_REMOVED lines=11> */
.L_x_2773:
[----:B------:R-:W-:Y:S05]  /*123e0*/  BRA `(.L_x_2774) ;  /* 0xffffffbc00107947 */ /* 0x000fea000383ffff */
.L_x_2684:
[----:B0-----:R0:W1:Y:S02]  /*123f0*/  SYNCS.PHASECHK.TRANS64.TRYWAIT P1, [R22+URZ+0x28820], R3 ;  /* 0x02882003160075a7 */ /* 0x001064000802017f */
[----:B-1----:R-:W-:Y:S05]  /*12400*/  @!P1 NANOSLEEP.SYNCS 0x989680 ;  /* 0x009896800000995d */ /* 0x002fea0003900000 */
[----:B------:R-:W1:Y:S02]  /*12410*/  @!P1 SYNCS.PHASECHK.TRANS64 P1, [R22+URZ+0x28820], R3 ;  /* 0x02882003160095a7 */ /* 0x000e64000802007f */
[----:B-1----:R-:W-:Y:S05]  /*12420*/  @!P1 BRA `(.L_x_2684) ;  /* 0xfffffffc00f09947 */ /* 0x002fea000383ffff */
[----:B------:R-:W-:Y:S05]  /*12430*/  BRA `(.L_x_2775) ;  /* 0xffffffbc00847947 */ /* 0x000fea000383ffff */
.L_x_2689:
[----:B0-----:R0:W1:Y:S02]  /*12440*/  SYNCS.PHASECHK.TRANS64.TRYWAIT P0, [R6+URZ+0x28840], R3 ;  /* 0x02884003060075a7 */ /* 0x001064000800017f */
[----:B-1----:R-:W-:Y:S05]  /*12450*/  @!P0 NANOSLEEP.SYNCS 0x989680 ;  /* 0x009896800000895d */ /* 0x002fea0003900000 */
[----:B------:R-:W1:Y:S02]  /*12460*/  @!P0 SYNCS.PHASECHK.TRANS64 P0, [R6+URZ+0x28840], R3 ;  /* 0x02884003060085a7 */ /* 0x000e64000800007f */
[----:B-1----:R-:W-:Y:S05]  /*12470*/  @!P0 BRA `(.L_x_2689) ;  /* 0xfffffffc00f08947 */ /* 0x002fea000383ffff */
[----:B------:R-:W-:Y:S05]  /*12480*/  BRA `(.L_x_2776) ;  /* 0xffffffc000507947 */ /* 0x000fea000383ffff */
.L_x_2690:
[----:B------:R-:W-:Y:S01]  /*12490*/  BSSY B1, `(.L_x_2777) ;  /* 0x0000008000017945 */ /* 0x000fe20003800000 */
[----:B------:R-:W-:Y:S01]  /*124a0*/  IMAD.MOV.U32 R13, RZ, RZ, R9 ;  /* 0x000000ffff0d7224 */ /* 0x000fe200078e0009 */
[----:B------:R-:W-:Y:S01]  /*124b0*/  MOV R15, 0xffffffff ;  /* 0xffffffff000f7802 */ /* 0x000fe20000000f00 */
[----:B------:R-:W-:Y:S02]  /*124c0*/  IMAD.MOV.U32 R12, RZ, RZ, RZ ;  /* 0x000000ffff0c7224 */ /* 0x000fe400078e00ff */
[----:B------:R-:W-:-:S07]  /*124d0*/  IMAD.MOV.U32 R11, RZ, RZ, 0x181f ;  /* 0x0000181fff0b7424 */ /* 0x000fce00078e00ff */
[----:B--2---:R-:W-:Y:S05]  /*124e0*/  WARPSYNC.COLLECTIVE R15, `(.L_x_2778) ;  /* 0x000000000f087348 */ /* 0x004fea0003c00000 */
[----:B--2---:R0:W1:Y:S02]  /*124f0*/  SHFL.IDX P6, R14, R13, R12, R11 ;  /* 0x0000000c0d0e7389 */ /* 0x00406400000c000b */
[----:B01----:R-:W-:Y:S01]  /*12500*/  ENDCOLLECTIVE ;  /* 0x000000000000791b */ /* 0x003fe20003800000 */
.L_x_2778:
[----:B------:R-:W-:Y:S05]  /*12510*/  BSYNC B1 ;  /* 0x0000000000017941 */ /* 0x000fea0003800000 */
.L_x_2777:
        /* <DEDUP_REMOVED lines=9> */
.L_x_2779:
[----:B------:R-:W-:Y:S02]  /*125b0*/  IMAD R8, R8, 0x2, R22 ;  /* 0x0000000208087824 */ /* 0x000fe400078e0216 */
[----:B------:R-:W-:Y:S02]  /*125c0*/  IMAD.MOV.U32 R13, RZ, RZ, R9 ;  /* 0x000000ffff0d7224 */ /* 0x000fe400078e0009 */
[----:B------:R-:W-:Y:S02]  /*125d0*/  IMAD.MOV.U32 R12, RZ, RZ, 0x1 ;  /* 0x00000001ff0c7424 */ /* 0x000fe400078e00ff */
[----:B------:R-:W-:-:S07]  /*125e0*/  IMAD.MOV.U32 R2, RZ, RZ, R14 ;  /* 0x000000ffff027224 */ /* 0x000fce00078e000e */
[----:B------:R-:W-:Y:S05]  /*125f0*/  WARPSYNC.COLLECTIVE R15, `(.L_x_2780) ;  /* 0x000000000f087348 */ /* 0x000fea0003c00000 */
[----:B------:R0:W1:Y:S02]  /*12600*/  SHFL.IDX P6, R14, R13, R12, R11 ;  /* 0x0000000c0d0e7389 */ /* 0x00006400000c000b */
[----:B01----:R-:W-:Y:S01]  /*12610*/  ENDCOLLECTIVE ;  /* 0x000000000000791b */ /* 0x003fe20003800000 */
.L_x_2780:
        /* <DEDUP_REMOVED lines=12> */
.L_x_2781:
[----:B------:R-:W-:Y:S02]  /*126e0*/  IMAD.MOV.U32 R13, RZ, RZ, R9 ;  /* 0x000000ffff0d7224 */ /* 0x000fe400078e0009 */
[----:B------:R-:W-:Y:S02]  /*126f0*/  IMAD.MOV.U32 R12, RZ, RZ, 0x2 ;  /* 0x00000002ff0c7424 */ /* 0x000fe400078e00ff */
[----:B------:R-:W-:-:S07]  /*12700*/  IMAD.MOV.U32 R2, RZ, RZ, R14 ;  /* 0x000000ffff027224 */ /* 0x000fce00078e000e */
[----:B------:R-:W-:Y:S05]  /*12710*/  WARPSYNC.COLLECTIVE R15, `(.L_x_2782) ;  /* 0x000000000f087348 */ /* 0x000fea0003c00000 */
[----:B------:R0:W1:Y:S02]  /*12720*/  SHFL.IDX P6, R14, R13, R12, R11 ;  /* 0x0000000c0d0e7389 */ /* 0x00006400000c000b */
[----:B01----:R-:W-:Y:S01]  /*12730*/  ENDCOLLECTIVE ;  /* 0x000000000000791b */ /* 0x003fe20003800000 */
.L_x_2782:
        /* <DEDUP_REMOVED lines=12> */
.L_x_2783:
[----:B------:R-:W-:Y:S01]  /*12800*/  MOV R13, R9 ;  /* 0x00000009000d7202 */ /* 0x000fe20000000f00 */
[----:B------:R-:W-:Y:S02]  /*12810*/  IMAD.MOV.U32 R12, RZ, RZ, 0x3 ;  /* 0x00000003ff0c7424 */ /* 0x000fe400078e00ff */
[----:B------:R-:W-:-:S07]  /*12820*/  IMAD.MOV.U32 R2, RZ, RZ, R14 ;  /* 0x000000ffff027224 */ /* 0x000fce00078e000e */
[----:B------:R-:W-:Y:S05]  /*12830*/  WARPSYNC.COLLECTIVE R15, `(.L_x_2784) ;  /* 0x000000000f087348 */ /* 0x000fea0003c00000 */
[----:B------:R0:W1:Y:S02]  /*12840*/  SHFL.IDX P6, R14, R13, R12, R11 ;  /* 0x0000000c0d0e7389 */ /* 0x00006400000c000b */
[----:B01----:R-:W-:Y:S01]  /*12850*/  ENDCOLLECTIVE ;  /* 0x000000000000791b */ /* 0x003fe20003800000 */
.L_x_2784:
        /* <DEDUP_REMOVED lines=12> */
.L_x_2785:
[----:B------:R-:W-:Y:S02]  /*12920*/  IMAD.MOV.U32 R13, RZ, RZ, R9 ;  /* 0x000000ffff0d7224 */ /* 0x000fe400078e0009 */
[----:B------:R-:W-:Y:S02]  /*12930*/  IMAD.MOV.U32 R12, RZ, RZ, 0x4 ;  /* 0x00000004ff0c7424 */ /* 0x000fe400078e00ff */
[----:B------:R-:W-:-:S07]  /*12940*/  IMAD.MOV.U32 R2, RZ, RZ, R14 ;  /* 0x000000ffff027224 */ /* 0x000fce00078e000e */
[----:B------:R-:W-:Y:S05]  /*12950*/  WARPSYNC.COLLECTIVE R15, `(.L_x_2786) ;  /* 0x000000000f087348 */ /* 0x000fea0003c00000 */
[----:B------:R0:W1:Y:S02]  /*12960*/  SHFL.IDX P6, R14, R13, R12, R11 ;  /* 0x0000000c0d0e7389 */ /* 0x00006400000c000b */
[----:B01----:R-:W-:Y:S01]  /*12970*/  ENDCOLLECTIVE ;  /* 0x000000000000791b */ /* 0x003fe20003800000 */
.L_x_2786:
        /* <DEDUP_REMOVED lines=12> */
.L_x_2787:
[----:B------:R-:W-:Y:S02]  /*12a40*/  IMAD.MOV.U32 R13, RZ, RZ, R9 ;  /* 0x000000ffff0d7224 */ /* 0x000fe400078e0009 */
[----:B------:R-:W-:Y:S02]  /*12a50*/  IMAD.MOV.U32 R12, RZ, RZ, 0x5 ;  /* 0x00000005ff0c7424 */ /* 0x000fe400078e00ff */
[----:B------:R-:W-:-:S07]  /*12a60*/  IMAD.MOV.U32 R2, RZ, RZ, R14 ;  /* 0x000000ffff027224 */ /* 0x000fce00078e000e */
[----:B------:R-:W-:Y:S05]  /*12a70*/  WARPSYNC.COLLECTIVE R15, `(.L_x_2788) ;  /* 0x000000000f087348 */ /* 0x000fea0003c00000 */
[----:B------:R0:W1:Y:S02]  /*12a80*/  SHFL.IDX P6, R14, R13, R12, R11 ;  /* 0x0000000c0d0e7389 */ /* 0x00006400000c000b */
[----:B01----:R-:W-:Y:S01]  /*12a90*/  ENDCOLLECTIVE ;  /* 0x000000000000791b */ /* 0x003fe20003800000 */
.L_x_2788:
        /* <DEDUP_REMOVED lines=12> */
.L_x_2789:
[----:B------:R-:W-:Y:S02]  /*12b60*/  IMAD.MOV.U32 R13, RZ, RZ, R9 ;  /* 0x000000ffff0d7224 */ /* 0x000fe400078e0009 */
[----:B------:R-:W-:Y:S02]  /*12b70*/  IMAD.MOV.U32 R12, RZ, RZ, 0x6 ;  /* 0x00000006ff0c7424 */ /* 0x000fe400078e00ff */
[----:B------:R-:W-:-:S07]  /*12b80*/  IMAD.MOV.U32 R2, RZ, RZ, R14 ;  /* 0x000000ffff027224 */ /* 0x000fce00078e000e */
[----:B------:R-:W-:Y:S05]  /*12b90*/  WARPSYNC.COLLECTIVE R15, `(.L_x_2790) ;  /* 0x000000000f087348 */ /* 0x000fea0003c00000 */
[----:B------:R0:W1:Y:S02]  /*12ba0*/  SHFL.IDX P6, R14, R13, R12, R11 ;  /* 0x0000000c0d0e7389 */ /* 0x00006400000c000b */
[----:B01----:R-:W-:Y:S01]  /*12bb0*/  ENDCOLLECTIVE ;  /* 0x000000000000791b */ /* 0x003fe20003800000 */
.L_x_2790:
        /* <DEDUP_REMOVED lines=12> */
.L_x_2791:
[----:B------:R-:W-:Y:S02]  /*12c80*/  IMAD.MOV.U32 R13, RZ, RZ, R9 ;  /* 0x000000ffff0d7224 */ /* 0x000fe400078e0009 */
[----:B------:R-:W-:Y:S01]  /*12c90*/  IMAD.MOV.U32 R12, RZ, RZ, 0x7 ;  /* 0x00000007ff0c7424 */ /* 0x000fe200078e00ff */
[----:B------:R-:W-:-:S07]  /*12ca0*/  MOV R2, R14 ;  /* 0x0000000e00027202 */ /* 0x000fce0000000f00 */
[----:B------:R-:W-:Y:S05]  /*12cb0*/  WARPSYNC.COLLECTIVE R15, `(.L_x_2792) ;  /* 0x000000000f087348 */ /* 0x000fea0003c00000 */
[----:B------:R0:W1:Y:S02]  /*12cc0*/  SHFL.IDX P6, R14, R13, R12, R11 ;  /* 0x0000000c0d0e7389 */ /* 0x00006400000c000b */
[----:B01----:R-:W-:Y:S01]  /*12cd0*/  ENDCOLLECTIVE ;  /* 0x000000000000791b */ /* 0x003fe20003800000 */
.L_x_2792:
        /* <DEDUP_REMOVED lines=12> */
.L_x_2793:
[----:B------:R-:W-:Y:S01]  /*12da0*/  IMAD.MOV.U32 R2, RZ, RZ, R14 ;  /* 0x000000ffff027224 */ /* 0x000fe200078e000e */
[----:B------:R-:W-:Y:S06]  /*12db0*/  BRA `(.L_x_2794) ;  /* 0xffffffbc00247947 */ /* 0x000fec000383ffff */
.L_x_2695:
[----:B-1----:R1:W3:Y:S02]  /*12dc0*/  SYNCS.PHASECHK.TRANS64.TRYWAIT P0, [R6+URZ+0x28860], R2 ;  /* 0x02886002060075a7 */ /* 0x0022e4000800017f */
[----:B---3--:R-:W-:Y:S05]  /*12dd0*/  @!P0 NANOSLEEP.SYNCS 0x989680 ;  /* 0x009896800000895d */ /* 0x008fea0003900000 */
[----:B------:R-:W3:Y:S02]  /*12de0*/  @!P0 SYNCS.PHASECHK.TRANS64 P0, [R6+URZ+0x28860], R2 ;  /* 0x02886002060085a7 */ /* 0x000ee4000800007f */
[----:B---3--:R-:W-:Y:S05]  /*12df0*/  @!P0 BRA `(.L_x_2695) ;  /* 0xfffffffc00f08947 */ /* 0x008fea000383ffff */
[----:B------:R-:W-:Y:S05]  /*12e00*/  BRA `(.L_x_2795) ;  /* 0xffffffbc00847947 */ /* 0x000fea000383ffff */
.L_x_2696:
        /* <DEDUP_REMOVED lines=8> */
.L_x_2797:
[----:B------:R-:W-:Y:S05]  /*12e90*/  BSYNC B1 ;  /* 0x0000000000017941 */ /* 0x000fea0003800000 */
.L_x_2796:
        /* <DEDUP_REMOVED lines=9> */
.L_x_2798:
[----:B------:R-:W-:Y:S02]  /*12f30*/  IMAD.MOV.U32 R13, RZ, RZ, R24 ;  /* 0x000000ffff0d7224 */ /* 0x000fe400078e0018 */
[----:B------:R-:W-:Y:S02]  /*12f40*/  IMAD.MOV.U32 R12, RZ, RZ, 0x1 ;  /* 0x00000001ff0c7424 */ /* 0x000fe400078e00ff */
[----:B------:R-:W-:-:S07]  /*12f50*/  IMAD.MOV.U32 R2, RZ, RZ, R14 ;  /* 0x000000ffff027224 */ /* 0x000fce00078e000e */
[----:B------:R-:W-:Y:S05]  /*12f60*/  WARPSYNC.COLLECTIVE R15, `(.L_x_2799) ;  /* 0x000000000f087348 */ /* 0x000fea0003c00000 */
[----:B------:R0:W1:Y:S02]  /*12f70*/  SHFL.IDX P6, R14, R13, R12, R11 ;  /* 0x0000000c0d0e7389 */ /* 0x00006400000c000b */
[----:B01----:R-:W-:Y:S01]  /*12f80*/  ENDCOLLECTIVE ;  /* 0x000000000000791b */ /* 0x003fe20003800000 */
.L_x_2799:
[----:B------:R-:W-:-:S05]  /*12f90*/  IADD3 R2, P0, R2, R5, RZ ;  /* 0x0000000502027210 */ /* 0x000fca0007f1e0ff */
        /* <DEDUP_REMOVED lines=13> */
.L_x_2800:
[----:B------:R-:W-:Y:S02]  /*13070*/  IMAD.MOV.U32 R13, RZ, RZ, R24 ;  /* 0x000000ffff0d7224 */ /* 0x000fe400078e0018 */
[----:B------:R-:W-:Y:S02]  /*13080*/  IMAD.MOV.U32 R12, RZ, RZ, 0x2 ;  /* 0x00000002ff0c7424 */ /* 0x000fe400078e00ff */
[----:B------:R-:W-:-:S07]  /*13090*/  IMAD.MOV.U32 R2, RZ, RZ, R14 ;  /* 0x000000ffff027224 */ /* 0x000fce00078e000e */
[----:B------:R-:W-:Y:S05]  /*130a0*/  WARPSYNC.COLLECTIVE R15, `(.L_x_2801) ;  /* 0x000000000f087348 */ /* 0x000fea0003c00000 */
[----:B------:R0:W1:Y:S02]  /*130b0*/  SHFL.IDX P6, R14, R13, R12, R11 ;  /* 0x0000000c0d0e7389 */ /* 0x00006400000c000b */
[----:B01----:R-:W-:Y:S01]  /*130c0*/  ENDCOLLECTIVE ;  /* 0x000000000000791b */ /* 0x003fe20003800000 */
.L_x_2801:
        /* <DEDUP_REMOVED lines=14> */
.L_x_2802:
[----:B------:R-:W-:Y:S02]  /*131b0*/  IMAD.MOV.U32 R13, RZ, RZ, R24 ;  /* 0x000000ffff0d7224 */ /* 0x000fe400078e0018 */
[----:B------:R-:W-:Y:S02]  /*131c0*/  IMAD.MOV.U32 R12, RZ, RZ, 0x3 ;  /* 0x00000003ff0c7424 */ /* 0x000fe400078e00ff */
[----:B------:R-:W-:-:S07]  /*131d0*/  IMAD.MOV.U32 R2, RZ, RZ, R14 ;  /* 0x000000ffff027224 */ /* 0x000fce00078e000e */
[----:B------:R-:W-:Y:S05]  /*131e0*/  WARPSYNC.COLLECTIVE R15, `(.L_x_2803) ;  /* 0x000000000f087348 */ /* 0x000fea0003c00000 */
[----:B------:R0:W1:Y:S02]  /*131f0*/  SHFL.IDX P6, R14, R13, R12, R11 ;  /* 0x0000000c0d0e7389 */ /* 0x00006400000c000b */
[----:B01----:R-:W-:Y:S01]  /*13200*/  ENDCOLLECTIVE ;  /* 0x000000000000791b */ /* 0x003fe20003800000 */
.L_x_2803:
        /* <DEDUP_REMOVED lines=14> */
.L_x_2804:
[----:B------:R-:W-:Y:S02]  /*132f0*/  IMAD.MOV.U32 R13, RZ, RZ, R24 ;  /* 0x000000ffff0d7224 */ /* 0x000fe400078e0018 */
[----:B------:R-:W-:Y:S02]  /*13300*/  IMAD.MOV.U32 R12, RZ, RZ, 0x4 ;  /* 0x00000004ff0c7424 */ /* 0x000fe400078e00ff */
[----:B------:R-:W-:-:S07]  /*13310*/  IMAD.MOV.U32 R2, RZ, RZ, R14 ;  /* 0x000000ffff027224 */ /* 0x000fce00078e000e */
[----:B------:R-:W-:Y:S05]  /*13320*/  WARPSYNC.COLLECTIVE R15, `(.L_x_2805) ;  /* 0x000000000f087348 */ /* 0x000fea0003c00000 */
[----:B------:R0:W1:Y:S02]  /*13330*/  SHFL.IDX P6, R14, R13, R12, R11 ;  /* 0x0000000c0d0e7389 */ /* 0x00006400000c000b */
[----:B01----:R-:W-:Y:S01]  /*13340*/  ENDCOLLECTIVE ;  /* 0x000000000000791b */ /* 0x003fe20003800000 */
.L_x_2805:
        /* <DEDUP_REMOVED lines=14> */
.L_x_2806:
[----:B------:R-:W-:Y:S01]  /*13430*/  IMAD.MOV.U32 R13, RZ, RZ, R24 ;  /* 0x000000ffff0d7224 */ /* 0x000fe200078e0018 */
[----:B------:R-:W-:Y:S01]  /*13440*/  MOV R12, 0x5 ;  /* 0x00000005000c7802 */ /* 0x000fe20000000f00 */
[----:B------:R-:W-:-:S07]  /*13450*/  IMAD.MOV.U32 R2, RZ, RZ, R14 ;  /* 0x000000ffff027224 */ /* 0x000fce00078e000e */
[----:B------:R-:W-:Y:S05]  /*13460*/  WARPSYNC.COLLECTIVE R15, `(.L_x_2807) ;  /* 0x000000000f087348 */ /* 0x000fea0003c00000 */
[----:B------:R0:W1:Y:S02]  /*13470*/  SHFL.IDX P6, R14, R13, R12, R11 ;  /* 0x0000000c0d0e7389 */ /* 0x00006400000c000b */
[----:B01----:R-:W-:Y:S01]  /*13480*/  ENDCOLLECTIVE ;  /* 0x000000000000791b */ /* 0x003fe20003800000 */
.L_x_2807:
        /* <DEDUP_REMOVED lines=14> */
.L_x_2808:
[----:B------:R-:W-:Y:S02]  /*13570*/  IMAD.MOV.U32 R13, RZ, RZ, R24 ;  /* 0x000000ffff0d7224 */ /* 0x000fe400078e0018 */
[----:B------:R-:W-:Y:S02]  /*13580*/  IMAD.MOV.U32 R12, RZ, RZ, 0x6 ;  /* 0x00000006ff0c7424 */ /* 0x000fe400078e00ff */
[----:B------:R-:W-:-:S07]  /*13590*/  IMAD.MOV.U32 R2, RZ, RZ, R14 ;  /* 0x000000ffff027224 */ /* 0x000fce00078e000e */
[----:B------:R-:W-:Y:S05]  /*135a0*/  WARPSYNC.COLLECTIVE R15, `(.L_x_2809) ;  /* 0x000000000f087348 */ /* 0x000fea0003c00000 */
[----:B------:R0:W1:Y:S02]  /*135b0*/  SHFL.IDX P6, R14, R13, R12, R11 ;  /* 0x0000000c0d0e7389 */ /* 0x00006400000c000b */
[----:B01----:R-:W-:Y:S01]  /*135c0*/  ENDCOLLECTIVE ;  /* 0x000000000000791b */ /* 0x003fe20003800000 */
.L_x_2809:
        /* <DEDUP_REMOVED lines=14> */
.L_x_2810:
[----:B------:R-:W-:Y:S02]  /*136b0*/  IMAD.MOV.U32 R13, RZ, RZ, R24 ;  /* 0x000000ffff0d7224 */ /* 0x000fe400078e0018 */
[----:B------:R-:W-:Y:S02]  /*136c0*/  IMAD.MOV.U32 R12, RZ, RZ, 0x7 ;  /* 0x00000007ff0c7424 */ /* 0x000fe400078e00ff */
[----:B------:R-:W-:-:S07]  /*136d0*/  IMAD.MOV.U32 R2, RZ, RZ, R14 ;  /* 0x000000ffff027224 */ /* 0x000fce00078e000e */
[----:B------:R-:W-:Y:S05]  /*136e0*/  WARPSYNC.COLLECTIVE R15, `(.L_x_2811) ;  /* 0x000000000f087348 */ /* 0x000fea0003c00000 */
[----:B------:R0:W1:Y:S02]  /*136f0*/  SHFL.IDX P6, R14, R13, R12, R11 ;  /* 0x0000000c0d0e7389 */ /* 0x00006400000c000b */
[----:B01----:R-:W-:Y:S01]  /*13700*/  ENDCOLLECTIVE ;  /* 0x000000000000791b */ /* 0x003fe20003800000 */
.L_x_2811:
        /* <DEDUP_REMOVED lines=13> */
.L_x_2812:
[----:B------:R-:W-:Y:S01]  /*137e0*/  @!PT LDS RZ, [RZ] ;  /* 0x00000000fffff984 */ /* 0x000fe20000000800 */
[----:B------:R-:W-:Y:S01]  /*137f0*/  @!PT LDS RZ, [RZ] ;  /* 0x00000000fffff984 */ /* 0x000fe20000000800 */
[----:B------:R-:W-:Y:S01]  /*13800*/  @!PT LDS RZ, [RZ] ;  /* 0x00000000fffff984 */ /* 0x000fe20000000800 */
[----:B------:R1:W-:Y:S01]  /*13810*/  LDGSTS.E.BYPASS.LTC128B.128 [R7+0x7400], desc[UR52][R2.64+0x80], !P0 ;  /* 0x0740008002077fae */ /* 0x0003e2000c101d74 */
[----:B------:R-:W-:Y:S05]  /*13820*/  BRA `(.L_x_2813) ;  /* 0xffffffb800087947 */ /* 0x000fea000383ffff */
.L_x_2704:
[----:B0-----:R0:W1:Y:S02]  /*13830*/  SYNCS.PHASECHK.TRANS64.TRYWAIT P0, [R0+URZ+0x28860], R3 ;  /* 0x02886003000075a7 */ /* 0x001064000800017f */
[----:B-1----:R-:W-:Y:S05]  /*13840*/  @!P0 NANOSLEEP.SYNCS 0x989680 ;  /* 0x009896800000895d */ /* 0x002fea0003900000 */
[----:B------:R-:W1:Y:S02]  /*13850*/  @!P0 SYNCS.PHASECHK.TRANS64 P0, [R0+URZ+0x28860], R3 ;  /* 0x02886003000085a7 */ /* 0x000e64000800007f */
[----:B-1----:R-:W-:Y:S05]  /*13860*/  @!P0 BRA `(.L_x_2704) ;  /* 0xfffffffc00f08947 */ /* 0x002fea000383ffff */
[----:B------:R-:W-:Y:S05]  /*13870*/  BRA `(.L_x_2814) ;  /* 0xffffffbc00247947 */ /* 0x000fea000383ffff */
.L_x_2705:
        /* <DEDUP_REMOVED lines=8> */
.L_x_2816:
[----:B------:R-:W-:Y:S05]  /*13900*/  BSYNC B0 ;  /* 0x0000000000007941 */ /* 0x000fea0003800000 */
.L_x_2815:
        /* <DEDUP_REMOVED lines=9> */
.L_x_2817:
        /* <DEDUP_REMOVED lines=12> */
.L_x_2818:
        /* <DEDUP_REMOVED lines=13> */
.L_x_2819:
[----:B------:R-:W-:Y:S02]  /*13b30*/  IMAD.MOV.U32 R13, RZ, RZ, R24 ;  /* 0x000000ffff0d7224 */ /* 0x000fe400078e0018 */
[----:B------:R-:W-:Y:S02]  /*13b40*/  IMAD.MOV.U32 R12, RZ, RZ, 0x2 ;  /* 0x00000002ff0c7424 */ /* 0x000fe400078e00ff */
[----:B------:R-:W-:-:S07]  /*13b50*/  IMAD.MOV.U32 R10, RZ, RZ, R14 ;  /* 0x000000ffff0a7224 */ /* 0x000fce00078e000e */
[----:B------:R-:W-:Y:S05]  /*13b60*/  WARPSYNC.COLLECTIVE R15, `(.L_x_2820) ;  /* 0x000000000f087348 */ /* 0x000fea0003c00000 */
[----:B------:R0:W1:Y:S02]  /*13b70*/  SHFL.IDX P6, R14, R13, R12, R11 ;  /* 0x0000000c0d0e7389 */ /* 0x00006400000c000b */
[----:B01----:R-:W-:Y:S01]  /*13b80*/  ENDCOLLECTIVE ;  /* 0x000000000000791b */ /* 0x003fe20003800000 */
.L_x_2820:
        /* <DEDUP_REMOVED lines=14> */
.L_x_2821:
[----:B------:R-:W-:Y:S02]  /*13c70*/  IMAD.MOV.U32 R13, RZ, RZ, R24 ;  /* 0x000000ffff0d7224 */ /* 0x000fe400078e0018 */
[----:B------:R-:W-:Y:S01]  /*13c80*/  IMAD.MOV.U32 R12, RZ, RZ, 0x3 ;  /* 0x00000003ff0c7424 */ /* 0x000fe200078e00ff */
[----:B------:R-:W-:-:S13]  /*13c90*/  IADD3 R2, P2, R14, R5, RZ ;  /* 0x000000050e027210 */ /* 0x000fda0007f5e0ff */
[----:B------:R-:W-:Y:S05]  /*13ca0*/  WARPSYNC.COLLECTIVE R15, `(.L_x_2822) ;  /* 0x000000000f087348 */ /* 0x000fea0003c00000 */
[----:B------:R0:W1:Y:S02]  /*13cb0*/  SHFL.IDX P6, R14, R13, R12, R11 ;  /* 0x0000000c0d0e7389 */ /* 0x00006400000c000b */
[----:B01----:R-:W-:Y:S01]  /*13cc0*/  ENDCOLLECTIVE ;  /* 0x000000000000791b */ /* 0x003fe20003800000 */
.L_x_2822:
        /* <DEDUP_REMOVED lines=13> */
.L_x_2823:
[----:B------:R-:W-:Y:S01]  /*13da0*/  IMAD.MOV.U32 R13, RZ, RZ, R24 ;  /* 0x000000ffff0d7224 */ /* 0x000fe200078e0018 */
[----:B------:R-:W-:Y:S02]  /*13db0*/  MOV R12, 0x4 ;  /* 0x00000004000c7802 */ /* 0x000fe40000000f00 */
[----:B------:R-:W-:-:S13]  /*13dc0*/  IADD3 R2, P2, R14, R5, RZ ;  /* 0x000000050e027210 */ /* 0x000fda0007f5e0ff */
[----:B------:R-:W-:Y:S05]  /*13dd0*/  WARPSYNC.COLLECTIVE R15, `(.L_x_2824) ;  /* 0x000000000f087348 */ /* 0x000fea0003c00000 */
[----:B------:R0:W1:Y:S02]  /*13de0*/  SHFL.IDX P6, R14, R13, R12, R11 ;  /* 0x0000000c0d0e7389 */ /* 0x00006400000c000b */
[----:B01----:R-:W-:Y:S01]  /*13df0*/  ENDCOLLECTIVE ;  /* 0x000000000000791b */ /* 0x003fe20003800000 */
.L_x_2824:
        /* <DEDUP_REMOVED lines=13> */
.L_x_2825:
[----:B------:R-:W-:Y:S02]  /*13ed0*/  IMAD.MOV.U32 R13, RZ, RZ, R24 ;  /* 0x000000ffff0d7224 */ /* 0x000fe400078e0018 */
[----:B------:R-:W-:Y:S02]  /*13ee0*/  IMAD.MOV.U32 R12, RZ, RZ, 0x5 ;  /* 0x00000005ff0c7424 */ /* 0x000fe400078e00ff */
[----:B------:R-:W-:-:S07]  /*13ef0*/  IMAD.MOV.U32 R10, RZ, RZ, R14 ;  /* 0x000000ffff0a7224 */ /* 0x000fce00078e000e */
[----:B------:R-:W-:Y:S05]  /*13f00*/  WARPSYNC.COLLECTIVE R15, `(.L_x_2826) ;  /* 0x000000000f087348 */ /* 0x000fea0003c00000 */
[----:B------:R0:W1:Y:S02]  /*13f10*/  SHFL.IDX P6, R14, R13, R12, R11 ;  /* 0x0000000c0d0e7389 */ /* 0x00006400000c000b */
[----:B01----:R-:W-:Y:S01]  /*13f20*/  ENDCOLLECTIVE ;  /* 0x000000000000791b */ /* 0x003fe20003800000 */
.L_x_2826:
        /* <DEDUP_REMOVED lines=14> */
.L_x_2827:
[----:B------:R-:W-:Y:S02]  /*14010*/  IMAD.MOV.U32 R13, RZ, RZ, R24 ;  /* 0x000000ffff0d7224 */ /* 0x000fe400078e0018 */
[----:B------:R-:W-:Y:S01]  /*14020*/  IMAD.MOV.U32 R12, RZ, RZ, 0x6 ;  /* 0x00000006ff0c7424 */ /* 0x000fe200078e00ff */
[----:B------:R-:W-:-:S13]  /*14030*/  IADD3 R2, P2, R14, R5, RZ ;  /* 0x000000050e027210 */ /* 0x000fda0007f5e0ff */
[----:B------:R-:W-:Y:S05]  /*14040*/  WARPSYNC.COLLECTIVE R15, `(.L_x_2828) ;  /* 0x000000000f087348 */ /* 0x000fea0003c00000 */
[----:B------:R0:W1:Y:S02]  /*14050*/  SHFL.IDX P6, R14, R13, R12, R11 ;  /* 0x0000000c0d0e7389 */ /* 0x00006400000c000b */
[----:B01----:R-:W-:Y:S01]  /*14060*/  ENDCOLLECTIVE ;  /* 0x000000000000791b */ /* 0x003fe20003800000 */
.L_x_2828:
        /* <DEDUP_REMOVED lines=13> */
.L_x_2829:
[----:B------:R-:W-:Y:S02]  /*14140*/  IMAD.MOV.U32 R13, RZ, RZ, R24 ;  /* 0x000000ffff0d7224 */ /* 0x000fe400078e0018 */
[----:B------:R-:W-:Y:S02]  /*14150*/  IMAD.MOV.U32 R12, RZ, RZ, 0x7 ;  /* 0x00000007ff0c7424 */ /* 0x000fe400078e00ff */
[----:B------:R-:W-:-:S07]  /*14160*/  IMAD.MOV.U32 R10, RZ, RZ, R14 ;  /* 0x000000ffff0a7224 */ /* 0x000fce00078e000e */
[----:B------:R-:W-:Y:S05]  /*14170*/  WARPSYNC.COLLECTIVE R15, `(.L_x_2830) ;  /* 0x000000000f087348 */ /* 0x000fea0003c00000 */
[----:B------:R0:W1:Y:S02]  /*14180*/  SHFL.IDX P6, R14, R13, R12, R11 ;  /* 0x0000000c0d0e7389 */ /* 0x00006400000c000b */
[----:B01----:R-:W-:Y:S01]  /*14190*/  ENDCOLLECTIVE ;  /* 0x000000000000791b */ /* 0x003fe20003800000 */
.L_x_2830:
        /* <DEDUP_REMOVED lines=12> */
.L_x_2831:
[----:B------:R-:W-:Y:S05]  /*14260*/  BRA `(.L_x_2832) ;  /* 0xffffffb400c47947 */ /* 0x000fea000383ffff */
.L_x_2710:
[----:B------:R-:W-:Y:S01]  /*14270*/  BSSY B0, `(.L_x_2833) ;  /* 0x0000008000007945 */ /* 0x000fe20003800000 */
[----:B------:R-:W-:Y:S01]  /*14280*/  IMAD.MOV.U32 R13, RZ, RZ, R16 ;  /* 0x000000ffff0d7224 */ /* 0x000fe200078e0010 */
[----:B------:R-:W-:Y:S01]  /*14290*/  MOV R11, 0x1f ;  /* 0x0000001f000b7802 */ /* 0x000fe20000000f00 */
[----:B------:R-:W-:Y:S02]  /*142a0*/  IMAD.MOV.U32 R12, RZ, RZ, RZ ;  /* 0x000000ffff0c7224 */ /* 0x000fe400078e00ff */
[----:B------:R-:W-:-:S07]  /*142b0*/  IMAD.MOV.U32 R15, RZ, RZ, -0x1 ;  /* 0xffffffffff0f7424 */ /* 0x000fce00078e00ff */
[----:B------:R-:W-:Y:S05]  /*142c0*/  WARPSYNC.COLLECTIVE R15, `(.L_x_2834) ;  /* 0x000000000f087348 */ /* 0x000fea0003c00000 */
[----:B------:R0:W1:Y:S02]  /*142d0*/  SHFL.IDX P6, R14, R13, R12, R11 ;  /* 0x0000000c0d0e7389 */ /* 0x00006400000c000b */
[----:B01----:R-:W-:Y:S01]  /*142e0*/  ENDCOLLECTIVE ;  /* 0x000000000000791b */ /* 0x003fe20003800000 */
.L_x_2834:
[----:B------:R-:W-:Y:S05]  /*142f0*/  BSYNC B0 ;  /* 0x0000000000007941 */ /* 0x000fea0003800000 */
.L_x_2833:
        /* <DEDUP_REMOVED lines=9> */
.L_x_2835:
        /* <DEDUP_REMOVED lines=18> */
.L_x_2836:
[----:B------:R-:W-:Y:S01]  /*144b0*/  IMAD.MOV.U32 R12, RZ, RZ, 0x2 ;  /* 0x00000002ff0c7424 */ /* 0x000fe200078e00ff */
[----:B------:R-:W-:-:S05]  /*144c0*/  SEL R7, R14, RZ, P1 ;  /* 0x000000ff0e077207 */ /* 0x000fca0000800000 */
[----:B------:R-:W-:-:S04]  /*144d0*/  IMAD.IADD R6, R4, 0x1, R7 ;  /* 0x0000000104067824 */ /* 0x000fc800078e0207 */
[----:B------:R-:W-:-:S07]  /*144e0*/  IMAD.MOV.U32 R13, RZ, RZ, R6 ;  /* 0x000000ffff0d7224 */ /* 0x000fce00078e0006 */
[----:B------:R-:W-:Y:S05]  /*144f0*/  WARPSYNC.COLLECTIVE R15, `(.L_x_2837) ;  /* 0x000000000f087348 */ /* 0x000fea0003c00000 */
[----:B------:R0:W1:Y:S02]  /*14500*/  SHFL.UP P6, R14, R13, R12, R11 ;  /* 0x0400000c0d0e7389 */ /* 0x00006400000c000b */
[----:B01----:R-:W-:Y:S01]  /*14510*/  ENDCOLLECTIVE ;  /* 0x000000000000791b */ /* 0x003fe20003800000 */
.L_x_2837:
[----:B------:R-:W-:Y:S01]  /*14520*/  IMAD.MOV.U32 R12, RZ, RZ, 0x4 ;  /* 0x00000004ff0c7424 */ /* 0x000fe200078e00ff */
[----:B------:R-:W-:-:S05]  /*14530*/  SEL R7, R14, RZ, P2 ;  /* 0x000000ff0e077207 */ /* 0x000fca0001000000 */
[----:B------:R-:W-:-:S04]  /*14540*/  IMAD.IADD R7, R6, 0x1, R7 ;  /* 0x0000000106077824 */ /* 0x000fc800078e0207 */
[----:B------:R-:W-:-:S07]  /*14550*/  IMAD.MOV.U32 R13, RZ, RZ, R7 ;  /* 0x000000ffff0d7224 */ /* 0x000fce00078e0007 */
[----:B------:R-:W-:Y:S05]  /*14560*/  WARPSYNC.COLLECTIVE R15, `(.L_x_2838) ;  /* 0x000000000f087348 */ /* 0x000fea0003c00000 */
[----:B------:R0:W1:Y:S02]  /*14570*/  SHFL.UP P6, R14, R13, R12, R11 ;  /* 0x0400000c0d0e7389 */ /* 0x00006400000c000b */
[----:B01----:R-:W-:Y:S01]  /*14580*/  ENDCOLLECTIVE ;  /* 0x000000000000791b */ /* 0x003fe20003800000 */
.L_x_2838:
[----:B------:R-:W-:Y:S01]  /*14590*/  IMAD.MOV.U32 R12, RZ, RZ, 0x8 ;  /* 0x00000008ff0c7424 */ /* 0x000fe200078e00ff */
[----:B------:R-:W-:-:S05]  /*145a0*/  SEL R2, R14, RZ, P3 ;  /* 0x000000ff0e027207 */ /* 0x000fca0001800000 */
[----:B------:R-:W-:-:S04]  /*145b0*/  IMAD.IADD R2, R7, 0x1, R2 ;  /* 0x0000000107027824 */ /* 0x000fc800078e0202 */
[----:B------:R-:W-:-:S07]  /*145c0*/  IMAD.MOV.U32 R13, RZ, RZ, R2 ;  /* 0x000000ffff0d7224 */ /* 0x000fce00078e0002 */
[----:B------:R-:W-:Y:S05]  /*145d0*/  WARPSYNC.COLLECTIVE R15, `(.L_x_2839) ;  /* 0x000000000f087348 */ /* 0x000fea0003c00000 */
[----:B------:R0:W1:Y:S02]  /*145e0*/  SHFL.UP P6, R14, R13, R12, R11 ;  /* 0x0400000c0d0e7389 */ /* 0x00006400000c000b */
[----:B01----:R-:W-:Y:S01]  /*145f0*/  ENDCOLLECTIVE ;  /* 0x000000000000791b */ /* 0x003fe20003800000 */
.L_x_2839:
[----:B------:R-:W-:Y:S01]  /*14600*/  IMAD.MOV.U32 R12, RZ, RZ, 0x10 ;  /* 0x00000010ff0c7424 */ /* 0x000fe200078e00ff */
[----:B------:R-:W-:-:S04]  /*14610*/  SEL R3, R14, RZ, P4 ;  /* 0x000000ff0e037207 */ /* 0x000fc80002000000 */
[----:B------:R-:W-:-:S05]  /*14620*/  IADD3 R3, R2, R3, RZ ;  /* 0x0000000302037210 */ /* 0x000fca0007ffe0ff */
[----:B------:R-:W-:-:S07]  /*14630*/  IMAD.MOV.U32 R13, RZ, RZ, R3 ;  /* 0x000000ffff0d7224 */ /* 0x000fce00078e0003 */
[----:B------:R-:W-:Y:S05]  /*14640*/  WARPSYNC.COLLECTIVE R15, `(.L_x_2840) ;  /* 0x000000000f087348 */ /* 0x000fea0003c00000 */
[----:B------:R0:W1:Y:S02]  /*14650*/  SHFL.UP P6, R14, R13, R12, R11 ;  /* 0x0400000c0d0e7389 */ /* 0x00006400000c000b */
[----:B01----:R-:W-:Y:S01]  /*14660*/  ENDCOLLECTIVE ;  /* 0x000000000000791b */ /* 0x003fe20003800000 */
.L_x_2840:
        /* <DEDUP_REMOVED lines=8> */
.L_x_2841:
[----:B------:R-:W-:Y:S05]  /*146f0*/  BRA `(.L_x_2842) ;  /* 0xffffffb400d07947 */ /* 0x000fea000383ffff */
.L_x_2715:
[----:B------:R-:W-:Y:S01]  /*14700*/  BSSY B0, `(.L_x_2843) ;  /* 0x0000008000007945 */ /* 0x000fe20003800000 */
[----:B-----5:R-:W-:Y:S02]  /*14710*/  IMAD.MOV.U32 R13, RZ, RZ, R4 ;  /* 0x000000ffff0d7224 */ /* 0x020fe400078e0004 */
[----:B------:R-:W-:Y:S02]  /*14720*/  IMAD.MOV.U32 R12, RZ, RZ, 0x1 ;  /* 0x00000001ff0c7424 */ /* 0x000fe400078e00ff */
[----:B------:R-:W-:Y:S02]  /*14730*/  IMAD.MOV.U32 R11, RZ, RZ, RZ ;  /* 0x000000ffff0b7224 */ /* 0x000fe400078e00ff */
[----:B------:R-:W-:-:S07]  /*14740*/  IMAD.MOV.U32 R15, RZ, RZ, -0x1 ;  /* 0xffffffffff0f7424 */ /* 0x000fce00078e00ff */
[----:B01----:R-:W-:Y:S05]  /*14750*/  WARPSYNC.COLLECTIVE R15, `(.L_x_2844) ;  /* 0x000000000f087348 */ /* 0x003fea0003c00000 */
[----:B------:R2:W3:Y:S02]  /*14760*/  SHFL.UP P6, R14, R13, R12, R11 ;  /* 0x0400000c0d0e7389 */ /* 0x0004e400000c000b */
[----:B0123--:R-:W-:Y:S01]  /*14770*/  ENDCOLLECTIVE ;  /* 0x000000000000791b */ /* 0x00ffe20003800000 */
.L_x_2844:
[----:B------:R-:W-:Y:S05]  /*14780*/  BSYNC B0 ;  /* 0x0000000000007941 */ /* 0x000fea0003800000 */
.L_x_2843:
        /* <DEDUP_REMOVED lines=8> */
.L_x_2845:
[----:B------:R-:W-:Y:S01]  /*14810*/  IMAD.MOV.U32 R12, RZ, RZ, 0x4 ;  /* 0x00000004ff0c7424 */ /* 0x000fe200078e00ff */
[----:B------:R-:W-:-:S05]  /*14820*/  SEL R0, R14, RZ, P2 ;  /* 0x000000ff0e007207 */ /* 0x000fca0001000000 */
[----:B------:R-:W-:-:S04]  /*14830*/  IMAD.IADD R0, R13, 0x1, R0 ;  /* 0x000000010d007824 */ /* 0x000fc800078e0200 */
[----:B------:R-:W-:-:S07]  /*14840*/  IMAD.MOV.U32 R13, RZ, RZ, R0 ;  /* 0x000000ffff0d7224 */ /* 0x000fce00078e0000 */
[----:B------:R-:W-:Y:S05]  /*14850*/  WARPSYNC.COLLECTIVE R15, `(.L_x_2846) ;  /* 0x000000000f087348 */ /* 0x000fea0003c00000 */
[----:B------:R0:W1:Y:S02]  /*14860*/  SHFL.UP P6, R14, R13, R12, R11 ;  /* 0x0400000c0d0e7389 */ /* 0x00006400000c000b */
[----:B01----:R-:W-:Y:S01]  /*14870*/  ENDCOLLECTIVE ;  /* 0x000000000000791b */ /* 0x003fe20003800000 */
.L_x_2846:
[----:B------:R-:W-:Y:S01]  /*14880*/  IMAD.MOV.U32 R12, RZ, RZ, 0x8 ;  /* 0x00000008ff0c7424 */ /* 0x000fe200078e00ff */
[----:B------:R-:W-:-:S05]  /*14890*/  SEL R3, R14, RZ, P3 ;  /* 0x000000ff0e037207 */ /* 0x000fca0001800000 */
[----:B------:R-:W-:-:S04]  /*148a0*/  IMAD.IADD R2, R0, 0x1, R3 ;  /* 0x0000000100027824 */ /* 0x000fc800078e0203 */
[----:B------:R-:W-:-:S07]  /*148b0*/  IMAD.MOV.U32 R13, RZ, RZ, R2 ;  /* 0x000000ffff0d7224 */ /* 0x000fce00078e0002 */
[----:B------:R-:W-:Y:S05]  /*148c0*/  WARPSYNC.COLLECTIVE R15, `(.L_x_2847) ;  /* 0x000000000f087348 */ /* 0x000fea0003c00000 */
[----:B------:R0:W1:Y:S02]  /*148d0*/  SHFL.UP P6, R14, R13, R12, R11 ;  /* 0x0400000c0d0e7389 */ /* 0x00006400000c000b */
[----:B01----:R-:W-:Y:S01]  /*148e0*/  ENDCOLLECTIVE ;  /* 0x000000000000791b */ /* 0x003fe20003800000 */
.L_x_2847:
[----:B------:R-:W-:Y:S01]  /*148f0*/  IMAD.MOV.U32 R12, RZ, RZ, 0x10 ;  /* 0x00000010ff0c7424 */ /* 0x000fe200078e00ff */
[----:B------:R-:W-:-:S05]  /*14900*/  SEL R3, R14, RZ, P4 ;  /* 0x000000ff0e037207 */ /* 0x000fca0002000000 */
[----:B------:R-:W-:-:S05]  /*14910*/  IMAD.IADD R3, R2, 0x1, R3 ;  /* 0x0000000102037824 */ /* 0x000fca00078e0203 */
[----:B------:R-:W-:-:S07]  /*14920*/  MOV R13, R3 ;  /* 0x00000003000d7202 */ /* 0x000fce0000000f00 */
[----:B------:R-:W-:Y:S05]  /*14930*/  WARPSYNC.COLLECTIVE R15, `(.L_x_2848) ;  /* 0x000000000f087348 */ /* 0x000fea0003c00000 */
[----:B------:R0:W1:Y:S02]  /*14940*/  SHFL.UP P6, R14, R13, R12, R11 ;  /* 0x0400000c0d0e7389 */ /* 0x00006400000c000b */
[----:B01----:R-:W-:Y:S01]  /*14950*/  ENDCOLLECTIVE ;  /* 0x000000000000791b */ /* 0x003fe20003800000 */
.L_x_2848:
        /* <DEDUP_REMOVED lines=8> */
.L_x_2849:
[----:B------:R-:W-:Y:S05]  /*149e0*/  BRA `(.L_x_2850) ;  /* 0xffffffb400b07947 */ /* 0x000fea000383ffff */
.L_x_2717:
[----:B------:R-:W-:Y:S01]  /*149f0*/  BSSY B0, `(.L_x_2851) ;  /* 0x0000006000007945 */ /* 0x000fe20003800000 */
[----:B------:R-:W-:Y:S01]  /*14a00*/  PLOP3.LUT P6, PT, P6, PT, PT, 0x8, 0x0 ;  /* 0x000000000000781c */ /* 0x000fe200037ce170 */
[----:B------:R-:W-:-:S12]  /*14a10*/  IMAD.MOV.U32 R15, RZ, RZ, -0x1 ;  /* 0xffffffffff0f7424 */ /* 0x000fd800078e00ff */
[----:B0-----:R-:W-:Y:S05]  /*14a20*/  WARPSYNC.COLLECTIVE R15, `(.L_x_2852) ;  /* 0x000000000f087348 */ /* 0x001fea0003c00000 */
[----:B------:R-:W-:Y:S01]  /*14a30*/  VOTE.ANY R14, PT, P6 ;  /* 0x00000000000e7806 */ /* 0x000fe200030e0100 */
[----:B0-----:R-:W-:Y:S06]  /*14a40*/  ENDCOLLECTIVE ;  /* 0x000000000000791b */ /* 0x001fec0003800000 */
.L_x_2852:
[----:B------:R-:W-:Y:S05]  /*14a50*/  BSYNC B0 ;  /* 0x0000000000007941 */ /* 0x000fea0003800000 */
.L_x_2851:
        /* <DEDUP_REMOVED lines=9> */
.L_x_2853:
[----:B------:R-:W-:Y:S01]  /*14af0*/  IMAD.MOV.U32 R4, RZ, RZ, R14 ;  /* 0x000000ffff047224 */ /* 0x000fe200078e000e */
[----:B------:R-:W-:Y:S06]  /*14b00*/  BRA `(.L_x_2854) ;  /* 0xffffffb400a07947 */ /* 0x000fec000383ffff */
.L_x_2719:
[----:B------:R-:W-:Y:S01]  /*14b10*/  BSSY B0, `(.L_x_2855) ;  /* 0x0000007000007945 */ /* 0x000fe20003800000 */
[----:B------:R-:W-:Y:S02]  /*14b20*/  IMAD.MOV.U32 R13, RZ, RZ, R6 ;  /* 0x000000ffff0d7224 */ /* 0x000fe400078e0006 */
[----:B------:R-:W-:Y:S02]  /*14b30*/  IMAD.MOV.U32 R11, RZ, RZ, 0x1f ;  /* 0x0000001fff0b7424 */ /* 0x000fe400078e00ff */
[----:B------:R-:W-:-:S07]  /*14b40*/  IMAD.MOV.U32 R15, RZ, RZ, -0x1 ;  /* 0xffffffffff0f7424 */ /* 0x000fce00078e00ff */
[----:B012---:R-:W-:Y:S05]  /*14b50*/  WARPSYNC.COLLECTIVE R15, `(.L_x_2856) ;  /* 0x000000000f087348 */ /* 0x007fea0003c00000 */
[----:B------:R3:W4:Y:S02]  /*14b60*/  SHFL.IDX P6, R14, R13, R12, R11 ;  /* 0x0000000c0d0e7389 */ /* 0x00072400000c000b */
[----:B01234-:R-:W-:Y:S01]  /*14b70*/  ENDCOLLECTIVE ;  /* 0x000000000000791b */ /* 0x01ffe20003800000 */
.L_x_2856:
[----:B------:R-:W-:Y:S05]  /*14b80*/  BSYNC B0 ;  /* 0x0000000000007941 */ /* 0x000fea0003800000 */
.L_x_2855:
[----:B------:R-:W-:Y:S05]  /*14b90*/  BRA `(.L_x_2718) ;  /* 0xffffffb400987947 */ /* 0x000fea000383ffff */
.L_x_2723:
[----:B0-----:R0:W3:Y:S02]  /*14ba0*/  SYNCS.PHASECHK.TRANS64.TRYWAIT P0, [R4+URZ+0x28820], R0 ;  /* 0x02882000040075a7 */ /* 0x0010e4000800017f */
[----:B---3--:R-:W-:Y:S05]  /*14bb0*/  @!P0 NANOSLEEP.SYNCS 0x989680 ;  /* 0x009896800000895d */ /* 0x008fea0003900000 */
[----:B------:R-:W3:Y:S02]  /*14bc0*/  @!P0 SYNCS.PHASECHK.TRANS64 P0, [R4+URZ+0x28820], R0 ;  /* 0x02882000040085a7 */ /* 0x000ee4000800007f */
[----:B---3--:R-:W-:Y:S05]  /*14bd0*/  @!P0 BRA `(.L_x_2723) ;  /* 0xfffffffc00f08947 */ /* 0x008fea000383ffff */
[----:B------:R-:W-:Y:S05]  /*14be0*/  BRA `(.L_x_2857) ;  /* 0xffffffbc00107947 */ /* 0x000fea000383ffff */
.L_x_2724:
[----:B------:R-:W3:Y:S01]  /*14bf0*/  S2R R2, SR_TID.X ;  /* 0x0000000000027919 */ /* 0x000ee20000002100 */
[----:B------:R-:W-:Y:S01]  /*14c00*/  BSSY B0, `(.L_x_2858) ;  /* 0x000000a000007945 */ /* 0x000fe20003800000 */
[----:B------:R-:W-:Y:S02]  /*14c10*/  IMAD.MOV.U32 R12, RZ, RZ, RZ ;  /* 0x000000ffff0c7224 */ /* 0x000fe400078e00ff */
[----:B------:R-:W-:Y:S02]  /*14c20*/  IMAD.MOV.U32 R11, RZ, RZ, 0x1f ;  /* 0x0000001fff0b7424 */ /* 0x000fe400078e00ff */
[----:B------:R-:W-:Y:S01]  /*14c30*/  IMAD.MOV.U32 R15, RZ, RZ, -0x1 ;  /* 0xffffffffff0f7424 */ /* 0x000fe200078e00ff */
[----:B---3--:R-:W-:-:S04]  /*14c40*/  SHF.R.U32.HI R2, RZ, 0x5, R2 ;  /* 0x00000005ff027819 */ /* 0x008fc80000011602 */
[----:B------:R-:W-:-:S05]  /*14c50*/  LOP3.LUT R2, R2, 0x3, RZ, 0xc0, !PT ;  /* 0x0000000302027812 */ /* 0x000fca00078ec0ff */
[----:B------:R-:W-:-:S07]  /*14c60*/  IMAD.MOV.U32 R13, RZ, RZ, R2 ;  /* 0x000000ffff0d7224 */ /* 0x000fce00078e0002 */
[----:B012---:R-:W-:Y:S05]  /*14c70*/  WARPSYNC.COLLECTIVE R15, `(.L_x_2859) ;  /* 0x000000000f087348 */ /* 0x007fea0003c00000 */
[----:B------:R3:W4:Y:S02]  /*14c80*/  SHFL.IDX P6, R14, R13, R12, R11 ;  /* 0x0000000c0d0e7389 */ /* 0x00072400000c000b */
[----:B01234-:R-:W-:Y:S01]  /*14c90*/  ENDCOLLECTIVE ;  /* 0x000000000000791b */ /* 0x01ffe20003800000 */
.L_x_2859:
[----:B------:R-:W-:Y:S05]  /*14ca0*/  BSYNC B0 ;  /* 0x0000000000007941 */ /* 0x000fea0003800000 */
.L_x_2858:
[----:B------:R-:W-:Y:S05]  /*14cb0*/  BRA `(.L_x_2860) ;  /* 0xffffffb800f87947 */ /* 0x000fea000383ffff */
.L_x_2727:
[----:B------:R-:W-:Y:S01]  /*14cc0*/  BSSY B1, `(.L_x_2861) ;  /* 0x0000006000017945 */ /* 0x000fe20003800000 */
[----:B------:R-:W-:-:S07]  /*14cd0*/  IMAD.MOV.U32 R15, RZ, RZ, -0x1 ;  /* 0xffffffffff0f7424 */ /* 0x000fce00078e00ff */
[----:B012---:R-:W-:Y:S05]  /*14ce0*/  WARPSYNC.COLLECTIVE R15, `(.L_x_2862) ;  /* 0x000000000f0c7348 */ /* 0x007fea0003c00000 */
[----:B------:R-:W-:Y:S02]  /*14cf0*/  ELECT P6, UR62, PT ;  /* 0x00000000003e782f */ /* 0x000fe400038c0000 */
[----:B------:R-:W-:Y:S01]  /*14d00*/  MOV R14, UR62 ;  /* 0x0000003e000e7c02 */ /* 0x000fe20008000f00 */
[----:B012---:R-:W-:Y:S10]  /*14d10*/  ENDCOLLECTIVE ;  /* 0x000000000000791b */ /* 0x007ff40003800000 */
.L_x_2862:
[----:B------:R-:W-:Y:S05]  /*14d20*/  BSYNC B1 ;  /* 0x0000000000017941 */ /* 0x000fea0003800000 */
.L_x_2861:
[----:B------:R-:W-:Y:S05]  /*14d30*/  BRA `(.L_x_2863) ;  /* 0xffffffb800f07947 */ /* 0x000fea000383ffff */
.L_x_2729:
[----:B0-----:R0:W3:Y:S02]  /*14d40*/  SYNCS.PHASECHK.TRANS64.TRYWAIT P1, [R5+URZ+0x28840], R0 ;  /* 0x02884000050075a7 */ /* 0x0010e4000802017f */
[----:B---3--:R-:W-:Y:S05]  /*14d50*/  @!P1 NANOSLEEP.SYNCS 0x989680 ;  /* 0x009896800000995d */ /* 0x008fea0003900000 */
[----:B------:R-:W3:Y:S02]  /*14d60*/  @!P1 SYNCS.PHASECHK.TRANS64 P1, [R5+URZ+0x28840], R0 ;  /* 0x02884000050095a7 */ /* 0x000ee4000802007f */
[----:B---3--:R-:W-:Y:S05]  /*14d70*/  @!P1 BRA `(.L_x_2729) ;  /* 0xfffffffc00f09947 */ /* 0x008fea000383ffff */
[----:B------:R-:W-:Y:S05]  /*14d80*/  BRA `(.L_x_2864) ;  /* 0xffffffbc00107947 */ /* 0x000fea000383ffff */
.L_x_2731:
[----:B---3--:R3:W4:Y:S02]  /*14d90*/  SYNCS.PHASECHK.TRANS64.TRYWAIT P1, [R25+URZ+0x28840], R2 ;  /* 0x02884002190075a7 */ /* 0x008724000802017f */
[----:B----4-:R-:W-:Y:S05]  /*14da0*/  @!P1 NANOSLEEP.SYNCS 0x989680 ;  /* 0x009896800000995d */ /* 0x010fea0003900000 */
[----:B------:R-:W4:Y:S02]  /*14db0*/  @!P1 SYNCS.PHASECHK.TRANS64 P1, [R25+URZ+0x28840], R2 ;  /* 0x02884002190095a7 */ /* 0x000f24000802007f */
[----:B----4-:R-:W-:Y:S05]  /*14dc0*/  @!P1 BRA `(.L_x_2731) ;  /* 0xfffffffc00f09947 */ /* 0x010fea000383ffff */
[----:B------:R-:W-:Y:S05]  /*14dd0*/  BRA `(.L_x_2865) ;  /* 0xffffffbc001c7947 */ /* 0x000fea000383ffff */
.L_x_2733:
[----:B----4-:R4:W0:Y:S02]  /*14de0*/  SYNCS.PHASECHK.TRANS64.TRYWAIT P1, [R5+URZ+0x28860], R0 ;  /* 0x02886000050075a7 */ /* 0x010824000802017f */
[----:B0-----:R-:W-:Y:S05]  /*14df0*/  @!P1 NANOSLEEP.SYNCS 0x989680 ;  /* 0x009896800000995d */ /* 0x001fea0003900000 */
[----:B------:R-:W0:Y:S02]  /*14e00*/  @!P1 SYNCS.PHASECHK.TRANS64 P1, [R5+URZ+0x28860], R0 ;  /* 0x02886000050095a7 */ /* 0x000e24000802007f */
[----:B0-----:R-:W-:Y:S05]  /*14e10*/  @!P1 BRA `(.L_x_2733) ;  /* 0xfffffffc00f09947 */ /* 0x001fea000383ffff */
[----:B------:R-:W-:Y:S05]  /*14e20*/  BRA `(.L_x_2866) ;  /* 0xffffffbc00187947 */ /* 0x000fea000383ffff */
.L_x_2867:
        /* <DEDUP_REMOVED lines=13> */
.L_x_3485:


//--------------------- .text._ZN7cutlass13device_kernelIN5flash11enable_sm90INS1_16FlashAttnFwdSm90INS1_25CollectiveMainloopFwdSm90ILi2EN4cute5tupleIJNS5_1CILi1EEES8_S8_EEENS6_IJNS7_ILi128EEESA_SA_EEELi128ENS_10bfloat16_tEfNS_4arch4Sm90ELb1ELb0ELb0ELb1ELb1ELb1ELb0ELb1ELb1ELb1ELb0ELb0EEENS1_21CollectiveEpilogueFwdISB_S9_SC_SE_Li256ELb1ELb1ELb0ELb0EEENS1_36VarlenDynamicPersistentTileSchedulerILi128ELi128ELi256ELi128ELb0ELb1ELb1ELb1ELb1ELb1EEEEEEEEEvNT_6ParamsE --------------------------
	.section	.text._ZN7cutlass13device_kernelIN5flash11enable_sm90INS1_16FlashAttnFwdSm90INS1_25CollectiveMainloopFwdSm90ILi2EN4cute5tupleIJNS5_1CILi1EEES8_S8_EEENS6_IJNS7_ILi128EEESA_SA_EEELi128ENS_10bfloat16_tEfNS_4arch4Sm90ELb1ELb0ELb0ELb1ELb1ELb1ELb0ELb1ELb1ELb1ELb0ELb0EEENS1_21CollectiveEpilogueFwdISB_S9_SC_SE_Li256ELb1ELb1ELb0ELb0EEENS1_36VarlenDynamicPersistentTileSchedulerILi128ELi128ELi256ELi128ELb0ELb1ELb1ELb1ELb1ELb1EEEEEEEEEvNT_6ParamsE,"ax",@progbits
	.align	128
.text._ZN7cutlass13device_kernelIN5flash11enable_sm90INS1_16FlashAttnFwdSm90INS1_25CollectiveMainloopFwdSm90ILi2EN4cute5tupleIJNS5_1CILi1EEES8_S8_EEENS6_IJNS7_ILi128EEESA_SA_EEELi128ENS_10bfloat16_tEfNS_4arch4Sm90ELb1ELb0ELb0ELb1ELb1ELb1ELb0ELb1ELb1ELb1ELb0ELb0EEENS1_21CollectiveEpilogueFwdISB_S9_SC_SE_Li256ELb1ELb1ELb0ELb0EEENS1_36VarlenDynamicPersistentTileSchedulerILi128ELi128ELi256ELi128ELb0ELb1ELb1ELb1ELb1ELb1EEEEEEEEEvNT_6ParamsE:
        .type           _ZN7cutlass13device_kernelIN5flash11enable_sm90INS1_16FlashAttnFwdSm90INS1_25CollectiveMainloopFwdSm90ILi2EN4cute5tupleIJNS5_1CILi1EEES8_S8_EEENS6_IJNS7_ILi128EEESA_SA_EEELi128ENS_10bfloat16_tEfNS_4arch4Sm90ELb1ELb0ELb0ELb1ELb1ELb1ELb0ELb1ELb1ELb1ELb0ELb0EEENS1_21CollectiveEpilogueFwdISB_S9_SC_SE_Li256ELb1ELb1ELb0ELb0EEENS1_36VarlenDynamicPersistentTileSchedulerILi128ELi128ELi256ELi128ELb0ELb1ELb1ELb1ELb1ELb1EEEEEEEEEvNT_6ParamsE,@function
        .size           _ZN7cutlass13device_kernelIN5flash11enable_sm90INS1_16FlashAttnFwdSm90INS1_25CollectiveMainloopFwdSm90ILi2EN4cute5tupleIJNS5_1CILi1EEES8_S8_EEENS6_IJNS7_ILi128EEESA_SA_EEELi128ENS_10bfloat16_tEfNS_4arch4Sm90ELb1ELb0ELb0ELb1ELb1ELb1ELb0ELb1ELb1ELb1ELb0ELb0EEENS1_21CollectiveEpilogueFwdISB_S9_SC_SE_Li256ELb1ELb1ELb0ELb0EEENS1_36VarlenDynamicPersistentTileSchedulerILi128ELi128ELi256ELi128ELb0ELb1ELb1ELb1ELb1ELb1EEEEEEEEEvNT_6ParamsE,(.L_x_3486 - _ZN7cutlass13device_kernelIN5flash11enable_sm90INS1_16FlashAttnFwdSm90INS1_25CollectiveMainloopFwdSm90ILi2EN4cute5tupleIJNS5_1CILi1EEES8_S8_EEENS6_IJNS7_ILi128EEESA_SA_EEELi128ENS_10bfloat16_tEfNS_4arch4Sm90ELb1ELb0ELb0ELb1ELb1ELb1ELb0ELb1ELb1ELb1ELb0ELb0EEENS1_21CollectiveEpilogueFwdISB_S9_SC_SE_Li256ELb1ELb1ELb0ELb0EEENS1_36VarlenDynamicPersistentTileSchedulerILi128ELi128ELi256ELi128ELb0ELb1ELb1ELb1ELb1ELb1EEEEEEEEEvNT_6ParamsE)
        .other          _ZN7cutlass13device_kernelIN5flash11enable_sm90INS1_16FlashAttnFwdSm90INS1_25CollectiveMainloopFwdSm90ILi2EN4cute5tupleIJNS5_1CILi1EEES8_S8_EEENS6_IJNS7_ILi128EEESA_SA_EEELi128ENS_10bfloat16_tEfNS_4arch4Sm90ELb1ELb0ELb0ELb1ELb1ELb1ELb0ELb1ELb1ELb1ELb0ELb0EEENS1_21CollectiveEpilogueFwdISB_S9_SC_SE_Li256ELb1ELb1ELb0ELb0EEENS1_36VarlenDynamicPersistentTileSchedulerILi128ELi128ELi256ELi128ELb0ELb1ELb1ELb1ELb1ELb1EEEEEEEEEvNT_6ParamsE,@"STO_CUDA_ENTRY STV_DEFAULT"
_ZN7cutlass13device_kernelIN5flash11enable_sm90INS1_16FlashAttnFwdSm90INS1_25CollectiveMainloopFwdSm90ILi2EN4cute5tupleIJNS5_1CILi1EEES8_S8_EEENS6_IJNS7_ILi128EEESA_SA_EEELi128ENS_10bfloat16_tEfNS_4arch4Sm90ELb1ELb0ELb0ELb1ELb1ELb1ELb0ELb1ELb1ELb1ELb0ELb0EEENS1_21CollectiveEpilogueFwdISB_S9_SC_SE_Li256ELb1ELb1ELb0ELb0EEENS1_36VarlenDynamicPersistentTileSchedulerILi128ELi128ELi256ELi128ELb0ELb1ELb1ELb1ELb1ELb1EEEEEEEEEvNT_6ParamsE:
        /* <DEDUP_REMOVED lines=18> */
.L_x_2869:
[----:B------:R-:W-:Y:S05]  /*0120*/  BSYNC B0 ;  /* 0x0000000000007941 */ /* 0x000fea0003800000 */
.L_x_2868:
        /* <DEDUP_REMOVED lines=41> */
.L_x_2870:
        /* <DEDUP_REMOVED lines=22> */
.L_x_2871:
        /* <DEDUP_REMOVED lines=18> */
.L_x_2872:
        /* <DEDUP_REMOVED lines=22> */
.L_x_2873:
        /* <DEDUP_REMOVED lines=22> */
.L_x_2874:
        /* <DEDUP_REMOVED lines=8> */
.L_x_2877:
        /* <DEDUP_REMOVED lines=21> */
[----:B------:R-:W-:Y:S01]  /*0ad0*/  CS2R R188, SRZ ;  /* 0x0000000000bc7805 */ /* 0x000fe2000001ff00 */
[----:B------:R-:W-:Y:S01]  /*0ae0*/  IMAD.MOV.U32 R186, RZ, RZ, RZ ;  /* 0x000000ffffba7224 */ /* 0x000fe200078e00ff */
[----:B------:R-:W-:Y:S01]  /*0af0*/  SHF.R.S32.HI R3, RZ, 0x1f, R228 ;  /* 0x0000001fff037819 */ /* 0x000fe200000114e4 */
[----:B------:R-:W-:Y:S01]  /*0b00*/  ULOP3.LUT UR39, UR36, 0x1, URZ, 0xfc, !UPT ;  /* 0x0000000124277892 */ /* 0x000fe2000f8efc3f */
[----:B------:R-:W-:Y:S02]  /*0b10*/  UMOV UR37, URZ ;  /* 0x0000003f00257c82 */ /* 0x000fe40008000000 */
        /* <DEDUP_REMOVED lines=27> */
[----:B------:R-:W-:-:S02]  /*0cd0*/  SHF.R.S32.HI R4, RZ, 0x5, R4 ;  /* 0x00000005ff047819 */ /* 0x000fc40000011404 */
[----:B------:R-:W-:Y:S02]  /*0ce0*/  LOP3.LUT R0, R0, 0x1ffffffe, RZ, 0xc0, !PT ;  /* 0x1ffffffe00007812 */ /* 0x000fe400078ec0ff */
[----:B------:R-:W-:Y:S01]  /*0cf0*/  LEA.HI R2, R13, R13, RZ, 0x1 ;  /* 0x0000000d0d027211 */ /* 0x000fe200078f08ff */
[----:B------:R-:W-:Y:S01]  /*0d00*/  IMAD R4, R4, 0x10, R11 ;  /* 0x0000001004047824 */ /* 0x000fe200078e020b */
[----:B------:R-:W-:Y:S01]  /*0d10*/  LOP3.LUT R5, R5, 0x3fffffe, RZ, 0xc0, !PT ;  /* 0x03fffffe05057812 */ /* 0x000fe200078ec0ff */
[----:B------:R-:W-:Y:S01]  /*0d20*/  IMAD.IADD R0, R7, 0x1, -R0 ;  /* 0x0000000107007824 */ /* 0x000fe200078e0a00 */
[----:B------:R-:W-:Y:S02]  /*0d30*/  LOP3.LUT R2, R2, 0x1ffffffe, RZ, 0xc0, !PT ;  /* 0x1ffffffe02027812 */ /* 0x000fe400078ec0ff */
[----:B------:R-:W-:Y:S01]  /*0d40*/  LOP3.LUT R6, R6, 0x7ffffffc, RZ, 0xc0, !PT ;  /* 0x7ffffffc06067812 */ /* 0x000fe200078ec0ff */
[----:B------:R-:W-:Y:S01]  /*0d50*/  IMAD R222, R0, 0x8, R9 ;  /* 0x0000000800de7824 */ /* 0x000fe200078e0209 */
[----:B------:R-:W-:Y:S01]  /*0d60*/  LEA.HI R0, R3, R228, RZ, 0x6 ;  /* 0x000000e403007211 */ /* 0x000fe200078f30ff */
[----:B------:R-:W-:Y:S01]  /*0d70*/  IMAD.IADD R5, R220, 0x1, -R5 ;  /* 0x00000001dc057824 */ /* 0x000fe200078e0a05 */
[----:B------:R-:W-:Y:S01]  /*0d80*/  LOP3.LUT R3, R187, 0xfffffff8, RZ, 0xc0, !PT ;  /* 0xfffffff8bb037812 */ /* 0x000fe200078ec0ff */
[----:B------:R-:W-:Y:S01]  /*0d90*/  IMAD.IADD R204, R13, 0x1, -R2 ;  /* 0x000000010dcc7824 */ /* 0x000fe200078e0a02 */
[----:B------:R-:W-:Y:S01]  /*0da0*/  SHF.R.S32.HI R187, RZ, 0x3, R187 ;  /* 0x00000003ffbb7819 */ /* 0x000fe200000114bb */
[----:B------:R-:W-:-:S02]  /*0db0*/  IMAD.SHL.U32 R0, R0, 0x8, RZ ;  /* 0x0000000800007824 */ /* 0x000fc400078e00ff */
[----:B------:R-:W-:Y:S01]  /*0dc0*/  IMAD.IADD R206, R228, 0x1, -R3 ;  /* 0x00000001e4ce7824 */ /* 0x000fe200078e0a03 */
[----:B------:R-:W-:Y:S01]  /*0dd0*/  SHF.R.S32.HI R223, RZ, 0x1f, R187 ;  /* 0x0000001fffdf7819 */ /* 0x000fe200000114bb */
[C---:B------:R-:W-:Y:S01]  /*0de0*/  IMAD.SHL.U32 R224, R187.reuse, 0x40, RZ ;  /* 0x00000040bbe07824 */ /* 0x040fe200078e00ff */
[----:B------:R-:W-:Y:S01]  /*0df0*/  LOP3.LUT R201, R0, 0xfffffe00, RZ, 0xc0, !PT ;  /* 0xfffffe0000c97812 */ /* 0x000fe200078ec0ff */
[C---:B------:R-:W-:Y:S02]  /*0e00*/  VIADD R219, R187.reuse, 0x20 ;  /* 0x00000020bbdb7836 */ /* 0x040fe40000000000 */
[C---:B------:R-:W-:Y:S01]  /*0e10*/  VIADD R218, R187.reuse, 0x40 ;  /* 0x00000040bbda7836 */ /* 0x040fe20000000000 */
[----:B------:R-:W-:Y:S01]  /*0e20*/  LOP3.LUT R3, R224, 0x1c0, RZ, 0xc0, !PT ;  /* 0x000001c0e0037812 */ /* 0x000fe200078ec0ff */
[----:B------:R-:W-:Y:S01]  /*0e30*/  VIADD R217, R187, 0x60 ;  /* 0x00000060bbd97836 */ /* 0x000fe20000000000 */
[----:B------:R-:W-:Y:S01]  /*0e40*/  SHF.R.S32.HI R0, RZ, 0x1f, R219 ;  /* 0x0000001fff007819 */ /* 0x000fe200000114db */
[C---:B------:R-:W-:Y:S01]  /*0e50*/  IMAD.SHL.U32 R16, R206.reuse, 0x8, RZ ;  /* 0x00000008ce107824 */ /* 0x040fe200078e00ff */
[----:B------:R-:W-:Y:S01]  /*0e60*/  SHF.R.U32.HI R200, RZ, 0x3, R3 ;  /* 0x00000003ffc87819 */ /* 0x000fe20000011603 */
        /* <DEDUP_REMOVED lines=8> */
[----:B------:R-:W-:Y:S01]  /*0ef0*/  IMAD.IADD R203, R213, 0x1, -R6 ;  /* 0x00000001d5cb7824 */ /* 0x000fe200078e0a06 */
[----:B------:R-:W-:Y:S01]  /*0f00*/  LEA.HI R5, R5, R218, RZ, 0x3 ;  /* 0x000000da05057211 */ /* 0x000fe200078f18ff */
[----:B------:R-:W-:Y:S01]  /*0f10*/  VIADD R185, R22, 0x20 ;  /* 0x0000002016b97836 */ /* 0x000fe20000000000 */
[----:B------:R-:W-:Y:S01]  /*0f20*/  LEA.HI R3, R2, R217, RZ, 0x3 ;  /* 0x000000d902037211 */ /* 0x000fe200078f18ff */
[----:B------:R-:W-:Y:S01]  /*0f30*/  IMAD.SHL.U32 R0, R0, 0x40, RZ ;  /* 0x0000004000007824 */ /* 0x000fe200078e00ff */
[----:B------:R-:W-:Y:S01]  /*0f40*/  SHF.L.U32 R195, R218, 0x6, RZ ;  /* 0x00000006dac37819 */ /* 0x000fe200000006ff */
[----:B------:R-:W-:Y:S01]  /*0f50*/  IMAD.SHL.U32 R5, R5, 0x40, RZ ;  /* 0x0000004005057824 */ /* 0x000fe200078e00ff */
[----:B------:R-:W-:Y:S01]  /*0f60*/  LOP3.LUT R196, R196, 0x1c0, RZ, 0xc0, !PT ;  /* 0x000001c0c4c47812 */ /* 0x000fe200078ec0ff */
[----:B------:R-:W-:Y:S01]  /*0f70*/  IMAD.SHL.U32 R3, R3, 0x40, RZ ;  /* 0x0000004003037824 */ /* 0x000fe200078e00ff */
[----:B------:R-:W-:Y:S01]  /*0f80*/  LOP3.LUT R195, R195, 0x1c0, RZ, 0xc0, !PT ;  /* 0x000001c0c3c37812 */ /* 0x000fe200078ec0ff */
[----:B------:R-:W-:Y:S01]  /*0f90*/  VIADD R2, R16, 0x40 ;  /* 0x0000004010027836 */ /* 0x000fe20000000000 */
[----:B------:R-:W-:Y:S01]  /*0fa0*/  LOP3.LUT R194, R194, 0x1c0, RZ, 0xc0, !PT ;  /* 0x000001c0c2c27812 */ /* 0x000fe200078ec0ff */
[----:B------:R-:W-:Y:S01]  /*0fb0*/  IMAD R204, R204, 0x8, R221 ;  /* 0x00000008cccc7824 */ /* 0x000fe200078e02dd */
[----:B------:R-:W-:-:S02]  /*0fc0*/  SHF.R.U32.HI R227, RZ, 0x3, R196 ;  /* 0x00000003ffe37819 */ /* 0x000fc400000116c4 */
[--C-:B------:R-:W-:Y:S02]  /*0fd0*/  LOP3.LUT R4, R196, 0x38, R16.reuse, 0xf8, !PT ;  /* 0x00000038c4047812 */ /* 0x100fe400078ef810 */
[----:B------:R-:W-:Y:S02]  /*0fe0*/  SHF.R.U32.HI R226, RZ, 0x3, R195 ;  /* 0x00000003ffe27819 */ /* 0x000fe400000116c3 */
[----:B------:R-:W-:Y:S02]  /*0ff0*/  LOP3.LUT R7, R195, 0x38, R16, 0xf8, !PT ;  /* 0x00000038c3077812 */ /* 0x000fe400078ef810 */
[----:B------:R-:W-:Y:S02]  /*1000*/  SHF.R.U32.HI R225, RZ, 0x3, R194 ;  /* 0x00000003ffe17819 */ /* 0x000fe400000116c2 */
[----:B------:R-:W-:Y:S02]  /*1010*/  LOP3.LUT R8, R194, 0x38, R16, 0xf8, !PT ;  /* 0x00000038c2087812 */ /* 0x000fe400078ef810 */
[----:B------:R-:W-:-:S02]  /*1020*/  LOP3.LUT R199, R0, 0xfffffe00, RZ, 0xc0, !PT ;  /* 0xfffffe0000c77812 */ /* 0x000fc400078ec0ff */
[----:B------:R-:W-:Y:S02]  /*1030*/  LOP3.LUT R198, R5, 0xfffffe00, RZ, 0xc0, !PT ;  /* 0xfffffe0005c67812 */ /* 0x000fe400078ec0ff */
[----:B------:R-:W-:Y:S02]  /*1040*/  LOP3.LUT R197, R3, 0xfffffe00, RZ, 0xc0, !PT ;  /* 0xfffffe0003c57812 */ /* 0x000fe400078ec0ff */
[----:B------:R-:W-:Y:S02]  /*1050*/  LOP3.LUT R205, R201, R205, R200, 0xf6, !PT ;  /* 0x000000cdc9cd7212 */ /* 0x000fe400078ef6c8 */
[----:B------:R-:W-:Y:S02]  /*1060*/  LOP3.LUT R4, R199, R4, R227, 0xf6, !PT ;  /* 0x00000004c7047212 */ /* 0x000fe400078ef6e3 */
[----:B------:R-:W-:Y:S02]  /*1070*/  LOP3.LUT R7, R198, R7, R226, 0xf6, !PT ;  /* 0x00000007c6077212 */ /* 0x000fe400078ef6e2 */
[----:B------:R-:W-:-:S02]  /*1080*/  LOP3.LUT R8, R197, R8, R225, 0xf6, !PT ;  /* 0x00000008c5087212 */ /* 0x000fc400078ef6e1 */
[----:B------:R-:W-:Y:S02]  /*1090*/  SHF.R.S32.HI R23, RZ, 0x1f, R22 ;  /* 0x0000001fff177819 */ /* 0x000fe40000011416 */
[----:B------:R-:W-:Y:S02]  /*10a0*/  SHF.R.S32.HI R17, RZ, 0x1f, R16 ;  /* 0x0000001fff117819 */ /* 0x000fe40000011410 */
[----:B------:R-:W-:Y:S02]  /*10b0*/  SHF.R.S32.HI R184, RZ, 0x1f, R2 ;  /* 0x0000001fffb87819 */ /* 0x000fe40000011402 */
[----:B------:R-:W-:Y:S02]  /*10c0*/  SHF.R.S32.HI R212, RZ, 0x1f, R185 ;  /* 0x0000001fffd47819 */ /* 0x000fe400000114b9 */
[----:B------:R-:W-:Y:S02]  /*10d0*/  LEA R202, R205, UR40, 0x1 ;  /* 0x00000028cdca7c11 */ /* 0x000fe4000f8e08ff */
[----:B------:R-:W-:-:S02]  /*10e0*/  LEA R216, R4, UR40, 0x1 ;  /* 0x0000002804d87c11 */ /* 0x000fc4000f8e08ff */
[----:B------:R-:W-:Y:S02]  /*10f0*/  LEA R215, R7, UR40, 0x1 ;  /* 0x0000002807d77c11 */ /* 0x000fe4000f8e08ff */
[----:B------:R-:W-:-:S07]  /*1100*/  LEA R214, R8, UR40, 0x1 ;  /* 0x0000002808d67c11 */ /* 0x000fce000f8e08ff */
.L_x_3099:
[----:B0---4-:R-:W0:Y:S02]  /*1110*/  LDC.64 R4, c[0x0][0xc88] ;  /* 0x00032200ff047b82 */ /* 0x011e240000000a00 */
        /* <DEDUP_REMOVED lines=16> */
[----:B------:R-:W-:Y:S02]  /*1220*/  @P1 LEA.HI.X R7, R210, UR5, R211, 0x2, P2 ;  /* 0x00000005d2071c11 */ /* 0x000fe400090f14d3 */
        /* <DEDUP_REMOVED lines=32> */
.L_x_2879:
        /* <DEDUP_REMOVED lines=9> */
.L_x_2880:
[----:B------:R-:W-:Y:S05]  /*14c0*/  @!P0 BRA `(.L_x_2881) ;  /* 0x00000000000c8947 */ /* 0x000fea0003800000 */
[----:B------:R-:W2:Y:S04]  /*14d0*/  LDG.E R4, desc[UR42][R8.64] ;  /* 0x0000002a08047981 */ /* 0x000ea8000c1e1900 */
[----:B------:R-:W2:Y:S02]  /*14e0*/  LDG.E R29, desc[UR42][R8.64+0x4] ;  /* 0x0000042a081d7981 */ /* 0x000ea4000c1e1900 */
[----:B--2---:R-:W-:-:S07]  /*14f0*/  IMAD.IADD R29, R29, 0x1, -R4 ;  /* 0x000000011d1d7824 */ /* 0x004fce00078e0a04 */
.L_x_2881:
[----:B------:R-:W-:Y:S01]  /*1500*/  ULDC.64 UR4, c[0x0][0xa10] ;  /* 0x0002840000047ab9 */ /* 0x000fe20000000a00 */
[----:B------:R-:W1:Y:S01]  /*1510*/  LDC R9, c[0x0][0x448] ;  /* 0x00011200ff097b82 */ /* 0x000e620000000800 */
[----:B------:R-:W-:-:S04]  /*1520*/  ISETP.NE.U32.AND P0, PT, RZ, UR4, PT ;  /* 0x00000004ff007c0c */ /* 0x000fc8000bf05070 */
[----:B------:R-:W-:Y:S01]  /*1530*/  ISETP.NE.AND.EX P0, PT, RZ, UR5, PT, P0 ;  /* 0x00000005ff007c0c */ /* 0x000fe2000bf05300 */
[----:B------:R-:W-:-:S12]  /*1540*/  ULDC.64 UR4, c[0x0][0xa30] ;  /* 0x00028c0000047ab9 */ /* 0x000fd80000000a00 */
[----:B0-----:R-:W0:Y:S02]  /*1550*/  @P0 LDC.64 R4, c[0x0][0xa10] ;  /* 0x00028400ff040b82 */ /* 0x001e240000000a00 */
[----:B0-----:R-:W-:-:S05]  /*1560*/  @P0 IMAD.WIDE R4, R26, 0x4, R4 ;  /* 0x000000041a040825 */ /* 0x001fca00078e0204 */
[----:B------:R-:W2:Y:S04]  /*1570*/  @P0 LDG.E R3, desc[UR42][R4.64] ;  /* 0x0000002a04030981 */ /* 0x000ea8000c1e1900 */
[----:B------:R0:W2:Y:S01]  /*1580*/  @P0 LDG.E R8, desc[UR42][R4.64+0x4] ;  /* 0x0000042a04080981 */ /* 0x0000a2000c1e1900 */
[----:B------:R-:W-:Y:S01]  /*1590*/  ISETP.NE.U32.AND P1, PT, RZ, UR4, PT ;  /* 0x00000004ff007c0c */ /* 0x000fe2000bf25070 */
[----:B-----5:R-:W-:-:S03]  /*15a0*/  IMAD.MOV.U32 R24, RZ, RZ, R29 ;  /* 0x000000ffff187224 */ /* 0x020fc600078e001d */
[----:B------:R-:W-:-:S13]  /*15b0*/  ISETP.NE.AND.EX P1, PT, RZ, UR5, PT, P1 ;  /* 0x00000005ff007c0c */ /* 0x000fda000bf25310 */
[----:B------:R-:W-:-:S04]  /*15c0*/  @P1 IADD3 R6, P2, R208, UR4, RZ ;  /* 0x00000004d0061c10 */ /* 0x000fc8000ff5e0ff */
[----:B------:R-:W-:-:S05]  /*15d0*/  @P1 IADD3.X R7, R209, UR5, RZ, P2, !PT ;  /* 0x00000005d1071c10 */ /* 0x000fca00097fe4ff */
[----:B------:R3:W5:Y:S01]  /*15e0*/  @P1 LDG.E R24, desc[UR42][R6.64] ;  /* 0x0000002a06181981 */ /* 0x000762000c1e1900 */
[----:B-1----:R-:W-:Y:S01]  /*15f0*/  ISETP.NE.AND P1, PT, R9, 0x1, PT ;  /* 0x000000010900780c */ /* 0x002fe20003f25270 */
[----:B------:R-:W-:-:S04]  /*1600*/  IMAD.SHL.U32 R191, R41, 0x80, RZ ;  /* 0x0000008029bf7824 */ /* 0x000fc800078e00ff */
[----:B0-----:R-:W-:-:S08]  /*1610*/  VIADD R4, R191, 0x7f ;  /* 0x0000007fbf047836 */ /* 0x001fd00000000000 */
[----:B------:R-:W0:Y:S08]  /*1620*/  @P1 LDC R9, c[0x0][0x44c] ;  /* 0x00011300ff091b82 */ /* 0x000e300000000800 */
[----:B------:R-:W1:Y:S01]  /*1630*/  @P1 LDC R5, c[0x0][0x450] ;  /* 0x00011400ff051b82 */ /* 0x000e620000000800 */
[----:B--2---:R-:W-:Y:S02]  /*1640*/  @P0 IMAD.IADD R25, R8, 0x1, -R3 ;  /* 0x0000000108190824 */ /* 0x004fe400078e0a03 */
[----:B------:R-:W-:-:S02]  /*1650*/  IMAD.IADD R8, R29, 0x1, -R0 ;  /* 0x000000011d087824 */ /* 0x000fc400078e0a00 */
[----:B0-----:R-:W-:-:S03]  /*1660*/  @P1 IMAD.HI.U32 R0, R4, R9, RZ ;  /* 0x0000000904001227 */ /* 0x001fc600078e00ff */
[----:B------:R-:W-:Y:S01]  /*1670*/  IADD3 R193, R8, R25, RZ ;  /* 0x0000001908c17210 */ /* 0x000fe20007ffe0ff */
[----:B------:R-:W-:Y:S01]  /*1680*/  IMAD.MOV R27, RZ, RZ, -R8 ;  /* 0x000000ffff1b7224 */ /* 0x000fe200078e0a08 */
[----:B-1----:R-:W-:Y:S02]  /*1690*/  @P1 SHF.R.U32.HI R4, RZ, R5, R0 ;  /* 0x00000005ff041219 */ /* 0x002fe40000011600 */
[C---:B------:R-:W-:Y:S01]  /*16a0*/  IADD3 R95, R193.reuse, 0x80, -R192 ;  /* 0x00000080c15f7810 */ /* 0x040fe20007ffe8c0 */
[----:B------:R-:W-:Y:S01]  /*16b0*/  VIADD R0, R193, 0x7f ;  /* 0x0000007fc1007836 */ /* 0x000fe20000000000 */
[----:B------:R-:W-:-:S03]  /*16c0*/  VIMNMX R27, RZ, R27, !PT ;  /* 0x0000001bff1b7248 */ /* 0x000fc60007fe0100 */
[----:B------:R-:W-:Y:S01]  /*16d0*/  IMAD.IADD R4, R95, 0x1, R4 ;  /* 0x000000015f047824 */ /* 0x000fe200078e0204 */
[----:B------:R-:W-:-:S04]  /*16e0*/  SHF.R.S32.HI R3, RZ, 0x1f, R0 ;  /* 0x0000001fff037819 */ /* 0x000fc80000011400 */
[----:B------:R-:W-:Y:S02]  /*16f0*/  SHF.R.S32.HI R5, RZ, 0x1f, R4 ;  /* 0x0000001fff057819 */ /* 0x000fe40000011404 */
[----:B------:R-:W-:Y:S02]  /*1700*/  LEA.HI R3, R3, R0, RZ, 0x7 ;  /* 0x0000000003037211 */ /* 0x000fe400078f38ff */
[----:B------:R-:W-:Y:S02]  /*1710*/  LEA.HI R5, R5, R4, RZ, 0x7 ;  /* 0x0000000405057211 */ /* 0x000fe400078f38ff */
[----:B------:R-:W-:Y:S02]  /*1720*/  SHF.R.S32.HI R96, RZ, 0x7, R3 ;  /* 0x00000007ff607819 */ /* 0x000fe40000011403 */
[----:B------:R-:W-:-:S04]  /*1730*/  SHF.R.S32.HI R5, RZ, 0x7, R5 ;  /* 0x00000007ff057819 */ /* 0x000fc80000011405 */
[----:B------:R-:W-:-:S05]  /*1740*/  VIMNMX R5, R96, R5, PT ;  /* 0x0000000560057248 */ /* 0x000fca0003fe0100 */
[----:B------:R-:W-:-:S05]  /*1750*/  IMAD R0, R5, 0x80, -R8 ;  /* 0x0000008005007824 */ /* 0x000fca00078e0a08 */
[----:B------:R-:W-:-:S04]  /*1760*/  VIMNMX R0, R0, R25, PT ;  /* 0x0000001900007248 */ /* 0x000fc80003fe0100 */
        /* <DEDUP_REMOVED lines=9> */
[----:B---3--:R-:W-:Y:S05]  /*1800*/  @!P1 BRA `(.L_x_2882) ;  /* 0x0000006c00c89947 */ /* 0x008fea0003800000 */
        /* <DEDUP_REMOVED lines=20> */
.L_x_2884:
[----:B------:R-:W-:Y:S05]  /*1950*/  BSYNC B6 ;  /* 0x0000000000067941 */ /* 0x000fea0003800000 */
.L_x_2883:
        /* <DEDUP_REMOVED lines=19> */
[----:B-1---5:R-:W-:Y:S05]  /*1a90*/  CALL.ABS.NOINC R14 ;  /* 0x000000000e007343 */ /* 0x022fea0003c00000 */
.L_x_2886:
[----:B------:R-:W-:Y:S05]  /*1aa0*/  BSYNC B6 ;  /* 0x0000000000067941 */ /* 0x000fea0003800000 */
.L_x_2885:
        /* <DEDUP_REMOVED lines=11> */
[----:B-----5:R-:W-:Y:S01]  /*1b60*/  SHF.R.S32.HI R13, RZ, 0x1f, R24 ;  /* 0x0000001fff0d7819 */ /* 0x020fe20000011418 */
[----:B------:R-:W0:Y:S01]  /*1b70*/  S2R R38, SR_TID.X ;  /* 0x0000000000267919 */ /* 0x000e220000002100 */
[----:B------:R-:W-:Y:S01]  /*1b80*/  SEL R3, R37, RZ, P0 ;  /* 0x000000ff25037207 */ /* 0x000fe20000000000 */
[-C--:B-1----:R-:W-:Y:S01]  /*1b90*/  IMAD R10, R223, R34.reuse, RZ ;  /* 0x00000022df0a7224 */ /* 0x082fe200078e02ff */
[C-C-:B------:R-:W-:Y:S01]  /*1ba0*/  SHF.L.U64.HI R29, R34.reuse, 0x5, R35.reuse ;  /* 0x00000005221d7819 */ /* 0x140fe20000010223 */
[C---:B------:R-:W-:Y:S01]  /*1bb0*/  IMAD.SHL.U32 R32, R34.reuse, 0x20, RZ ;  /* 0x0000002022207824 */ /* 0x040fe200078e00ff */
[----:B------:R-:W-:Y:S01]  /*1bc0*/  SHF.L.U64.HI R30, R34, 0x6, R35 ;  /* 0x00000006221e7819 */ /* 0x000fe20000010223 */
[----:B------:R-:W-:Y:S01]  /*1bd0*/  IMAD.IADD R3, R16, 0x1, R3 ;  /* 0x0000000110037824 */ /* 0x000fe200078e0203 */
[----:B------:R-:W-:Y:S01]  /*1be0*/  SHF.L.U64.HI R31, R34, 0x7, R35 ;  /* 0x00000007221f7819 */ /* 0x000fe20000010223 */
[----:B---3--:R-:W-:-:S04]  /*1bf0*/  IMAD.WIDE.U32 R4, R187, R34, R22 ;  /* 0x00000022bb047225 */ /* 0x008fc800078e0016 */
[----:B--2---:R-:W-:-:S04]  /*1c00*/  IMAD.WIDE.U32 R6, R187, R14, R22 ;  /* 0x0000000ebb067225 */ /* 0x004fc800078e0016 */
[C---:B------:R-:W-:Y:S02]  /*1c10*/  IMAD R89, R187.reuse, R35, R10 ;  /* 0x00000023bb597224 */ /* 0x040fe400078e020a */
[----:B------:R-:W-:-:S04]  /*1c20*/  IMAD.WIDE.U32 R10, R187, R34, R16 ;  /* 0x00000022bb0a7225 */ /* 0x000fc800078e0010 */
[----:B------:R-:W-:Y:S01]  /*1c30*/  IMAD.MOV.U32 R82, RZ, RZ, R6 ;  /* 0x000000ffff527224 */ /* 0x000fe200078e0006 */
[----:B------:R-:W-:Y:S01]  /*1c40*/  SHF.R.S32.HI R6, RZ, 0x1f, R3 ;  /* 0x0000001fff067819 */ /* 0x000fe20000011403 */
[-C--:B------:R-:W-:Y:S02]  /*1c50*/  IMAD R8, R223, R14.reuse, RZ ;  /* 0x0000000edf087224 */ /* 0x080fe400078e02ff */
[----:B------:R-:W-:Y:S02]  /*1c60*/  IMAD.IADD R87, R5, 0x1, R89 ;  /* 0x0000000105577824 */ /* 0x000fe400078e0259 */
[----:B------:R-:W-:Y:S01]  /*1c70*/  IMAD.IADD R89, R89, 0x1, R11 ;  /* 0x0000000159597824 */ /* 0x000fe200078e020b */
[CC--:B------:R-:W-:Y:S01]  /*1c80*/  LEA.HI R11, R6.reuse, R3.reuse, RZ, 0x3 ;  /* 0x00000003060b7211 */ /* 0x0c0fe200078f18ff */
[----:B------:R-:W-:Y:S01]  /*1c90*/  IMAD.MOV.U32 R86, RZ, RZ, R4 ;  /* 0x000000ffff567224 */ /* 0x000fe200078e0004 */
[----:B------:R-:W-:Y:S01]  /*1ca0*/  LEA.HI R4, R6, R3, RZ, 0x6 ;  /* 0x0000000306047211 */ /* 0x000fe200078f30ff */
[C---:B------:R-:W-:Y:S01]  /*1cb0*/  IMAD R85, R187.reuse, R15, R8 ;  /* 0x0000000fbb557224 */ /* 0x040fe200078e0208 */
[----:B0-----:R-:W-:Y:S01]  /*1cc0*/  SHF.R.U32.HI R38, RZ, 0x7, R38 ;  /* 0x00000007ff267819 */ /* 0x001fe20000011626 */
[----:B------:R-:W-:Y:S01]  /*1cd0*/  IMAD.WIDE.U32 R8, R187, R14, R16 ;  /* 0x0000000ebb087225 */ /* 0x000fe200078e0010 */
[----:B------:R-:W-:-:S02]  /*1ce0*/  LOP3.LUT R3, R11, 0x38, RZ, 0xc0, !PT ;  /* 0x000000380b037812 */ /* 0x000fc400078ec0ff */
[----:B------:R-:W-:Y:S01]  /*1cf0*/  ISETP.NE.AND P6, PT, R38, 0x1, PT ;  /* 0x000000012600780c */ /* 0x000fe20003fc5270 */
[----:B------:R-:W-:Y:S01]  /*1d00*/  IMAD.IADD R83, R7, 0x1, R85 ;  /* 0x0000000107537824 */ /* 0x000fe200078e0255 */
[----:B------:R-:W-:Y:S01]  /*1d10*/  LOP3.LUT R5, R195, 0x38, R11, 0xf8, !PT ;  /* 0x00000038c3057812 */ /* 0x000fe200078ef80b */
[----:B------:R-:W-:Y:S01]  /*1d20*/  IMAD.SHL.U32 R4, R4, 0x80, RZ ;  /* 0x0000008004047824 */ /* 0x000fe200078e00ff */
[----:B------:R-:W-:Y:S01]  /*1d30*/  LOP3.LUT R3, R3, 0x1c0, R224, 0xf8, !PT ;  /* 0x000001c003037812 */ /* 0x000fe200078ef8e0 */
[----:B------:R-:W-:Y:S01]  /*1d40*/  IMAD.IADD R85, R85, 0x1, R9 ;  /* 0x0000000155557824 */ /* 0x000fe200078e0209 */
[----:B------:R-:W-:Y:S01]  /*1d50*/  LOP3.LUT R5, R5, R226, RZ, 0x3c, !PT ;  /* 0x000000e205057212 */ /* 0x000fe200078e3cff */
[----:B------:R-:W-:Y:S01]  /*1d60*/  IMAD.MOV.U32 R84, RZ, RZ, R8 ;  /* 0x000000ffff547224 */ /* 0x000fe200078e0008 */
[--C-:B------:R-:W-:Y:S01]  /*1d70*/  LOP3.LUT R8, R196, 0x38, R11.reuse, 0xf8, !PT ;  /* 0x00000038c4087812 */ /* 0x100fe200078ef80b */
[----:B------:R-:W-:Y:S01]  /*1d80*/  IMAD.MOV.U32 R88, RZ, RZ, R10 ;  /* 0x000000ffff587224 */ /* 0x000fe200078e000a */
[----:B------:R-:W-:Y:S01]  /*1d90*/  LOP3.LUT R10, R194, 0x38, R11, 0xf8, !PT ;  /* 0x00000038c20a7812 */ /* 0x000fe200078ef80b */
[C---:B------:R-:W-:Y:S01]  /*1da0*/  IMAD R9, R13.reuse, R14, RZ ;  /* 0x0000000e0d097224 */ /* 0x040fe200078e02ff */
[----:B------:R-:W-:Y:S01]  /*1db0*/  LOP3.LUT R6, R4, 0xffffe000, RZ, 0xc0, !PT ;  /* 0xffffe00004067812 */ /* 0x000fe200078ec0ff */
[----:B------:R-:W-:Y:S05]  /*1dc0*/  @!P6 WARPSYNC.ALL ;  /* 0x000000000000e948 */ /* 0x000fea0003800000 */
[----:B------:R-:W-:Y:S01]  /*1dd0*/  IMAD R13, R13, R34, RZ ;  /* 0x000000220d0d7224 */ /* 0x000fe200078e02ff */
[----:B------:R-:W-:Y:S01]  /*1de0*/  LOP3.LUT R8, R8, R227, RZ, 0x3c, !PT ;  /* 0x000000e308087212 */ /* 0x000fe200078e3cff */
[----:B------:R-:W-:Y:S01]  /*1df0*/  IMAD R39, R24, R15, R9 ;  /* 0x0000000f18277224 */ /* 0x000fe200078e0209 */
[----:B------:R-:W-:Y:S01]  /*1e00*/  LOP3.LUT R10, R10, R225, RZ, 0x3c, !PT ;  /* 0x000000e10a0a7212 */ /* 0x000fe200078e3cff */
[C---:B------:R-:W-:Y:S01]  /*1e10*/  IMAD.WIDE.U32 R82, R24.reuse, R14, R82 ;  /* 0x0000000e18527225 */ /* 0x040fe200078e0052 */
[----:B------:R-:W-:Y:S01]  /*1e20*/  LOP3.LUT R7, R3, R200, RZ, 0x3c, !PT ;  /* 0x000000c803077212 */ /* 0x000fe200078e3cff */
[----:B------:R-:W-:Y:S01]  /*1e30*/  ULDC UR4, c[0x0][0x2f4] ;  /* 0x0000bd0000047ab9 */ /* 0x000fe20000000800 */
[----:B------:R-:W-:Y:S01]  /*1e40*/  LOP3.LUT R41, R11, 0xfffffff8, RZ, 0xc0, !PT ;  /* 0xfffffff80b297812 */ /* 0x000fe200078ec0ff */
[C---:B------:R-:W-:Y:S01]  /*1e50*/  IMAD R13, R24.reuse, R35, R13 ;  /* 0x00000023180d7224 */ /* 0x040fe200078e020d */
[----:B------:R-:W-:Y:S01]  /*1e60*/  IADD3 R4, R5, R6, R198 ;  /* 0x0000000605047210 */ /* 0x000fe20007ffe0c6 */
[----:B------:R-:W-:Y:S01]  /*1e70*/  IMAD.WIDE.U32 R88, R24, R34, R88 ;  /* 0x0000002218587225 */ /* 0x000fe200078e0058 */
[----:B------:R-:W-:-:S02]  /*1e80*/  IADD3 R3, R8, R6, R199 ;  /* 0x0000000608037210 */ /* 0x000fc40007ffe0c7 */
[----:B------:R-:W-:Y:S01]  /*1e90*/  IADD3 R5, R10, R6, R197 ;  /* 0x000000060a057210 */ /* 0x000fe20007ffe0c5 */
[----:B------:R-:W-:Y:S01]  /*1ea0*/  IMAD.WIDE.U32 R84, R24, R14, R84 ;  /* 0x0000000e18547225 */ /* 0x000fe200078e0054 */
[----:B------:R-:W-:Y:S02]  /*1eb0*/  IADD3 R6, R7, R6, R201 ;  /* 0x0000000607067210 */ /* 0x000fe40007ffe0c9 */
[----:B------:R-:W-:Y:S01]  /*1ec0*/  SHF.L.U64.HI R7, R14, 0x5, R15 ;  /* 0x000000050e077819 */ /* 0x000fe2000001020f */
[----:B------:R-:W-:Y:S01]  /*1ed0*/  IMAD.WIDE.U32 R86, R24, R34, R86 ;  /* 0x0000002218567225 */ /* 0x000fe200078e0056 */
[C-C-:B------:R-:W-:Y:S02]  /*1ee0*/  SHF.L.U64.HI R8, R14.reuse, 0x6, R15.reuse ;  /* 0x000000060e087819 */ /* 0x140fe4000001020f */
[----:B------:R-:W-:Y:S01]  /*1ef0*/  SHF.L.U64.HI R9, R14, 0x7, R15 ;  /* 0x000000070e097819 */ /* 0x000fe2000001020f */
[----:B------:R-:W-:Y:S01]  /*1f00*/  VIADD R94, R38, 0x8 ;  /* 0x00000008265e7836 */ /* 0x000fe20000000000 */
[----:B------:R-:W-:Y:S01]  /*1f10*/  SHF.R.S32.HI R35, RZ, 0x1f, R42 ;  /* 0x0000001fff237819 */ /* 0x000fe2000001142a */
[----:B------:R-:W-:Y:S01]  /*1f20*/  IMAD.SHL.U32 R33, R34, 0x40, RZ ;  /* 0x0000004022217824 */ /* 0x000fe200078e00ff */
[----:B------:R-:W-:Y:S01]  /*1f30*/  ISETP.GE.AND P1, PT, R16, UR4, PT ;  /* 0x0000000410007c0c */ /* 0x000fe2000bf26270 */
[----:B------:R-:W-:Y:S01]  /*1f40*/  IMAD.IADD R38, R83, 0x1, R39 ;  /* 0x0000000153267824 */ /* 0x000fe200078e0227 */
[----:B------:R-:W-:Y:S01]  /*1f50*/  ISETP.GE.AND P2, PT, R2, UR4, PT ;  /* 0x0000000402007c0c */ /* 0x000fe2000bf46270 */
[C---:B------:R-:W-:Y:S01]  /*1f60*/  IMAD.SHL.U32 R10, R14.reuse, 0x20, RZ ;  /* 0x000000200e0a7824 */ /* 0x040fe200078e00ff */
[----:B------:R-:W-:Y:S01]  /*1f70*/  IADD3 R43, R13, R89, RZ ;  /* 0x000000590d2b7210 */ /* 0x000fe20007ffe0ff */
[C---:B------:R-:W-:Y:S01]  /*1f80*/  IMAD.SHL.U32 R20, R14.reuse, 0x40, RZ ;  /* 0x000000400e147824 */ /* 0x040fe200078e00ff */
[----:B------:R-:W-:Y:S01]  /*1f90*/  SHF.R.S32.HI R80, RZ, 0x3, R11 ;  /* 0x00000003ff507819 */ /* 0x000fe2000001140b */
[----:B------:R-:W-:Y:S01]  /*1fa0*/  IMAD.SHL.U32 R21, R14, 0x80, RZ ;  /* 0x000000800e157824 */ /* 0x000fe200078e00ff */
[----:B------:R-:W-:Y:S01]  /*1fb0*/  SHF.R.S32.HI R90, RZ, 0x1f, R41 ;  /* 0x0000001fff5a7819 */ /* 0x000fe20000011429 */
[----:B------:R-:W-:-:S02]  /*1fc0*/  IMAD.SHL.U32 R34, R34, 0x80, RZ ;  /* 0x0000008022227824 */ /* 0x000fc400078e00ff */
[----:B------:R-:W-:Y:S02]  /*1fd0*/  IMAD R36, R206, 0x20, R187 ;  /* 0x00000020ce247824 */ /* 0x000fe400078e02bb */
[----:B------:R-:W-:Y:S02]  /*1fe0*/  IMAD.SHL.U32 R37, R37, 0x2, RZ ;  /* 0x0000000225257824 */ /* 0x000fe400078e00ff */
[----:B------:R-:W-:Y:S02]  /*1ff0*/  IMAD.IADD R39, R39, 0x1, R85 ;  /* 0x0000000127277824 */ /* 0x000fe400078e0255 */
[----:B------:R-:W-:Y:S01]  /*2000*/  IMAD.IADD R40, R87, 0x1, R13 ;  /* 0x0000000157287824 */ /* 0x000fe200078e020d */
[----:B----4-:R-:W-:Y:S01]  /*2010*/  SHF.R.S32.HI R81, RZ, 0x1f, R26 ;  /* 0x0000001fff517819 */ /* 0x010fe2000001141a */
[----:B------:R-:W-:Y:S06]  /*2020*/  @!P6 BAR.SYNC.DEFER_BLOCKING 0x9, 0x100 ;  /* 0x024400000000eb1d */ /* 0x000fec0000010000 */
.L_x_2984:
[----:B------:R-:W0:Y:S01]  /*2030*/  LDC R100, c[0x0][0x430] ;  /* 0x00010c00ff647b82 */ /* 0x000e220000000800 */
[----:B------:R-:W-:Y:S02]  /*2040*/  VIADD R28, R28, 0xffffffff ;  /* 0xffffffff1c1c7836 */ /* 0x000fe40000000000 */
[----:B------:R-:W-:Y:S02]  /*2050*/  IMAD.MOV.U32 R101, RZ, RZ, RZ ;  /* 0x000000ffff657224 */ /* 0x000fe400078e00ff */
[----:B------:R-:W-:-:S03]  /*2060*/  IMAD R11, R28, 0x80, R36 ;  /* 0x000000801c0b7824 */ /* 0x000fc600078e0224 */
[----:B------:R-:W1:Y:S01]  /*2070*/  LDC R104, c[0x0][0x3f4] ;  /* 0x0000fd00ff687b82 */ /* 0x000e620000000800 */
        /* <DEDUP_REMOVED lines=8> */
[----:B----4-:R-:W4:Y:S01]  /*2100*/  @P4 LDC R13, c[0x0][0x438] ;  /* 0x00010e00ff0d4b82 */ /* 0x010f220000000800 */
        /* <DEDUP_REMOVED lines=84> */
.L_x_2891:
[----:B------:R-:W-:Y:S05]  /*2650*/  BSYNC B1 ;  /* 0x0000000000017941 */ /* 0x000fea0003800000 */
.L_x_2890:
        /* <DEDUP_REMOVED lines=43> */
.L_x_2893:
[----:B------:R-:W-:Y:S05]  /*2910*/  BSYNC B1 ;  /* 0x0000000000017941 */ /* 0x000fea0003800000 */
.L_x_2892:
        /* <DEDUP_REMOVED lines=47> */
.L_x_2895:
[----:B------:R-:W-:Y:S05]  /*2c10*/  BSYNC B1 ;  /* 0x0000000000017941 */ /* 0x000fea0003800000 */
.L_x_2894:
        /* <DEDUP_REMOVED lines=31> */
.L_x_2897:
[----:B------:R-:W-:Y:S05]  /*2e10*/  BSYNC B1 ;  /* 0x0000000000017941 */ /* 0x000fea0003800000 */
.L_x_2896:
        /* <DEDUP_REMOVED lines=36> */
.L_x_2898:
[----:B------:R-:W-:Y:S01]  /*3060*/  IMAD R91, R19, 0x8, R18 ;  /* 0x00000008135b7824 */ /* 0x000fe200078e0212 */
[----:B------:R-:W-:Y:S01]  /*3070*/  SHF.L.U32 R102, R189, 0x1f, RZ ;  /* 0x0000001fbd667819 */ /* 0x000fe200000006ff */
[----:B------:R-:W-:Y:S03]  /*3080*/  BSSY B1, `(.L_x_2899) ;  /* 0x0000003000017945 */ /* 0x000fe60003800000 */
[----:B------:R-:W0:Y:S02]  /*3090*/  SYNCS.PHASECHK.TRANS64.TRYWAIT P6, [R91+URZ+0x28890], R102 ;  /* 0x028890665b0075a7 */ /* 0x000e2400080c017f */
[----:B0-----:R-:W-:Y:S05]  /*30a0*/  @!P6 BRA `(.L_x_2900) ;  /* 0x000001bc0010e947 */ /* 0x001fea0003800000 */
.L_x_3220:
[----:B------:R-:W-:Y:S05]  /*30b0*/  BSYNC B1 ;  /* 0x0000000000017941 */ /* 0x000fea0003800000 */
.L_x_2899:
[----:B------:R-:W-:-:S03]  /*30c0*/  UMOV UR4, 0xffffffff ;  /* 0xffffffff00047882 */ /* 0x000fc60000000000 */
[----:B------:R-:W-:Y:S05]  /*30d0*/  BRA.DIV UR4, `(.L_x_2901) ;  /* 0x000001be04187947 */ /* 0x000fea000b800000 */
[----:B------:R1:W2:Y:S04]  /*30e0*/  SHFL.IDX PT, R79, R103, RZ, 0x181f ;  /* 0x00181fff674f7589 */ /* 0x0002a800000e0000 */
[----:B------:R1:W3:Y:S02]  /*30f0*/  SHFL.IDX PT, R105, R108, RZ, 0x181f ;  /* 0x00181fff6c697589 */ /* 0x0002e400000e0000 */
.L_x_3224:
        /* <DEDUP_REMOVED lines=57> */
.L_x_2907:
[----:B------:R-:W-:Y:S05]  /*3490*/  BSYNC B3 ;  /* 0x0000000000037941 */ /* 0x000fea0003800000 */
.L_x_2906:
[----:B0-----:R4:W-:Y:S02]  /*34a0*/  ST.E.128 desc[UR42][R76.64], R12 ;  /* 0x0000000c4c007985 */ /* 0x0019e4000c101d2a */
.L_x_2905:
[----:B------:R-:W-:Y:S05]  /*34b0*/  BSYNC B2 ;  /* 0x0000000000027941 */ /* 0x000fea0003800000 */
.L_x_2904:
        /* <DEDUP_REMOVED lines=53> */
.L_x_2909:
[----:B------:R-:W-:Y:S05]  /*3810*/  BSYNC B2 ;  /* 0x0000000000027941 */ /* 0x000fea0003800000 */
.L_x_2908:
[----:B0-----:R0:W-:Y:S02]  /*3820*/  ST.E.128 desc[UR42][R72.64], R12 ;  /* 0x0000000c48007985 */ /* 0x0011e4000c101d2a */
.L_x_2903:
[----:B------:R-:W-:Y:S05]  /*3830*/  BSYNC B1 ;  /* 0x0000000000017941 */ /* 0x000fea0003800000 */
.L_x_2902:
[----:B------:R-:W-:-:S03]  /*3840*/  UMOV UR4, 0xffffffff ;  /* 0xffffffff00047882 */ /* 0x000fc60000000000 */
[----:B------:R-:W-:Y:S05]  /*3850*/  BRA.DIV UR4, `(.L_x_2910) ;  /* 0x000001b604847947 */ /* 0x000fea000b800000 */
[----:B------:R1:W1:Y:S04]  /*3860*/  SHFL.IDX PT, R71, R103, 0x1, 0x181f ;  /* 0x00381f0067477f89 */ /* 0x00026800000e0000 */
[----:B0-----:R0:W0:Y:S02]  /*3870*/  SHFL.IDX PT, R73, R108, 0x1, 0x181f ;  /* 0x00381f006c497f89 */ /* 0x00102400000e0000 */
.L_x_3228:
        /* <DEDUP_REMOVED lines=20> */
[----:B------:R-:W-:Y:S02]  /*39c0*/  LOP3.LUT R65, R14, 0xffff0000, RZ, 0xc0, !PT ;  /* 0xffff00000e417812 */ /* 0x000fe400078ec0ff */
[----:B------:R-:W-:Y:S01]  /*39d0*/  PRMT R119, R119, 0x5410, R72 ;  /* 0x0000541077777816 */ /* 0x000fe20000000048 */
[----:B------:R-:W-:Y:S01]  /*39e0*/  IMAD.U32 R74, R121, 0x10000, RZ ;  /* 0x00010000794a7824 */ /* 0x000fe200078e00ff */
[C---:B------:R-:W-:Y:S02]  /*39f0*/  SHF.L.U32 R14, R13.reuse, 0x10, RZ ;  /* 0x000000100d0e7819 */ /* 0x040fe400000006ff */
[----:B------:R-:W-:Y:S01]  /*3a00*/  LOP3.LUT R13, R13, 0xffff0000, RZ, 0xc0, !PT ;  /* 0xffff00000d0d7812 */ /* 0x000fe200078ec0ff */
[----:B------:R-:W-:Y:S01]  /*3a10*/  IMAD.U32 R70, R119, 0x10000, RZ ;  /* 0x0001000077467824 */ /* 0x000fe200078e00ff */
[----:B------:R-:W-:Y:S01]  /*3a20*/  LOP3.LUT R72, R120, 0xffff0000, RZ, 0xc0, !PT ;  /* 0xffff000078487812 */ /* 0x000fe200078ec0ff */
        /* <DEDUP_REMOVED lines=8> */
[----:B------:R-:W-:Y:S01]  /*3ab0*/  IMAD.U32 R120, R120, 0x10000, RZ ;  /* 0x0001000078787824 */ /* 0x000fe200078e00ff */
[----:B------:R-:W-:Y:S01]  /*3ac0*/  LOP3.LUT R119, R119, 0xffff0000, RZ, 0xc0, !PT ;  /* 0xffff000077777812 */ /* 0x000fe200078ec0ff */
[----:B------:R-:W-:-:S02]  /*3ad0*/  IMAD.U32 R118, R118, 0x10000, RZ ;  /* 0x0001000076767824 */ /* 0x000fc400078e00ff */
[C---:B------:R-:W-:Y:S01]  /*3ae0*/  FFMA.FTZ R75, R14.reuse, R67, -R75 ;  /* 0x000000430e4b7223 */ /* 0x040fe2000001084b */
        /* <DEDUP_REMOVED lines=18> */
.L_x_2916:
[----:B------:R-:W-:Y:S05]  /*3c10*/  BSYNC B3 ;  /* 0x0000000000037941 */ /* 0x000fea0003800000 */
.L_x_2915:
[----:B--2---:R0:W-:Y:S02]  /*3c20*/  ST.E.128 desc[UR42][R68.64], R12 ;  /* 0x0000000c44007985 */ /* 0x0041e4000c101d2a */
.L_x_2914:
[----:B------:R-:W-:Y:S05]  /*3c30*/  BSYNC B2 ;  /* 0x0000000000027941 */ /* 0x000fea0003800000 */
.L_x_2913:
        /* <DEDUP_REMOVED lines=53> */
.L_x_2918:
[----:B------:R-:W-:Y:S05]  /*3f90*/  BSYNC B2 ;  /* 0x0000000000027941 */ /* 0x000fea0003800000 */
.L_x_2917:
[----:B----4-:R0:W-:Y:S02]  /*3fa0*/  ST.E.128 desc[UR42][R64.64], R12 ;  /* 0x0000000c40007985 */ /* 0x0101e4000c101d2a */
.L_x_2912:
[----:B------:R-:W-:Y:S05]  /*3fb0*/  BSYNC B1 ;  /* 0x0000000000017941 */ /* 0x000fea0003800000 */
.L_x_2911:
[----:B------:R-:W-:-:S03]  /*3fc0*/  UMOV UR4, 0xffffffff ;  /* 0xffffffff00047882 */ /* 0x000fc60000000000 */
[----:B------:R-:W-:Y:S05]  /*3fd0*/  BRA.DIV UR4, `(.L_x_2919) ;  /* 0x000001ae04f07947 */ /* 0x000fea000b800000 */
[----:B------:R1:W1:Y:S04]  /*3fe0*/  SHFL.IDX PT, R63, R103, 0x2, 0x181f ;  /* 0x00581f00673f7f89 */ /* 0x00026800000e0000 */
[----:B0-----:R0:W0:Y:S02]  /*3ff0*/  SHFL.IDX PT, R65, R108, 0x2, 0x181f ;  /* 0x00581f006c417f89 */ /* 0x00102400000e0000 */
.L_x_3232:
        /* <DEDUP_REMOVED lines=31> */
[-C--:B------:R-:W-:Y:S01]  /*41f0*/  FMUL.FTZ R13, R13, R59.reuse ;  /* 0x0000003b0d0d7220 */ /* 0x080fe20000410000 */
[----:B------:R-:W-:Y:S01]  /*4200*/  LOP3.LUT R133, R133, 0xffff0000, RZ, 0xc0, !PT ;  /* 0xffff000085857812 */ /* 0x000fe200078ec0ff */
[----:B------:R-:W-:Y:S01]  /*4210*/  FMUL.FTZ R57, R57, R62 ;  /* 0x0000003e39397220 */ /* 0x000fe20000410000 */
[----:B------:R-:W-:Y:S01]  /*4220*/  SHF.L.U32 R130, R130, 0x10, RZ ;  /* 0x0000001082827819 */ /* 0x000fe200000006ff */
[----:B------:R-:W-:Y:S01]  /*4230*/  IMAD.U32 R132, R132, 0x10000, RZ ;  /* 0x0001000084847824 */ /* 0x000fe200078e00ff */
[----:B------:R-:W-:Y:S01]  /*4240*/  LOP3.LUT R131, R131, 0xffff0000, RZ, 0xc0, !PT ;  /* 0xffff000083837812 */ /* 0x000fe200078ec0ff */
[C---:B------:R-:W-:Y:S01]  /*4250*/  FFMA.FTZ R67, R14.reuse, R59, -R67 ;  /* 0x0000003b0e437223 */ /* 0x040fe20000010843 */
[----:B------:R-:W-:Y:S01]  /*4260*/  FFMA.FTZ R64, R14, R64, R13 ;  /* 0x000000400e407223 */ /* 0x000fe2000001000d */
[----:B------:R-:W-:Y:S01]  /*4270*/  FFMA.FTZ R69, R56, R62, -R69 ;  /* 0x0000003e38457223 */ /* 0x000fe20000010845 */
[----:B------:R-:W-:-:S02]  /*4280*/  IMAD.U32 R15, R15, 0x10000, RZ ;  /* 0x000100000f0f7824 */ /* 0x000fc400078e00ff */
        /* <DEDUP_REMOVED lines=15> */
.L_x_2925:
[----:B------:R-:W-:Y:S05]  /*4380*/  BSYNC B3 ;  /* 0x0000000000037941 */ /* 0x000fea0003800000 */
.L_x_2924:
[----:B--2---:R0:W-:Y:S02]  /*4390*/  ST.E.128 desc[UR42][R60.64], R12 ;  /* 0x0000000c3c007985 */ /* 0x0041e4000c101d2a */
.L_x_2923:
[----:B------:R-:W-:Y:S05]  /*43a0*/  BSYNC B2 ;  /* 0x0000000000027941 */ /* 0x000fea0003800000 */
.L_x_2922:
        /* <DEDUP_REMOVED lines=53> */
.L_x_2927:
[----:B------:R-:W-:Y:S05]  /*4700*/  BSYNC B2 ;  /* 0x0000000000027941 */ /* 0x000fea0003800000 */
.L_x_2926:
[----:B----4-:R0:W-:Y:S02]  /*4710*/  ST.E.128 desc[UR42][R56.64], R12 ;  /* 0x0000000c38007985 */ /* 0x0101e4000c101d2a */
.L_x_2921:
[----:B------:R-:W-:Y:S05]  /*4720*/  BSYNC B1 ;  /* 0x0000000000017941 */ /* 0x000fea0003800000 */
.L_x_2920:
[----:B------:R-:W-:-:S03]  /*4730*/  UMOV UR4, 0xffffffff ;  /* 0xffffffff00047882 */ /* 0x000fc60000000000 */
[----:B------:R-:W-:Y:S05]  /*4740*/  BRA.DIV UR4, `(.L_x_2928) ;  /* 0x000001aa04607947 */ /* 0x000fea000b800000 */
[----:B-1----:R-:W1:Y:S04]  /*4750*/  SHFL.IDX PT, R103, R103, 0x3, 0x181f ;  /* 0x00781f0067677f89 */ /* 0x002e6800000e0000 */
[----:B------:R0:W0:Y:S02]  /*4760*/  SHFL.IDX PT, R53, R108, 0x3, 0x181f ;  /* 0x00781f006c357f89 */ /* 0x00002400000e0000 */
.L_x_3236:
[----:B------:R-:W-:Y:S05]  /*4770*/  @P4 BRA `(.L_x_2929) ;  /* 0x0000003400e84947 */ /* 0x000fea0003800000 */
[----:B------:R-:W-:Y:S04]  /*4780*/  BSSY B1, `(.L_x_2930) ;  /* 0x0000038000017945 */ /* 0x000fe80003800000 */
[----:B------:R-:W-:Y:S05]  /*4790*/  @P1 BRA `(.L_x_2931) ;  /* 0x0000000000d81947 */ /* 0x000fea0003800000 */
[----:B0---4-:R0:W4:Y:S01]  /*47a0*/  LDS.128 R12, [R93+0x1b400] ;  /* 0x01b400005d0c7984 */ /* 0x0111220000000c00 */
[C---:B------:R-:W-:Y:S01]  /*47b0*/  LEA R54, P3, R16.reuse, R53, 0x1 ;  /* 0x0000003510367211 */ /* 0x040fe200078608ff */
[----:B------:R-:W-:Y:S03]  /*47c0*/  BSSY B2, `(.L_x_2932) ;  /* 0x0000032000027945 */ /* 0x000fe60003800000 */
[----:B-1----:R-:W-:Y:S02]  /*47d0*/  LEA.HI.X R55, R16, R103, R17, 0x1, P3 ;  /* 0x0000006710377211 */ /* 0x002fe400018f0c11 */
        /* <DEDUP_REMOVED lines=48> */
.L_x_2933:
[----:B------:R-:W-:Y:S05]  /*4ae0*/  BSYNC B2 ;  /* 0x0000000000027941 */ /* 0x000fea0003800000 */
.L_x_2932:
[----:B----4-:R0:W-:Y:S02]  /*4af0*/  ST.E.128 desc[UR42][R54.64], R12 ;  /* 0x0000000c36007985 */ /* 0x0101e4000c101d2a */
.L_x_2931:
[----:B------:R-:W-:Y:S05]  /*4b00*/  BSYNC B1 ;  /* 0x0000000000017941 */ /* 0x000fea0003800000 */
.L_x_2930:
        /* <DEDUP_REMOVED lines=30> */
[----:B------:R-:W-:Y:S01]  /*4cf0*/  FMUL.FTZ R13, R45, R52 ;  /* 0x000000342d0d7220 */ /* 0x000fe20000410000 */
[----:B------:R-:W-:Y:S01]  /*4d00*/  LOP3.LUT R109, R109, 0xffff0000, RZ, 0xc0, !PT ;  /* 0xffff00006d6d7812 */ /* 0x000fe200078ec0ff */
[-C--:B------:R-:W-:Y:S01]  /*4d10*/  FMUL.FTZ R45, R45, R50.reuse ;  /* 0x000000322d2d7220 */ /* 0x080fe20000410000 */
[----:B------:R-:W-:Y:S01]  /*4d20*/  LOP3.LUT R106, R106, 0xffff0000, RZ, 0xc0, !PT ;  /* 0xffff00006a6a7812 */ /* 0x000fe200078ec0ff */
[C---:B------:R-:W-:Y:S01]  /*4d30*/  FFMA.FTZ R53, R14.reuse, R47, -R53 ;  /* 0x0000002f0e357223 */ /* 0x040fe20000010835 */
[----:B------:R-:W-:Y:S01]  /*4d40*/  FFMA.FTZ R54, R14, R51, R54 ;  /* 0x000000330e367223 */ /* 0x000fe20000010036 */
[----:B------:R-:W-:Y:S01]  /*4d50*/  FFMA.FTZ R13, R44, R50, -R13 ;  /* 0x000000322c0d7223 */ /* 0x000fe2000001080d */
[----:B------:R-:W-:Y:S01]  /*4d60*/  FMUL.FTZ R14, R12, R107 ;  /* 0x0000006b0c0e7220 */ /* 0x000fe20000410000 */
[----:B------:R-:W-:-:S02]  /*4d70*/  IMAD.U32 R15, R15, 0x10000, RZ ;  /* 0x000100000f0f7824 */ /* 0x000fc400078e00ff */
[----:B------:R-:W-:Y:S01]  /*4d80*/  FFMA.FTZ R44, R44, R52, R45 ;  /* 0x000000342c2c7223 */ /* 0x000fe2000001002d */
[----:B------:R-:W-:Y:S01]  /*4d90*/  FMUL.FTZ R50, R46, R109 ;  /* 0x0000006d2e327220 */ /* 0x000fe20000410000 */
        /* <DEDUP_REMOVED lines=12> */
.L_x_2935:
[----:B------:R-:W-:Y:S05]  /*4e60*/  BSYNC B1 ;  /* 0x0000000000017941 */ /* 0x000fea0003800000 */
.L_x_2934:
[----:B----4-:R0:W-:Y:S01]  /*4e70*/  ST.E.128 desc[UR42][R48.64], R12 ;  /* 0x0000000c30007985 */ /* 0x0101e2000c101d2a */
[----:B------:R-:W-:Y:S05]  /*4e80*/  BRA `(.L_x_2929) ;  /* 0x0000003000247947 */ /* 0x000fea0003800000 */
.L_x_2889:
        /* <DEDUP_REMOVED lines=38> */
[----:B------:R0:W5:Y:S01]  /*50f0*/  @!P4 LDG.E.128 R52, desc[UR42][R60.64] ;  /* 0x0000002a3c34c981 */ /* 0x000162000c1e1d00 */
[----:B------:R-:W-:Y:S02]  /*5100*/  @!P4 LEA.HI.X R63, R44, R63, R45, 0x1, P6 ;  /* 0x0000003f2c3fc211 */ /* 0x000fe400030f0c2d */
[----:B------:R-:W-:-:S02]  /*5110*/  CS2R R44, SRZ ;  /* 0x00000000002c7805 */ /* 0x000fc4000001ff00 */
[----:B------:R-:W5:Y:S04]  /*5120*/  @!P5 LDG.E.128 R48, desc[UR42][R64.64] ;  /* 0x0000002a4030d981 */ /* 0x000f68000c1e1d00 */
[----:B------:R1:W5:Y:S01]  /*5130*/  @!P4 LDG.E.128 R56, desc[UR42][R62.64] ;  /* 0x0000002a3e38c981 */ /* 0x000362000c1e1d00 */
[C---:B--2---:R-:W-:Y:S02]  /*5140*/  @!P3 LEA R68, P4, R74.reuse, R68, 0x1 ;  /* 0x000000444a44b211 */ /* 0x044fe400078808ff */
[----:B0-----:R-:W-:Y:S01]  /*5150*/  CS2R R60, SRZ ;  /* 0x00000000003c7805 */ /* 0x001fe2000001ff00 */
[----:B------:R0:W5:Y:S01]  /*5160*/  @!P5 LDG.E.128 R44, desc[UR42][R66.64] ;  /* 0x0000002a422cd981 */ /* 0x000162000c1e1d00 */
[----:B------:R-:W-:Y:S02]  /*5170*/  @!P3 LEA.HI.X R69, R74, R69, R75, 0x1, P4 ;  /* 0x000000454a45b211 */ /* 0x000fe400020f0c4b */
[----:B---3--:R-:W-:-:S04]  /*5180*/  @!P3 LEA R70, P4, R72, R70, 0x1 ;  /* 0x000000464846b211 */ /* 0x008fc800078808ff */
[----:B------:R-:W-:Y:S02]  /*5190*/  @!P3 LEA.HI.X R71, R72, R71, R73, 0x1, P4 ;  /* 0x000000474847b211 */ /* 0x000fe400020f0c49 */
[----:B------:R-:W-:-:S04]  /*51a0*/  ISETP.GE.AND P4, PT, R217, R97, PT ;  /* 0x00000061d900720c */ /* 0x000fc80003f86270 */
[CC--:B------:R-:W-:Y:S02]  /*51b0*/  ISETP.GE.OR P4, PT, R16.reuse, R104.reuse, P4 ;  /* 0x000000681000720c */ /* 0x0c0fe40002786670 */
[----:B-1----:R-:W-:Y:S02]  /*51c0*/  CS2R R62, SRZ ;  /* 0x00000000003e7805 */ /* 0x002fe4000001ff00 */
[----:B0-----:R-:W-:Y:S02]  /*51d0*/  CS2R R66, SRZ ;  /* 0x0000000000427805 */ /* 0x001fe4000001ff00 */
[----:B------:R-:W-:Y:S01]  /*51e0*/  CS2R R64, SRZ ;  /* 0x0000000000407805 */ /* 0x000fe2000001ff00 */
[----:B------:R-:W-:Y:S01]  /*51f0*/  BSSY B1, `(.L_x_2936) ;  /* 0x000001d000017945 */ /* 0x000fe20003800000 */
[----:B------:R-:W-:Y:S02]  /*5200*/  CS2R R74, SRZ ;  /* 0x00000000004a7805 */ /* 0x000fe4000001ff00 */
[----:B------:R-:W-:Y:S01]  /*5210*/  CS2R R72, SRZ ;  /* 0x0000000000487805 */ /* 0x000fe2000001ff00 */
[----:B------:R0:W5:Y:S04]  /*5220*/  @!P3 LDG.E.128 R60, desc[UR42][R68.64] ;  /* 0x0000002a443cb981 */ /* 0x000168000c1e1d00 */
[----:B------:R1:W5:Y:S01]  /*5230*/  @!P3 LDG.E.128 R64, desc[UR42][R70.64] ;  /* 0x0000002a4640b981 */ /* 0x000362000c1e1d00 */
[----:B------:R-:W-:-:S02]  /*5240*/  ISETP.GE.AND P3, PT, R16, R104, PT ;  /* 0x000000681000720c */ /* 0x000fc40003f66270 */
        /* <DEDUP_REMOVED lines=23> */
.L_x_2937:
[----:B------:R-:W-:Y:S05]  /*53c0*/  BSYNC B1 ;  /* 0x0000000000017941 */ /* 0x000fea0003800000 */
.L_x_2936:
        /* <DEDUP_REMOVED lines=45> */
[----:B------:R-:W-:-:S02]  /*56a0*/  PLOP3.LUT P5, PT, PT, PT, UP0, 0x80, 0x0 ;  /* 0x000000000000781c */ /* 0x000fc40003faf008 */
        /* <DEDUP_REMOVED lines=22> */
.L_x_2938:
[----:B------:R-:W-:Y:S01]  /*5810*/  IMAD R91, R19, 0x8, R18 ;  /* 0x00000008135b7824 */ /* 0x000fe200078e0212 */
[----:B------:R-:W-:Y:S01]  /*5820*/  SHF.L.U32 R102, R189, 0x1f, RZ ;  /* 0x0000001fbd667819 */ /* 0x000fe200000006ff */
[----:B------:R-:W0:Y:S01]  /*5830*/  LDC R110, c[0x0][0x2f4] ;  /* 0x0000bd00ff6e7b82 */ /* 0x000e220000000800 */
[----:B------:R-:W-:Y:S02]  /*5840*/  BSSY B1, `(.L_x_2939) ;  /* 0x0000003000017945 */ /* 0x000fe40003800000 */
[----:B------:R-:W1:Y:S02]  /*5850*/  SYNCS.PHASECHK.TRANS64.TRYWAIT P4, [R91+URZ+0x28890], R102 ;  /* 0x028890665b0075a7 */ /* 0x000e64000808017f */
[----:B-1----:R-:W-:Y:S05]  /*5860*/  @!P4 BRA `(.L_x_2940) ;  /* 0x000001980064c947 */ /* 0x002fea0003800000 */
.L_x_3237:
[----:B------:R-:W-:Y:S05]  /*5870*/  BSYNC B1 ;  /* 0x0000000000017941 */ /* 0x000fea0003800000 */
.L_x_2939:
[----:B------:R-:W-:Y:S01]  /*5880*/  UMOV UR4, 0xffffffff ;  /* 0xffffffff00047882 */ /* 0x000fe20000000000 */
[----:B0-----:R-:W-:Y:S02]  /*5890*/  IMAD.IADD R112, R110, 0x1, -R37 ;  /* 0x000000016e707824 */ /* 0x001fe400078e0a25 */
[----:B------:R-:W-:Y:S05]  /*58a0*/  BRA.DIV UR4, `(.L_x_2941) ;  /* 0x0000019a04687947 */ /* 0x000fea000b800000 */
[----:B------:R0:W2:Y:S04]  /*58b0*/  SHFL.IDX PT, R107, R103, RZ, 0x181f ;  /* 0x00181fff676b7589 */ /* 0x0000a800000e0000 */
[----:B------:R0:W3:Y:S02]  /*58c0*/  SHFL.IDX PT, R106, R108, RZ, 0x181f ;  /* 0x00181fff6c6a7589 */ /* 0x0000e400000e0000 */
.L_x_3241:
        /* <DEDUP_REMOVED lines=20> */
[----:B------:R-:W-:Y:S01]  /*5a10*/  IMAD R15, R19, 0x4000, R12 ;  /* 0x00004000130f7824 */ /* 0x000fe200078e020c */
[----:B------:R-:W-:-:S03]  /*5a20*/  LEA R13, R13, R18, 0x1 ;  /* 0x000000120d0d7211 */ /* 0x000fc600078e08ff */
[----:B------:R-:W-:-:S03]  /*5a30*/  IMAD R76, R15, 0x2, R18 ;  /* 0x000000020f4c7824 */ /* 0x000fc600078e0212 */
[----:B------:R-:W2:Y:S04]  /*5a40*/  LDS.128 R12, [R13+0x18400] ;  /* 0x018400000d0c7984 */ /* 0x000ea80000000c00 */
[----:B------:R-:W3:Y:S01]  /*5a50*/  LDS.128 R76, [R76+0x18400] ;  /* 0x018400004c4c7984 */ /* 0x000ee20000000c00 */
[----:B------:R-:W-:Y:S05]  /*5a60*/  @P3 BRA `(.L_x_2945) ;  /* 0x0000000400743947 */ /* 0x000fea0003800000 */
[----:B------:R-:W-:Y:S01]  /*5a70*/  SHF.R.U32.HI R143, RZ, 0x10, R45 ;  /* 0x00000010ff8f7819 */ /* 0x000fe2000001162d */
[----:B---3--:R-:W-:Y:S01]  /*5a80*/  IMAD.U32 R142, R79, 0x10000, RZ ;  /* 0x000100004f8e7824 */ /* 0x008fe200078e00ff */
[----:B------:R-:W-:Y:S02]  /*5a90*/  SHF.R.U32.HI R144, RZ, 0x10, R49 ;  /* 0x00000010ff907819 */ /* 0x000fe40000011631 */
[----:B------:R-:W-:Y:S02]  /*5aa0*/  PRMT R140, R140, 0x5410, R143 ;  /* 0x000054108c8c7816 */ /* 0x000fe4000000008f */
[----:B------:R-:W-:Y:S02]  /*5ab0*/  PRMT R143, R141, 0x5410, R144 ;  /* 0x000054108d8f7816 */ /* 0x000fe40000000090 */
[----:B------:R-:W-:Y:S02]  /*5ac0*/  SHF.R.U32.HI R148, RZ, 0x10, R47 ;  /* 0x00000010ff947819 */ /* 0x000fe4000001162f */
[----:B------:R-:W-:Y:S01]  /*5ad0*/  SHF.R.U64 R150, R44, 0x10, R45 ;  /* 0x000000102c967819 */ /* 0x000fe2000000122d */
[----:B------:R-:W-:Y:S01]  /*5ae0*/  IMAD.U32 R45, R77, 0x10000, RZ ;  /* 0x000100004d2d7824 */ /* 0x000fe200078e00ff */
[----:B------:R-:W-:Y:S01]  /*5af0*/  SHF.R.U64 R147, R48, 0x10, R49 ;  /* 0x0000001030937819 */ /* 0x000fe20000001231 */
[----:B------:R-:W-:Y:S01]  /*5b00*/  IMAD.U32 R144, R143, 0x10000, RZ ;  /* 0x000100008f907824 */ /* 0x000fe200078e00ff */
[--C-:B------:R-:W-:Y:S01]  /*5b10*/  SHF.R.U64 R145, R50, 0x10, R51.reuse ;  /* 0x0000001032917819 */ /* 0x100fe20000001233 */
[----:B--2---:R-:W-:Y:S01]  /*5b20*/  IMAD.U32 R48, R13, 0x10000, RZ ;  /* 0x000100000d307824 */ /* 0x004fe200078e00ff */
[----:B------:R-:W-:Y:S01]  /*5b30*/  SHF.R.U32.HI R146, RZ, 0x10, R51 ;  /* 0x00000010ff927819 */ /* 0x000fe20000011633 */
[----:B------:R-:W-:Y:S01]  /*5b40*/  IMAD.U32 R51, R15, 0x10000, RZ ;  /* 0x000100000f337824 */ /* 0x000fe200078e00ff */
[----:B------:R-:W-:Y:S01]  /*5b50*/  PRMT R141, R137, 0x5410, R148 ;  /* 0x00005410898d7816 */ /* 0x000fe20000000094 */
[----:B------:R-:W-:Y:S01]  /*5b60*/  IMAD.U32 R137, R140, 0x10000, RZ ;  /* 0x000100008c897824 */ /* 0x000fe200078e00ff */
[----:B------:R-:W-:Y:S01]  /*5b70*/  PRMT R138, R138, 0x5410, R147 ;  /* 0x000054108a8a7816 */ /* 0x000fe20000000093 */
[----:B------:R-:W-:Y:S01]  /*5b80*/  FMUL.FTZ R147, R45, R144 ;  /* 0x000000902d937220 */ /* 0x000fe20000410000 */
[----:B------:R-:W-:Y:S01]  /*5b90*/  LOP3.LUT R77, R77, 0xffff0000, RZ, 0xc0, !PT ;  /* 0xffff00004d4d7812 */ /* 0x000fe200078ec0ff */
[----:B------:R-:W-:Y:S01]  /*5ba0*/  IMAD.U32 R44, R12, 0x10000, RZ ;  /* 0x000100000c2c7824 */ /* 0x000fe200078e00ff */
[----:B------:R-:W-:-:S02]  /*5bb0*/  PRMT R145, R136, 0x5410, R145 ;  /* 0x0000541088917816 */ /* 0x000fc40000000091 */
[----:B------:R-:W-:Y:S02]  /*5bc0*/  LOP3.LUT R143, R143, 0xffff0000, RZ, 0xc0, !PT ;  /* 0xffff00008f8f7812 */ /* 0x000fe400078ec0ff */
[----:B------:R-:W-:Y:S01]  /*5bd0*/  PRMT R136, R135, 0x5410, R146 ;  /* 0x0000541087887816 */ /* 0x000fe20000000092 */
[-C--:B------:R-:W-:Y:S01]  /*5be0*/  FMUL.FTZ R135, R45, R137.reuse ;  /* 0x000000892d877220 */ /* 0x080fe20000410000 */
[----:B------:R-:W-:Y:S01]  /*5bf0*/  LOP3.LUT R50, R13, 0xffff0000, RZ, 0xc0, !PT ;  /* 0xffff00000d327812 */ /* 0x000fe200078ec0ff */
[----:B------:R-:W-:Y:S01]  /*5c00*/  FFMA.FTZ R45, R48, R137, -R147 ;  /* 0x00000089302d7223 */ /* 0x000fe20000010893 */
[----:B------:R-:W-:Y:S01]  /*5c10*/  LOP3.LUT R140, R140, 0xffff0000, RZ, 0xc0, !PT ;  /* 0xffff00008c8c7812 */ /* 0x000fe200078ec0ff */
[----:B------:R-:W-:Y:S01]  /*5c20*/  FMUL.FTZ R147, R77, R143 ;  /* 0x0000008f4d937220 */ /* 0x000fe20000410000 */
[----:B------:R-:W-:Y:S02]  /*5c30*/  IMAD.U32 R137, R136, 0x10000, RZ ;  /* 0x0001000088897824 */ /* 0x000fe400078e00ff */
[----:B------:R-:W-:Y:S01]  /*5c40*/  FFMA.FTZ R48, R48, R144, R135 ;  /* 0x0000009030307223 */ /* 0x000fe20000010087 */
[----:B------:R-:W-:-:S02]  /*5c50*/  IMAD.U32 R135, R141, 0x10000, RZ ;  /* 0x000100008d877824 */ /* 0x000fc400078e00ff */
[-C--:B------:R-:W-:Y:S01]  /*5c60*/  FMUL.FTZ R77, R77, R140.reuse ;  /* 0x0000008c4d4d7220 */ /* 0x080fe20000410000 */
[----:B------:R-:W-:Y:S01]  /*5c70*/  FFMA.FTZ R144, R50, R140, -R147 ;  /* 0x0000008c32907223 */ /* 0x000fe20000010893 */
[----:B------:R-:W-:Y:S01]  /*5c80*/  LOP3.LUT R79, R79, 0xffff0000, RZ, 0xc0, !PT ;  /* 0xffff00004f4f7812 */ /* 0x000fe200078ec0ff */
[----:B------:R-:W-:Y:S01]  /*5c90*/  FMUL.FTZ R146, R142, R137 ;  /* 0x000000898e927220 */ /* 0x000fe20000410000 */
[----:B------:R-:W-:Y:S01]  /*5ca0*/  LOP3.LUT R140, R136, 0xffff0000, RZ, 0xc0, !PT ;  /* 0xffff0000888c7812 */ /* 0x000fe200078ec0ff */
[----:B------:R-:W-:Y:S01]  /*5cb0*/  FMUL.FTZ R142, R142, R135 ;  /* 0x000000878e8e7220 */ /* 0x000fe20000410000 */
[----:B------:R-:W-:Y:S01]  /*5cc0*/  PRMT R139, R139, 0x5410, R150 ;  /* 0x000054108b8b7816 */ /* 0x000fe20000000096 */
[----:B------:R-:W-:Y:S01]  /*5cd0*/  FFMA.FTZ R143, R50, R143, R77 ;  /* 0x0000008f328f7223 */ /* 0x000fe2000001004d */
[----:B------:R-:W-:Y:S01]  /*5ce0*/  SHF.R.U64 R46, R46, 0x10, R47 ;  /* 0x000000102e2e7819 */ /* 0x000fe2000000122f */
[C---:B------:R-:W-:Y:S01]  /*5cf0*/  IMAD.U32 R47, R76.reuse, 0x10000, RZ ;  /* 0x000100004c2f7824 */ /* 0x040fe200078e00ff */
[----:B------:R-:W-:Y:S01]  /*5d00*/  LOP3.LUT R49, R15, 0xffff0000, RZ, 0xc0, !PT ;  /* 0xffff00000f317812 */ /* 0x000fe200078ec0ff */
[----:B------:R-:W-:Y:S01]  /*5d10*/  FFMA.FTZ R146, R51, R135, -R146 ;  /* 0x0000008733927223 */ /* 0x000fe20000010892 */
[----:B------:R-:W-:Y:S01]  /*5d20*/  LOP3.LUT R136, R141, 0xffff0000, RZ, 0xc0, !PT ;  /* 0xffff00008d887812 */ /* 0x000fe200078ec0ff */
[----:B------:R-:W-:Y:S01]  /*5d30*/  FFMA.FTZ R142, R51, R137, R142 ;  /* 0x00000089338e7223 */ /* 0x000fe2000001008e */
[----:B------:R-:W-:Y:S01]  /*5d40*/  FMUL.FTZ R148, R79, R140 ;  /* 0x0000008c4f947220 */ /* 0x000fe20000410000 */
[----:B------:R-:W-:Y:S01]  /*5d50*/  LOP3.LUT R76, R76, 0xffff0000, RZ, 0xc0, !PT ;  /* 0xffff00004c4c7812 */ /* 0x000fe200078ec0ff */
[----:B------:R-:W-:Y:S01]  /*5d60*/  IMAD.U32 R50, R139, 0x10000, RZ ;  /* 0x000100008b327824 */ /* 0x000fe200078e00ff */
[C---:B------:R-:W-:Y:S01]  /*5d70*/  LOP3.LUT R77, R138.reuse, 0xffff0000, RZ, 0xc0, !PT ;  /* 0xffff00008a4d7812 */ /* 0x040fe200078ec0ff */
[----:B------:R-:W-:-:S02]  /*5d80*/  IMAD.U32 R51, R138, 0x10000, RZ ;  /* 0x000100008a337824 */ /* 0x000fc400078e00ff */
[-C--:B------:R-:W-:Y:S01]  /*5d90*/  FMUL.FTZ R150, R79, R136.reuse ;  /* 0x000000884f967220 */ /* 0x080fe20000410000 */
[----:B------:R-:W-:Y:S01]  /*5da0*/  FFMA.FTZ R135, R49, R136, -R148 ;  /* 0x0000008831877223 */ /* 0x000fe20000010894 */
[----:B------:R-:W-:Y:S01]  /*5db0*/  LOP3.LUT R12, R12, 0xffff0000, RZ, 0xc0, !PT ;  /* 0xffff00000c0c7812 */ /* 0x000fe200078ec0ff */
[----:B------:R-:W-:Y:S01]  /*5dc0*/  FMUL.FTZ R79, R47, R51 ;  /* 0x000000332f4f7220 */ /* 0x000fe20000410000 */
[----:B------:R-:W-:Y:S01]  /*5dd0*/  LOP3.LUT R139, R139, 0xffff0000, RZ, 0xc0, !PT ;  /* 0xffff00008b8b7812 */ /* 0x000fe200078ec0ff */
[----:B------:R-:W-:Y:S01]  /*5de0*/  FMUL.FTZ R136, R47, R50 ;  /* 0x000000322f887220 */ /* 0x000fe20000410000 */
        /* <DEDUP_REMOVED lines=10> */
[C---:B------:R-:W-:Y:S01]  /*5e90*/  IMAD.U32 R47, R145.reuse, 0x10000, RZ ;  /* 0x00010000912f7824 */ /* 0x040fe200078e00ff */
[----:B------:R-:W-:Y:S01]  /*5ea0*/  LOP3.LUT R78, R78, 0xffff0000, RZ, 0xc0, !PT ;  /* 0xffff00004e4e7812 */ /* 0x000fe200078ec0ff */
[----:B------:R-:W-:Y:S01]  /*5eb0*/  IMAD.U32 R44, R46, 0x10000, RZ ;  /* 0x000100002e2c7824 */ /* 0x000fe200078e00ff */
[----:B------:R-:W-:Y:S01]  /*5ec0*/  LOP3.LUT R145, R145, 0xffff0000, RZ, 0xc0, !PT ;  /* 0xffff000091917812 */ /* 0x000fe200078ec0ff */
[----:B------:R-:W-:Y:S01]  /*5ed0*/  FFMA.FTZ R49, R12, R77, R49 ;  /* 0x0000004d0c317223 */ /* 0x000fe20000010031 */
[----:B------:R-:W-:Y:S01]  /*5ee0*/  FMUL.FTZ R12, R14, R47 ;  /* 0x0000002f0e0c7220 */ /* 0x000fe20000410000 */
[----:B------:R-:W-:Y:S01]  /*5ef0*/  LOP3.LUT R46, R46, 0xffff0000, RZ, 0xc0, !PT ;  /* 0xffff00002e2e7812 */ /* 0x000fe200078ec0ff */
[-C--:B------:R-:W-:Y:S01]  /*5f00*/  FMUL.FTZ R14, R14, R44.reuse ;  /* 0x0000002c0e0e7220 */ /* 0x080fe20000410000 */
        /* <DEDUP_REMOVED lines=17> */
[----:B------:R-:W-:-:S02]  /*6020*/  IMAD.MOV.U32 R15, RZ, RZ, R135 ;  /* 0x000000ffff0f7224 */ /* 0x000fc400078e0087 */
[----:B------:R-:W-:-:S07]  /*6030*/  IMAD.MOV.U32 R79, RZ, RZ, R137 ;  /* 0x000000ffff4f7224 */ /* 0x000fce00078e0089 */
.L_x_2945:
[----:B------:R-:W-:Y:S05]  /*6040*/  BSYNC B2 ;  /* 0x0000000000027941 */ /* 0x000fea0003800000 */
.L_x_2944:
[----:B------:R-:W-:Y:S01]  /*6050*/  ISETP.GE.AND P4, PT, R11, R110, PT ;  /* 0x0000006e0b00720c */ /* 0x000fe20003f86270 */
[----:B--2---:R4:W-:-:S12]  /*6060*/  ST.E.128 desc[UR42][R104.64], R12 ;  /* 0x0000000c68007985 */ /* 0x0049d8000c101d2a */
[----:B------:R-:W-:-:S05]  /*6070*/  @!P4 IMAD.WIDE R106, R11, 0x2, R106 ;  /* 0x000000020b6ac825 */ /* 0x000fca00078e026a */
[----:B---3--:R4:W-:Y:S02]  /*6080*/  @!P4 ST.E.128 desc[UR42][R106.64], R76 ;  /* 0x0000004c6a00c985 */ /* 0x0089e4000c101d2a */
.L_x_2943:
[----:B------:R-:W-:Y:S05]  /*6090*/  BSYNC B1 ;  /* 0x0000000000017941 */ /* 0x000fea0003800000 */
.L_x_2942:
[----:B------:R-:W-:-:S03]  /*60a0*/  UMOV UR4, 0xffffffff ;  /* 0xffffffff00047882 */ /* 0x000fc60000000000 */
[----:B------:R-:W-:Y:S05]  /*60b0*/  BRA.DIV UR4, `(.L_x_2946) ;  /* 0x0000019204b07947 */ /* 0x000fea000b800000 */
[----:B------:R0:W0:Y:S04]  /*60c0*/  SHFL.IDX PT, R51, R103, 0x1, 0x181f ;  /* 0x00381f0067337f89 */ /* 0x00002800000e0000 */
[----:B------:R0:W0:Y:S02]  /*60d0*/  SHFL.IDX PT, R50, R108, 0x1, 0x181f ;  /* 0x00381f006c327f89 */ /* 0x00002400000e0000 */
.L_x_3245:
[----:B------:R-:W-:Y:S01]  /*60e0*/  ISETP.GE.OR P4, PT, R219, R97, P1 ;  /* 0x00000061db00720c */ /* 0x000fe20000f86670 */
[----:B------:R-:W-:-:S12]  /*60f0*/  BSSY B1, `(.L_x_2947) ;  /* 0x0000078000017945 */ /* 0x000fd80003800000 */
[----:B------:R-:W-:Y:S05]  /*6100*/  @P4 BRA `(.L_x_2948) ;  /* 0x0000000400d84947 */ /* 0x000fea0003800000 */
[----:B------:R-:W-:Y:S01]  /*6110*/  SEL R11, R37, R112, !P0 ;  /* 0x00000070250b7207 */ /* 0x000fe20004000000 */
[----:B------:R-:W-:Y:S01]  /*6120*/  BSSY B2, `(.L_x_2949) ;  /* 0x0000070000027945 */ /* 0x000fe20003800000 */
[C---:B0-----:R-:W-:Y:S02]  /*6130*/  LEA R48, P4, R41.reuse, R50, 0x1 ;  /* 0x0000003229307211 */ /* 0x041fe400078808ff */
[----:B----4-:R-:W-:Y:S02]  /*6140*/  SHF.R.S32.HI R12, RZ, 0x1f, R11 ;  /* 0x0000001fff0c7819 */ /* 0x010fe4000001140b */
        /* <DEDUP_REMOVED lines=10> */
[----:B------:R-:W-:Y:S02]  /*61f0*/  IADD3 R12, R12, R13, R199 ;  /* 0x0000000d0c0c7210 */ /* 0x000fe40007ffe0c7 */
[----:B------:R-:W-:-:S03]  /*6200*/  LEA R13, R19, R3, 0xe ;  /* 0x00000003130d7211 */ /* 0x000fc600078e70ff */
[----:B------:R-:W-:Y:S02]  /*6210*/  IMAD R15, R19, 0x4000, R12 ;  /* 0x00004000130f7824 */ /* 0x000fe400078e020c */
[--C-:B------:R-:W-:Y:S02]  /*6220*/  IMAD R13, R13, 0x2, R18.reuse ;  /* 0x000000020d0d7824 */ /* 0x100fe400078e0212 */
[----:B------:R-:W-:-:S04]  /*6230*/  IMAD R44, R15, 0x2, R18 ;  /* 0x000000020f2c7824 */ /* 0x000fc800078e0212 */
[----:B------:R-:W0:Y:S04]  /*6240*/  LDS.128 R12, [R13+0x18400] ;  /* 0x018400000d0c7984 */ /* 0x000e280000000c00 */
[----:B------:R-:W4:Y:S01]  /*6250*/  LDS.128 R44, [R44+0x18400] ;  /* 0x018400002c2c7984 */ /* 0x000f220000000c00 */
[----:B------:R-:W-:Y:S05]  /*6260*/  @P3 BRA `(.L_x_2950) ;  /* 0x00000004006c3947 */ /* 0x000fea0003800000 */
[----:B------:R-:W-:Y:S02]  /*6270*/  SHF.R.U32.HI R79, RZ, 0x10, R57 ;  /* 0x00000010ff4f7819 */ /* 0x000fe40000011639 */
[----:B--2---:R-:W-:Y:S02]  /*6280*/  SHF.R.U32.HI R107, RZ, 0x10, R53 ;  /* 0x00000010ff6b7819 */ /* 0x004fe40000011635 */
[----:B------:R-:W-:Y:S02]  /*6290*/  SHF.R.U64 R78, R54, 0x10, R55 ;  /* 0x00000010364e7819 */ /* 0x000fe40000001237 */
[----:B------:R-:W-:Y:S02]  /*62a0*/  PRMT R134, R134, 0x5410, R79 ;  /* 0x0000541086867816 */ /* 0x000fe4000000004f */
[----:B------:R-:W-:Y:S01]  /*62b0*/  SHF.R.U64 R76, R56, 0x10, R57 ;  /* 0x00000010384c7819 */ /* 0x000fe20000001239 */
[----:B----4-:R-:W-:Y:S01]  /*62c0*/  IMAD.U32 R57, R45, 0x10000, RZ ;  /* 0x000100002d397824 */ /* 0x010fe200078e00ff */
[----:B------:R-:W-:-:S02]  /*62d0*/  PRMT R130, R130, 0x5410, R107 ;  /* 0x0000541082827816 */ /* 0x000fc4000000006b */
[--C-:B------:R-:W-:Y:S02]  /*62e0*/  SHF.R.U32.HI R77, RZ, 0x10, R59.reuse ;  /* 0x00000010ff4d7819 */ /* 0x100fe4000001163b */
[----:B------:R-:W-:Y:S01]  /*62f0*/  SHF.R.U64 R104, R58, 0x10, R59 ;  /* 0x000000103a687819 */ /* 0x000fe2000000123b */
[----:B------:R-:W-:Y:S01]  /*6300*/  IMAD.U32 R59, R47, 0x10000, RZ ;  /* 0x000100002f3b7824 */ /* 0x000fe200078e00ff */
[----:B------:R-:W-:Y:S01]  /*6310*/  PRMT R127, R127, 0x5410, R78 ;  /* 0x000054107f7f7816 */ /* 0x000fe2000000004e */
[----:B------:R-:W-:Y:S01]  /*6320*/  IMAD.U32 R78, R134, 0x10000, RZ ;  /* 0x00010000864e7824 */ /* 0x000fe200078e00ff */
[----:B---3--:R-:W-:Y:S01]  /*6330*/  SHF.R.U64 R106, R52, 0x10, R53 ;  /* 0x00000010346a7819 */ /* 0x008fe20000001235 */
[----:B0-----:R-:W-:Y:S01]  /*6340*/  IMAD.U32 R53, R13, 0x10000, RZ ;  /* 0x000100000d357824 */ /* 0x001fe200078e00ff */
[----:B------:R-:W-:Y:S01]  /*6350*/  PRMT R133, R133, 0x5410, R76 ;  /* 0x0000541085857816 */ /* 0x000fe2000000004c */
[----:B------:R-:W-:Y:S01]  /*6360*/  IMAD.U32 R76, R130, 0x10000, RZ ;  /* 0x00010000824c7824 */ /* 0x000fe200078e00ff */
[----:B------:R-:W-:Y:S01]  /*6370*/  PRMT R132, R132, 0x5410, R77 ;  /* 0x0000541084847816 */ /* 0x000fe2000000004d */
[----:B------:R-:W-:Y:S01]  /*6380*/  IMAD.U32 R52, R12, 0x10000, RZ ;  /* 0x000100000c347824 */ /* 0x000fe200078e00ff */
[----:B------:R-:W-:-:S02]  /*6390*/  LOP3.LUT R58, R45, 0xffff0000, RZ, 0xc0, !PT ;  /* 0xffff00002d3a7812 */ /* 0x000fc400078ec0ff */
[----:B------:R-:W-:Y:S01]  /*63a0*/  PRMT R131, R131, 0x5410, R104 ;  /* 0x0000541083837816 */ /* 0x000fe20000000068 */
[----:B------:R-:W-:Y:S01]  /*63b0*/  FMUL.FTZ R104, R57, R78 ;  /* 0x0000004e39687220 */ /* 0x000fe20000410000 */
[----:B------:R-:W-:Y:S02]  /*63c0*/  LOP3.LUT R77, R134, 0xffff0000, RZ, 0xc0, !PT ;  /* 0xffff0000864d7812 */ /* 0x000fe400078ec0ff */
[----:B------:R-:W-:Y:S01]  /*63d0*/  SHF.R.U32.HI R105, RZ, 0x10, R55 ;  /* 0x00000010ff697819 */ /* 0x000fe20000011637 */
[-C--:B------:R-:W-:Y:S01]  /*63e0*/  FFMA.FTZ R104, R53, R76.reuse, -R104 ;  /* 0x0000004c35687223 */ /* 0x080fe20000010868 */
[----:B------:R-:W-:Y:S01]  /*63f0*/  PRMT R129, R129, 0x5410, R106 ;  /* 0x0000541081817816 */ /* 0x000fe2000000006a */
[----:B------:R-:W-:Y:S01]  /*6400*/  FMUL.FTZ R106, R57, R76 ;  /* 0x0000004c396a7220 */ /* 0x000fe20000410000 */
[----:B------:R-:W-:Y:S01]  /*6410*/  LOP3.LUT R54, R13, 0xffff0000, RZ, 0xc0, !PT ;  /* 0xffff00000d367812 */ /* 0x000fe200078ec0ff */
[----:B------:R-:W-:Y:S01]  /*6420*/  FMUL.FTZ R79, R58, R77 ;  /* 0x0000004d3a4f7220 */ /* 0x000fe20000410000 */
[----:B------:R-:W-:Y:S01]  /*6430*/  LOP3.LUT R57, R130, 0xffff0000, RZ, 0xc0, !PT ;  /* 0xffff000082397812 */ /* 0x000fe200078ec0ff */
[----:B------:R-:W-:Y:S01]  /*6440*/  IMAD.U32 R76, R132, 0x10000, RZ ;  /* 0x00010000844c7824 */ /* 0x000fe200078e00ff */
[----:B------:R-:W-:Y:S01]  /*6450*/  PRMT R128, R128, 0x5410, R105 ;  /* 0x0000541080807816 */ /* 0x000fe20000000069 */
[C---:B------:R-:W-:Y:S01]  /*6460*/  IMAD.U32 R55, R44.reuse, 0x10000, RZ ;  /* 0x000100002c377824 */ /* 0x040fe200078e00ff */
[----:B------:R-:W-:Y:S01]  /*6470*/  LOP3.LUT R56, R44, 0xffff0000, RZ, 0xc0, !PT ;  /* 0xffff00002c387812 */ /* 0x000fe200078ec0ff */
[----:B------:R-:W-:Y:S01]  /*6480*/  FFMA.FTZ R106, R53, R78, R106 ;  /* 0x0000004e356a7223 */ /* 0x000fe2000001006a */
[-C--:B------:R-:W-:Y:S01]  /*6490*/  FMUL.FTZ R105, R58, R57.reuse ;  /* 0x000000393a697220 */ /* 0x080fe20000410000 */
[----:B------:R-:W-:Y:S01]  /*64a0*/  FFMA.FTZ R79, R54, R57, -R79 ;  /* 0x00000039364f7223 */ /* 0x000fe2000001084f */
[----:B------:R-:W-:-:S02]  /*64b0*/  IMAD.U32 R44, R15, 0x10000, RZ ;  /* 0x000100000f2c7824 */ /* 0x000fc400078e00ff */
[-C--:B------:R-:W-:Y:S01]  /*64c0*/  FMUL.FTZ R57, R59, R76.reuse ;  /* 0x0000004c3b397220 */ /* 0x080fe20000410000 */
[----:B------:R-:W-:Y:S01]  /*64d0*/  IMAD.U32 R53, R128, 0x10000, RZ ;  /* 0x0001000080357824 */ /* 0x000fe200078e00ff */
[----:B------:R-:W-:Y:S01]  /*64e0*/  LOP3.LUT R47, R47, 0xffff0000, RZ, 0xc0, !PT ;  /* 0xffff00002f2f7812 */ /* 0x000fe200078ec0ff */
[----:B------:R-:W-:Y:S01]  /*64f0*/  FFMA.FTZ R105, R54, R77, R105 ;  /* 0x0000004d36697223 */ /* 0x000fe20000010069 */
[----:B------:R-:W-:Y:S01]  /*6500*/  LOP3.LUT R132, R132, 0xffff0000, RZ, 0xc0, !PT ;  /* 0xffff000084847812 */ /* 0x000fe200078ec0ff */
[-C--:B------:R-:W-:Y:S01]  /*6510*/  FMUL.FTZ R59, R59, R53.reuse ;  /* 0x000000353b3b7220 */ /* 0x080fe20000410000 */
[----:B------:R-:W-:Y:S01]  /*6520*/  LOP3.LUT R128, R128, 0xffff0000, RZ, 0xc0, !PT ;  /* 0xffff000080807812 */ /* 0x000fe200078ec0ff */
[C---:B------:R-:W-:Y:S01]  /*6530*/  FFMA.FTZ R57, R44.reuse, R53, -R57 ;  /* 0x000000352c397223 */ /* 0x040fe20000010839 */
[----:B------:R-:W-:Y:S01]  /*6540*/  IMAD.U32 R53, R133, 0x10000, RZ ;  /* 0x0001000085357824 */ /* 0x000fe200078e00ff */
[----:B------:R-:W-:Y:S01]  /*6550*/  LOP3.LUT R45, R15, 0xffff0000, RZ, 0xc0, !PT ;  /* 0xffff00000f2d7812 */ /* 0x000fe200078ec0ff */
[----:B------:R-:W-:Y:S01]  /*6560*/  FFMA.FTZ R59, R44, R76, R59 ;  /* 0x0000004c2c3b7223 */ /* 0x000fe2000001003b */
[C---:B------:R-:W-:Y:S01]  /*6570*/  FMUL.FTZ R54, R47.reuse, R132 ;  /* 0x000000842f367220 */ /* 0x040fe20000410000 */
[----:B------:R-:W-:Y:S01]  /*6580*/  FMUL.FTZ R58, R47, R128 ;  /* 0x000000802f3a7220 */ /* 0x000fe20000410000 */
[----:B------:R-:W-:-:S02]  /*6590*/  IMAD.U32 R44, R129, 0x10000, RZ ;  /* 0x00010000812c7824 */ /* 0x000fc400078e00ff */
[----:B------:R-:W-:Y:S01]  /*65a0*/  FMUL.FTZ R47, R55, R53 ;  /* 0x00000035372f7220 */ /* 0x000fe20000410000 */
[----:B------:R-:W-:Y:S01]  /*65b0*/  LOP3.LUT R133, R133, 0xffff0000, RZ, 0xc0, !PT ;  /* 0xffff000085857812 */ /* 0x000fe200078ec0ff */
[C---:B------:R-:W-:Y:S01]  /*65c0*/  FFMA.FTZ R128, R45.reuse, R128, -R54 ;  /* 0x000000802d807223 */ /* 0x040fe20000010836 */
[----:B------:R-:W-:Y:S01]  /*65d0*/  FFMA.FTZ R132, R45, R132, R58 ;  /* 0x000000842d847223 */ /* 0x000fe2000001003a */
[----:B------:R-:W-:Y:S02]  /*65e0*/  IMAD.U32 R15, R46, 0x10000, RZ ;  /* 0x000100002e0f7824 */ /* 0x000fe400078e00ff */
[-C--:B------:R-:W-:Y:S01]  /*65f0*/  FMUL.FTZ R54, R55, R44.reuse ;  /* 0x0000002c37367220 */ /* 0x080fe20000410000 */
[----:B------:R-:W-:Y:S01]  /*6600*/  FFMA.FTZ R47, R52, R44, -R47 ;  /* 0x0000002c342f7223 */ /* 0x000fe2000001082f */
        /* <DEDUP_REMOVED lines=12> */
[-C--:B------:R-:W-:Y:S01]  /*66d0*/  FMUL.FTZ R52, R15, R44.reuse ;  /* 0x0000002c0f347220 */ /* 0x080fe20000410000 */
[-C--:B------:R-:W-:Y:S01]  /*66e0*/  FMUL.FTZ R56, R56, R129.reuse ;  /* 0x0000008138387220 */ /* 0x080fe20000410000 */
[C---:B------:R-:W-:Y:S01]  /*66f0*/  FFMA.FTZ R58, R13.reuse, R129, -R58 ;  /* 0x000000810d3a7223 */ /* 0x040fe2000001083a */
[C---:B------:R-:W-:Y:S01]  /*6700*/  FMUL.FTZ R15, R46.reuse, R131 ;  /* 0x000000832e0f7220 */ /* 0x040fe20000410000 */
        /* <DEDUP_REMOVED lines=17> */
.L_x_2950:
[----:B------:R-:W-:Y:S05]  /*6820*/  BSYNC B2 ;  /* 0x0000000000027941 */ /* 0x000fea0003800000 */
.L_x_2949:
[----:B------:R-:W-:Y:S01]  /*6830*/  ISETP.GE.AND P4, PT, R11, R110, PT ;  /* 0x0000006e0b00720c */ /* 0x000fe20003f86270 */
[----:B0-----:R0:W-:-:S12]  /*6840*/  ST.E.128 desc[UR42][R48.64], R12 ;  /* 0x0000000c30007985 */ /* 0x0011d8000c101d2a */
[----:B------:R-:W-:-:S05]  /*6850*/  @!P4 IMAD.WIDE R50, R11, 0x2, R50 ;  /* 0x000000020b32c825 */ /* 0x000fca00078e0232 */
[----:B----4-:R0:W-:Y:S02]  /*6860*/  @!P4 ST.E.128 desc[UR42][R50.64], R44 ;  /* 0x0000002c3200c985 */ /* 0x0101e4000c101d2a */
.L_x_2948:
[----:B------:R-:W-:Y:S05]  /*6870*/  BSYNC B1 ;  /* 0x0000000000017941 */ /* 0x000fea0003800000 */
.L_x_2947:
[----:B------:R-:W-:-:S03]  /*6880*/  UMOV UR4, 0xffffffff ;  /* 0xffffffff00047882 */ /* 0x000fc60000000000 */
[----:B------:R-:W-:Y:S05]  /*6890*/  BRA.DIV UR4, `(.L_x_2951) ;  /* 0x0000018e04047947 */ /* 0x000fea000b800000 */
[----:B0-----:R0:W0:Y:S04]  /*68a0*/  SHFL.IDX PT, R51, R103, 0x2, 0x181f ;  /* 0x00581f0067337f89 */ /* 0x00102800000e0000 */
[----:B------:R0:W0:Y:S02]  /*68b0*/  SHFL.IDX PT, R50, R108, 0x2, 0x181f ;  /* 0x00581f006c327f89 */ /* 0x00002400000e0000 */
.L_x_3249:
        /* <DEDUP_REMOVED lines=25> */
[----:B------:R-:W-:Y:S01]  /*6a50*/  SHF.R.U64 R76, R62, 0x10, R63 ;  /* 0x000000103e4c7819 */ /* 0x000fe2000000123f */
[----:B----4-:R-:W-:Y:S01]  /*6a60*/  IMAD.U32 R56, R45, 0x10000, RZ ;  /* 0x000100002d387824 */ /* 0x010fe200078e00ff */
[--C-:B------:R-:W-:Y:S01]  /*6a70*/  SHF.R.U64 R62, R64, 0x10, R65.reuse ;  /* 0x00000010403e7819 */ /* 0x100fe20000001241 */
[----:B0-----:R-:W-:Y:S01]  /*6a80*/  IMAD.U32 R52, R13, 0x10000, RZ ;  /* 0x000100000d347824 */ /* 0x001fe200078e00ff */
        /* <DEDUP_REMOVED lines=88> */
.L_x_2955:
[----:B------:R-:W-:Y:S05]  /*7010*/  BSYNC B2 ;  /* 0x0000000000027941 */ /* 0x000fea0003800000 */
.L_x_2954:
[----:B------:R-:W-:Y:S01]  /*7020*/  ISETP.GE.AND P4, PT, R11, R110, PT ;  /* 0x0000006e0b00720c */ /* 0x000fe20003f86270 */
[----:B0-----:R0:W-:-:S12]  /*7030*/  ST.E.128 desc[UR42][R48.64], R12 ;  /* 0x0000000c30007985 */ /* 0x0011d8000c101d2a */
[----:B------:R-:W-:-:S05]  /*7040*/  @!P4 IMAD.WIDE R50, R11, 0x2, R50 ;  /* 0x000000020b32c825 */ /* 0x000fca00078e0232 */
[----:B----4-:R0:W-:Y:S02]  /*7050*/  @!P4 ST.E.128 desc[UR42][R50.64], R44 ;  /* 0x0000002c3200c985 */ /* 0x0101e4000c101d2a */
.L_x_2953:
[----:B------:R-:W-:Y:S05]  /*7060*/  BSYNC B1 ;  /* 0x0000000000017941 */ /* 0x000fea0003800000 */
.L_x_2952:
[----:B------:R-:W-:-:S03]  /*7070*/  UMOV UR4, 0xffffffff ;  /* 0xffffffff00047882 */ /* 0x000fc60000000000 */
[----:B------:R-:W-:Y:S05]  /*7080*/  BRA.DIV UR4, `(.L_x_2956) ;  /* 0x0000018604547947 */ /* 0x000fea000b800000 */
[----:B0-----:R-:W0:Y:S04]  /*7090*/  SHFL.IDX PT, R103, R103, 0x3, 0x181f ;  /* 0x00781f0067677f89 */ /* 0x001e2800000e0000 */
[----:B------:R-:W0:Y:S02]  /*70a0*/  SHFL.IDX PT, R108, R108, 0x3, 0x181f ;  /* 0x00781f006c6c7f89 */ /* 0x000e2400000e0000 */
.L_x_3253:
        /* <DEDUP_REMOVED lines=8> */
[----:B----4-:R-:W-:-:S04]  /*7130*/  LEA.HI.SX32 R12, R11, R80, 0x1c ;  /* 0x000000500b0c7211 */ /* 0x010fc800078fe2ff */
[----:B------:R-:W-:Y:S01]  /*7140*/  SHF.R.S32.HI R13, RZ, 0x1f, R12 ;  /* 0x0000001fff0d7819 */ /* 0x000fe2000001140c */
[----:B------:R-:W-:-:S03]  /*7150*/  IMAD.SHL.U32 R11, R12, 0x8, RZ ;  /* 0x000000080c0b7824 */ /* 0x000fc600078e00ff */
[----:B------:R-:W-:Y:S02]  /*7160*/  LEA.HI R13, R13, R12, RZ, 0x3 ;  /* 0x0000000c0d0d7211 */ /* 0x000fe400078f18ff */
[----:B------:R-:W-:Y:S02]  /*7170*/  LOP3.LUT R12, R194, 0x38, R11, 0xf8, !PT ;  /* 0x00000038c20c7812 */ /* 0x000fe400078ef80b */
[----:B------:R-:W-:Y:S02]  /*7180*/  SHF.L.U32 R13, R13, 0xa, RZ ;  /* 0x0000000a0d0d7819 */ /* 0x000fe400000006ff */
[----:B------:R-:W-:Y:S02]  /*7190*/  LOP3.LUT R12, R12, R225, RZ, 0x3c, !PT ;  /* 0x000000e10c0c7212 */ /* 0x000fe400078e3cff */
        /* <DEDUP_REMOVED lines=101> */
.L_x_2958:
[----:B------:R-:W-:Y:S05]  /*77f0*/  BSYNC B1 ;  /* 0x0000000000017941 */ /* 0x000fea0003800000 */
.L_x_2957:
[----:B0-----:R0:W-:Y:S01]  /*7800*/  ST.E.128 desc[UR42][R48.64], R12 ;  /* 0x0000000c30007985 */ /* 0x0011e2000c101d2a */
[----:B------:R-:W-:Y:S02]  /*7810*/  ISETP.GE.AND P3, PT, R11, R110, PT ;  /* 0x0000006e0b00720c */ /* 0x000fe40003f66270 */
[----:B------:R-:W-:-:S11]  /*7820*/  MOV R109, R103 ;  /* 0x00000067006d7202 */ /* 0x000fd60000000f00 */
[----:B------:R-:W-:Y:S05]  /*7830*/  @P3 BRA `(.L_x_2929) ;  /* 0x0000000400b83947 */ /* 0x000fea0003800000 */
[----:B0-----:R-:W-:-:S05]  /*7840*/  IMAD.WIDE R12, R11, 0x2, R108 ;  /* 0x000000020b0c7825 */ /* 0x001fca00078e026c */
[----:B----4-:R0:W-:Y:S01]  /*7850*/  ST.E.128 desc[UR42][R12.64], R44 ;  /* 0x0000002c0c007985 */ /* 0x0101e2000c101d2a */
[----:B------:R-:W-:Y:S05]  /*7860*/  BRA `(.L_x_2929) ;  /* 0x0000000400ac7947 */ /* 0x000fea0003800000 */
.L_x_2888:
[----:B------:R-:W-:-:S06]  /*7870*/  UISETP.NE.AND UP0, UPT, UR39, 0x3, UPT ;  /* 0x000000032700788c */ /* 0x000fcc000bf05270 */
[----:B------:R-:W-:-:S13]  /*7880*/  PLOP3.LUT P5, PT, PT, PT, UP0, 0x80, 0x0 ;  /* 0x000000000000781c */ /* 0x000fda0003faf008 */
[----:B------:R-:W-:Y:S05]  /*7890*/  @!P5 BRA `(.L_x_2959) ;  /* 0x000000000004d947 */ /* 0x000fea0003800000 */
[----:B------:R-:W-:Y:S01]  /*78a0*/  BPT.TRAP 0x1 ;  /* 0x000000040000795c */ /* 0x000fe20000300000 */
.L_x_2959:
[----:B------:R-:W-:Y:S01]  /*78b0*/  IMAD R91, R19, 0x8, R18 ;  /* 0x00000008135b7824 */ /* 0x000fe200078e0212 */
[----:B------:R-:W-:Y:S01]  /*78c0*/  SHF.L.U32 R102, R189, 0x1f, RZ ;  /* 0x0000001fbd667819 */ /* 0x000fe200000006ff */
[----:B------:R-:W-:Y:S01]  /*78d0*/  BSSY B1, `(.L_x_2960) ;  /* 0x0000004000017945 */ /* 0x000fe20003800000 */
[----:B------:R-:W-:Y:S02]  /*78e0*/  SHF.R.S32.HI R99, RZ, 0x1f, R100 ;  /* 0x0000001fff637819 */ /* 0x000fe40000011464 */
[----:B------:R-:W0:Y:S02]  /*78f0*/  SYNCS.PHASECHK.TRANS64.TRYWAIT P3, [R91+URZ+0x28890], R102 ;  /* 0x028890665b0075a7 */ /* 0x000e24000806017f */
[----:B0-----:R-:W-:Y:S05]  /*7900*/  @!P3 BRA `(.L_x_2961) ;  /* 0x0000017c0080b947 */ /* 0x001fea0003800000 */
.L_x_3254:
[----:B------:R-:W-:Y:S05]  /*7910*/  BSYNC B1 ;  /* 0x0000000000017941 */ /* 0x000fea0003800000 */
.L_x_2960:
        /* <DEDUP_REMOVED lines=27> */
.L_x_3258:
        /* <DEDUP_REMOVED lines=13> */
.L_x_2964:
[----:B------:R-:W-:Y:S05]  /*7ba0*/  BSYNC B1 ;  /* 0x0000000000017941 */ /* 0x000fea0003800000 */
.L_x_2963:
[----:B------:R-:W-:-:S03]  /*7bb0*/  UMOV UR4, 0xffffffff ;  /* 0xffffffff00047882 */ /* 0x000fc60000000000 */
[----:B------:R-:W-:Y:S05]  /*7bc0*/  BRA.DIV UR4, `(.L_x_2965) ;  /* 0x0000017e042c7947 */ /* 0x000fea000b800000 */
[----:B--2---:R2:W0:Y:S04]  /*7bd0*/  SHFL.IDX PT, R45, R46, 0x1, 0x181f ;  /* 0x00381f002e2d7f89 */ /* 0x00442800000e0000 */
[----:B---34-:R2:W3:Y:S02]  /*7be0*/  SHFL.IDX PT, R14, R44, 0x1, 0x181f ;  /* 0x00381f002c0e7f89 */ /* 0x0184e400000e0000 */
.L_x_3262:
        /* <DEDUP_REMOVED lines=14> */
.L_x_2967:
[----:B------:R-:W-:Y:S05]  /*7cd0*/  BSYNC B1 ;  /* 0x0000000000017941 */ /* 0x000fea0003800000 */
.L_x_2966:
[----:B------:R-:W-:-:S03]  /*7ce0*/  UMOV UR4, 0xffffffff ;  /* 0xffffffff00047882 */ /* 0x000fc60000000000 */
[----:B------:R-:W-:Y:S05]  /*7cf0*/  BRA.DIV UR4, `(.L_x_2968) ;  /* 0x0000017e04287947 */ /* 0x000fea000b800000 */
[----:B0-----:R0:W0:Y:S04]  /*7d00*/  SHFL.IDX PT, R45, R46, 0x2, 0x181f ;  /* 0x00581f002e2d7f89 */ /* 0x00102800000e0000 */
[----:B---34-:R3:W4:Y:S02]  /*7d10*/  SHFL.IDX PT, R14, R44, 0x2, 0x181f ;  /* 0x00581f002c0e7f89 */ /* 0x01872400000e0000 */
.L_x_3266:
        /* <DEDUP_REMOVED lines=14> */
.L_x_2970:
[----:B------:R-:W-:Y:S05]  /*7e00*/  BSYNC B1 ;  /* 0x0000000000017941 */ /* 0x000fea0003800000 */
.L_x_2969:
[----:B------:R-:W-:-:S03]  /*7e10*/  UMOV UR4, 0xffffffff ;  /* 0xffffffff00047882 */ /* 0x000fc60000000000 */
[----:B------:R-:W-:Y:S05]  /*7e20*/  BRA.DIV UR4, `(.L_x_2971) ;  /* 0x0000017e04247947 */ /* 0x000fea000b800000 */
[----:B0-----:R0:W0:Y:S04]  /*7e30*/  SHFL.IDX PT, R45, R46, 0x3, 0x181f ;  /* 0x00781f002e2d7f89 */ /* 0x00102800000e0000 */
[----:B----4-:R4:W0:Y:S02]  /*7e40*/  SHFL.IDX PT, R14, R44, 0x3, 0x181f ;  /* 0x00781f002c0e7f89 */ /* 0x01082400000e0000 */
.L_x_3270:
        /* <DEDUP_REMOVED lines=13> */
.L_x_2929:
[----:B------:R-:W-:Y:S05]  /*7f20*/  BSYNC B0 ;  /* 0x0000000000007941 */ /* 0x000fea0003800000 */
.L_x_2887:
        /* <DEDUP_REMOVED lines=17> */
.L_x_2973:
[----:B------:R-:W-:Y:S05]  /*8040*/  BSYNC B0 ;  /* 0x0000000000007941 */ /* 0x000fea0003800000 */
.L_x_2972:
[----:B------:R-:W5:Y:S01]  /*8050*/  SYNCS.PHASECHK.TRANS64.TRYWAIT P4, [R91+URZ+0x288b0], R102 ;  /* 0x0288b0665b0075a7 */ /* 0x000f62000808017f */
[----:B------:R-:W-:Y:S01]  /*8060*/  ULDC UR41, c[0x0][0x2f4] ;  /* 0x0000bd0000297ab9 */ /* 0x000fe20000000800 */
[----:B------:R-:W-:Y:S04]  /*8070*/  BSSY B0, `(.L_x_2974) ;  /* 0x0000002000007945 */ /* 0x000fe80003800000 */
[----:B-----5:R-:W-:Y:S05]  /*8080*/  @!P4 BRA `(.L_x_2975) ;  /* 0x0000017800d4c947 */ /* 0x020fea0003800000 */
.L_x_3271:
[----:B------:R-:W-:Y:S05]  /*8090*/  BSYNC B0 ;  /* 0x0000000000007941 */ /* 0x000fea0003800000 */
.L_x_2974:
        /* <DEDUP_REMOVED lines=20> */
[----:B------:R0:W2:Y:S01]  /*81e0*/  SHFL.IDX PT, R47, R48, RZ, 0x181f ;  /* 0x00181fff302f7589 */ /* 0x0000a200000e0000 */
[----:B------:R-:W-:-:S03]  /*81f0*/  ISETP.GE.AND P4, PT, R97, 0x1, PT ;  /* 0x000000016100780c */ /* 0x000fc60003f86270 */
[----:B------:R0:W4:Y:S10]  /*8200*/  SHFL.IDX PT, R13, R11, RZ, 0x181f ;  /* 0x00181fff0b0d7589 */ /* 0x00013400000e0000 */
[----:B0-----:R-:W-:Y:S05]  /*8210*/  @!P4 BRA `(.L_x_2977) ;  /* 0x000000000028c947 */ /* 0x001fea0003800000 */
[----:B------:R-:W-:-:S13]  /*8220*/  ISETP.GE.AND P4, PT, R16, UR41, PT ;  /* 0x0000002910007c0c */ /* 0x000fda000bf86270 */
[----:B-123--:R-:W-:-:S04]  /*8230*/  @!P4 LEA R44, P5, R16, R47, 0x1 ;  /* 0x0000002f102cc211 */ /* 0x00efc800078a08ff */
[----:B----4-:R-:W-:Y:S02]  /*8240*/  @!P4 LEA.HI.X R45, R16, R13, R17, 0x1, P5 ;  /* 0x0000000d102dc211 */ /* 0x010fe400028f0c11 */
[----:B------:R-:W-:-:S13]  /*8250*/  ISETP.GE.AND P5, PT, R2, UR41, PT ;  /* 0x0000002902007c0c */ /* 0x000fda000bfa6270 */
[----:B------:R-:W-:-:S04]  /*8260*/  @!P5 LEA R46, P6, R2, R47, 0x1 ;  /* 0x0000002f022ed211 */ /* 0x000fc800078c08ff */
[----:B------:R-:W-:Y:S02]  /*8270*/  @!P5 LEA.HI.X R47, R2, R13, R184, 0x1, P6 ;  /* 0x0000000d022fd211 */ /* 0x000fe400030f0cb8 */
[----:B------:R-:W0:Y:S04]  /*8280*/  @!P4 LDS.128 R12, [R93+0x400] ;  /* 0x000400005d0cc984 */ /* 0x000e280000000c00 */
[----:B0-----:R-:W-:Y:S04]  /*8290*/  @!P4 ST.E.128 desc[UR42][R44.64], R12 ;  /* 0x0000000c2c00c985 */ /* 0x001fe8000c101d2a */
[----:B------:R-:W0:Y:S04]  /*82a0*/  @!P5 LDS.128 R12, [R93+0x4400] ;  /* 0x004400005d0cd984 */ /* 0x000e280000000c00 */
[----:B0-----:R0:W-:Y:S02]  /*82b0*/  @!P5 ST.E.128 desc[UR42][R46.64], R12 ;  /* 0x0000000c2e00d985 */ /* 0x0011e4000c101d2a */
.L_x_2977:
[----:B------:R-:W-:Y:S05]  /*82c0*/  BSYNC B0 ;  /* 0x0000000000007941 */ /* 0x000fea0003800000 */
.L_x_2976:
[----:B------:R-:W-:Y:S01]  /*82d0*/  ISETP.GE.AND P4, PT, R97, 0x21, PT ;  /* 0x000000216100780c */ /* 0x000fe20003f86270 */
[----:B0---4-:R0:W4:Y:S01]  /*82e0*/  SHFL.IDX PT, R13, R11, 0x1, 0x181f ;  /* 0x00381f000b0d7f89 */ /* 0x01112200000e0000 */
[----:B------:R-:W-:Y:S03]  /*82f0*/  BSSY B0, `(.L_x_2978) ;  /* 0x000000d000007945 */ /* 0x000fe60003800000 */
[----:B--2---:R0:W2:Y:S08]  /*8300*/  SHFL.IDX PT, R47, R48, 0x1, 0x181f ;  /* 0x00381f00302f7f89 */ /* 0x0040b000000e0000 */
        /* <DEDUP_REMOVED lines=11> */
.L_x_2979:
[----:B------:R-:W-:Y:S05]  /*83c0*/  BSYNC B0 ;  /* 0x0000000000007941 */ /* 0x000fea0003800000 */
.L_x_2978:
        /* <DEDUP_REMOVED lines=15> */
.L_x_2981:
[----:B------:R-:W-:Y:S05]  /*84c0*/  BSYNC B0 ;  /* 0x0000000000007941 */ /* 0x000fea0003800000 */
.L_x_2980:
[----:B------:R-:W-:Y:S01]  /*84d0*/  ISETP.GE.AND P4, PT, R97, 0x61, PT ;  /* 0x000000616100780c */ /* 0x000fe20003f86270 */
[----:B------:R-:W1:Y:S01]  /*84e0*/  SHFL.IDX PT, R11, R11, 0x3, 0x181f ;  /* 0x00781f000b0b7f89 */ /* 0x000e6200000e0000 */
[----:B------:R-:W-:Y:S03]  /*84f0*/  BSSY B0, `(.L_x_2982) ;  /* 0x000000d000007945 */ /* 0x000fe60003800000 */
[----:B0-2---:R0:W2:Y:S08]  /*8500*/  SHFL.IDX PT, R47, R48, 0x3, 0x181f ;  /* 0x00781f00302f7f89 */ /* 0x0050b000000e0000 */
[----:B0-----:R-:W-:Y:S05]  /*8510*/  @!P4 BRA `(.L_x_2983) ;  /* 0x000000000028c947 */ /* 0x001fea0003800000 */
[----:B------:R-:W-:-:S13]  /*8520*/  ISETP.GE.AND P4, PT, R16, UR41, PT ;  /* 0x0000002910007c0c */ /* 0x000fda000bf86270 */
[----:B----4-:R-:W0:Y:S01]  /*8530*/  @!P4 LDS.128 R12, [R93+0x3400] ;  /* 0x003400005d0cc984 */ /* 0x010e220000000c00 */
[----:B-123--:R-:W-:-:S04]  /*8540*/  @!P4 LEA R44, P5, R16, R47, 0x1 ;  /* 0x0000002f102cc211 */ /* 0x00efc800078a08ff */
[----:B------:R-:W-:Y:S02]  /*8550*/  @!P4 LEA.HI.X R45, R16, R11, R17, 0x1, P5 ;  /* 0x0000000b102dc211 */ /* 0x000fe400028f0c11 */
[----:B------:R-:W-:-:S13]  /*8560*/  ISETP.GE.AND P5, PT, R2, UR41, PT ;  /* 0x0000002902007c0c */ /* 0x000fda000bfa6270 */
[----:B------:R-:W-:-:S04]  /*8570*/  @!P5 LEA R46, P6, R2, R47, 0x1 ;  /* 0x0000002f022ed211 */ /* 0x000fc800078c08ff */
[----:B------:R-:W-:Y:S01]  /*8580*/  @!P5 LEA.HI.X R47, R2, R11, R184, 0x1, P6 ;  /* 0x0000000b022fd211 */ /* 0x000fe200030f0cb8 */
[----:B0-----:R-:W-:Y:S04]  /*8590*/  @!P4 ST.E.128 desc[UR42][R44.64], R12 ;  /* 0x0000000c2c00c985 */ /* 0x001fe8000c101d2a */
[----:B------:R-:W0:Y:S04]  /*85a0*/  @!P5 LDS.128 R12, [R93+0x7400] ;  /* 0x007400005d0cd984 */ /* 0x000e280000000c00 */
[----:B0-----:R0:W-:Y:S02]  /*85b0*/  @!P5 ST.E.128 desc[UR42][R46.64], R12 ;  /* 0x0000000c2e00d985 */ /* 0x0011e4000c101d2a */
.L_x_2983:
[----:B------:R-:W-:Y:S05]  /*85c0*/  BSYNC B0 ;  /* 0x0000000000007941 */ /* 0x000fea0003800000 */
.L_x_2982:
[----:B------:R-:W-:Y:S01]  /*85d0*/  @!PT LDS RZ, [RZ] ;  /* 0x00000000fffff984 */ /* 0x000fe20000000800 */
[----:B------:R-:W-:Y:S01]  /*85e0*/  @!PT LDS RZ, [RZ] ;  /* 0x00000000fffff984 */ /* 0x000fe20000000800 */
[----:B------:R-:W-:Y:S01]  /*85f0*/  @!PT LDS RZ, [RZ] ;  /* 0x00000000fffff984 */ /* 0x000fe20000000800 */
[----:B------:R-:W-:Y:S01]  /*8600*/  @!PT LDS RZ, [RZ] ;  /* 0x00000000fffff984 */ /* 0x000fe20000000800 */
[----:B------:R5:W-:Y:S06]  /*8610*/  MEMBAR.ALL.CTA ;  /* 0x0000000000007992 */ /* 0x000bec0000008000 */
[----:B-----5:R-:W5:Y:S01]  /*8620*/  FENCE.VIEW.ASYNC.S ;  /* 0x00000000000073c6 */ /* 0x020f620000000000 */
[----:B-1----:R-:W-:Y:S01]  /*8630*/  @!P3 VIADD R91, R91, 0x288c0 ;  /* 0x000288c05b5bb836 */ /* 0x002fe20000000000 */
[----:B-----5:R1:W-:Y:S01]  /*8640*/  BAR.SYNC.DEFER_BLOCKING R94, 0x80 ;  /* 0x0002005e0000751d */ /* 0x0203e20000010000 */
[----:B------:R-:W-:Y:S01]  /*8650*/  ISETP.NE.AND P4, PT, R92, RZ, PT ;  /* 0x000000ff5c00720c */ /* 0x000fe20003f85270 */
[----:B------:R-:W-:-:S02]  /*8660*/  VIADD R19, R19, 0x1 ;  /* 0x0000000113137836 */ /* 0x000fc40000000000 */
[----:B------:R-:W-:-:S04]  /*8670*/  @!P3 PRMT R91, RZ, 0x654, R91 ;  /* 0x00000654ff5bb816 */ /* 0x000fc8000000005b */
[----:B------:R1:W-:Y:S01]  /*8680*/  @!P3 SYNCS.ARRIVE.TRANS64.RED.A1T0 RZ, [R91+URZ], RZ ;  /* 0x000000ff5bffb9a7 */ /* 0x0003e2000810043f */
[----:B------:R-:W-:-:S04]  /*8690*/  ISETP.NE.AND P3, PT, R19, 0x2, PT ;  /* 0x000000021300780c */ /* 0x000fc80003f65270 */
[----:B0-----:R-:W-:Y:S02]  /*86a0*/  SEL R12, RZ, 0x1, P3 ;  /* 0x00000001ff0c7807 */ /* 0x001fe40001800000 */
[----:B------:R-:W-:Y:S02]  /*86b0*/  SEL R19, R19, RZ, P3 ;  /* 0x000000ff13137207 */ /* 0x000fe40001800000 */
[----:B------:R-:W-:Y:S01]  /*86c0*/  LOP3.LUT R189, R189, R12, RZ, 0x3c, !PT ;  /* 0x0000000cbdbd7212 */ /* 0x000fe200078e3cff */
[----:B-1----:R-:W-:Y:S06]  /*86d0*/  @P4 BRA `(.L_x_2984) ;  /* 0xffffff9800544947 */ /* 0x002fec000383ffff */
[----:B------:R-:W0:Y:S01]  /*86e0*/  S2R R11, SR_TID.X ;  /* 0x00000000000b7919 */ /* 0x000e220000002100 */
[----:B------:R-:W-:Y:S02]  /*86f0*/  PLOP3.LUT P0, PT, PT, PT, PT, 0x8, 0x0 ;  /* 0x000000000000781c */ /* 0x000fe40003f0e170 */
[----:B0-----:R-:W-:-:S04]  /*8700*/  SHF.R.U32.HI R11, RZ, 0x7, R11 ;  /* 0x00000007ff0b7819 */ /* 0x001fc8000001160b */
[----:B------:R-:W-:-:S13]  /*8710*/  ISETP.NE.AND P4, PT, R11, 0x1, PT ;  /* 0x000000010b00780c */ /* 0x000fda0003f85270 */
[----:B------:R-:W-:Y:S06]  /*8720*/  @!P4 BAR.ARV 0x9, 0x100 ;  /* 0x024400000000cb1d */ /* 0x000fec0000002000 */
.L_x_2882:
[----:B------:R-:W0:Y:S01]  /*8730*/  LDC R0, c[0x0][0x448] ;  /* 0x00011200ff007b82 */ /* 0x000e220000000800 */
[----:B------:R-:W-:Y:S02]  /*8740*/  CS2R R150, SRZ ;  /* 0x0000000000967805 */ /* 0x000fe4000001ff00 */
[----:B------:R-:W-:Y:S02]  /*8750*/  CS2R R148, SRZ ;  /* 0x0000000000947805 */ /* 0x000fe4000001ff00 */
[----:B------:R-:W-:Y:S02]  /*8760*/  CS2R R146, SRZ ;  /* 0x0000000000927805 */ /* 0x000fe4000001ff00 */
[----:B------:R-:W-:Y:S02]  /*8770*/  CS2R R144, SRZ ;  /* 0x0000000000907805 */ /* 0x000fe4000001ff00 */
[----:B------:R-:W-:Y:S01]  /*8780*/  CS2R R34, SRZ ;  /* 0x0000000000227805 */ /* 0x000fe2000001ff00 */
[----:B------:R-:W-:Y:S01]  /*8790*/  IMAD.MOV.U32 R142, RZ, RZ, RZ ;  /* 0x000000ffff8e7224 */ /* 0x000fe200078e00ff */
        /* <DEDUP_REMOVED lines=17> */
[----:B0-----:R-:W-:Y:S01]  /*88b0*/  ISETP.NE.AND P1, PT, R0, 0x1, PT ;  /* 0x000000010000780c */ /* 0x001fe20003f25270 */
[----:B------:R-:W-:Y:S01]  /*88c0*/  VIADD R0, R191, 0x7f ;  /* 0x0000007fbf007836 */ /* 0x000fe20000000000 */
[----:B------:R-:W-:Y:S02]  /*88d0*/  CS2R R110, SRZ ;  /* 0x00000000006e7805 */ /* 0x000fe4000001ff00 */
[----:B------:R-:W-:Y:S02]  /*88e0*/  CS2R R108, SRZ ;  /* 0x00000000006c7805 */ /* 0x000fe4000001ff00 */
[----:B---3--:R-:W-:-:S02]  /*88f0*/  CS2R R106, SRZ ;  /* 0x00000000006a7805 */ /* 0x008fc4000001ff00 */
        /* <DEDUP_REMOVED lines=8> */
[----:B------:R-:W0:Y:S01]  /*8980*/  @P1 LDC R3, c[0x0][0x44c] ;  /* 0x00011300ff031b82 */ /* 0x000e220000000800 */
[----:B------:R-:W-:-:S07]  /*8990*/  IMAD.MOV.U32 R93, RZ, RZ, RZ ;  /* 0x000000ffff5d7224 */ /* 0x000fce00078e00ff */
[----:B------:R-:W1:Y:S01]  /*89a0*/  @P1 LDC R4, c[0x0][0x450] ;  /* 0x00011400ff041b82 */ /* 0x000e620000000800 */
[----:B0-----:R-:W-:-:S05]  /*89b0*/  @P1 IMAD.HI.U32 R3, R0, R3, RZ ;  /* 0x0000000300031227 */ /* 0x001fca00078e00ff */
[----:B-1----:R-:W-:Y:S02]  /*89c0*/  @P1 SHF.R.U32.HI R0, RZ, R4, R3 ;  /* 0x00000004ff001219 */ /* 0x002fe40000011603 */
[----:B------:R-:W-:-:S03]  /*89d0*/  PLOP3.LUT P1, PT, PT, PT, PT, 0x80, 0x0 ;  /* 0x000000000000781c */ /* 0x000fc60003f2f070 */
[----:B------:R-:W-:-:S05]  /*89e0*/  IMAD.IADD R0, R95, 0x1, R0 ;  /* 0x000000015f007824 */ /* 0x000fca00078e0200 */
[----:B------:R-:W-:-:S04]  /*89f0*/  SHF.R.S32.HI R3, RZ, 0x1f, R0 ;  /* 0x0000001fff037819 */ /* 0x000fc80000011400 */
[----:B------:R-:W-:Y:S01]  /*8a00*/  LEA.HI R3, R3, R0, RZ, 0x7 ;  /* 0x0000000003037211 */ /* 0x000fe200078f38ff */
[----:B------:R-:W-:-:S03]  /*8a10*/  IMAD.MOV.U32 R0, RZ, RZ, RZ ;  /* 0x000000ffff007224 */ /* 0x000fc600078e00ff */
[----:B------:R-:W-:-:S04]  /*8a20*/  SHF.R.S32.HI R3, RZ, 0x7, R3 ;  /* 0x00000007ff037819 */ /* 0x000fc80000011403 */
[----:B------:R-:W-:Y:S01]  /*8a30*/  VIMNMX R96, R96, R3, PT ;  /* 0x0000000360607248 */ /* 0x000fe20003fe0100 */
[----:B------:R-:W-:-:S03]  /*8a40*/  IMAD.MOV.U32 R3, RZ, RZ, RZ ;  /* 0x000000ffff037224 */ /* 0x000fc600078e00ff */
[----:B------:R-:W-:Y:S01]  /*8a50*/  ISETP.GE.AND P2, PT, R96, 0x1, PT ;  /* 0x000000016000780c */ /* 0x000fe20003f46270 */
[----:B------:R-:W-:-:S12]  /*8a60*/  @P0 BRA `(.L_x_2985) ;  /* 0x00000000000c0947 */ /* 0x000fd80003800000 */
[----:B------:R-:W0:Y:S01]  /*8a70*/  FENCE.VIEW.ASYNC.G ;  /* 0x00000000000073c6 */ /* 0x000e220000000100 */
[----:B------:R-:W-:Y:S05]  /*8a80*/  WARPSYNC.ALL ;  /* 0x0000000000007948 */ /* 0x000fea0003800000 */
[----:B0-----:R-:W-:Y:S06]  /*8a90*/  BAR.ARV 0xc, 0x180 ;  /* 0x0306000000007b1d */ /* 0x001fec0000002000 */
.L_x_2985:
[----:B------:R-:W-:Y:S01]  /*8aa0*/  CS2R R88, SRZ ;  /* 0x0000000000587805 */ /* 0x000fe2000001ff00 */
[----:B------:R-:W-:Y:S06]  /*8ab0*/  @!P2 BRA `(.L_x_2986) ;  /* 0x000000d40044a947 */ /* 0x000fec0003800000 */
[----:B------:R-:W-:-:S03]  /*8ac0*/  UMOV UR4, 0xffffffff ;  /* 0xffffffff00047882 */ /* 0x000fc60000000000 */
[----:B------:R-:W-:Y:S05]  /*8ad0*/  BRA.DIV UR4, `(.L_x_2987) ;  /* 0x0000017204547947 */ /* 0x000fea000b800000 */
[----:B------:R0:W1:Y:S02]  /*8ae0*/  SHFL.IDX PT, R190, R220, RZ, 0x1f ;  /* 0x00001fffdcbe7589 */ /* 0x00006400000e0000 */
.L_x_3274:
[----:B-1----:R-:W-:-:S04]  /*8af0*/  LEA.HI R0, R190, R190, RZ, 0x1 ;  /* 0x000000bebe007211 */ /* 0x002fc800078f08ff */
[----:B------:R-:W-:Y:S01]  /*8b00*/  LOP3.LUT R3, R0, 0x1e, RZ, 0xc0, !PT ;  /* 0x0000001e00037812 */ /* 0x000fe200078ec0ff */
[----:B------:R-:W-:-:S03]  /*8b10*/  IMAD.U32 R0, RZ, RZ, UR40 ;  /* 0x00000028ff007e24 */ /* 0x000fc6000f8e00ff */
[----:B------:R-:W-:Y:S02]  /*8b20*/  IADD3 R3, R190, -R3, RZ ;  /* 0x80000003be037210 */ /* 0x000fe40007ffe0ff */
[----:B------:R-:W-:Y:S02]  /*8b30*/  LOP3.LUT P0, RZ, R0, 0x3ff, RZ, 0xc0, !PT ;  /* 0x000003ff00ff7812 */ /* 0x000fe4000780c0ff */
[----:B------:R-:W-:Y:S02]  /*8b40*/  LEA R3, R3, UR40, 0xd ;  /* 0x0000002803037c11 */ /* 0x000fe4000f8e68ff */
[----:B------:R-:W-:Y:S02]  /*8b50*/  P2R R25, PR, RZ, 0x1 ;  /* 0x00000001ff197803 */ /* 0x000fe40000000000 */
[----:B------:R-:W-:-:S04]  /*8b60*/  SHF.R.U32.HI R3, RZ, 0x4, R3 ;  /* 0x00000004ff037819 */ /* 0x000fc80000011603 */
[----:B------:R-:W-:-:S03]  /*8b70*/  LOP3.LUT R42, R3, 0x3fff, RZ, 0xc0, !PT ;  /* 0x00003fff032a7812 */ /* 0x000fc600078ec0ff */
[----:B------:R-:W-:Y:S05]  /*8b80*/  @!P0 BRA `(.L_x_2988) ;  /* 0x0000000000408947 */ /* 0x000fea0003800000 */
[----:B------:R-:W-:Y:S01]  /*8b90*/  MOV R0, 0x0 ;  /* 0x0000000000007802 */ /* 0x000fe20000000f00 */
[----:B------:R-:W-:Y:S01]  /*8ba0*/  ULDC.64 UR4, c[0x4][0x80] ;  /* 0x0100200000047ab9 */ /* 0x000fe20000000a00 */
[----:B------:R-:W-:Y:S01]  /*8bb0*/  ULDC.64 UR6, c[0x4][0x88] ;  /* 0x0100220000067ab9 */ /* 0x000fe20000000a00 */
[----:B------:R-:W-:Y:S01]  /*8bc0*/  IMAD.U32 R4, RZ, RZ, UR4 ;  /* 0x00000004ff047e24 */ /* 0x000fe2000f8e00ff */
[----:B------:R1:W3:Y:S01]  /*8bd0*/  LDC.64 R14, c[0x4][R0] ;  /* 0x01000000000e7b82 */ /* 0x0002e20000000a00 */
        /* <DEDUP_REMOVED lines=8> */
[----:B-1--4-:R-:W-:-:S07]  /*8c60*/  IMAD.MOV.U32 R13, RZ, RZ, RZ ;  /* 0x000000ffff0d7224 */ /* 0x012fce00078e00ff */
[----:B------:R-:W-:-:S07]  /*8c70*/  LEPC R20, `(.L_x_2988) ;  /* 0x000000001014794e */ /* 0x000fce0000000000 */
[----:B0-23-5:R-:W-:Y:S05]  /*8c80*/  CALL.ABS.NOINC R14 ;  /* 0x000000000e007343 */ /* 0x02dfea0003c00000 */
.L_x_2988:
        /* <DEDUP_REMOVED lines=8> */
[----:B------:R1:W3:Y:S03]  /*8d10*/  SYNCS.PHASECHK.TRANS64.TRYWAIT P0, [R18+URZ+0x28800], R3 ;  /* 0x02880003120075a7 */ /* 0x0002e6000800017f */
[----:B---3--:R-:W-:Y:S05]  /*8d20*/  @!P0 NANOSLEEP.SYNCS 0x989680 ;  /* 0x009896800000895d */ /* 0x008fea0003900000 */
[----:B------:R-:W3:Y:S01]  /*8d30*/  @!P0 SYNCS.PHASECHK.TRANS64 P0, [R18+URZ+0x28800], R3 ;  /* 0x02880003120085a7 */ /* 0x000ee2000800007f */
[----:B------:R-:W-:Y:S04]  /*8d40*/  BSSY B0, `(.L_x_2990) ;  /* 0x0000006000007945 */ /* 0x000fe80003800000 */
[----:B---3--:R-:W-:Y:S05]  /*8d50*/  @P0 BRA `(.L_x_2991) ;  /* 0x0000000000100947 */ /* 0x008fea0003800000 */
.L_x_2992:
[----:B---3--:R3:W0:Y:S02]  /*8d60*/  SYNCS.PHASECHK.TRANS64.TRYWAIT P0, [R18+URZ+0x28800], R3 ;  /* 0x02880003120075a7 */ /* 0x008624000800017f */
[----:B0-----:R-:W-:Y:S05]  /*8d70*/  @!P0 NANOSLEEP.SYNCS 0x989680 ;  /* 0x009896800000895d */ /* 0x001fea0003900000 */
[----:B------:R-:W0:Y:S02]  /*8d80*/  @!P0 SYNCS.PHASECHK.TRANS64 P0, [R18+URZ+0x28800], R3 ;  /* 0x02880003120085a7 */ /* 0x000e24000800007f */
[----:B0-----:R-:W-:Y:S05]  /*8d90*/  @!P0 BRA `(.L_x_2992) ;  /* 0xfffffffc00f08947 */ /* 0x001fea000383ffff */
.L_x_2991:
[----:B------:R-:W-:Y:S05]  /*8da0*/  BSYNC B0 ;  /* 0x0000000000007941 */ /* 0x000fea0003800000 */
.L_x_2990:
[----:B------:R-:W-:Y:S05]  /*8db0*/  BRA `(.L_x_2993) ;  /* 0x0000005000f07947 */ /* 0x000fea0003800000 */
.L_x_2989:
        /* <DEDUP_REMOVED lines=28> */
[----:B0-23--:R-:W-:Y:S05]  /*8f80*/  CALL.ABS.NOINC R14 ;  /* 0x000000000e007343 */ /* 0x00dfea0003c00000 */
.L_x_2994:
[----:B------:R-:W-:Y:S01]  /*8f90*/  ULDC.U8 UR4, c[0x0][0x410] ;  /* 0x0001040000047ab9 */ /* 0x000fe20000000000 */
[----:B------:R-:W-:Y:S01]  /*8fa0*/  IMAD.IADD R57, R187, 0x1, R191 ;  /* 0x00000001bb397824 */ /* 0x000fe200078e02bf */
[----:B------:R-:W-:Y:S01]  /*8fb0*/  ISETP.NE.AND P0, PT, RZ, UR4, PT ;  /* 0x00000004ff007c0c */ /* 0x000fe2000bf05270 */
[----:B------:R-:W-:Y:S02]  /*8fc0*/  BSSY B0, `(.L_x_2995) ;  /* 0x0000513000007945 */ /* 0x000fe40003800000 */
[----:B------:R-:W-:-:S10]  /*8fd0*/  IMAD R3, R206, 0x20, R57 ;  /* 0x00000020ce037824 */ /* 0x000fd400078e0239 */
[----:B------:R-:W-:Y:S05]  /*8fe0*/  @!P0 BRA `(.L_x_2996) ;  /* 0x00000028005c8947 */ /* 0x000fea0003800000 */
[----:B------:R-:W1:Y:S01]  /*8ff0*/  LDC R21, c[0x0][0x448] ;  /* 0x00011200ff157b82 */ /* 0x000e620000000800 */
[----:B------:R-:W-:Y:S01]  /*9000*/  ULDC.64 UR4, c[0x0][0x3f8] ;  /* 0x0000fe0000047ab9 */ /* 0x000fe20000000a00 */
[----:B------:R-:W-:Y:S01]  /*9010*/  MOV R8, R26 ;  /* 0x0000001a00087202 */ /* 0x000fe20000000f00 */
[----:B------:R-:W-:Y:S01]  /*9020*/  ULDC.64 UR6, c[0x0][0x408] ;  /* 0x0001020000067ab9 */ /* 0x000fe20000000a00 */
[----:B------:R-:W-:Y:S02]  /*9030*/  IMAD.MOV.U32 R9, RZ, RZ, R29 ;  /* 0x000000ffff097224 */ /* 0x000fe400078e001d */
[----:B------:R-:W-:Y:S02]  /*9040*/  IMAD.MOV.U32 R10, RZ, RZ, R24 ;  /* 0x000000ffff0a7224 */ /* 0x000fe400078e0018 */
[----:B------:R-:W-:Y:S01]  /*9050*/  IMAD.MOV.U32 R11, RZ, RZ, R31 ;  /* 0x000000ffff0b7224 */ /* 0x000fe200078e001f */
[----:B-1----:R-:W-:-:S13]  /*9060*/  ISETP.NE.AND P0, PT, R21, 0x1, PT ;  /* 0x000000011500780c */ /* 0x002fda0003f05270 */
[----:B------:R-:W1:Y:S08]  /*9070*/  @P0 LDC R0, c[0x0][0x44c] ;  /* 0x00011300ff000b82 */ /* 0x000e700000000800 */
[----:B------:R-:W3:Y:S01]  /*9080*/  @P0 LDC R5, c[0x0][0x450] ;  /* 0x00011400ff050b82 */ /* 0x000ee20000000800 */
[----:B-1----:R-:W-:-:S05]  /*9090*/  @P0 IMAD.HI.U32 R0, R3, R0, RZ ;  /* 0x0000000003000227 */ /* 0x002fca00078e00ff */
[----:B---3--:R-:W-:-:S04]  /*90a0*/  @P0 SHF.R.U32.HI R3, RZ, R5, R0 ;  /* 0x00000005ff030219 */ /* 0x008fc80000011600 */
[----:B------:R-:W-:Y:S01]  /*90b0*/  SHF.R.S32.HI R0, RZ, 0x1f, R3 ;  /* 0x0000001fff007819 */ /* 0x000fe20000011403 */
[----:B------:R-:W-:-:S04]  /*90c0*/  IMAD.WIDE.U32 R8, R3, UR4, R8 ;  /* 0x0000000403087c25 */ /* 0x000fc8000f8e0008 */
[C---:B------:R-:W-:Y:S02]  /*90d0*/  IMAD R4, R0.reuse, UR4, RZ ;  /* 0x0000000400047c24 */ /* 0x040fe4000f8e02ff */
[----:B------:R-:W-:Y:S02]  /*90e0*/  IMAD R0, R0, UR6, RZ ;  /* 0x0000000600007c24 */ /* 0x000fe4000f8e02ff */
[C---:B----4-:R-:W-:Y:S01]  /*90f0*/  IMAD R13, R3.reuse, UR5, R4 ;  /* 0x00000005030d7c24 */ /* 0x050fe2000f8e0204 */
        /* <DEDUP_REMOVED lines=16> */
.L_x_3280:
[----:B------:R-:W-:Y:S01]  /*9200*/  IMAD R74, R192, R21, RZ ;  /* 0x00000015c04a7224 */ /* 0x000fe200078e02ff */
[----:B------:R-:W-:Y:S01]  /*9210*/  BSSY B1, `(.L_x_2998) ;  /* 0x000001e000017945 */ /* 0x000fe20003800000 */
[----:B------:R-:W-:Y:S02]  /*9220*/  CS2R R48, SRZ ;  /* 0x0000000000307805 */ /* 0x000fe4000001ff00 */
[----:B------:R-:W-:Y:S02]  /*9230*/  CS2R R44, SRZ ;  /* 0x00000000002c7805 */ /* 0x000fe4000001ff00 */
[----:B--2---:R-:W-:Y:S02]  /*9240*/  CS2R R46, SRZ ;  /* 0x00000000002e7805 */ /* 0x004fe4000001ff00 */
        /* <DEDUP_REMOVED lines=26> */
.L_x_2999:
[----:B------:R-:W-:Y:S05]  /*93f0*/  BSYNC B1 ;  /* 0x0000000000017941 */ /* 0x000fea0003800000 */
.L_x_2998:
        /* <DEDUP_REMOVED lines=22> */
[----:B--2---:R2:W0:Y:S02]  /*9560*/  SHFL.IDX PT, R14, R7, 0x1, 0x181f ;  /* 0x00381f00070e7f89 */ /* 0x00442400000e0000 */
.L_x_3286:
        /* <DEDUP_REMOVED lines=23> */
[----:B------:R-:W-:Y:S01]  /*96e0*/  @!P4 IMAD.X R11, R0, 0x1, R9, P0 ;  /* 0x00000001000bc824 */ /* 0x000fe200000e0609 */
[C---:B------:R-:W-:Y:S01]  /*96f0*/  @!P4 IADD3.X R13, R4.reuse, R9, RZ, P1, !PT ;  /* 0x00000009040dc210 */ /* 0x040fe20000ffe4ff */
[----:B------:R-:W-:Y:S01]  /*9700*/  @!P5 IMAD.X R15, R4, 0x1, R15, P3 ;  /* 0x00000001040fd824 */ /* 0x000fe200018e060f */
[----:B------:R0:W5:Y:S04]  /*9710*/  @!P5 LD.E.64 R32, desc[UR42][R20.64] ;  /* 0x0000002a1420d980 */ /* 0x000168000c101b00 */
[----:B------:R0:W5:Y:S04]  /*9720*/  @!P5 LD.E.64 R34, desc[UR42][R14.64] ;  /* 0x0000002a0e22d980 */ /* 0x000168000c101b00 */
[----:B------:R0:W5:Y:S04]  /*9730*/  @!P4 LD.E.64 R36, desc[UR42][R10.64] ;  /* 0x0000002a0a24c980 */ /* 0x000168000c101b00 */
[----:B------:R0:W5:Y:S02]  /*9740*/  @!P4 LD.E.64 R38, desc[UR42][R12.64] ;  /* 0x0000002a0c26c980 */ /* 0x000164000c101b00 */
.L_x_3002:
[----:B------:R-:W-:Y:S05]  /*9750*/  BSYNC B1 ;  /* 0x0000000000017941 */ /* 0x000fea0003800000 */
.L_x_3001:
        /* <DEDUP_REMOVED lines=22> */
.L_x_3292:
        /* <DEDUP_REMOVED lines=31> */
.L_x_3005:
[----:B------:R-:W-:Y:S05]  /*9ab0*/  BSYNC B1 ;  /* 0x0000000000017941 */ /* 0x000fea0003800000 */
.L_x_3004:
        /* <DEDUP_REMOVED lines=23> */
.L_x_3298:
[----:B------:R-:W-:Y:S01]  /*9c30*/  IADD3 R57, R57, 0x60, RZ ;  /* 0x0000006039397810 */ /* 0x000fe20007ffe0ff */
[----:B------:R-:W-:Y:S01]  /*9c40*/  BSSY B1, `(.L_x_3007) ;  /* 0x000001d000017945 */ /* 0x000fe20003800000 */
[----:B------:R-:W-:Y:S02]  /*9c50*/  CS2R R10, SRZ ;  /* 0x00000000000a7805 */ /* 0x000fe4000001ff00 */
[----:B------:R-:W-:Y:S02]  /*9c60*/  CS2R R12, SRZ ;  /* 0x00000000000c7805 */ /* 0x000fe4000001ff00 */
[----:B------:R-:W-:Y:S02]  /*9c70*/  ISETP.GE.AND P0, PT, R57, R74, PT ;  /* 0x0000004a3900720c */ /* 0x000fe40003f06270 */
[----:B01----:R-:W-:-:S11]  /*9c80*/  CS2R R8, SRZ ;  /* 0x0000000000087805 */ /* 0x003fd6000001ff00 */
        /* <DEDUP_REMOVED lines=15> */
[C---:B--23--:R-:W-:Y:S02]  /*9d80*/  @!P4 IMAD.X R7, R0.reuse, 0x1, R5, P0 ;  /* 0x000000010007c824 */ /* 0x04cfe400000e0605 */
        /* <DEDUP_REMOVED lines=8> */
.L_x_3008:
[----:B------:R-:W-:Y:S05]  /*9e10*/  BSYNC B1 ;  /* 0x0000000000017941 */ /* 0x000fea0003800000 */
.L_x_3007:
        /* <DEDUP_REMOVED lines=9> */
[----:B--2---:R-:W-:Y:S01]  /*9eb0*/  IMAD.MOV.U32 R7, RZ, RZ, R13 ;  /* 0x000000ffff077224 */ /* 0x004fe200078e000d */
        /* <DEDUP_REMOVED lines=13> */
.L_x_3299:
[----:B------:R-:W-:Y:S05]  /*9f90*/  BSYNC B1 ;  /* 0x0000000000017941 */ /* 0x000fea0003800000 */
.L_x_3009:
[----:B------:R-:W-:Y:S01]  /*9fa0*/  BSSY B1, `(.L_x_3011) ;  /* 0x0000067000017945 */ /* 0x000fe20003800000 */
        /* <DEDUP_REMOVED lines=9> */
[----:B------:R-:W-:Y:S02]  /*a040*/  SHF.R.U32.HI R78, RZ, 0x10, R49 ;  /* 0x00000010ff4e7819 */ /* 0x000fe40000011631 */
[----:B------:R-:W-:Y:S02]  /*a050*/  SHF.R.U32.HI R75, RZ, 0x10, R47 ;  /* 0x00000010ff4b7819 */ /* 0x000fe4000001162f */
[----:B------:R-:W-:Y:S02]  /*a060*/  PRMT R78, R43, 0x5432, R78 ;  /* 0x000054322b4e7816 */ /* 0x000fe4000000004e */
[----:B------:R-:W-:Y:S02]  /*a070*/  SHF.R.U64 R77, R48, 0x10, R49 ;  /* 0x00000010304d7819 */ /* 0x000fe40000001231 */
[----:B------:R-:W-:Y:S01]  /*a080*/  PRMT R75, R79, 0x5410, R75 ;  /* 0x000054104f4b7816 */ /* 0x000fe2000000004b */
[----:B------:R-:W-:Y:S01]  /*a090*/  IMAD.U32 R79, R78, 0x10000, RZ ;  /* 0x000100004e4f7824 */ /* 0x000fe200078e00ff */
[----:B------:R-:W-:-:S02]  /*a0a0*/  SHF.R.U64 R74, R46, 0x10, R47 ;  /* 0x000000102e4a7819 */ /* 0x000fc4000000122f */
[----:B------:R-:W-:Y:S01]  /*a0b0*/  PRMT R77, R76, 0x5410, R77 ;  /* 0x000054104c4d7816 */ /* 0x000fe2000000004d */
[C---:B------:R-:W-:Y:S01]  /*a0c0*/  IMAD.U32 R76, R75.reuse, 0x10000, RZ ;  /* 0x000100004b4c7824 */ /* 0x040fe200078e00ff */
[----:B------:R-:W-:Y:S02]  /*a0d0*/  LOP3.LUT R78, R78, 0xffff0000, RZ, 0xc0, !PT ;  /* 0xffff00004e4e7812 */ /* 0x000fe400078ec0ff */
        /* <DEDUP_REMOVED lines=35> */
.L_x_3014:
[----:B------:R-:W-:Y:S05]  /*a310*/  BSYNC B2 ;  /* 0x0000000000027941 */ /* 0x000fea0003800000 */
.L_x_3013:
[----:B------:R-:W-:Y:S05]  /*a320*/  @P1 BRA `(.L_x_3012) ;  /* 0x0000000000b81947 */ /* 0x000fea0003800000 */
[----:B01----:R-:W0:Y:S01]  /*a330*/  LDS.128 R4, [R202+0x4000] ;  /* 0x00400000ca047984 */ /* 0x003e220000000c00 */
        /* <DEDUP_REMOVED lines=15> */
[----:B------:R-:W-:Y:S01]  /*a430*/  IMAD.U32 R6, R4, 0x10000, RZ ;  /* 0x0001000004067824 */ /* 0x000fe200078e00ff */
[----:B------:R-:W-:Y:S01]  /*a440*/  SHF.L.U32 R44, R7, 0x10, RZ ;  /* 0x00000010072c7819 */ /* 0x000fe200000006ff */
[C---:B------:R-:W-:Y:S01]  /*a450*/  FMUL.FTZ R74, R41.reuse, R46 ;  /* 0x0000002e294a7220 */ /* 0x040fe20000410000 */
[----:B------:R-:W-:Y:S01]  /*a460*/  FMUL.FTZ R49, R41, R47 ;  /* 0x0000002f29317220 */ /* 0x000fe20000410000 */
[----:B------:R-:W-:Y:S01]  /*a470*/  FMUL.FTZ R41, R45, R70 ;  /* 0x000000462d297220 */ /* 0x000fe20000410000 */
[----:B------:R-:W-:-:S02]  /*a480*/  IMAD.U32 R7, R5, 0x10000, RZ ;  /* 0x0001000005077824 */ /* 0x000fc400078e00ff */
[----:B------:R-:W-:Y:S01]  /*a490*/  FFMA.FTZ R75, R40, R47, R74 ;  /* 0x0000002f284b7223 */ /* 0x000fe2000001004a */
[-C--:B------:R-:W-:Y:S01]  /*a4a0*/  FMUL.FTZ R47, R45, R73.reuse ;  /* 0x000000492d2f7220 */ /* 0x080fe20000410000 */
[----:B------:R-:W-:Y:S01]  /*a4b0*/  FFMA.FTZ R73, R44, R73, -R41 ;  /* 0x000000492c497223 */ /* 0x000fe20000010829 */
        /* <DEDUP_REMOVED lines=9> */
[----:B------:R-:W-:-:S02]  /*a550*/  FMUL.FTZ R44, R4, R41 ;  /* 0x00000029042c7220 */ /* 0x000fc40000410000 */
[C---:B------:R-:W-:Y:S01]  /*a560*/  FMUL.FTZ R46, R5.reuse, R40 ;  /* 0x00000028052e7220 */ /* 0x040fe20000410000 */
[C---:B------:R-:W-:Y:S01]  /*a570*/  FFMA.FTZ R4, R6.reuse, R41, -R47 ;  /* 0x0000002906047223 */ /* 0x040fe2000001082f */
[-C--:B------:R-:W-:Y:S01]  /*a580*/  FMUL.FTZ R49, R5, R72.reuse ;  /* 0x0000004805317220 */ /* 0x080fe20000410000 */
[----:B------:R-:W-:Y:S01]  /*a590*/  FFMA.FTZ R45, R6, R45, R44 ;  /* 0x0000002d062d7223 */ /* 0x000fe2000001002c */
[----:B------:R-:W-:Y:S01]  /*a5a0*/  FFMA.FTZ R5, R7, R72, -R46 ;  /* 0x0000004807057223 */ /* 0x000fe2000001082e */
[----:B------:R-:W-:Y:S01]  /*a5b0*/  F2FP.BF16.F32.PACK_AB R6, R75, R48 ;  /* 0x000000304b06723e */ /* 0x000fe200000010ff */
[----:B------:R-:W-:Y:S01]  /*a5c0*/  FFMA.FTZ R40, R7, R40, R49 ;  /* 0x0000002807287223 */ /* 0x000fe20000010031 */
[----:B------:R-:W-:Y:S02]  /*a5d0*/  F2FP.BF16.F32.PACK_AB R7, R70, R73 ;  /* 0x000000494607723e */ /* 0x000fe400000010ff */
[----:B------:R-:W-:Y:S02]  /*a5e0*/  F2FP.BF16.F32.PACK_AB R4, R45, R4 ;  /* 0x000000042d04723e */ /* 0x000fe400000010ff */
[----:B------:R-:W-:-:S05]  /*a5f0*/  F2FP.BF16.F32.PACK_AB R5, R40, R5 ;  /* 0x000000052805723e */ /* 0x000fca00000010ff */
[----:B------:R2:W-:Y:S02]  /*a600*/  STS.128 [R202+0x4000], R4 ;  /* 0x00400004ca007388 */ /* 0x0005e40000000c00 */
.L_x_3012:
[----:B------:R-:W-:Y:S05]  /*a610*/  BSYNC B1 ;  /* 0x0000000000017941 */ /* 0x000fea0003800000 */
.L_x_3011:
        /* <DEDUP_REMOVED lines=54> */
.L_x_3018:
[----:B------:R-:W-:Y:S05]  /*a980*/  BSYNC B2 ;  /* 0x0000000000027941 */ /* 0x000fea0003800000 */
.L_x_3017:
        /* <DEDUP_REMOVED lines=47> */
.L_x_3016:
[----:B------:R-:W-:Y:S05]  /*ac80*/  BSYNC B1 ;  /* 0x0000000000017941 */ /* 0x000fea0003800000 */
.L_x_3015:
        /* <DEDUP_REMOVED lines=33> */
[----:B------:R-:W-:Y:S01]  /*aea0*/  IMAD.U32 R31, R58, 0x10000, RZ ;  /* 0x000100003a1f7824 */ /* 0x000fe200078e00ff */
[----:B------:R-:W-:Y:S01]  /*aeb0*/  LOP3.LUT R4, R4, 0xffff0000, RZ, 0xc0, !PT ;  /* 0xffff000004047812 */ /* 0x000fe200078ec0ff */
[----:B------:R-:W-:Y:S01]  /*aec0*/  IMAD.U32 R29, R60, 0x10000, RZ ;  /* 0x000100003c1d7824 */ /* 0x000fe200078e00ff */
[----:B------:R-:W-:Y:S01]  /*aed0*/  LOP3.LUT R5, R5, 0xffff0000, RZ, 0xc0, !PT ;  /* 0xffff000005057812 */ /* 0x000fe200078ec0ff */
[----:B------:R-:W-:Y:S01]  /*aee0*/  FFMA.FTZ R32, R28, R32, -R35 ;  /* 0x000000201c207223 */ /* 0x000fe20000010823 */
        /* <DEDUP_REMOVED lines=16> */
.L_x_3022:
[----:B------:R-:W-:Y:S05]  /*aff0*/  BSYNC B2 ;  /* 0x0000000000027941 */ /* 0x000fea0003800000 */
.L_x_3021:
        /* <DEDUP_REMOVED lines=47> */
.L_x_3020:
[----:B------:R-:W-:Y:S05]  /*b2f0*/  BSYNC B1 ;  /* 0x0000000000017941 */ /* 0x000fea0003800000 */
.L_x_3019:
[----:B------:R-:W-:-:S13]  /*b300*/  ISETP.GE.AND P0, PT, R217, R0, PT ;  /* 0x00000000d900720c */ /* 0x000fda0003f06270 */
[----:B------:R-:W-:Y:S05]  /*b310*/  @P0 BRA `(.L_x_3023) ;  /* 0x0000002c00740947 */ /* 0x000fea0003800000 */
[----:B------:R-:W5:Y:S01]  /*b320*/  LDC R0, c[0x0][0x3f4] ;  /* 0x0000fd00ff007b82 */ /* 0x000f620000000800 */
[----:B------:R-:W-:Y:S01]  /*b330*/  BSSY B1, `(.L_x_3024) ;  /* 0x0000032000017945 */ /* 0x000fe20003800000 */
[-C--:B-----5:R-:W-:Y:S02]  /*b340*/  ISETP.GE.AND P0, PT, R22, R0.reuse, PT ;  /* 0x000000001600720c */ /* 0x0a0fe40003f06270 */
[----:B------:R-:W-:-:S11]  /*b350*/  ISETP.GE.AND P1, PT, R185, R0, PT ;  /* 0x00000000b900720c */ /* 0x000fd60003f26270 */
[----:B------:R-:W-:Y:S05]  /*b360*/  @P0 BRA `(.L_x_3025) ;  /* 0x0000000000b80947 */ /* 0x000fea0003800000 */
[----:B01234-:R-:W0:Y:S01]  /*b370*/  LDS.128 R4, [R202+0x3000] ;  /* 0x00300000ca047984 */ /* 0x01fe220000000c00 */
[--C-:B------:R-:W-:Y:S02]  /*b380*/  SHF.R.U64 R21, R12, 0x10, R13.reuse ;  /* 0x000000100c157819 */ /* 0x100fe4000000120d */
[----:B------:R-:W-:Y:S02]  /*b390*/  SHF.R.U32.HI R12, RZ, 0x10, R13 ;  /* 0x00000010ff0c7819 */ /* 0x000fe4000001160d */
[--C-:B------:R-:W-:Y:S02]  /*b3a0*/  SHF.R.U64 R13, R26, 0x10, R27.reuse ;  /* 0x000000101a0d7819 */ /* 0x100fe4000000121b */
[----:B------:R-:W-:Y:S02]  /*b3b0*/  SHF.R.U32.HI R26, RZ, 0x10, R27 ;  /* 0x00000010ff1a7819 */ /* 0x000fe4000001161b */
[----:B------:R-:W-:Y:S02]  /*b3c0*/  PRMT R69, R69, 0x5410, R12 ;  /* 0x0000541045457816 */ /* 0x000fe4000000000c */
[----:B------:R-:W-:-:S02]  /*b3d0*/  PRMT R67, R67, 0x5410, R26 ;  /* 0x0000541043437816 */ /* 0x000fc4000000001a */
[----:B------:R-:W-:Y:S02]  /*b3e0*/  PRMT R66, R66, 0x5410, R13 ;  /* 0x0000541042427816 */ /* 0x000fe4000000000d */
[----:B------:R-:W-:Y:S01]  /*b3f0*/  PRMT R68, R68, 0x5410, R21 ;  /* 0x0000541044447816 */ /* 0x000fe20000000015 */
[C---:B------:R-:W-:Y:S01]  /*b400*/  IMAD.U32 R24, R67.reuse, 0x10000, RZ ;  /* 0x0001000043187824 */ /* 0x040fe200078e00ff */
[----:B------:R-:W-:Y:S01]  /*b410*/  LOP3.LUT R67, R67, 0xffff0000, RZ, 0xc0, !PT ;  /* 0xffff000043437812 */ /* 0x000fe200078ec0ff */
[C---:B------:R-:W-:Y:S01]  /*b420*/  IMAD.U32 R21, R69.reuse, 0x10000, RZ ;  /* 0x0001000045157824 */ /* 0x040fe200078e00ff */
[----:B------:R-:W-:Y:S02]  /*b430*/  LOP3.LUT R69, R69, 0xffff0000, RZ, 0xc0, !PT ;  /* 0xffff000045457812 */ /* 0x000fe400078ec0ff */
        /* <DEDUP_REMOVED lines=33> */
.L_x_3025:
[----:B------:R-:W-:Y:S05]  /*b650*/  BSYNC B1 ;  /* 0x0000000000017941 */ /* 0x000fea0003800000 */
.L_x_3024:
[----:B------:R-:W-:Y:S05]  /*b660*/  @P1 BRA `(.L_x_3023) ;  /* 0x0000002800a01947 */ /* 0x000fea0003800000 */
[----:B01234-:R-:W0:Y:S01]  /*b670*/  LDS.128 R4, [R202+0x7000] ;  /* 0x00700000ca047984 */ /* 0x01fe220000000c00 */
[----:B------:R-:W-:Y:S02]  /*b680*/  SHF.R.U64 R12, R10, 0x10, R11 ;  /* 0x000000100a0c7819 */ /* 0x000fe4000000120b */
[----:B------:R-:W-:Y:S02]  /*b690*/  SHF.R.U64 R0, R8, 0x10, R9 ;  /* 0x0000001008007819 */ /* 0x000fe40000001209 */
[----:B------:R-:W-:Y:S02]  /*b6a0*/  SHF.R.U32.HI R11, RZ, 0x10, R11 ;  /* 0x00000010ff0b7819 */ /* 0x000fe4000001160b */
[----:B------:R-:W-:Y:S02]  /*b6b0*/  SHF.R.U32.HI R8, RZ, 0x10, R9 ;  /* 0x00000010ff087819 */ /* 0x000fe40000011609 */
[----:B------:R-:W-:Y:S02]  /*b6c0*/  PRMT R14, R14, 0x5410, R11 ;  /* 0x000054100e0e7816 */ /* 0x000fe4000000000b */
[----:B------:R-:W-:-:S02]  /*b6d0*/  PRMT R57, R57, 0x5410, R8 ;  /* 0x0000541039397816 */ /* 0x000fc40000000008 */
[C---:B------:R-:W-:Y:S02]  /*b6e0*/  SHF.L.U32 R13, R14.reuse, 0x10, RZ ;  /* 0x000000100e0d7819 */ /* 0x040fe400000006ff */
[----:B------:R-:W-:Y:S01]  /*b6f0*/  LOP3.LUT R14, R14, 0xffff0000, RZ, 0xc0, !PT ;  /* 0xffff00000e0e7812 */ /* 0x000fe200078ec0ff */
[C---:B------:R-:W-:Y:S01]  /*b700*/  IMAD.U32 R11, R57.reuse, 0x10000, RZ ;  /* 0x00010000390b7824 */ /* 0x040fe200078e00ff */
[----:B------:R-:W-:Y:S02]  /*b710*/  LOP3.LUT R10, R57, 0xffff0000, RZ, 0xc0, !PT ;  /* 0xffff0000390a7812 */ /* 0x000fe400078ec0ff */
[----:B------:R-:W-:Y:S02]  /*b720*/  PRMT R12, R3, 0x5410, R12 ;  /* 0x00005410030c7816 */ /* 0x000fe4000000000c */
        /* <DEDUP_REMOVED lines=35> */
.L_x_2996:
[----:B------:R-:W1:Y:S01]  /*b960*/  LDC R5, c[0x0][0x448] ;  /* 0x00011200ff057b82 */ /* 0x000e620000000800 */
[----:B------:R-:W-:Y:S01]  /*b970*/  ULDC.64 UR4, c[0x0][0x3f8] ;  /* 0x0000fe0000047ab9 */ /* 0x000fe20000000a00 */
[----:B------:R-:W-:Y:S01]  /*b980*/  ULDC.64 UR6, c[0x0][0x408] ;  /* 0x0001020000067ab9 */ /* 0x000fe20000000a00 */
        /* <DEDUP_REMOVED lines=24> */
[----:B--2---:R-:W1:Y:S01]  /*bb10*/  LDC R47, c[0x0][0x3f4] ;  /* 0x0000fd00ff2f7b82 */ /* 0x004e620000000800 */
[----:B------:R-:W2:Y:S01]  /*bb20*/  SHFL.IDX PT, R4, R32, RZ, 0x181f ;  /* 0x00181fff20047589 */ /* 0x000ea200000e0000 */
[----:B------:R-:W-:-:S03]  /*bb30*/  IMAD R0, R192, R5, RZ ;  /* 0x00000005c0007224 */ /* 0x000fc600078e02ff */
[----:B------:R-:W3:Y:S04]  /*bb40*/  SHFL.IDX PT, R3, R35, RZ, 0x181f ;  /* 0x00181fff23037589 */ /* 0x000ee800000e0000 */
[----:B------:R-:W5:Y:S04]  /*bb50*/  SHFL.IDX PT, R14, R34, RZ, 0x181f ;  /* 0x00181fff220e7589 */ /* 0x000f6800000e0000 */
[----:B------:R-:W0:Y:S01]  /*bb60*/  SHFL.IDX PT, R5, R33, RZ, 0x181f ;  /* 0x00181fff21057589 */ /* 0x000e2200000e0000 */
[----:B-1----:R-:W-:-:S04]  /*bb70*/  ISETP.GE.AND P0, PT, R16, R47, PT ;  /* 0x0000002f1000720c */ /* 0x002fc80003f06270 */
[----:B------:R-:W-:-:S13]  /*bb80*/  ISETP.GE.OR P1, PT, R57, R0, P0 ;  /* 0x000000003900720c */ /* 0x000fda0000726670 */
[C---:B------:R-:W-:Y:S01]  /*bb90*/  @!P1 IMAD.SHL.U32 R7, R16.reuse, 0x2, RZ ;  /* 0x0000000210079824 */ /* 0x040fe200078e00ff */
[----:B------:R-:W-:-:S04]  /*bba0*/  @!P1 SHF.L.U64.HI R6, R16, 0x1, R17 ;  /* 0x0000000110069819 */ /* 0x000fc80000010211 */
[----:B--2---:R-:W-:-:S05]  /*bbb0*/  @!P1 IADD3 R4, P2, R4, R7, RZ ;  /* 0x0000000704049210 */ /* 0x004fca0007f5e0ff */
[----:B---3--:R-:W-:Y:S02]  /*bbc0*/  @!P1 IMAD.X R3, R3, 0x1, R6, P2 ;  /* 0x0000000103039824 */ /* 0x008fe400010e0606 */
[----:B------:R-:W-:Y:S02]  /*bbd0*/  @!P1 IMAD.MOV.U32 R24, RZ, RZ, R4 ;  /* 0x000000ffff189224 */ /* 0x000fe400078e0004 */
[----:B------:R-:W-:-:S06]  /*bbe0*/  @!P1 IMAD.MOV.U32 R25, RZ, RZ, R3 ;  /* 0x000000ffff199224 */ /* 0x000fcc00078e0003 */
[----:B------:R-:W2:Y:S01]  /*bbf0*/  @!P1 LD.E.128 R24, desc[UR42][R24.64] ;  /* 0x0000002a18189980 */ /* 0x000ea2000c101d00 */
[----:B-----5:R-:W-:-:S05]  /*bc00*/  @!P1 IADD3 R14, P2, R14, R7, RZ ;  /* 0x000000070e0e9210 */ /* 0x020fca0007f5e0ff */
[----:B0-----:R-:W-:Y:S02]  /*bc10*/  @!P1 IMAD.X R5, R5, 0x1, R6, P2 ;  /* 0x0000000105059824 */ /* 0x001fe400010e0606 */
[----:B------:R-:W-:-:S06]  /*bc20*/  @!P1 IMAD.MOV.U32 R4, RZ, RZ, R14 ;  /* 0x000000ffff049224 */ /* 0x000fcc00078e000e */
[----:B------:R-:W3:Y:S01]  /*bc30*/  @!P1 LD.E.128 R4, desc[UR42][R4.64] ;  /* 0x0000002a04049980 */ /* 0x000ee2000c101d00 */
[----:B------:R-:W-:Y:S02]  /*bc40*/  CS2R R48, SRZ ;  /* 0x0000000000307805 */ /* 0x000fe4000001ff00 */
[----:B------:R-:W-:Y:S02]  /*bc50*/  CS2R R36, SRZ ;  /* 0x0000000000247805 */ /* 0x000fe4000001ff00 */
[----:B------:R-:W-:Y:S01]  /*bc60*/  CS2R R50, SRZ ;  /* 0x0000000000327805 */ /* 0x000fe2000001ff00 */
[----:B------:R0:W1:Y:S01]  /*bc70*/  SHFL.IDX PT, R9, R33, 0x1, 0x181f ;  /* 0x00381f0021097f89 */ /* 0x00006200000e0000 */
[----:B------:R-:W-:-:S03]  /*bc80*/  CS2R R20, SRZ ;  /* 0x0000000000147805 */ /* 0x000fc6000001ff00 */
[----:B------:R0:W0:Y:S01]  /*bc90*/  SHFL.IDX PT, R14, R34, 0x1, 0x181f ;  /* 0x00381f00220e7f89 */ /* 0x00002200000e0000 */
[----:B--2---:R-:W-:Y:S02]  /*bca0*/  @!P1 IMAD.MOV.U32 R48, RZ, RZ, R24 ;  /* 0x000000ffff309224 */ /* 0x004fe400078e0018 */
        /* <DEDUP_REMOVED lines=9> */
[----:B------:R-:W-:Y:S01]  /*bd40*/  IMAD.MOV.U32 R10, RZ, RZ, R50 ;  /* 0x000000ffff0a7224 */ /* 0x000fe200078e0032 */
[----:B---3--:R-:W-:Y:S01]  /*bd50*/  @!P1 MOV R36, R6 ;  /* 0x0000000600249202 */ /* 0x008fe20000000f00 */
[----:B------:R-:W-:Y:S01]  /*bd60*/  @!P1 IMAD.MOV.U32 R20, RZ, RZ, R4 ;  /* 0x000000ffff149224 */ /* 0x000fe200078e0004 */
[----:B------:R2:W3:Y:S01]  /*bd70*/  SHFL.IDX PT, R8, R32, 0x1, 0x181f ;  /* 0x00381f0020087f89 */ /* 0x0004e200000e0000 */
[----:B------:R-:W-:Y:S01]  /*bd80*/  @!P1 IMAD.MOV.U32 R21, RZ, RZ, R5 ;  /* 0x000000ffff159224 */ /* 0x000fe200078e0005 */
[----:B------:R-:W-:Y:S01]  /*bd90*/  PRMT R43, R10, 0x7610, R43 ;  /* 0x000076100a2b7816 */ /* 0x000fe2000000002b */
[----:B------:R-:W-:-:S02]  /*bda0*/  @!P1 IMAD.MOV.U32 R37, RZ, RZ, R7 ;  /* 0x000000ffff259224 */ /* 0x000fc400078e0007 */
[----:B------:R-:W-:Y:S02]  /*bdb0*/  IMAD.MOV.U32 R11, RZ, RZ, R51 ;  /* 0x000000ffff0b7224 */ /* 0x000fe400078e0033 */
[----:B------:R-:W-:Y:S02]  /*bdc0*/  IMAD.MOV.U32 R4, RZ, RZ, R20 ;  /* 0x000000ffff047224 */ /* 0x000fe400078e0014 */
[----:B------:R-:W-:Y:S01]  /*bdd0*/  IMAD.MOV.U32 R5, RZ, RZ, R21 ;  /* 0x000000ffff057224 */ /* 0x000fe200078e0015 */
[----:B------:R-:W-:Y:S01]  /*bde0*/  PRMT R44, R11, 0x7610, R44 ;  /* 0x000076100b2c7816 */ /* 0x000fe2000000002c */
[----:B------:R-:W-:Y:S01]  /*bdf0*/  IMAD.MOV.U32 R6, RZ, RZ, R36 ;  /* 0x000000ffff067224 */ /* 0x000fe200078e0024 */
[----:B------:R-:W-:Y:S01]  /*be00*/  PRMT R78, R4, 0x7610, R78 ;  /* 0x00007610044e7816 */ /* 0x000fe2000000004e */
[----:B------:R-:W-:Y:S01]  /*be10*/  IMAD.MOV.U32 R7, RZ, RZ, R37 ;  /* 0x000000ffff077224 */ /* 0x000fe200078e0025 */
[----:B------:R-:W-:Y:S02]  /*be20*/  PRMT R79, R5, 0x7610, R79 ;  /* 0x00007610054f7816 */ /* 0x000fe4000000004f */
[----:B------:R-:W-:-:S02]  /*be30*/  PRMT R80, R6, 0x7610, R80 ;  /* 0x0000761006507816 */ /* 0x000fc40000000050 */
[----:B-12---:R-:W-:-:S07]  /*be40*/  PRMT R81, R7, 0x7610, R81 ;  /* 0x0000761007517816 */ /* 0x006fce0000000051 */
.L_x_3309:
        /* <DEDUP_REMOVED lines=13> */
[-C--:B---3--:R-:W-:Y:S02]  /*bf20*/  IADD3 R4, P1, R8, R15.reuse, RZ ;  /* 0x0000000f08047210 */ /* 0x088fe40007f3e0ff */
[----:B0-----:R-:W-:-:S03]  /*bf30*/  IADD3 R14, P2, R14, R15, RZ ;  /* 0x0000000f0e0e7210 */ /* 0x001fc60007f5e0ff */
[--C-:B------:R-:W-:Y:S02]  /*bf40*/  IMAD.X R5, R3, 0x1, R6.reuse, P1 ;  /* 0x0000000103057824 */ /* 0x100fe400008e0606 */
[----:B------:R-:W-:-:S04]  /*bf50*/  IMAD.X R15, R9, 0x1, R6, P2 ;  /* 0x00000001090f7824 */ /* 0x000fc800010e0606 */
[----:B------:R-:W5:Y:S04]  /*bf60*/  LD.E.128 R4, desc[UR42][R4.64] ;  /* 0x0000002a04047980 */ /* 0x000f68000c101d00 */
[----:B------:R1:W5:Y:S02]  /*bf70*/  LD.E.128 R24, desc[UR42][R14.64] ;  /* 0x0000002a0e187980 */ /* 0x000364000c101d00 */
.L_x_3028:
[----:B------:R-:W-:Y:S05]  /*bf80*/  BSYNC B1 ;  /* 0x0000000000017941 */ /* 0x000fea0003800000 */
.L_x_3027:
[----:B0----5:R-:W-:Y:S01]  /*bf90*/  IMAD.MOV.U32 R3, RZ, RZ, R24 ;  /* 0x000000ffff037224 */ /* 0x021fe200078e0018 */
[----:B------:R-:W-:Y:S01]  /*bfa0*/  UMOV UR4, 0xffffffff ;  /* 0xffffffff00047882 */ /* 0x000fe20000000000 */
[----:B---3--:R-:W-:Y:S02]  /*bfb0*/  IMAD.MOV.U32 R8, RZ, RZ, R25 ;  /* 0x000000ffff087224 */ /* 0x008fe400078e0019 */
        /* <DEDUP_REMOVED lines=15> */
[----:B------:R-:W0:Y:S01]  /*c0b0*/  SHFL.IDX PT, R8, R32, 0x2, 0x181f ;  /* 0x00581f0020087f89 */ /* 0x000e2200000e0000 */
[----:B------:R-:W-:-:S03]  /*c0c0*/  VIADD R9, R57, 0x40 ;  /* 0x0000004039097836 */ /* 0x000fc60000000000 */
[----:B------:R-:W2:Y:S02]  /*c0d0*/  SHFL.IDX PT, R3, R35, 0x2, 0x181f ;  /* 0x00581f0023037f89 */ /* 0x000ea400000e0000 */
[----:B------:R-:W-:Y:S02]  /*c0e0*/  ISETP.GE.OR P1, PT, R9, R0, P0 ;  /* 0x000000000900720c */ /* 0x000fe40000726670 */
[----:B-1----:R-:W1:Y:S04]  /*c0f0*/  SHFL.IDX PT, R14, R34, 0x2, 0x181f ;  /* 0x00581f00220e7f89 */ /* 0x002e6800000e0000 */
[----:B------:R-:W3:Y:S07]  /*c100*/  SHFL.IDX PT, R28, R33, 0x2, 0x181f ;  /* 0x00581f00211c7f89 */ /* 0x000eee00000e0000 */
[C---:B------:R-:W-:Y:S01]  /*c110*/  @!P1 IMAD.SHL.U32 R31, R16.reuse, 0x2, RZ ;  /* 0x00000002101f9824 */ /* 0x040fe200078e00ff */
[----:B------:R-:W-:-:S04]  /*c120*/  @!P1 SHF.L.U64.HI R29, R16, 0x1, R17 ;  /* 0x00000001101d9819 */ /* 0x000fc80000010211 */
[----:B0-----:R-:W-:-:S05]  /*c130*/  @!P1 IADD3 R8, P2, R8, R31, RZ ;  /* 0x0000001f08089210 */ /* 0x001fca0007f5e0ff */
[----:B--2---:R-:W-:-:S06]  /*c140*/  @!P1 IMAD.X R9, R3, 0x1, R29, P2 ;  /* 0x0000000103099824 */ /* 0x004fcc00010e061d */
[----:B------:R-:W2:Y:S01]  /*c150*/  @!P1 LD.E.128 R8, desc[UR42][R8.64] ;  /* 0x0000002a08089980 */ /* 0x000ea2000c101d00 */
[----:B-1----:R-:W-:-:S05]  /*c160*/  @!P1 IADD3 R14, P2, R14, R31, RZ ;  /* 0x0000001f0e0e9210 */ /* 0x002fca0007f5e0ff */
[----:B---3--:R-:W-:-:S04]  /*c170*/  @!P1 IMAD.X R3, R28, 0x1, R29, P2 ;  /* 0x000000011c039824 */ /* 0x008fc800010e061d */
[----:B------:R-:W-:-:S05]  /*c180*/  @!P1 IMAD.MOV.U32 R15, RZ, RZ, R3 ;  /* 0x000000ffff0f9224 */ /* 0x000fca00078e0003 */
[----:B------:R-:W3:Y:S01]  /*c190*/  @!P1 LD.E.128 R28, desc[UR42][R14.64] ;  /* 0x0000002a0e1c9980 */ /* 0x000ee2000c101d00 */
[----:B------:R-:W-:Y:S02]  /*c1a0*/  CS2R R52, SRZ ;  /* 0x0000000000347805 */ /* 0x000fe4000001ff00 */
[----:B------:R-:W-:Y:S02]  /*c1b0*/  CS2R R54, SRZ ;  /* 0x0000000000367805 */ /* 0x000fe4000001ff00 */
[----:B------:R-:W-:Y:S01]  /*c1c0*/  CS2R R38, SRZ ;  /* 0x0000000000267805 */ /* 0x000fe2000001ff00 */
[----:B------:R-:W0:Y:S01]  /*c1d0*/  SHFL.IDX PT, R32, R32, 0x3, 0x181f ;  /* 0x00781f0020207f89 */ /* 0x000e2200000e0000 */
[----:B------:R-:W-:-:S03]  /*c1e0*/  CS2R R40, SRZ ;  /* 0x0000000000287805 */ /* 0x000fc6000001ff00 */
[----:B------:R-:W1:Y:S04]  /*c1f0*/  SHFL.IDX PT, R34, R34, 0x3, 0x181f ;  /* 0x00781f0022227f89 */ /* 0x000e6800000e0000 */
[----:B------:R-:W0:Y:S01]  /*c200*/  SHFL.IDX PT, R33, R33, 0x3, 0x181f ;  /* 0x00781f0021217f89 */ /* 0x000e2200000e0000 */
[----:B--2---:R-:W-:Y:S02]  /*c210*/  @!P1 IMAD.MOV.U32 R52, RZ, RZ, R8 ;  /* 0x000000ffff349224 */ /* 0x004fe400078e0008 */
[----:B------:R-:W-:Y:S02]  /*c220*/  @!P1 IMAD.MOV.U32 R54, RZ, RZ, R10 ;  /* 0x000000ffff369224 */ /* 0x000fe400078e000a */
[----:B------:R-:W-:Y:S01]  /*c230*/  @!P1 IMAD.MOV.U32 R55, RZ, RZ, R11 ;  /* 0x000000ffff379224 */ /* 0x000fe200078e000b */
[----:B------:R-:W-:Y:S01]  /*c240*/  MOV R3, R52 ;  /* 0x0000003400037202 */ /* 0x000fe20000000f00 */
[----:B------:R-:W-:-:S02]  /*c250*/  @!P1 IMAD.MOV.U32 R53, RZ, RZ, R9 ;  /* 0x000000ffff359224 */ /* 0x000fc400078e0009 */
[----:B------:R-:W-:Y:S01]  /*c260*/  IMAD.MOV.U32 R8, RZ, RZ, R54 ;  /* 0x000000ffff087224 */ /* 0x000fe200078e0036 */
[----:B------:R-:W-:Y:S01]  /*c270*/  PRMT R65, R3, 0x7610, R65 ;  /* 0x0000761003417816 */ /* 0x000fe20000000041 */
[----:B------:R-:W-:Y:S01]  /*c280*/  IMAD.MOV.U32 R9, RZ, RZ, R55 ;  /* 0x000000ffff097224 */ /* 0x000fe200078e0037 */
[----:B------:R2:W0:Y:S01]  /*c290*/  SHFL.IDX PT, R3, R35, 0x3, 0x181f ;  /* 0x00781f0023037f89 */ /* 0x00042200000e0000 */
[----:B------:R-:W-:Y:S01]  /*c2a0*/  IMAD.MOV.U32 R12, RZ, RZ, R53 ;  /* 0x000000ffff0c7224 */ /* 0x000fe200078e0035 */
[----:B------:R-:W-:Y:S01]  /*c2b0*/  PRMT R45, R8, 0x7610, R45 ;  /* 0x00007610082d7816 */ /* 0x000fe2000000002d */
[----:B---3--:R-:W-:Y:S01]  /*c2c0*/  @!P1 IMAD.MOV.U32 R38, RZ, RZ, R28 ;  /* 0x000000ffff269224 */ /* 0x008fe200078e001c */
[----:B------:R-:W-:Y:S01]  /*c2d0*/  PRMT R46, R9, 0x7610, R46 ;  /* 0x00007610092e7816 */ /* 0x000fe2000000002e */
[----:B------:R-:W-:Y:S01]  /*c2e0*/  @!P1 IMAD.MOV.U32 R39, RZ, RZ, R29 ;  /* 0x000000ffff279224 */ /* 0x000fe200078e001d */
[----:B------:R-:W-:Y:S01]  /*c2f0*/  PRMT R66, R12, 0x7610, R66 ;  /* 0x000076100c427816 */ /* 0x000fe20000000042 */
[----:B------:R-:W-:-:S02]  /*c300*/  @!P1 IMAD.MOV.U32 R40, RZ, RZ, R30 ;  /* 0x000000ffff289224 */ /* 0x000fc400078e001e */
[----:B------:R-:W-:Y:S02]  /*c310*/  @!P1 IMAD.MOV.U32 R41, RZ, RZ, R31 ;  /* 0x000000ffff299224 */ /* 0x000fe400078e001f */
[----:B------:R-:W-:Y:S02]  /*c320*/  IMAD.MOV.U32 R8, RZ, RZ, R38 ;  /* 0x000000ffff087224 */ /* 0x000fe400078e0026 */
[----:B------:R-:W-:Y:S02]  /*c330*/  IMAD.MOV.U32 R9, RZ, RZ, R39 ;  /* 0x000000ffff097224 */ /* 0x000fe400078e0027 */
[----:B------:R-:W-:Y:S01]  /*c340*/  IMAD.MOV.U32 R10, RZ, RZ, R40 ;  /* 0x000000ffff0a7224 */ /* 0x000fe200078e0028 */
[----:B------:R-:W-:Y:S01]  /*c350*/  PRMT R72, R8, 0x7610, R72 ;  /* 0x0000761008487816 */ /* 0x000fe20000000048 */
[----:B------:R-:W-:Y:S01]  /*c360*/  IMAD.MOV.U32 R11, RZ, RZ, R41 ;  /* 0x000000ffff0b7224 */ /* 0x000fe200078e0029 */
[----:B------:R-:W-:Y:S02]  /*c370*/  PRMT R73, R9, 0x7610, R73 ;  /* 0x0000761009497816 */ /* 0x000fe40000000049 */
[----:B------:R-:W-:-:S02]  /*c380*/  CS2R R8, SRZ ;  /* 0x0000000000087805 */ /* 0x000fc4000001ff00 */
[----:B------:R-:W-:Y:S02]  /*c390*/  PRMT R74, R10, 0x7610, R74 ;  /* 0x000076100a4a7816 */ /* 0x000fe4000000004a */
[----:B012---:R-:W-:-:S07]  /*c3a0*/  PRMT R75, R11, 0x7610, R75 ;  /* 0x000076100b4b7816 */ /* 0x007fce000000004b */
.L_x_3319:
[----:B------:R-:W-:Y:S01]  /*c3b0*/  VIADD R57, R57, 0x60 ;  /* 0x0000006039397836 */ /* 0x000fe20000000000 */
[----:B------:R-:W-:Y:S01]  /*c3c0*/  BSSY B1, `(.L_x_3030) ;  /* 0x0000012000017945 */ /* 0x000fe20003800000 */
[----:B------:R-:W-:Y:S02]  /*c3d0*/  CS2R R10, SRZ ;  /* 0x00000000000a7805 */ /* 0x000fe4000001ff00 */
[----:B----4-:R-:W-:Y:S02]  /*c3e0*/  CS2R R12, SRZ ;  /* 0x00000000000c7805 */ /* 0x010fe4000001ff00 */
        /* <DEDUP_REMOVED lines=15> */
.L_x_3031:
[----:B------:R-:W-:Y:S05]  /*c4e0*/  BSYNC B1 ;  /* 0x0000000000017941 */ /* 0x000fea0003800000 */
.L_x_3030:
        /* <DEDUP_REMOVED lines=19> */
[----:B------:R-:W-:Y:S02]  /*c620*/  PRMT R68, R0, 0x7610, R68 ;  /* 0x0000761000447816 */ /* 0x000fe40000000044 */
[----:B------:R-:W0:Y:S01]  /*c630*/  SYNCS.PHASECHK.TRANS64.TRYWAIT P4, [R18+URZ+0x28800], R29 ;  /* 0x0288001d120075a7 */ /* 0x000e22000808017f */
[----:B------:R-:W-:Y:S01]  /*c640*/  PRMT R69, R3, 0x7610, R69 ;  /* 0x0000761003457816 */ /* 0x000fe20000000045 */
[----:B------:R-:W-:Y:S01]  /*c650*/  IMAD.MOV.U32 R3, RZ, RZ, R15 ;  /* 0x000000ffff037224 */ /* 0x000fe200078e000f */
[----:B------:R-:W-:-:S02]  /*c660*/  PRMT R70, R28, 0x7610, R70 ;  /* 0x000076101c467816 */ /* 0x000fc40000000046 */
[----:B------:R-:W-:Y:S02]  /*c670*/  PRMT R71, R30, 0x7610, R71 ;  /* 0x000076101e477816 */ /* 0x000fe40000000047 */
[----:B------:R-:W-:Y:S01]  /*c680*/  MOV R0, R14 ;  /* 0x0000000e00007202 */ /* 0x000fe20000000f00 */
[----:B0-----:R-:W-:Y:S06]  /*c690*/  @!P4 BRA `(.L_x_3033) ;  /* 0x000001480040c947 */ /* 0x001fec0003800000 */
.L_x_3320:
[----:B------:R-:W-:Y:S05]  /*c6a0*/  BSYNC B1 ;  /* 0x0000000000017941 */ /* 0x000fea0003800000 */
.L_x_3032:
        /* <DEDUP_REMOVED lines=20> */
[----:B------:R-:W-:Y:S02]  /*c7f0*/  SHF.R.U32.HI R83, RZ, 0x10, R51 ;  /* 0x00000010ff537819 */ /* 0x000fe40000011633 */
[----:B------:R-:W-:Y:S02]  /*c800*/  PRMT R76, R76, 0x5410, R85 ;  /* 0x000054104c4c7816 */ /* 0x000fe40000000055 */
[----:B------:R-:W1:Y:S01]  /*c810*/  LDS.128 R32, [R82+0x10400] ;  /* 0x0104000052207984 */ /* 0x000e620000000c00 */
[----:B------:R-:W-:-:S02]  /*c820*/  SHF.R.U64 R21, R36, 0x10, R37 ;  /* 0x0000001024157819 */ /* 0x000fc40000001225 */
[----:B------:R-:W-:Y:S01]  /*c830*/  PRMT R51, R43, 0x5410, R48 ;  /* 0x000054102b337816 */ /* 0x000fe20000000030 */
[----:B------:R-:W-:Y:S01]  /*c840*/  IMAD.U32 R50, R76, 0x10000, RZ ;  /* 0x000100004c327824 */ /* 0x000fe200078e00ff */
[----:B------:R-:W-:Y:S01]  /*c850*/  PRMT R84, R79, 0x5410, R84 ;  /* 0x000054104f547816 */ /* 0x000fe20000000054 */
[----:B------:R-:W-:Y:S01]  /*c860*/  IMAD.U32 R79, R78, 0x10000, RZ ;  /* 0x000100004e4f7824 */ /* 0x000fe200078e00ff */
[----:B------:R-:W-:Y:S02]  /*c870*/  SHF.R.U32.HI R36, RZ, 0x10, R37 ;  /* 0x00000010ff247819 */ /* 0x000fe40000011625 */
[----:B------:R-:W-:Y:S02]  /*c880*/  PRMT R77, R77, 0x5410, R86 ;  /* 0x000054104d4d7816 */ /* 0x000fe40000000056 */
[----:B------:R-:W-:Y:S01]  /*c890*/  PRMT R85, R81, 0x5410, R36 ;  /* 0x0000541051557816 */ /* 0x000fe20000000024 */
[----:B------:R-:W-:Y:S01]  /*c8a0*/  IMAD.U32 R81, R84, 0x10000, RZ ;  /* 0x0001000054517824 */ /* 0x000fe200078e00ff */
[----:B------:R-:W-:-:S02]  /*c8b0*/  PRMT R83, R44, 0x5410, R83 ;  /* 0x000054102c537816 */ /* 0x000fc40000000053 */
[----:B------:R-:W-:Y:S02]  /*c8c0*/  LOP3.LUT R78, R78, 0xffff0000, RZ, 0xc0, !PT ;  /* 0xffff00004e4e7812 */ /* 0x000fe400078ec0ff */
[----:B------:R-:W-:Y:S02]  /*c8d0*/  LOP3.LUT R76, R76, 0xffff0000, RZ, 0xc0, !PT ;  /* 0xffff00004c4c7812 */ /* 0x000fe400078ec0ff */
[----:B------:R-:W-:Y:S02]  /*c8e0*/  PRMT R80, R80, 0x5410, R21 ;  /* 0x0000541050507816 */ /* 0x000fe40000000015 */
        /* <DEDUP_REMOVED lines=14> */
[----:B------:R-:W-:Y:S01]  /*c9d0*/  FMUL.FTZ R89, R43, R50 ;  /* 0x000000322b597220 */ /* 0x000fe20000410000 */
[----:B------:R-:W-:-:S02]  /*c9e0*/  IMAD.U32 R43, R77, 0x10000, RZ ;  /* 0x000100004d2b7824 */ /* 0x000fc400078e00ff */
[----:B------:R-:W-:Y:S01]  /*c9f0*/  FMUL.FTZ R91, R44, R81 ;  /* 0x000000512c5b7220 */ /* 0x000fe20000410000 */
[C---:B------:R-:W-:Y:S01]  /*ca00*/  FFMA.FTZ R87, R20.reuse, R50, -R87 ;  /* 0x0000003214577223 */ /* 0x040fe20000010857 */
[----:B------:R-:W-:Y:S02]  /*ca10*/  IMAD.U32 R49, R35, 0x10000, RZ ;  /* 0x0001000023317824 */ /* 0x000fe400078e00ff */
[----:B------:R-:W-:Y:S01]  /*ca20*/  FFMA.FTZ R89, R20, R79, R89 ;  /* 0x0000004f14597223 */ /* 0x000fe20000010059 */
[----:B------:R-:W-:Y:S02]  /*ca30*/  IMAD.U32 R50, R85, 0x10000, RZ ;  /* 0x0001000055327824 */ /* 0x000fe400078e00ff */
[-C--:B------:R-:W-:Y:S01]  /*ca40*/  FMUL.FTZ R79, R44, R43.reuse ;  /* 0x0000002b2c4f7220 */ /* 0x080fe20000410000 */
[----:B------:R-:W-:Y:S02]  /*ca50*/  IMAD.U32 R20, R83, 0x10000, RZ ;  /* 0x0001000053147824 */ /* 0x000fe400078e00ff */
[C---:B------:R-:W-:Y:S01]  /*ca60*/  FFMA.FTZ R91, R36.reuse, R43, -R91 ;  /* 0x0000002b245b7223 */ /* 0x040fe2000001085b */
[C---:B------:R-:W-:Y:S01]  /*ca70*/  FMUL.FTZ R44, R49.reuse, R50 ;  /* 0x00000032312c7220 */ /* 0x040fe20000410000 */
[----:B------:R-:W-:Y:S01]  /*ca80*/  FFMA.FTZ R79, R36, R81, R79 ;  /* 0x00000051244f7223 */ /* 0x000fe2000001004f */
[-C--:B------:R-:W-:Y:S01]  /*ca90*/  FMUL.FTZ R49, R49, R20.reuse ;  /* 0x0000001431317220 */ /* 0x080fe20000410000 */
[----:B------:R-:W-:Y:S01]  /*caa0*/  LOP3.LUT R77, R77, 0xffff0000, RZ, 0xc0, !PT ;  /* 0xffff00004d4d7812 */ /* 0x000fe200078ec0ff */
[----:B------:R-:W-:Y:S01]  /*cab0*/  FFMA.FTZ R43, R37, R20, -R44 ;  /* 0x00000014252b7223 */ /* 0x000fe2000001082c */
[C---:B------:R-:W-:Y:S01]  /*cac0*/  FMUL.FTZ R20, R32.reuse, R78 ;  /* 0x0000004e20147220 */ /* 0x040fe20000410000 */
[----:B------:R-:W-:Y:S01]  /*cad0*/  FMUL.FTZ R36, R32, R76 ;  /* 0x0000004c20247220 */ /* 0x000fe20000410000 */
[----:B------:R-:W-:-:S02]  /*cae0*/  IMAD.U32 R48, R34, 0x10000, RZ ;  /* 0x0001000022307824 */ /* 0x000fc400078e00ff */
[----:B------:R-:W-:Y:S01]  /*caf0*/  FFMA.FTZ R49, R37, R50, R49 ;  /* 0x0000003225317223 */ /* 0x000fe20000010031 */
[----:B------:R-:W-:Y:S02]  /*cb00*/  IMAD.U32 R32, R80, 0x10000, RZ ;  /* 0x0001000050207824 */ /* 0x000fe400078e00ff */
[----:B------:R-:W-:Y:S01]  /*cb10*/  FMUL.FTZ R37, R33, R84 ;  /* 0x0000005421257220 */ /* 0x000fe20000410000 */
[----:B------:R-:W-:Y:S01]  /*cb20*/  FFMA.FTZ R76, R21, R76, -R20 ;  /* 0x0000004c154c7223 */ /* 0x000fe20000010814 */
[-C--:B------:R-:W-:Y:S01]  /*cb30*/  FMUL.FTZ R33, R33, R77.reuse ;  /* 0x0000004d21217220 */ /* 0x080fe20000410000 */
[----:B------:R-:W-:Y:S02]  /*cb40*/  IMAD.U32 R20, R51, 0x10000, RZ ;  /* 0x0001000033147824 */ /* 0x000fe400078e00ff */
[----:B------:R-:W-:Y:S01]  /*cb50*/  FMUL.FTZ R50, R48, R32 ;  /* 0x0000002030327220 */ /* 0x000fe20000410000 */
[----:B------:R-:W-:Y:S01]  /*cb60*/  FFMA.FTZ R36, R21, R78, R36 ;  /* 0x0000004e15247223 */ /* 0x000fe20000010024 */
[C---:B------:R-:W-:Y:S01]  /*cb70*/  FFMA.FTZ R44, R28.reuse, R77, -R37 ;  /* 0x0000004d1c2c7223 */ /* 0x040fe20000010825 */
[----:B------:R-:W-:Y:S01]  /*cb80*/  FFMA.FTZ R84, R28, R84, R33 ;  /* 0x000000541c547223 */ /* 0x000fe20000010021 */
[----:B------:R-:W-:Y:S01]  /*cb90*/  LOP3.LUT R34, R34, 0xffff0000, RZ, 0xc0, !PT ;  /* 0xffff000022227812 */ /* 0x000fe200078ec0ff */
[-C--:B------:R-:W-:Y:S01]  /*cba0*/  FMUL.FTZ R48, R48, R20.reuse ;  /* 0x0000001430307220 */ /* 0x080fe20000410000 */
[----:B------:R-:W-:Y:S01]  /*cbb0*/  LOP3.LUT R35, R35, 0xffff0000, RZ, 0xc0, !PT ;  /* 0xffff000023237812 */ /* 0x000fe200078ec0ff */
[C---:B------:R-:W-:Y:S01]  /*cbc0*/  FFMA.FTZ R50, R29.reuse, R20, -R50 ;  /* 0x000000141d327223 */ /* 0x040fe20000010832 */
[----:B------:R-:W-:Y:S01]  /*cbd0*/  LOP3.LUT R21, R80, 0xffff0000, RZ, 0xc0, !PT ;  /* 0xffff000050157812 */ /* 0x000fe200078ec0ff */
[----:B------:R-:W-:Y:S01]  /*cbe0*/  FFMA.FTZ R48, R29, R32, R48 ;  /* 0x000000201d307223 */ /* 0x000fe20000010030 */
[----:B------:R-:W-:-:S02]  /*cbf0*/  LOP3.LUT R28, R85, 0xffff0000, RZ, 0xc0, !PT ;  /* 0xffff0000551c7812 */ /* 0x000fc400078ec0ff */
[----:B------:R-:W-:Y:S01]  /*cc00*/  LOP3.LUT R51, R51, 0xffff0000, RZ, 0xc0, !PT ;  /* 0xffff000033337812 */ /* 0x000fe200078ec0ff */
[----:B------:R-:W-:Y:S01]  /*cc10*/  FMUL.FTZ R29, R34, R21 ;  /* 0x00000015221d7220 */ /* 0x000fe20000410000 */
[----:B------:R-:W-:Y:S01]  /*cc20*/  LOP3.LUT R20, R83, 0xffff0000, RZ, 0xc0, !PT ;  /* 0xffff000053147812 */ /* 0x000fe200078ec0ff */
[C---:B------:R-:W-:Y:S01]  /*cc30*/  FMUL.FTZ R32, R35.reuse, R28 ;  /* 0x0000001c23207220 */ /* 0x040fe20000410000 */
[----:B------:R-:W-:Y:S01]  /*cc40*/  F2FP.BF16.F32.PACK_AB R33, R84, R79 ;  /* 0x0000004f5421723e */ /* 0x000fe200000010ff */
[-C--:B------:R-:W-:Y:S01]  /*cc50*/  FMUL.FTZ R34, R34, R51.reuse ;  /* 0x0000003322227220 */ /* 0x080fe20000410000 */
[C---:B------:R-:W-:Y:S01]  /*cc60*/  FFMA.FTZ R51, R30.reuse, R51, -R29 ;  /* 0x000000331e337223 */ /* 0x040fe2000001081d */
[-C--:B------:R-:W-:Y:S01]  /*cc70*/  FMUL.FTZ R35, R35, R20.reuse ;  /* 0x0000001423237220 */ /* 0x080fe20000410000 */
[C---:B------:R-:W-:Y:S01]  /*cc80*/  FFMA.FTZ R20, R31.reuse, R20, -R32 ;  /* 0x000000141f147223 */ /* 0x040fe20000010820 */
        /* <DEDUP_REMOVED lines=11> */
.L_x_3035:
[----:B------:R-:W-:Y:S05]  /*cd40*/  BSYNC B1 ;  /* 0x0000000000017941 */ /* 0x000fea0003800000 */
.L_x_3034:
[----:B------:R-:W-:Y:S04]  /*cd50*/  BSSY B1, `(.L_x_3036) ;  /* 0x0000068000017945 */ /* 0x000fe80003800000 */
[----:B------:R-:W-:Y:S05]  /*cd60*/  @P2 BRA `(.L_x_3037) ;  /* 0x0000000400982947 */ /* 0x000fea0003800000 */
[----:B------:R-:W-:Y:S02]  /*cd70*/  LEA.HI R20, R47, R206, RZ, 0x1d ;  /* 0x000000ce2f147211 */ /* 0x000fe400078fe8ff */
[----:B------:R-:W-:Y:S02]  /*cd80*/  SHF.R.U32.HI R37, RZ, 0x10, R5 ;  /* 0x00000010ff257819 */ /* 0x000fe40000011605 */
[----:B01----:R-:W-:Y:S01]  /*cd90*/  SHF.R.S32.HI R29, RZ, 0x1f, R20 ;  /* 0x0000001fff1d7819 */ /* 0x003fe20000011414 */
[----:B------:R-:W-:Y:S01]  /*cda0*/  IMAD.SHL.U32 R21, R20, 0x8, RZ ;  /* 0x0000000814157824 */ /* 0x000fe200078e00ff */
[----:B------:R-:W-:Y:S02]  /*cdb0*/  SHF.R.U64 R6, R6, 0x10, R7 ;  /* 0x0000001006067819 */ /* 0x000fe40000001207 */
[----:B------:R-:W-:Y:S02]  /*cdc0*/  LEA.HI R29, R29, R20, RZ, 0x3 ;  /* 0x000000141d1d7211 */ /* 0x000fe400078f18ff */
[----:B------:R-:W-:-:S02]  /*cdd0*/  LOP3.LUT R20, R196, 0x38, R21, 0xf8, !PT ;  /* 0x00000038c4147812 */ /* 0x000fc400078ef815 */
[----:B------:R-:W-:Y:S01]  /*cde0*/  SHF.R.U32.HI R7, RZ, 0x10, R7 ;  /* 0x00000010ff077819 */ /* 0x000fe20000011607 */
[----:B------:R-:W-:Y:S01]  /*cdf0*/  IMAD.SHL.U32 R29, R29, 0x400, RZ ;  /* 0x000004001d1d7824 */ /* 0x000fe200078e00ff */
[----:B------:R-:W-:Y:S02]  /*ce00*/  LOP3.LUT R20, R20, R227, RZ, 0x3c, !PT ;  /* 0x000000e314147212 */ /* 0x000fe400078e3cff */
[----:B------:R-:W-:Y:S02]  /*ce10*/  PRMT R62, R62, 0x5410, R37 ;  /* 0x000054103e3e7816 */ /* 0x000fe40000000025 */
[----:B------:R-:W-:Y:S02]  /*ce20*/  LOP3.LUT R21, R29, 0x7fffe000, RZ, 0xc0, !PT ;  /* 0x7fffe0001d157812 */ /* 0x000fe400078ec0ff */
[----:B------:R-:W0:Y:S01]  /*ce30*/  LDS.128 R28, [R216] ;  /* 0x00000000d81c7984 */ /* 0x000e220000000c00 */
[----:B------:R-:W-:Y:S02]  /*ce40*/  PRMT R64, R64, 0x5410, R7 ;  /* 0x0000541040407816 */ /* 0x000fe40000000007 */
[----:B------:R-:W-:-:S02]  /*ce50*/  IADD3 R21, R20, R21, R199 ;  /* 0x0000001514157210 */ /* 0x000fc40007ffe0c7 */
[----:B------:R-:W-:Y:S02]  /*ce60*/  SHF.R.U64 R20, R4, 0x10, R5 ;  /* 0x0000001004147819 */ /* 0x000fe40000001205 */
[--C-:B------:R-:W-:Y:S01]  /*ce70*/  SHF.R.U64 R5, R24, 0x10, R25.reuse ;  /* 0x0000001018057819 */ /* 0x100fe20000001219 */
[----:B------:R-:W-:Y:S01]  /*ce80*/  IMAD R21, R21, 0x2, R18 ;  /* 0x0000000215157824 */ /* 0x000fe200078e0212 */
[----:B------:R-:W-:Y:S02]  /*ce90*/  SHF.R.U32.HI R25, RZ, 0x10, R25 ;  /* 0x00000010ff197819 */ /* 0x000fe40000011619 */
[----:B------:R-:W-:Y:S02]  /*cea0*/  SHF.R.U64 R4, R26, 0x10, R27 ;  /* 0x000000101a047819 */ /* 0x000fe4000000121b */
[----:B------:R-:W1:Y:S01]  /*ceb0*/  LDS.128 R32, [R21+0x10400] ;  /* 0x0104000015207984 */ /* 0x000e620000000c00 */
[----:B------:R-:W-:Y:S02]  /*cec0*/  PRMT R56, R56, 0x5410, R5 ;  /* 0x0000541038387816 */ /* 0x000fe40000000005 */
[----:B------:R-:W-:-:S02]  /*ced0*/  SHF.R.U32.HI R27, RZ, 0x10, R27 ;  /* 0x00000010ff1b7819 */ /* 0x000fc4000001161b */
[----:B------:R-:W-:Y:S01]  /*cee0*/  PRMT R61, R61, 0x5410, R20 ;  /* 0x000054103d3d7816 */ /* 0x000fe20000000014 */
[----:B------:R-:W-:Y:S01]  /*cef0*/  IMAD.U32 R37, R56, 0x10000, RZ ;  /* 0x0001000038257824 */ /* 0x000fe200078e00ff */
[----:B------:R-:W-:Y:S02]  /*cf00*/  PRMT R58, R58, 0x5410, R25 ;  /* 0x000054103a3a7816 */ /* 0x000fe40000000019 */
[----:B------:R-:W-:Y:S01]  /*cf10*/  PRMT R59, R59, 0x5410, R4 ;  /* 0x000054103b3b7816 */ /* 0x000fe20000000004 */
[----:B------:R-:W-:Y:S01]  /*cf20*/  IMAD.U32 R36, R61, 0x10000, RZ ;  /* 0x000100003d247824 */ /* 0x000fe200078e00ff */
[----:B------:R-:W-:Y:S02]  /*cf30*/  PRMT R63, R63, 0x5410, R6 ;  /* 0x000054103f3f7816 */ /* 0x000fe40000000006 */
[----:B------:R-:W-:Y:S02]  /*cf40*/  PRMT R60, R60, 0x5410, R27 ;  /* 0x000054103c3c7816 */ /* 0x000fe4000000001b */
[----:B------:R-:W-:-:S02]  /*cf50*/  LOP3.LUT R56, R56, 0xffff0000, RZ, 0xc0, !PT ;  /* 0xffff000038387812 */ /* 0x000fc400078ec0ff */
[----:B------:R-:W-:Y:S01]  /*cf60*/  LOP3.LUT R61, R61, 0xffff0000, RZ, 0xc0, !PT ;  /* 0xffff00003d3d7812 */ /* 0x000fe200078ec0ff */
[C---:B0-----:R-:W-:Y:S01]  /*cf70*/  IMAD.U32 R4, R28.reuse, 0x10000, RZ ;  /* 0x000100001c047824 */ /* 0x041fe200078e00ff */
[----:B------:R-:W-:Y:S01]  /*cf80*/  LOP3.LUT R5, R28, 0xffff0000, RZ, 0xc0, !PT ;  /* 0xffff00001c057812 */ /* 0x000fe200078ec0ff */
[C---:B------:R-:W-:Y:S01]  /*cf90*/  IMAD.U32 R7, R30.reuse, 0x10000, RZ ;  /* 0x000100001e077824 */ /* 0x040fe200078e00ff */
[----:B------:R-:W-:Y:S01]  /*cfa0*/  LOP3.LUT R20, R30, 0xffff0000, RZ, 0xc0, !PT ;  /* 0xffff00001e147812 */ /* 0x000fe200078ec0ff */
[----:B------:R-:W-:Y:S01]  /*cfb0*/  IMAD.U32 R24, R31, 0x10000, RZ ;  /* 0x000100001f187824 */ /* 0x000fe200078e00ff */
[C---:B------:R-:W-:Y:S02]  /*cfc0*/  SHF.L.U32 R6, R29.reuse, 0x10, RZ ;  /* 0x000000101d067819 */ /* 0x040fe400000006ff */
[----:B------:R-:W-:Y:S02]  /*cfd0*/  LOP3.LUT R28, R29, 0xffff0000, RZ, 0xc0, !PT ;  /* 0xffff00001d1c7812 */ /* 0x000fe400078ec0ff */
[----:B------:R-:W-:Y:S01]  /*cfe0*/  LOP3.LUT R30, R31, 0xffff0000, RZ, 0xc0, !PT ;  /* 0xffff00001f1e7812 */ /* 0x000fe200078ec0ff */
        /* <DEDUP_REMOVED lines=8> */
[----:B------:R-:W-:Y:S01]  /*d070*/  FMUL.FTZ R43, R25, R37 ;  /* 0x00000025192b7220 */ /* 0x000fe20000410000 */
[----:B------:R-:W-:-:S02]  /*d080*/  IMAD.U32 R35, R58, 0x10000, RZ ;  /* 0x000100003a237824 */ /* 0x000fc400078e00ff */
[-C--:B------:R-:W-:Y:S01]  /*d090*/  FMUL.FTZ R49, R25, R36.reuse ;  /* 0x0000002419317220 */ /* 0x080fe20000410000 */
[----:B------:R-:W-:Y:S02]  /*d0a0*/  IMAD.U32 R25, R62, 0x10000, RZ ;  /* 0x000100003e197824 */ /* 0x000fe400078e00ff */
[----:B------:R-:W-:Y:S01]  /*d0b0*/  FFMA.FTZ R43, R4, R36, -R43 ;  /* 0x00000024042b7223 */ /* 0x000fe2000001082b */
[C---:B------:R-:W-:Y:S01]  /*d0c0*/  FMUL.FTZ R51, R27.reuse, R35 ;  /* 0x000000231b337220 */ /* 0x040fe20000410000 */
[----:B------:R-:W-:Y:S02]  /*d0d0*/  IMAD.U32 R36, R60, 0x10000, RZ ;  /* 0x000100003c247824 */ /* 0x000fe400078e00ff */
[----:B------:R-:W-:Y:S01]  /*d0e0*/  FFMA.FTZ R49, R4, R37, R49 ;  /* 0x0000002504317223 */ /* 0x000fe20000010031 */
[-C--:B------:R-:W-:Y:S01]  /*d0f0*/  FMUL.FTZ R27, R27, R25.reuse ;  /* 0x000000191b1b7220 */ /* 0x080fe20000410000 */
[----:B------:R-:W-:Y:S01]  /*d100*/  FFMA.FTZ R51, R6, R25, -R51 ;  /* 0x0000001906337223 */ /* 0x000fe20000010833 */
[----:B------:R-:W-:-:S02]  /*d110*/  IMAD.U32 R4, R64, 0x10000, RZ ;  /* 0x0001000040047824 */ /* 0x000fc400078e00ff */
[C---:B------:R-:W-:Y:S01]  /*d120*/  FMUL.FTZ R25, R33.reuse, R36 ;  /* 0x0000002421197220 */ /* 0x040fe20000410000 */
[----:B------:R-:W-:Y:S01]  /*d130*/  FFMA.FTZ R35, R6, R35, R27 ;  /* 0x0000002306237223 */ /* 0x000fe2000001001b */
[----:B------:R-:W-:Y:S01]  /*d140*/  LOP3.LUT R27, R58, 0xffff0000, RZ, 0xc0, !PT ;  /* 0xffff00003a1b7812 */ /* 0x000fe200078ec0ff */
[-C--:B------:R-:W-:Y:S01]  /*d150*/  FMUL.FTZ R33, R33, R4.reuse ;  /* 0x0000000421217220 */ /* 0x080fe20000410000 */
[----:B------:R-:W-:Y:S01]  /*d160*/  FFMA.FTZ R37, R24, R4, -R25 ;  /* 0x0000000418257223 */ /* 0x000fe20000010819 */
[----:B------:R-:W-:Y:S01]  /*d170*/  LOP3.LUT R25, R62, 0xffff0000, RZ, 0xc0, !PT ;  /* 0xffff00003e197812 */ /* 0x000fe200078ec0ff */
[----:B------:R-:W-:Y:S01]  /*d180*/  FMUL.FTZ R4, R26, R56 ;  /* 0x000000381a047220 */ /* 0x000fe20000410000 */
[----:B------:R-:W-:Y:S01]  /*d190*/  FFMA.FTZ R48, R24, R36, R33 ;  /* 0x0000002418307223 */ /* 0x000fe20000010021 */
[C---:B------:R-:W-:Y:S01]  /*d1a0*/  FMUL.FTZ R33, R32.reuse, R27 ;  /* 0x0000001b20217220 */ /* 0x040fe20000410000 */
[----:B------:R-:W-:Y:S02]  /*d1b0*/  IMAD.U32 R6, R59, 0x10000, RZ ;  /* 0x000100003b067824 */ /* 0x000fe400078e00ff */
[----:B------:R-:W-:Y:S01]  /*d1c0*/  FFMA.FTZ R24, R5, R61, -R4 ;  /* 0x0000003d05187223 */ /* 0x000fe20000010804 */
[----:B------:R-:W-:Y:S01]  /*d1d0*/  FMUL.FTZ R36, R32, R25 ;  /* 0x0000001920247220 */ /* 0x000fe20000410000 */
[----:B------:R-:W-:-:S02]  /*d1e0*/  IMAD.U32 R4, R63, 0x10000, RZ ;  /* 0x000100003f047824 */ /* 0x000fc400078e00ff */
[----:B------:R-:W-:Y:S01]  /*d1f0*/  FMUL.FTZ R26, R26, R61 ;  /* 0x0000003d1a1a7220 */ /* 0x000fe20000410000 */
[C---:B------:R-:W-:Y:S01]  /*d200*/  FFMA.FTZ R32, R28.reuse, R25, -R33 ;  /* 0x000000191c207223 */ /* 0x040fe20000010821 */
[----:B------:R-:W-:Y:S01]  /*d210*/  FFMA.FTZ R36, R28, R27, R36 ;  /* 0x0000001b1c247223 */ /* 0x000fe20000010024 */
[C---:B------:R-:W-:Y:S01]  /*d220*/  FMUL.FTZ R44, R29.reuse, R6 ;  /* 0x000000061d2c7220 */ /* 0x040fe20000410000 */
[----:B------:R-:W-:Y:S01]  /*d230*/  FMUL.FTZ R28, R29, R4 ;  /* 0x000000041d1c7220 */ /* 0x000fe20000410000 */
[----:B------:R-:W-:Y:S01]  /*d240*/  LOP3.LUT R59, R59, 0xffff0000, RZ, 0xc0, !PT ;  /* 0xffff00003b3b7812 */ /* 0x000fe200078ec0ff */
[----:B------:R-:W-:Y:S01]  /*d250*/  FFMA.FTZ R26, R5, R56, R26 ;  /* 0x00000038051a7223 */ /* 0x000fe2000001001a */
[----:B------:R-:W-:Y:S01]  /*d260*/  LOP3.LUT R63, R63, 0xffff0000, RZ, 0xc0, !PT ;  /* 0xffff00003f3f7812 */ /* 0x000fe200078ec0ff */
[C---:B------:R-:W-:Y:S01]  /*d270*/  FFMA.FTZ R44, R7.reuse, R4, -R44 ;  /* 0x00000004072c7223 */ /* 0x040fe2000001082c */
[----:B------:R-:W-:Y:S01]  /*d280*/  LOP3.LUT R25, R60, 0xffff0000, RZ, 0xc0, !PT ;  /* 0xffff00003c197812 */ /* 0x000fe200078ec0ff */
[----:B------:R-:W-:Y:S01]  /*d290*/  FFMA.FTZ R28, R7, R6, R28 ;  /* 0x00000006071c7223 */ /* 0x000fe2000001001c */
[----:B------:R-:W-:Y:S01]  /*d2a0*/  LOP3.LUT R5, R64, 0xffff0000, RZ, 0xc0, !PT ;  /* 0xffff000040057812 */ /* 0x000fe200078ec0ff */
[C---:B------:R-:W-:Y:S01]  /*d2b0*/  FMUL.FTZ R7, R31.reuse, R59 ;  /* 0x0000003b1f077220 */ /* 0x040fe20000410000 */
[----:B------:R-:W-:Y:S01]  /*d2c0*/  FMUL.FTZ R4, R31, R63 ;  /* 0x0000003f1f047220 */ /* 0x000fe20000410000 */
[----:B------:R-:W-:-:S02]  /*d2d0*/  FMUL.FTZ R27, R34, R25 ;  /* 0x00000019221b7220 */ /* 0x000fc40000410000 */
[----:B------:R-:W-:Y:S01]  /*d2e0*/  FMUL.FTZ R34, R34, R5 ;  /* 0x0000000522227220 */ /* 0x000fe20000410000 */
[C---:B------:R-:W-:Y:S01]  /*d2f0*/  FFMA.FTZ R7, R20.reuse, R63, -R7 ;  /* 0x0000003f14077223 */ /* 0x040fe20000010807 */
[----:B------:R-:W-:Y:S01]  /*d300*/  FFMA.FTZ R59, R20, R59, R4 ;  /* 0x0000003b143b7223 */ /* 0x000fe20000010004 */
[C---:B------:R-:W-:Y:S01]  /*d310*/  FFMA.FTZ R20, R30.reuse, R5, -R27 ;  /* 0x000000051e147223 */ /* 0x040fe2000001081b */
[----:B------:R-:W-:Y:S01]  /*d320*/  FFMA.FTZ R27, R30, R25, R34 ;  /* 0x000000191e1b7223 */ /* 0x000fe20000010022 */
[----:B------:R-:W-:Y:S02]  /*d330*/  F2FP.BF16.F32.PACK_AB R4, R24, R43 ;  /* 0x0000002b1804723e */ /* 0x000fe400000010ff */
[----:B------:R-:W-:Y:S02]  /*d340*/  F2FP.BF16.F32.PACK_AB R6, R7, R44 ;  /* 0x0000002c0706723e */ /* 0x000fe400000010ff */
[----:B------:R-:W-:Y:S02]  /*d350*/  F2FP.BF16.F32.PACK_AB R24, R26, R49 ;  /* 0x000000311a18723e */ /* 0x000fe400000010ff */
[----:B------:R-:W-:-:S02]  /*d360*/  F2FP.BF16.F32.PACK_AB R5, R32, R51 ;  /* 0x000000332005723e */ /* 0x000fc400000010ff */
[----:B------:R-:W-:Y:S02]  /*d370*/  F2FP.BF16.F32.PACK_AB R7, R20, R37 ;  /* 0x000000251407723e */ /* 0x000fe400000010ff */
[----:B------:R-:W-:Y:S02]  /*d380*/  F2FP.BF16.F32.PACK_AB R25, R36, R35 ;  /* 0x000000232419723e */ /* 0x000fe400000010ff */
[----:B------:R-:W-:Y:S01]  /*d390*/  F2FP.BF16.F32.PACK_AB R26, R59, R28 ;  /* 0x0000001c3b1a723e */ /* 0x000fe200000010ff */
[----:B------:R2:W-:Y:S01]  /*d3a0*/  STS.128 [R216], R4 ;  /* 0x00000004d8007388 */ /* 0x0005e20000000c00 */
[----:B------:R-:W-:-:S05]  /*d3b0*/  F2FP.BF16.F32.PACK_AB R27, R27, R48 ;  /* 0x000000301b1b723e */ /* 0x000fca00000010ff */
[----:B------:R2:W-:Y:S02]  /*d3c0*/  STS.128 [R21+0x10400], R24 ;  /* 0x0104001815007388 */ /* 0x0005e40000000c00 */
.L_x_3037:
[----:B------:R-:W-:Y:S05]  /*d3d0*/  BSYNC B1 ;  /* 0x0000000000017941 */ /* 0x000fea0003800000 */
.L_x_3036:
        /* <DEDUP_REMOVED lines=14> */
[----:B------:R-:W-:Y:S01]  /*d4c0*/  PRMT R65, R65, 0x5410, R28 ;  /* 0x0000541041417816 */ /* 0x000fe2000000001c */
[----:B------:R-:W-:Y:S01]  /*d4d0*/  IMAD.U32 R36, R72, 0x10000, RZ ;  /* 0x0001000048247824 */ /* 0x000fe200078e00ff */
[----:B------:R-:W-:-:S02]  /*d4e0*/  IADD3 R21, R5, R4, R198 ;  /* 0x0000000405157210 */ /* 0x000fc40007ffe0c6 */
[----:B------:R-:W1:Y:S01]  /*d4f0*/  LDS.128 R4, [R215] ;  /* 0x00000000d7047984 */ /* 0x000e620000000c00 */
[----:B------:R-:W-:Y:S02]  /*d500*/  SHF.R.U32.HI R53, RZ, 0x10, R53 ;  /* 0x00000010ff357819 */ /* 0x000fe40000011635 */
[----:B------:R-:W-:Y:S01]  /*d510*/  IMAD R21, R21, 0x2, R18 ;  /* 0x0000000215157824 */ /* 0x000fe200078e0212 */
[----:B------:R-:W-:Y:S02]  /*d520*/  SHF.R.U64 R20, R54, 0x10, R55 ;  /* 0x0000001036147819 */ /* 0x000fe40000001237 */
[--C-:B0-----:R-:W-:Y:S02]  /*d530*/  SHF.R.U64 R29, R40, 0x10, R41.reuse ;  /* 0x00000010281d7819 */ /* 0x101fe40000001229 */
[----:B------:R-:W0:Y:S01]  /*d540*/  LDS.128 R24, [R21+0x10400] ;  /* 0x0104000015187984 */ /* 0x000e220000000c00 */
[----:B------:R-:W-:Y:S02]  /*d550*/  PRMT R73, R73, 0x5410, R38 ;  /* 0x0000541049497816 */ /* 0x000fe40000000026 */
[----:B------:R-:W-:-:S02]  /*d560*/  SHF.R.U32.HI R40, RZ, 0x10, R41 ;  /* 0x00000010ff287819 */ /* 0x000fc40000011629 */
[----:B------:R-:W-:Y:S01]  /*d570*/  SHF.L.U32 R35, R65, 0x10, RZ ;  /* 0x0000001041237819 */ /* 0x000fe200000006ff */
[----:B------:R-:W-:Y:S01]  /*d580*/  IMAD.U32 R37, R73, 0x10000, RZ ;  /* 0x0001000049257824 */ /* 0x000fe200078e00ff */
[----:B------:R-:W-:Y:S02]  /*d590*/  PRMT R66, R66, 0x5410, R53 ;  /* 0x0000541042427816 */ /* 0x000fe40000000035 */
[----:B------:R-:W-:Y:S02]  /*d5a0*/  PRMT R45, R45, 0x5410, R20 ;  /* 0x000054102d2d7816 */ /* 0x000fe40000000014 */
[----:B------:R-:W-:Y:S02]  /*d5b0*/  SHF.R.U32.HI R55, RZ, 0x10, R55 ;  /* 0x00000010ff377819 */ /* 0x000fe40000011637 */
[----:B------:R-:W-:Y:S02]  /*d5c0*/  PRMT R75, R75, 0x5410, R40 ;  /* 0x000054104b4b7816 */ /* 0x000fe40000000028 */
[----:B------:R-:W-:-:S02]  /*d5d0*/  PRMT R46, R46, 0x5410, R55 ;  /* 0x000054102e2e7816 */ /* 0x000fc40000000037 */
[----:B------:R-:W-:Y:S02]  /*d5e0*/  LOP3.LUT R65, R65, 0xffff0000, RZ, 0xc0, !PT ;  /* 0xffff000041417812 */ /* 0x000fe400078ec0ff */
        /* <DEDUP_REMOVED lines=16> */
[----:B------:R-:W-:Y:S01]  /*d6f0*/  FMUL.FTZ R43, R32, R37 ;  /* 0x00000025202b7220 */ /* 0x000fe20000410000 */
[----:B------:R-:W-:Y:S01]  /*d700*/  FFMA.FTZ R38, R20, R35, -R39 ;  /* 0x0000002314267223 */ /* 0x000fe20000010827 */
[----:B------:R-:W-:Y:S02]  /*d710*/  IMAD.U32 R34, R27, 0x10000, RZ ;  /* 0x000100001b227824 */ /* 0x000fe400078e00ff */
[-C--:B------:R-:W-:Y:S01]  /*d720*/  FMUL.FTZ R49, R32, R31.reuse ;  /* 0x0000001f20317220 */ /* 0x080fe20000410000 */
[----:B------:R-:W-:Y:S02]  /*d730*/  IMAD.U32 R39, R75, 0x10000, RZ ;  /* 0x000100004b277824 */ /* 0x000fe400078e00ff */
[----:B------:R-:W-:Y:S01]  /*d740*/  FFMA.FTZ R43, R28, R31, -R43 ;  /* 0x0000001f1c2b7223 */ /* 0x000fe2000001082b */
[----:B------:R-:W-:Y:S01]  /*d750*/  IMAD.U32 R35, R46, 0x10000, RZ ;  /* 0x000100002e237824 */ /* 0x000fe200078e00ff */
[----:B------:R-:W-:Y:S01]  /*d760*/  LOP3.LUT R31, R72, 0xffff0000, RZ, 0xc0, !PT ;  /* 0xffff0000481f7812 */ /* 0x000fe200078ec0ff */
[----:B------:R-:W-:Y:S01]  /*d770*/  FMUL.FTZ R51, R34, R39 ;  /* 0x0000002722337220 */ /* 0x000fe20000410000 */
[----:B------:R-:W-:Y:S01]  /*d780*/  FFMA.FTZ R49, R28, R37, R49 ;  /* 0x000000251c317223 */ /* 0x000fe20000010031 */
[----:B------:R-:W-:Y:S01]  /*d790*/  LOP3.LUT R28, R73, 0xffff0000, RZ, 0xc0, !PT ;  /* 0xffff0000491c7812 */ /* 0x000fe200078ec0ff */
[-C--:B------:R-:W-:Y:S01]  /*d7a0*/  FMUL.FTZ R34, R34, R35.reuse ;  /* 0x0000002322227220 */ /* 0x080fe20000410000 */
[----:B------:R-:W-:Y:S01]  /*d7b0*/  FFMA.FTZ R51, R30, R35, -R51 ;  /* 0x000000231e337223 */ /* 0x000fe20000010833 */
[----:B------:R-:W-:Y:S01]  /*d7c0*/  LOP3.LUT R66, R66, 0xffff0000, RZ, 0xc0, !PT ;  /* 0xffff000042427812 */ /* 0x000fe200078ec0ff */
[C---:B------:R-:W-:Y:S01]  /*d7d0*/  FMUL.FTZ R35, R24.reuse, R31 ;  /* 0x0000001f18237220 */ /* 0x040fe20000410000 */
[----:B------:R-:W-:Y:S01]  /*d7e0*/  FMUL.FTZ R37, R24, R65 ;  /* 0x0000004118257220 */ /* 0x000fe20000410000 */
[----:B------:R-:W-:-:S02]  /*d7f0*/  IMAD.U32 R33, R26, 0x10000, RZ ;  /* 0x000100001a217824 */ /* 0x000fc400078e00ff */
[----:B------:R-:W-:Y:S01]  /*d800*/  FFMA.FTZ R41, R20, R36, R41 ;  /* 0x0000002414297223 */ /* 0x000fe20000010029 */
[----:B------:R-:W-:Y:S02]  /*d810*/  IMAD.U32 R24, R74, 0x10000, RZ ;  /* 0x000100004a187824 */ /* 0x000fe400078e00ff */
[----:B------:R-:W-:Y:S01]  /*d820*/  FFMA.FTZ R39, R30, R39, R34 ;  /* 0x000000271e277223 */ /* 0x000fe20000010022 */
[----:B------:R-:W-:Y:S01]  /*d830*/  FMUL.FTZ R32, R25, R28 ;  /* 0x0000001c19207220 */ /* 0x000fe20000410000 */
[C---:B------:R-:W-:Y:S01]  /*d840*/  FFMA.FTZ R35, R4.reuse, R65, -R35 ;  /* 0x0000004104237223 */ /* 0x040fe20000010823 */
[----:B------:R-:W-:Y:S02]  /*d850*/  IMAD.U32 R20, R45, 0x10000, RZ ;  /* 0x000100002d147824 */ /* 0x000fe400078e00ff */
[----:B------:R-:W-:Y:S01]  /*d860*/  FMUL.FTZ R25, R25, R66 ;  /* 0x0000004219197220 */ /* 0x000fe20000410000 */
[----:B------:R-:W-:Y:S01]  /*d870*/  FFMA.FTZ R30, R4, R31, R37 ;  /* 0x0000001f041e7223 */ /* 0x000fe20000010025 */
[----:B------:R-:W-:Y:S01]  /*d880*/  FMUL.FTZ R4, R33, R24 ;  /* 0x0000001821047220 */ /* 0x000fe20000410000 */
[C---:B------:R-:W-:Y:S01]  /*d890*/  FFMA.FTZ R32, R5.reuse, R66, -R32 ;  /* 0x0000004205207223 */ /* 0x040fe20000010820 */
[----:B------:R-:W-:Y:S01]  /*d8a0*/  FFMA.FTZ R28, R5, R28, R25 ;  /* 0x0000001c051c7223 */ /* 0x000fe20000010019 */
        /* <DEDUP_REMOVED lines=8> */
[----:B------:R-:W-:Y:S02]  /*d930*/  LOP3.LUT R4, R75, 0xffff0000, RZ, 0xc0, !PT ;  /* 0xffff00004b047812 */ /* 0x000fe400078ec0ff */
[----:B------:R-:W-:Y:S01]  /*d940*/  LOP3.LUT R46, R46, 0xffff0000, RZ, 0xc0, !PT ;  /* 0xffff00002e2e7812 */ /* 0x000fe200078ec0ff */
[-C--:B------:R-:W-:Y:S01]  /*d950*/  FMUL.FTZ R26, R26, R45.reuse ;  /* 0x0000002d1a1a7220 */ /* 0x080fe20000410000 */
[----:B------:R-:W-:Y:S01]  /*d960*/  FFMA.FTZ R45, R6, R45, -R25 ;  /* 0x0000002d062d7223 */ /* 0x000fe20000010819 */
[C---:B------:R-:W-:Y:S01]  /*d970*/  FMUL.FTZ R24, R27.reuse, R4 ;  /* 0x000000041b187220 */ /* 0x040fe20000410000 */
        /* <DEDUP_REMOVED lines=14> */
.L_x_3039:
[----:B------:R-:W-:Y:S05]  /*da60*/  BSYNC B1 ;  /* 0x0000000000017941 */ /* 0x000fea0003800000 */
.L_x_3038:
[----:B------:R-:W-:Y:S01]  /*da70*/  PRMT R20, R3, 0x5410, R0 ;  /* 0x0000541003147816 */ /* 0x000fe20000000000 */
[----:B------:R-:W-:Y:S06]  /*da80*/  @P0 BRA `(.L_x_3023) ;  /* 0x0000000400980947 */ /* 0x000fec0003800000 */
[----:B------:R-:W-:Y:S01]  /*da90*/  LEA.HI R47, R47, R206, RZ, 0x1d ;  /* 0x000000ce2f2f7211 */ /* 0x000fe200078fe8ff */
[----:B--23--:R-:W2:Y:S01]  /*daa0*/  LDS.128 R4, [R214] ;  /* 0x00000000d6047984 */ /* 0x00cea20000000c00 */
[----:B------:R-:W-:Y:S02]  /*dab0*/  SHF.R.U64 R21, R12, 0x10, R13 ;  /* 0x000000100c157819 */ /* 0x000fe4000000120d */
[----:B------:R-:W-:Y:S01]  /*dac0*/  SHF.R.S32.HI R0, RZ, 0x1f, R47 ;  /* 0x0000001fff007819 */ /* 0x000fe2000001142f */
[----:B------:R-:W-:Y:S01]  /*dad0*/  IMAD.SHL.U32 R3, R47, 0x8, RZ ;  /* 0x000000082f037824 */ /* 0x000fe200078e00ff */
[----:B------:R-:W-:Y:S02]  /*dae0*/  SHF.R.U32.HI R12, RZ, 0x10, R13 ;  /* 0x00000010ff0c7819 */ /* 0x000fe4000001160d */
[----:B------:R-:W-:Y:S02]  /*daf0*/  LEA.HI R47, R0, R47, RZ, 0x3 ;  /* 0x0000002f002f7211 */ /* 0x000fe400078f18ff */
[----:B------:R-:W-:-:S02]  /*db00*/  LOP3.LUT R0, R194, 0x38, R3, 0xf8, !PT ;  /* 0x00000038c2007812 */ /* 0x000fc400078ef803 */
[----:B------:R-:W-:Y:S01]  /*db10*/  PRMT R71, R71, 0x5410, R12 ;  /* 0x0000541047477816 */ /* 0x000fe2000000000c */
[----:B------:R-:W-:Y:S01]  /*db20*/  IMAD.SHL.U32 R47, R47, 0x400, RZ ;  /* 0x000004002f2f7824 */ /* 0x000fe200078e00ff */
[----:B------:R-:W-:Y:S02]  /*db30*/  LOP3.LUT R0, R0, R225, RZ, 0x3c, !PT ;  /* 0x000000e100007212 */ /* 0x000fe400078e3cff */
[--C-:B-1----:R-:W-:Y:S02]  /*db40*/  SHF.R.U64 R28, R14, 0x10, R15.reuse ;  /* 0x000000100e1c7819 */ /* 0x102fe4000000120f */
[----:B------:R-:W-:Y:S02]  /*db50*/  LOP3.LUT R3, R47, 0x7fffe000, RZ, 0xc0, !PT ;  /* 0x7fffe0002f037812 */ /* 0x000fe400078ec0ff */
[----:B0-----:R-:W-:Y:S02]  /*db60*/  SHF.R.U32.HI R29, RZ, 0x10, R15 ;  /* 0x00000010ff1d7819 */ /* 0x001fe4000001160f */
[----:B------:R-:W-:-:S02]  /*db70*/  IADD3 R3, R0, R3, R197 ;  /* 0x0000000300037210 */ /* 0x000fc40007ffe0c5 */
[--C-:B------:R-:W-:Y:S02]  /*db80*/  SHF.R.U64 R0, R8, 0x10, R9.reuse ;  /* 0x0000001008007819 */ /* 0x100fe40000001209 */
[----:B------:R-:W-:Y:S01]  /*db90*/  SHF.R.U32.HI R8, RZ, 0x10, R9 ;  /* 0x00000010ff087819 */ /* 0x000fe20000011609 */
[----:B------:R-:W-:Y:S01]  /*dba0*/  IMAD R3, R3, 0x2, R18 ;  /* 0x0000000203037824 */ /* 0x000fe200078e0212 */
[----:B------:R-:W-:Y:S02]  /*dbb0*/  PRMT R57, R57, 0x5410, R0 ;  /* 0x0000541039397816 */ /* 0x000fe40000000000 */
[--C-:B------:R-:W-:Y:S02]  /*dbc0*/  SHF.R.U64 R9, R10, 0x10, R11.reuse ;  /* 0x000000100a097819 */ /* 0x100fe4000000120b */
[----:B------:R-:W0:Y:S01]  /*dbd0*/  LDS.128 R24, [R3+0x10400] ;  /* 0x0104000003187984 */ /* 0x000e220000000c00 */
[----:B------:R-:W-:Y:S02]  /*dbe0*/  SHF.R.U32.HI R10, RZ, 0x10, R11 ;  /* 0x00000010ff0a7819 */ /* 0x000fe4000001160b */
[----:B------:R-:W-:-:S02]  /*dbf0*/  PRMT R70, R70, 0x5410, R21 ;  /* 0x0000541046467816 */ /* 0x000fc40000000015 */
[----:B------:R-:W-:Y:S02]  /*dc00*/  PRMT R67, R67, 0x5410, R8 ;  /* 0x0000541043437816 */ /* 0x000fe40000000008 */
[----:B------:R-:W-:Y:S01]  /*dc10*/  PRMT R28, R20, 0x5432, R28 ;  /* 0x00005432141c7816 */ /* 0x000fe2000000001c */
[----:B------:R-:W-:Y:S01]  /*dc20*/  IMAD.U32 R21, R70, 0x10000, RZ ;  /* 0x0001000046157824 */ /* 0x000fe200078e00ff */
[----:B------:R-:W-:Y:S01]  /*dc30*/  PRMT R29, R20, 0x5410, R29 ;  /* 0x00005410141d7816 */ /* 0x000fe2000000001d */
[----:B--2---:R-:W-:Y:S01]  /*dc40*/  IMAD.U32 R0, R4, 0x10000, RZ ;  /* 0x0001000004007824 */ /* 0x004fe200078e00ff */
[----:B------:R-:W-:Y:S01]  /*dc50*/  PRMT R69, R69, 0x5410, R10 ;  /* 0x0000541045457816 */ /* 0x000fe2000000000a */
[----:B------:R-:W-:Y:S01]  /*dc60*/  IMAD.U32 R8, R5, 0x10000, RZ ;  /* 0x0001000005087824 */ /* 0x000fe200078e00ff */
[----:B------:R-:W-:Y:S01]  /*dc70*/  PRMT R68, R68, 0x5410, R9 ;  /* 0x0000541044447816 */ /* 0x000fe20000000009 */
[----:B------:R-:W-:Y:S01]  /*dc80*/  IMAD.U32 R10, R7, 0x10000, RZ ;  /* 0x00010000070a7824 */ /* 0x000fe200078e00ff */
[----:B------:R-:W-:Y:S01]  /*dc90*/  LOP3.LUT R4, R4, 0xffff0000, RZ, 0xc0, !PT ;  /* 0xffff000004047812 */ /* 0x000fe200078ec0ff */
[----:B------:R-:W-:Y:S01]  /*dca0*/  IMAD.U32 R9, R6, 0x10000, RZ ;  /* 0x0001000006097824 */ /* 0x000fe200078e00ff */
[----:B------:R-:W-:-:S02]  /*dcb0*/  LOP3.LUT R5, R5, 0xffff0000, RZ, 0xc0, !PT ;  /* 0xffff000005057812 */ /* 0x000fc400078ec0ff */
[----:B------:R-:W-:Y:S02]  /*dcc0*/  LOP3.LUT R6, R6, 0xffff0000, RZ, 0xc0, !PT ;  /* 0xffff000006067812 */ /* 0x000fe400078ec0ff */
[----:B------:R-:W-:Y:S01]  /*dcd0*/  LOP3.LUT R7, R7, 0xffff0000, RZ, 0xc0, !PT ;  /* 0xffff000007077812 */ /* 0x000fe200078ec0ff */
[C---:B0-----:R-:W-:Y:S01]  /*dce0*/  IMAD.U32 R11, R24.reuse, 0x10000, RZ ;  /* 0x00010000180b7824 */ /* 0x041fe200078e00ff */
        /* <DEDUP_REMOVED lines=8> */
[----:B------:R-:W-:Y:S01]  /*dd70*/  FMUL.FTZ R31, R11, R25 ;  /* 0x000000190b1f7220 */ /* 0x000fe20000410000 */
[----:B------:R-:W-:Y:S02]  /*dd80*/  IMAD.U32 R27, R67, 0x10000, RZ ;  /* 0x00010000431b7824 */ /* 0x000fe400078e00ff */
[-C--:B------:R-:W-:Y:S01]  /*dd90*/  FMUL.FTZ R33, R11, R21.reuse ;  /* 0x000000150b217220 */ /* 0x080fe20000410000 */
[----:B------:R-:W-:Y:S02]  /*dda0*/  IMAD.U32 R11, R71, 0x10000, RZ ;  /* 0x00010000470b7824 */ /* 0x000fe400078e00ff */
[----:B------:R-:W-:Y:S01]  /*ddb0*/  FFMA.FTZ R30, R0, R21, -R31 ;  /* 0x00000015001e7223 */ /* 0x000fe2000001081f */
[----:B------:R-:W-:Y:S01]  /*ddc0*/  FMUL.FTZ R35, R13, R27 ;  /* 0x0000001b0d237220 */ /* 0x000fe20000410000 */
[----:B------:R-:W-:Y:S01]  /*ddd0*/  IMAD.U32 R31, R69, 0x10000, RZ ;  /* 0x00010000451f7824 */ /* 0x000fe200078e00ff */
[----:B------:R-:W-:Y:S01]  /*dde0*/  SHF.L.U32 R21, R29, 0x10, RZ ;  /* 0x000000101d157819 */ /* 0x000fe200000006ff */
[-C--:B------:R-:W-:Y:S01]  /*ddf0*/  FMUL.FTZ R13, R13, R11.reuse ;  /* 0x0000000b0d0d7220 */ /* 0x080fe20000410000 */
        /* <DEDUP_REMOVED lines=8> */
[----:B------:R-:W-:Y:S01]  /*de80*/  LOP3.LUT R67, R67, 0xffff0000, RZ, 0xc0, !PT ;  /* 0xffff000043437812 */ /* 0x000fe200078ec0ff */
[C---:B------:R-:W-:Y:S01]  /*de90*/  FMUL.FTZ R13, R12.reuse, R57 ;  /* 0x000000390c0d7220 */ /* 0x040fe20000410000 */
[----:B------:R-:W-:Y:S01]  /*dea0*/  LOP3.LUT R71, R71, 0xffff0000, RZ, 0xc0, !PT ;  /* 0xffff000047477812 */ /* 0x000fe200078ec0ff */
[----:B------:R-:W-:Y:S01]  /*deb0*/  FMUL.FTZ R21, R12, R11 ;  /* 0x0000000b0c157220 */ /* 0x000fe20000410000 */
[----:B------:R-:W-:-:S02]  /*dec0*/  IMAD.U32 R8, R68, 0x10000, RZ ;  /* 0x0001000044087824 */ /* 0x000fc400078e00ff */
[----:B------:R-:W-:Y:S01]  /*ded0*/  FFMA.FTZ R31, R10, R31, R0 ;  /* 0x0000001f0a1f7223 */ /* 0x000fe20000010000 */
[----:B------:R-:W-:Y:S01]  /*dee0*/  FFMA.FTZ R13, R4, R11, -R13 ;  /* 0x0000000b040d7223 */ /* 0x000fe2000001080d */
[----:B------:R-:W-:Y:S02]  /*def0*/  IMAD.U32 R0, R28, 0x10000, RZ ;  /* 0x000100001c007824 */ /* 0x000fe400078e00ff */
[----:B------:R-:W-:Y:S01]  /*df00*/  FMUL.FTZ R12, R24, R67 ;  /* 0x00000043180c7220 */ /* 0x000fe20000410000 */
[----:B------:R-:W-:Y:S01]  /*df10*/  FFMA.FTZ R10, R4, R57, R21 ;  /* 0x00000039040a7223 */ /* 0x000fe20000010015 */
[-C--:B------:R-:W-:Y:S01]  /*df20*/  FMUL.FTZ R24, R24, R71.reuse ;  /* 0x0000004718187220 */ /* 0x080fe20000410000 */
[----:B------:R-:W-:Y:S01]  /*df30*/  FMUL.FTZ R4, R14, R8 ;  /* 0x000000080e047220 */ /* 0x000fe20000410000 */
[----:B------:R-:W-:Y:S01]  /*df40*/  LOP3.LUT R68, R68, 0xffff0000, RZ, 0xc0, !PT ;  /* 0xffff000044447812 */ /* 0x000fe200078ec0ff */
[-C--:B------:R-:W-:Y:S01]  /*df50*/  FMUL.FTZ R14, R14, R0.reuse ;  /* 0x000000000e0e7220 */ /* 0x080fe20000410000 */
[----:B------:R-:W-:Y:S01]  /*df60*/  LOP3.LUT R69, R69, 0xffff0000, RZ, 0xc0, !PT ;  /* 0xffff000045457812 */ /* 0x000fe200078ec0ff */
[C---:B------:R-:W-:Y:S01]  /*df70*/  FFMA.FTZ R12, R5.reuse, R71, -R12 ;  /* 0x00000047050c7223 */ /* 0x040fe2000001080c */
        /* <DEDUP_REMOVED lines=9> */
[----:B------:R-:W-:Y:S01]  /*e010*/  FFMA.FTZ R29, R7, R29, -R4 ;  /* 0x0000001d071d7223 */ /* 0x000fe20000010804 */
[----:B------:R-:W-:Y:S01]  /*e020*/  FFMA.FTZ R14, R9, R8, R14 ;  /* 0x00000008090e7223 */ /* 0x000fe2000001000e */
        /* <DEDUP_REMOVED lines=12> */
.L_x_3023:
[----:B------:R-:W-:Y:S05]  /*e0f0*/  BSYNC B0 ;  /* 0x0000000000007941 */ /* 0x000fea0003800000 */
.L_x_2995:
        /* <DEDUP_REMOVED lines=8> */
.L_x_2993:
[----:B------:R-:W-:-:S05]  /*e180*/  IMAD.U32 R0, RZ, RZ, UR39 ;  /* 0x00000027ff007e24 */ /* 0x000fca000f8e00ff */
[----:B------:R-:W-:-:S13]  /*e190*/  ISETP.NE.AND P0, PT, R0, 0x3, PT ;  /* 0x000000030000780c */ /* 0x000fda0003f05270 */
[----:B------:R-:W-:Y:S05]  /*e1a0*/  @!P0 BRA `(.L_x_3040) ;  /* 0x0000000000048947 */ /* 0x000fea0003800000 */
[----:B------:R-:W-:Y:S01]  /*e1b0*/  BPT.TRAP 0x1 ;  /* 0x000000040000795c */ /* 0x000fe20000300000 */
.L_x_3040:
[----:B------:R-:W-:Y:S01]  /*e1c0*/  IMAD R0, R186, 0x8, R18 ;  /* 0x00000008ba007824 */ /* 0x000fe200078e0212 */
[----:B-1-34-:R-:W-:-:S04]  /*e1d0*/  SHF.L.U32 R3, R188, 0x1f, RZ ;  /* 0x0000001fbc037819 */ /* 0x01afc800000006ff */
[----:B------:R1:W3:Y:S01]  /*e1e0*/  SYNCS.PHASECHK.TRANS64.TRYWAIT P1, [R0+URZ+0x28830], R3 ;  /* 0x02883003000075a7 */ /* 0x0002e2000802017f */
[----:B------:R-:W-:Y:S05]  /*e1f0*/  @!P0 BRA `(.L_x_3041) ;  /* 0x0000000000048947 */ /* 0x000fea0003800000 */
[----:B------:R-:W-:Y:S01]  /*e200*/  BPT.TRAP 0x1 ;  /* 0x000000040000795c */ /* 0x000fe20000300000 */
.L_x_3041:
[----:B---3--:R-:W-:Y:S05]  /*e210*/  @P1 BRA `(.L_x_3042) ;  /* 0x0000000000081947 */ /* 0x008fea0003800000 */
[----:B------:R-:W3:Y:S02]  /*e220*/  SYNCS.PHASECHK.TRANS64.TRYWAIT P1, [R0+URZ+0x28830], R3 ;  /* 0x02883003000075a7 */ /* 0x000ee4000802017f */
[----:B---3--:R-:W-:Y:S05]  /*e230*/  @!P1 BRA `(.L_x_3043) ;  /* 0x0000012c006c9947 */ /* 0x008fea0003800000 */
.L_x_3042:
[----:B------:R-:W-:Y:S05]  /*e240*/  WARPSYNC.ALL ;  /* 0x0000000000007948 */ /* 0x000fea0003800000 */
[----:B-1-3--:R-:W-:Y:S01]  /*e250*/  VIADD R3, R18, 0x18400 ;  /* 0x0001840012037836 */ /* 0x00afe20000000000 */
[----:B------:R-:W-:Y:S01]  /*e260*/  R2UR UR32, R42 ;  /* 0x000000002a2072ca */ /* 0x000fe200000e0000 */
[----:B0-2---:R-:W-:Y:S01]  /*e270*/  IMAD.MOV.U32 R7, RZ, RZ, 0x40000040 ;  /* 0x40000040ff077424 */ /* 0x005fe200078e00ff */
        /* <DEDUP_REMOVED lines=76> */
.L_x_3044:
[----:B------:R-:W0:Y:S01]  /*e740*/  LDC R3, c[0x0][0x448] ;  /* 0x00011200ff037b82 */ /* 0x000e220000000800 */
[----:B------:R-:W-:Y:S01]  /*e750*/  ULDC UR46, c[0x0][0x988] ;  /* 0x00026200002e7ab9 */ /* 0x000fe20000000800 */
[----:B------:R-:W-:Y:S01]  /*e760*/  VIADD R0, R0, 0x28840 ;  /* 0x0002884000007836 */ /* 0x000fe20000000000 */
[----:B------:R-:W-:Y:S01]  /*e770*/  ULDC UR44, c[0x0][0x988] ;  /* 0x00026200002c7ab9 */ /* 0x000fe20000000800 */
[----:B------:R-:W-:Y:S01]  /*e780*/  ULDC UR45, c[0x0][0x988] ;  /* 0x00026200002d7ab9 */ /* 0x000fe20000000800 */
        /* <DEDUP_REMOVED lines=19> */
[----:B0-----:R-:W-:Y:S01]  /*e8c0*/  ISETP.NE.AND P1, PT, R3, 0x1, PT ;  /* 0x000000010300780c */ /* 0x001fe20003f25270 */
[----:B------:R-:W-:Y:S01]  /*e8d0*/  IMAD.IADD R3, R204, 0x1, R191 ;  /* 0x00000001cc037824 */ /* 0x000fe200078e02bf */
        /* <DEDUP_REMOVED lines=9> */
[----:B------:R-:W0:Y:S08]  /*e970*/  @P1 LDC R6, c[0x0][0x44c] ;  /* 0x00011300ff061b82 */ /* 0x000e300000000800 */
[----:B------:R-:W1:Y:S01]  /*e980*/  @P1 LDC R8, c[0x0][0x450] ;  /* 0x00011400ff081b82 */ /* 0x000e620000000800 */
[----:B0-----:R-:W-:-:S04]  /*e990*/  @P1 IMAD.HI.U32 R5, R3, R6, RZ ;  /* 0x0000000603051227 */ /* 0x001fc800078e00ff */
[----:B------:R-:W-:Y:S02]  /*e9a0*/  IMAD.MOV.U32 R6, RZ, RZ, R3 ;  /* 0x000000ffff067224 */ /* 0x000fe400078e0003 */
[----:B------:R-:W-:Y:S01]  /*e9b0*/  IMAD.MOV.U32 R3, RZ, RZ, -0x80 ;  /* 0xffffff80ff037424 */ /* 0x000fe200078e00ff */
[----:B-1----:R-:W-:-:S03]  /*e9c0*/  @P1 SHF.R.U32.HI R6, RZ, R8, R5 ;  /* 0x00000008ff061219 */ /* 0x002fc60000011605 */
[----:B------:R-:W-:Y:S02]  /*e9d0*/  IMAD R8, R96, R3, 0x80 ;  /* 0x0000008060087424 */ /* 0x000fe400078e0203 */
[----:B------:R-:W0:Y:S03]  /*e9e0*/  SHFL.IDX PT, R5, R6, 0x1, 0x1c1f ;  /* 0x003c1f0006057f89 */ /* 0x000e2600000e0000 */
[----:B------:R-:W-:Y:S01]  /*e9f0*/  IADD3 R10, R8, 0x1, RZ ;  /* 0x00000001080a7810 */ /* 0x000fe20007ffe0ff */
[----:B------:R-:W-:Y:S01]  /*ea00*/  IMAD.IADD R8, R193, 0x1, R8 ;  /* 0x00000001c1087824 */ /* 0x000fe200078e0208 */
[----:B------:R-:W1:Y:S03]  /*ea10*/  SHFL.IDX PT, R6, R6, RZ, 0x1c1f ;  /* 0x001c1fff06067589 */ /* 0x000e6600000e0000 */
[----:B------:R-:W-:-:S02]  /*ea20*/  IMAD R3, R203, -0x2, R10 ;  /* 0xfffffffecb037824 */ /* 0x000fc400078e020a */
[----:B------:R-:W-:-:S03]  /*ea30*/  IMAD R10, R203, -0x2, R8 ;  /* 0xfffffffecb0a7824 */ /* 0x000fc600078e0208 */
[----:B------:R-:W-:-:S04]  /*ea40*/  IADD3 R11, -R192, R3, R193 ;  /* 0x00000003c00b7210 */ /* 0x000fc80007ffe1c1 */
[----:B0-----:R-:W-:-:S04]  /*ea50*/  VIADDMNMX R5, R5, R11, R10, PT ;  /* 0x0000000b05057246 */ /* 0x001fc8000380010a */
[C---:B------:R-:W-:Y:S02]  /*ea60*/  ISETP.GT.AND P2, PT, R5.reuse, RZ, PT ;  /* 0x000000ff0500720c */ /* 0x040fe40003f44270 */
[C---:B------:R-:W-:Y:S02]  /*ea70*/  ISETP.GT.AND P3, PT, R5.reuse, 0x1, PT ;  /* 0x000000010500780c */ /* 0x040fe40003f64270 */
[----:B------:R-:W-:Y:S02]  /*ea80*/  ISETP.GT.AND P4, PT, R5, 0x8, PT ;  /* 0x000000080500780c */ /* 0x000fe40003f84270 */
[----:B------:R-:W-:Y:S02]  /*ea90*/  FSEL R13, R26, -INF , P2 ;  /* 0xff8000001a0d7808 */ /* 0x000fe40001000000 */
[----:B------:R-:W-:Y:S02]  /*eaa0*/  FSEL R27, R27, -INF , P3 ;  /* 0xff8000001b1b7808 */ /* 0x000fe40001800000 */
[----:B------:R-:W-:-:S02]  /*eab0*/  ISETP.GT.AND P2, PT, R5, 0x9, PT ;  /* 0x000000090500780c */ /* 0x000fc40003f44270 */
[----:B------:R-:W-:Y:S02]  /*eac0*/  FSEL R21, R30, -INF , P4 ;  /* 0xff8000001e157808 */ /* 0x000fe40002000000 */
[----:B------:R-:W-:Y:S02]  /*ead0*/  FMNMX.FTZ R8, R13, R27, !PT ;  /* 0x0000001b0d087209 */ /* 0x000fe40007810000 */
[----:B------:R-:W-:Y:S02]  /*eae0*/  ISETP.GT.AND P3, PT, R5, 0x10, PT ;  /* 0x000000100500780c */ /* 0x000fe40003f64270 */
[----:B------:R-:W-:Y:S02]  /*eaf0*/  FSEL R31, R31, -INF , P2 ;  /* 0xff8000001f1f7808 */ /* 0x000fe40001000000 */
[----:B------:R-:W-:Y:S02]  /*eb00*/  FMNMX.FTZ R8, R21, R8, !PT ;  /* 0x0000000815087209 */ /* 0x000fe40007810000 */
        /* <DEDUP_REMOVED lines=81> */
[----:B------:R-:W-:Y:S02]  /*f020*/  FSEL R87, R87, -INF , P2 ;  /* 0xff80000057577808 */ /* 0x000fe40001000000 */
[----:B------:R-:W-:Y:S02]  /*f030*/  FMNMX.FTZ R8, R3, R8, !PT ;  /* 0x0000000803087209 */ /* 0x000fe40007810000 */
[----:B-1----:R-:W-:Y:S02]  /*f040*/  VIADDMNMX R15, R6, R11, R10, PT ;  /* 0x0000000b060f7246 */ /* 0x002fe4000380010a */
[----:B------:R-:W-:-:S02]  /*f050*/  FMNMX.FTZ R12, R87, R8, !PT ;  /* 0x00000008570c7209 */ /* 0x000fc40007810000 */
[C---:B------:R-:W-:Y:S02]  /*f060*/  ISETP.GT.AND P3, PT, R15.reuse, 0x1, PT ;  /* 0x000000010f00780c */ /* 0x040fe40003f64270 */
[----:B------:R-:W-:Y:S01]  /*f070*/  ISETP.GT.AND P4, PT, R15, 0x8, PT ;  /* 0x000000080f00780c */ /* 0x000fe20003f84270 */
[----:B------:R-:W0:Y:S01]  /*f080*/  SHFL.BFLY PT, R5, R12, 0x2, 0x1f ;  /* 0x0c401f000c057f89 */ /* 0x000e2200000e0000 */
[----:B------:R-:W-:Y:S02]  /*f090*/  FSEL R30, R25, -INF , P3 ;  /* 0xff800000191e7808 */ /* 0x000fe40001800000 */
[----:B------:R-:W-:Y:S02]  /*f0a0*/  FSEL R11, R28, -INF , P4 ;  /* 0xff8000001c0b7808 */ /* 0x000fe40002000000 */
[----:B------:R-:W-:-:S04]  /*f0b0*/  ISETP.GT.AND P3, PT, R15, 0x10, PT ;  /* 0x000000100f00780c */ /* 0x000fc80003f64270 */
[----:B------:R-:W-:Y:S02]  /*f0c0*/  FSEL R32, R32, -INF , P3 ;  /* 0xff80000020207808 */ /* 0x000fe40001800000 */
[----:B------:R-:W-:-:S04]  /*f0d0*/  ISETP.GT.AND P3, PT, R15, 0x18, PT ;  /* 0x000000180f00780c */ /* 0x000fc80003f64270 */
[----:B------:R-:W-:Y:S02]  /*f0e0*/  FSEL R36, R36, -INF , P3 ;  /* 0xff80000024247808 */ /* 0x000fe40001800000 */
[----:B------:R-:W-:-:S04]  /*f0f0*/  ISETP.GT.AND P3, PT, R15, 0x20, PT ;  /* 0x000000200f00780c */ /* 0x000fc80003f64270 */
[----:B------:R-:W-:Y:S02]  /*f100*/  FSEL R40, R40, -INF , P3 ;  /* 0xff80000028287808 */ /* 0x000fe40001800000 */
[C---:B------:R-:W-:Y:S02]  /*f110*/  ISETP.GT.AND P3, PT, R15.reuse, 0x28, PT ;  /* 0x000000280f00780c */ /* 0x040fe40003f64270 */
[----:B0-----:R-:W-:Y:S02]  /*f120*/  FMNMX.FTZ R14, R12, R5, !PT ;  /* 0x000000050c0e7209 */ /* 0x001fe40007810000 */
[----:B------:R-:W-:Y:S02]  /*f130*/  FSEL R44, R44, -INF , P3 ;  /* 0xff8000002c2c7808 */ /* 0x000fe40001800000 */
[----:B------:R-:W-:Y:S01]  /*f140*/  ISETP.GT.AND P3, PT, R15, 0x30, PT ;  /* 0x000000300f00780c */ /* 0x000fe20003f64270 */
[----:B------:R-:W0:Y:S03]  /*f150*/  SHFL.BFLY PT, R5, R14, 0x1, 0x1f ;  /* 0x0c201f000e057f89 */ /* 0x000e2600000e0000 */
[----:B------:R-:W-:-:S02]  /*f160*/  FSEL R48, R48, -INF , P3 ;  /* 0xff80000030307808 */ /* 0x000fc40001800000 */
[----:B------:R-:W-:-:S04]  /*f170*/  ISETP.GT.AND P3, PT, R15, 0x38, PT ;  /* 0x000000380f00780c */ /* 0x000fc80003f64270 */
[----:B------:R-:W-:Y:S02]  /*f180*/  FSEL R52, R52, -INF , P3 ;  /* 0xff80000034347808 */ /* 0x000fe40001800000 */
[----:B------:R-:W-:-:S04]  /*f190*/  ISETP.GT.AND P3, PT, R15, 0x40, PT ;  /* 0x000000400f00780c */ /* 0x000fc80003f64270 */
[----:B------:R-:W-:Y:S02]  /*f1a0*/  FSEL R56, R56, -INF , P3 ;  /* 0xff80000038387808 */ /* 0x000fe40001800000 */
[----:B------:R-:W-:-:S04]  /*f1b0*/  ISETP.GT.AND P3, PT, R15, 0x48, PT ;  /* 0x000000480f00780c */ /* 0x000fc80003f64270 */
[----:B------:R-:W-:Y:S02]  /*f1c0*/  FSEL R60, R60, -INF , P3 ;  /* 0xff8000003c3c7808 */ /* 0x000fe40001800000 */
[----:B------:R-:W-:Y:S02]  /*f1d0*/  ISETP.GT.AND P3, PT, R15, 0x50, PT ;  /* 0x000000500f00780c */ /* 0x000fe40003f64270 */
[----:B0-----:R-:W-:Y:S02]  /*f1e0*/  FMNMX.FTZ R5, R14, R5, !PT ;  /* 0x000000050e057209 */ /* 0x001fe40007810000 */
[----:B------:R-:W-:Y:S02]  /*f1f0*/  FSEL R64, R64, -INF , P3 ;  /* 0xff80000040407808 */ /* 0x000fe40001800000 */
[C---:B------:R-:W-:Y:S01]  /*f200*/  FSETP.NEU.FTZ.AND P2, PT, R5.reuse, -INF , PT ;  /* 0xff8000000500780b */ /* 0x040fe20003f5d000 */
[----:B------:R-:W-:Y:S01]  /*f210*/  FMUL.FTZ R8, R5, UR46 ;  /* 0x0000002e05087c20 */ /* 0x000fe20008410000 */
[----:B------:R-:W-:-:S04]  /*f220*/  ISETP.GT.AND P3, PT, R15, 0x58, PT ;  /* 0x000000580f00780c */ /* 0x000fc80003f64270 */
[----:B------:R-:W-:Y:S02]  /*f230*/  FSEL R8, R8, RZ, P2 ;  /* 0x000000ff08087208 */ /* 0x000fe40001000000 */
[----:B------:R-:W-:Y:S02]  /*f240*/  ISETP.GT.AND P2, PT, R15, RZ, PT ;  /* 0x000000ff0f00720c */ /* 0x000fe40003f44270 */
[----:B------:R-:W-:Y:S01]  /*f250*/  FSEL R68, R68, -INF , P3 ;  /* 0xff80000044447808 */ /* 0x000fe20001800000 */
[--C-:B------:R-:W-:Y:S01]  /*f260*/  FFMA.FTZ R181, R13, UR46, -R8.reuse ;  /* 0x0000002e0db57c23 */ /* 0x100fe20008010808 */
[----:B------:R-:W-:Y:S01]  /*f270*/  FSEL R13, R24, -INF , P2 ;  /* 0xff800000180d7808 */ /* 0x000fe20001000000 */
[--C-:B------:R-:W-:Y:S01]  /*f280*/  FFMA.FTZ R183, R21, UR46, -R8.reuse ;  /* 0x0000002e15b77c23 */ /* 0x100fe20008010808 */
[----:B------:R-:W-:Y:S01]  /*f290*/  ISETP.GT.AND P2, PT, R15, 0x9, PT ;  /* 0x000000090f00780c */ /* 0x000fe20003f44270 */
[--C-:B------:R-:W-:Y:S01]  /*f2a0*/  FFMA.FTZ R175, R9, UR46, -R8.reuse ;  /* 0x0000002e09af7c23 */ /* 0x100fe20008010808 */
[----:B------:R-:W-:Y:S01]  /*f2b0*/  FMNMX.FTZ R6, R13, R30, !PT ;  /* 0x0000001e0d067209 */ /* 0x000fe20007810000 */
[--C-:B------:R-:W-:Y:S01]  /*f2c0*/  FFMA.FTZ R169, R7, UR46, -R8.reuse ;  /* 0x0000002e07a97c23 */ /* 0x100fe20008010808 */
[----:B------:R-:W-:Y:S01]  /*f2d0*/  FSEL R29, R29, -INF , P2 ;  /* 0xff8000001d1d7808 */ /* 0x000fe20001000000 */
[--C-:B------:R-:W-:Y:S01]  /*f2e0*/  FFMA.FTZ R161, R66, UR46, -R8.reuse ;  /* 0x0000002e42a17c23 */ /* 0x100fe20008010808 */
[----:B------:R-:W-:Y:S01]  /*f2f0*/  FMNMX.FTZ R6, R11, R6, !PT ;  /* 0x000000060b067209 */ /* 0x000fe20007810000 */
[--C-:B------:R-:W-:Y:S01]  /*f300*/  FFMA.FTZ R10, R27, UR46, -R8.reuse ;  /* 0x0000002e1b0a7c23 */ /* 0x100fe20008010808 */
[----:B------:R-:W-:Y:S01]  /*f310*/  ISETP.GT.AND P2, PT, R15, 0x11, PT ;  /* 0x000000110f00780c */ /* 0x000fe20003f44270 */
[--C-:B------:R-:W-:Y:S01]  /*f320*/  FFMA.FTZ R155, R3, UR46, -R8.reuse ;  /* 0x0000002e039b7c23 */ /* 0x100fe20008010808 */
[----:B------:R-:W-:Y:S01]  /*f330*/  FMNMX.FTZ R21, R29, R6, !PT ;  /* 0x000000061d157209 */ /* 0x000fe20007810000 */
[----:B------:R-:W-:Y:S01]  /*f340*/  MUFU.EX2 R181, R181 ;  /* 0x000000b500b57308 */ /* 0x000fe20000000800 */
[----:B------:R-:W-:Y:S01]  /*f350*/  FSEL R33, R33, -INF , P2 ;  /* 0xff80000021217808 */ /* 0x000fe20001000000 */
[--C-:B------:R-:W-:Y:S01]  /*f360*/  FFMA.FTZ R12, R31, UR46, -R8.reuse ;  /* 0x0000002e1f0c7c23 */ /* 0x100fe20008010808 */
[----:B------:R-:W-:Y:S01]  /*f370*/  FMNMX.FTZ R6, R32, R21, !PT ;  /* 0x0000001520067209 */ /* 0x000fe20007810000 */
[--C-:B------:R-:W-:Y:S01]  /*f380*/  FFMA.FTZ R177, R89, UR46, -R8.reuse ;  /* 0x0000002e59b17c23 */ /* 0x100fe20008010808 */
[----:B------:R-:W-:Y:S01]  /*f390*/  ISETP.GT.AND P2, PT, R15, 0x19, PT ;  /* 0x000000190f00780c */ /* 0x000fe20003f44270 */
[--C-:B------:R-:W-:Y:S01]  /*f3a0*/  FFMA.FTZ R14, R35, UR46, -R8.reuse ;  /* 0x0000002e230e7c23 */ /* 0x100fe20008010808 */
[----:B------:R-:W-:Y:S01]  /*f3b0*/  FMNMX.FTZ R21, R33, R6, !PT ;  /* 0x0000000621157209 */ /* 0x000fe20007810000 */
[----:B------:R-:W0:Y:S01]  /*f3c0*/  MUFU.EX2 R10, R10 ;  /* 0x0000000a000a7308 */ /* 0x000e220000000800 */
        /* <DEDUP_REMOVED lines=57> */
[----:B------:R-:W-:Y:S01]  /*f760*/  FFMA.FTZ R8, R87, UR46, -R8 ;  /* 0x0000002e57087c23 */ /* 0x000fe20008010808 */
[----:B------:R-:W-:-:S02]  /*f770*/  FMNMX.FTZ R6, R64, R9, !PT ;  /* 0x0000000940067209 */ /* 0x000fc40007810000 */
[----:B------:R-:W-:Y:S02]  /*f780*/  CS2R R92, SRZ ;  /* 0x00000000005c7805 */ /* 0x000fe4000001ff00 */
[----:B------:R-:W-:Y:S02]  /*f790*/  ISETP.GT.AND P2, PT, R15, 0x59, PT ;  /* 0x000000590f00780c */ /* 0x000fe40003f44270 */
[----:B------:R-:W-:Y:S02]  /*f7a0*/  CS2R R90, SRZ ;  /* 0x00000000005a7805 */ /* 0x000fe4000001ff00 */
[----:B------:R-:W-:Y:S01]  /*f7b0*/  FMNMX.FTZ R9, R65, R6, !PT ;  /* 0x0000000641097209 */ /* 0x000fe20007810000 */
[----:B------:R-:W-:Y:S01]  /*f7c0*/  MUFU.EX2 R24, R24 ;  /* 0x0000001800187308 */ /* 0x000fe20000000800 */
[----:B------:R-:W-:Y:S02]  /*f7d0*/  ISETP.GT.AND P3, PT, R15, 0x60, PT ;  /* 0x000000600f00780c */ /* 0x000fe40003f64270 */
[----:B------:R-:W-:-:S02]  /*f7e0*/  CS2R R88, SRZ ;  /* 0x0000000000587805 */ /* 0x000fc4000001ff00 */
[----:B------:R-:W-:Y:S02]  /*f7f0*/  FSEL R69, R69, -INF , P2 ;  /* 0xff80000045457808 */ /* 0x000fe40001000000 */
[----:B------:R-:W-:Y:S02]  /*f800*/  FMNMX.FTZ R6, R68, R9, !PT ;  /* 0x0000000944067209 */ /* 0x000fe40007810000 */
[----:B------:R-:W-:Y:S01]  /*f810*/  ISETP.GT.AND P2, PT, R15, 0x61, PT ;  /* 0x000000610f00780c */ /* 0x000fe20003f44270 */
[----:B------:R-:W-:Y:S01]  /*f820*/  MUFU.EX2 R175, R175 ;  /* 0x000000af00af7308 */ /* 0x000fe20000000800 */
[----:B------:R-:W-:Y:S02]  /*f830*/  FSEL R72, R72, -INF , P3 ;  /* 0xff80000048487808 */ /* 0x000fe40001800000 */
[----:B------:R-:W-:Y:S02]  /*f840*/  FMNMX.FTZ R7, R69, R6, !PT ;  /* 0x0000000645077209 */ /* 0x000fe40007810000 */
[----:B------:R-:W-:-:S02]  /*f850*/  ISETP.GT.AND P3, PT, R15, 0x68, PT ;  /* 0x000000680f00780c */ /* 0x000fc40003f64270 */
[----:B------:R-:W-:Y:S01]  /*f860*/  FSEL R73, R73, -INF , P2 ;  /* 0xff80000049497808 */ /* 0x000fe20001000000 */
[----:B------:R-:W-:Y:S01]  /*f870*/  MUFU.EX2 R26, R26 ;  /* 0x0000001a001a7308 */ /* 0x000fe20000000800 */
[----:B------:R-:W-:Y:S02]  /*f880*/  FMNMX.FTZ R6, R72, R7, !PT ;  /* 0x0000000748067209 */ /* 0x000fe40007810000 */
[----:B------:R-:W-:Y:S02]  /*f890*/  ISETP.GT.AND P2, PT, R15, 0x69, PT ;  /* 0x000000690f00780c */ /* 0x000fe40003f44270 */
[----:B------:R-:W-:Y:S02]  /*f8a0*/  FSEL R76, R76, -INF , P3 ;  /* 0xff8000004c4c7808 */ /* 0x000fe40001800000 */
[----:B------:R-:W-:Y:S01]  /*f8b0*/  FMNMX.FTZ R7, R73, R6, !PT ;  /* 0x0000000649077209 */ /* 0x000fe20007810000 */
[----:B------:R-:W-:Y:S01]  /*f8c0*/  MUFU.EX2 R169, R169 ;  /* 0x000000a900a97308 */ /* 0x000fe20000000800 */
[----:B------:R-:W-:-:S02]  /*f8d0*/  ISETP.GT.AND P3, PT, R15, 0x70, PT ;  /* 0x000000700f00780c */ /* 0x000fc40003f64270 */
        /* <DEDUP_REMOVED lines=14> */
[----:B------:R-:W-:-:S02]  /*f9c0*/  FSEL R85, R85, -INF , P2 ;  /* 0xff80000055557808 */ /* 0x000fc40001000000 */
[----:B------:R-:W-:-:S04]  /*f9d0*/  FMNMX.FTZ R6, R84, R7, !PT ;  /* 0x0000000754067209 */ /* 0x000fc80007810000 */
[----:B------:R-:W-:Y:S01]  /*f9e0*/  FMNMX.FTZ R6, R85, R6, !PT ;  /* 0x0000000655067209 */ /* 0x000fe20007810000 */
[----:B------:R-:W-:Y:S04]  /*f9f0*/  MUFU.EX2 R165, R165 ;  /* 0x000000a500a57308 */ /* 0x000fe80000000800 */
[----:B------:R-:W1:Y:S04]  /*fa00*/  SHFL.BFLY PT, R7, R6, 0x2, 0x1f ;  /* 0x0c401f0006077f89 */ /* 0x000e6800000e0000 */
[----:B------:R-:W-:Y:S08]  /*fa10*/  MUFU.EX2 R38, R38 ;  /* 0x0000002600267308 */ /* 0x000ff00000000800 */
[----:B------:R-:W-:Y:S08]  /*fa20*/  MUFU.EX2 R167, R167 ;  /* 0x000000a700a77308 */ /* 0x000ff00000000800 */
[----:B------:R-:W-:Y:S01]  /*fa30*/  MUFU.EX2 R42, R42 ;  /* 0x0000002a002a7308 */ /* 0x000fe20000000800 */
[----:B-1----:R-:W-:-:S07]  /*fa40*/  FMNMX.FTZ R7, R6, R7, !PT ;  /* 0x0000000706077209 */ /* 0x002fce0007810000 */
[----:B------:R-:W-:Y:S01]  /*fa50*/  MUFU.EX2 R161, R161 ;  /* 0x000000a100a17308 */ /* 0x000fe20000000800 */
[----:B------:R-:W1:Y:S07]  /*fa60*/  SHFL.BFLY PT, R6, R7, 0x1, 0x1f ;  /* 0x0c201f0007067f89 */ /* 0x000e6e00000e0000 */
[----:B------:R-:W-:Y:S08]  /*fa70*/  MUFU.EX2 R46, R46 ;  /* 0x0000002e002e7308 */ /* 0x000ff00000000800 */
[----:B------:R-:W-:Y:S08]  /*fa80*/  MUFU.EX2 R163, R163 ;  /* 0x000000a300a37308 */ /* 0x000ff00000000800 */
[----:B------:R-:W-:Y:S01]  /*fa90*/  MUFU.EX2 R50, R50 ;  /* 0x0000003200327308 */ /* 0x000fe20000000800 */
[----:B-1----:R-:W-:-:S04]  /*faa0*/  FMNMX.FTZ R6, R7, R6, !PT ;  /* 0x0000000607067209 */ /* 0x002fc80007810000 */
[C---:B------:R-:W-:Y:S01]  /*fab0*/  FSETP.NEU.FTZ.AND P2, PT, R6.reuse, -INF , PT ;  /* 0xff8000000600780b */ /* 0x040fe20003f5d000 */
[----:B------:R-:W-:Y:S02]  /*fac0*/  FMUL.FTZ R7, R6, UR46 ;  /* 0x0000002e06077c20 */ /* 0x000fe40008410000 */
[----:B------:R-:W-:Y:S03]  /*fad0*/  MUFU.EX2 R157, R157 ;  /* 0x0000009d009d7308 */ /* 0x000fe60000000800 */
[----:B------:R-:W-:Y:S01]  /*fae0*/  FSEL R66, R7, RZ, P2 ;  /* 0x000000ff07427208 */ /* 0x000fe20001000000 */
[----:B------:R-:W-:-:S04]  /*faf0*/  IMAD.U32 R7, RZ, RZ, UR38 ;  /* 0x00000026ff077e24 */ /* 0x000fc8000f8e00ff */
[--C-:B------:R-:W-:Y:S01]  /*fb00*/  FFMA.FTZ R9, R30, UR46, -R66.reuse ;  /* 0x0000002e1e097c23 */ /* 0x100fe20008010842 */
[--C-:B------:R-:W-:Y:S01]  /*fb10*/  FFMA.FTZ R180, R13, UR46, -R66.reuse ;  /* 0x0000002e0db47c23 */ /* 0x100fe20008010842 */
[----:B------:R-:W1:Y:S01]  /*fb20*/  @P1 LDC R30, c[0x0][0x44c] ;  /* 0x00011300ff1e1b82 */ /* 0x000e620000000800 */
[--C-:B------:R-:W-:Y:S01]  /*fb30*/  FFMA.FTZ R176, R32, UR46, -R66.reuse ;  /* 0x0000002e20b07c23 */ /* 0x100fe20008010842 */
[--C-:B------:R-:W-:Y:S01]  /*fb40*/  FFMA.FTZ R182, R11, UR46, -R66.reuse ;  /* 0x0000002e0bb67c23 */ /* 0x100fe20008010842 */
[--C-:B------:R-:W-:Y:S01]  /*fb50*/  FFMA.FTZ R3, R29, UR46, -R66.reuse ;  /* 0x0000002e1d037c23 */ /* 0x100fe20008010842 */
[----:B------:R-:W-:Y:S01]  /*fb60*/  MUFU.EX2 R9, R9 ;  /* 0x0000000900097308 */ /* 0x000fe20000000800 */
[--C-:B------:R-:W-:Y:S01]  /*fb70*/  FFMA.FTZ R33, R33, UR46, -R66.reuse ;  /* 0x0000002e21217c23 */ /* 0x100fe20008010842 */
[----:B------:R-:W-:Y:S01]  /*fb80*/  FFMA.FTZ R36, R36, UR46, -R66 ;  /* 0x0000002e24247c23 */ /* 0x000fe20008010842 */
[----:B------:R-:W-:Y:S01]  /*fb90*/  PRMT R0, R7, 0x654, R0 ;  /* 0x0000065407007816 */ /* 0x000fe20000000000 */
[----:B------:R-:W2:Y:S01]  /*fba0*/  @P1 LDC R32, c[0x0][0x450] ;  /* 0x00011400ff201b82 */ /* 0x000ea20000000800 */
[----:B------:R-:W-:Y:S01]  /*fbb0*/  FFMA.FTZ R37, R37, UR46, -R66 ;  /* 0x0000002e25257c23 */ /* 0x000fe20008010842 */
[----:B------:R-:W-:-:S02]  /*fbc0*/  IMAD.MOV.U32 R11, RZ, RZ, R191 ;  /* 0x000000ffff0b7224 */ /* 0x000fc400078e00bf */
[--C-:B------:R-:W-:Y:S01]  /*fbd0*/  FFMA.FTZ R40, R40, UR46, -R66.reuse ;  /* 0x0000002e28287c23 */ /* 0x100fe20008010842 */
[----:B------:R-:W3:Y:S01]  /*fbe0*/  MUFU.EX2 R180, R180 ;  /* 0x000000b400b47308 */ /* 0x000ee20000000800 */
[--C-:B------:R-:W-:Y:S01]  /*fbf0*/  FFMA.FTZ R41, R41, UR46, -R66.reuse ;  /* 0x0000002e29297c23 */ /* 0x100fe20008010842 */
[--C-:B------:R-:W-:Y:S01]  /*fc00*/  FFMA.FTZ R44, R44, UR46, -R66.reuse ;  /* 0x0000002e2c2c7c23 */ /* 0x100fe20008010842 */
[--C-:B------:R-:W-:Y:S01]  /*fc10*/  FFMA.FTZ R45, R45, UR46, -R66.reuse ;  /* 0x0000002e2d2d7c23 */ /* 0x100fe20008010842 */
[----:B------:R0:W-:Y:S01]  /*fc20*/  SYNCS.ARRIVE.TRANS64.RED.A1T0 RZ, [R0+URZ], RZ ;  /* 0x000000ff00ff79a7 */ /* 0x0001e2000810043f */
[--C-:B------:R-:W-:Y:S01]  /*fc30*/  FFMA.FTZ R48, R48, UR46, -R66.reuse ;  /* 0x0000002e30307c23 */ /* 0x100fe20008010842 */
[--C-:B------:R-:W-:Y:S01]  /*fc40*/  FFMA.FTZ R49, R49, UR46, -R66.reuse ;  /* 0x0000002e31317c23 */ /* 0x100fe20008010842 */
[--C-:B------:R-:W-:Y:S01]  /*fc50*/  FFMA.FTZ R52, R52, UR46, -R66.reuse ;  /* 0x0000002e34347c23 */ /* 0x100fe20008010842 */
[----:B------:R-:W4:Y:S01]  /*fc60*/  MUFU.EX2 R182, R182 ;  /* 0x000000b600b67308 */ /* 0x000f220000000800 */
[--C-:B------:R-:W-:Y:S01]  /*fc70*/  FFMA.FTZ R53, R53, UR46, -R66.reuse ;  /* 0x0000002e35357c23 */ /* 0x100fe20008010842 */
[--C-:B------:R-:W-:Y:S01]  /*fc80*/  FFMA.FTZ R56, R56, UR46, -R66.reuse ;  /* 0x0000002e38387c23 */ /* 0x100fe20008010842 */
[----:B------:R-:W-:Y:S01]  /*fc90*/  FFMA.FTZ R57, R57, UR46, -R66 ;  /* 0x0000002e39397c23 */ /* 0x000fe20008010842 */
[----:B-1----:R-:W-:-:S04]  /*fca0*/  @P1 IMAD.HI.U32 R13, R191, R30, RZ ;  /* 0x0000001ebf0d1227 */ /* 0x002fc800078e00ff */
[----:B0-----:R-:W-:Y:S01]  /*fcb0*/  FADD.FTZ R0, R181, R10 ;  /* 0x0000000ab5007221 */ /* 0x001fe20000010000 */
[--C-:B------:R-:W-:Y:S01]  /*fcc0*/  FFMA.FTZ R60, R60, UR46, -R66.reuse ;  /* 0x0000002e3c3c7c23 */ /* 0x100fe20008010842 */
[--C-:B------:R-:W-:Y:S01]  /*fcd0*/  FFMA.FTZ R61, R61, UR46, -R66.reuse ;  /* 0x0000002e3d3d7c23 */ /* 0x100fe20008010842 */
[----:B------:R-:W0:Y:S01]  /*fce0*/  MUFU.EX2 R3, R3 ;  /* 0x0000000300037308 */ /* 0x000e220000000800 */
[----:B---3--:R-:W-:Y:S01]  /*fcf0*/  FADD.FTZ R7, R180, R9 ;  /* 0x00000009b4077221 */ /* 0x008fe20000010000 */
[----:B------:R-:W-:Y:S01]  /*fd00*/  F2FP.BF16.F32.PACK_AB R181, R10, R181 ;  /* 0x000000b50ab5723e */ /* 0x000fe200000010ff */
[--C-:B------:R-:W-:Y:S01]  /*fd10*/  FFMA.FTZ R64, R64, UR46, -R66.reuse ;  /* 0x0000002e40407c23 */ /* 0x100fe20008010842 */
[----:B--2---:R-:W-:Y:S01]  /*fd20*/  @P1 SHF.R.U32.HI R11, RZ, R32, R13 ;  /* 0x00000020ff0b1219 */ /* 0x004fe2000001160d */
[--C-:B------:R-:W-:Y:S01]  /*fd30*/  FFMA.FTZ R65, R65, UR46, -R66.reuse ;  /* 0x0000002e41417c23 */ /* 0x100fe20008010842 */
[----:B------:R-:W-:Y:S01]  /*fd40*/  FFMA.FTZ R68, R68, UR46, -R66 ;  /* 0x0000002e44447c23 */ /* 0x000fe20008010842 */
[----:B------:R-:W-:Y:S01]  /*fd50*/  F2FP.BF16.F32.PACK_AB R180, R9, R180 ;  /* 0x000000b409b4723e */ /* 0x000fe200000010ff */
[----:B------:R-:W1:Y:S01]  /*fd60*/  MUFU.EX2 R176, R176 ;  /* 0x000000b000b07308 */ /* 0x000e620000000800 */
[----:B----4-:R-:W-:Y:S01]  /*fd70*/  FADD.FTZ R30, R182, R7 ;  /* 0x00000007b61e7221 */ /* 0x010fe20000010000 */
[----:B------:R-:W-:Y:S01]  /*fd80*/  IADD3 R13, R11, R193, -R192 ;  /* 0x000000c10b0d7210 */ /* 0x000fe20007ffe8c0 */
[----:B------:R-:W-:Y:S01]  /*fd90*/  FADD.FTZ R7, R183, R0 ;  /* 0x00000000b7077221 */ /* 0x000fe20000010000 */
[--C-:B------:R-:W-:Y:S01]  /*fda0*/  FFMA.FTZ R69, R69, UR46, -R66.reuse ;  /* 0x0000002e45457c23 */ /* 0x100fe20008010842 */
[----:B------:R-:W-:Y:S01]  /*fdb0*/  FFMA.FTZ R72, R72, UR46, -R66 ;  /* 0x0000002e48487c23 */ /* 0x000fe20008010842 */
[----:B------:R-:W-:Y:S01]  /*fdc0*/  SHF.R.S32.HI R32, RZ, 0x1f, R13 ;  /* 0x0000001fff207819 */ /* 0x000fe2000001140d */
[----:B------:R-:W-:Y:S01]  /*fdd0*/  FADD.FTZ R0, R12, R7 ;  /* 0x000000070c007221 */ /* 0x000fe20000010000 */
[----:B------:R-:W2:Y:S01]  /*fde0*/  MUFU.EX2 R33, R33 ;  /* 0x0000002100217308 */ /* 0x000ea20000000800 */
[----:B0-----:R-:W-:Y:S01]  /*fdf0*/  FADD.FTZ R11, R3, R30 ;  /* 0x0000001e030b7221 */ /* 0x001fe20000010000 */
[----:B------:R-:W-:Y:S01]  /*fe00*/  FFMA.FTZ R73, R73, UR46, -R66 ;  /* 0x0000002e49497c23 */ /* 0x000fe20008010842 */
[----:B------:R-:W-:Y:S01]  /*fe10*/  FADD.FTZ R7, R177, R0 ;  /* 0x00000000b1077221 */ /* 0x000fe20000010000 */
[----:B------:R-:W-:Y:S01]  /*fe20*/  F2FP.BF16.F32.PACK_AB R182, R3, R182 ;  /* 0x000000b603b6723e */ /* 0x000fe200000010ff */
[--C-:B------:R-:W-:Y:S01]  /*fe30*/  FFMA.FTZ R76, R76, UR46, -R66.reuse ;  /* 0x0000002e4c4c7c23 */ /* 0x100fe20008010842 */
[--C-:B------:R-:W-:Y:S01]  /*fe40*/  FFMA.FTZ R77, R77, UR46, -R66.reuse ;  /* 0x0000002e4d4d7c23 */ /* 0x100fe20008010842 */
[----:B------:R-:W-:Y:S01]  /*fe50*/  FADD.FTZ R0, R14, R7 ;  /* 0x000000070e007221 */ /* 0x000fe20000010000 */
[----:B------:R-:W0:Y:S01]  /*fe60*/  MUFU.EX2 R36, R36 ;  /* 0x0000002400247308 */ /* 0x000e220000000800 */
[----:B-1----:R-:W-:Y:S01]  /*fe70*/  FADD.FTZ R30, R176, R11 ;  /* 0x0000000bb01e7221 */ /* 0x002fe20000010000 */
[----:B------:R-:W-:Y:S01]  /*fe80*/  FFMA.FTZ R80, R80, UR46, -R66 ;  /* 0x0000002e50507c23 */ /* 0x000fe20008010842 */
[----:B------:R-:W-:Y:S01]  /*fe90*/  FADD.FTZ R7, R179, R0 ;  /* 0x00000000b3077221 */ /* 0x000fe20000010000 */
[--C-:B------:R-:W-:Y:S01]  /*fea0*/  FFMA.FTZ R81, R81, UR46, -R66.reuse ;  /* 0x0000002e51517c23 */ /* 0x100fe20008010842 */
[--C-:B------:R-:W-:Y:S01]  /*feb0*/  FFMA.FTZ R84, R84, UR46, -R66.reuse ;  /* 0x0000002e54547c23 */ /* 0x100fe20008010842 */
[----:B------:R-:W-:Y:S01]  /*fec0*/  FFMA.FTZ R66, R85, UR46, -R66 ;  /* 0x0000002e55427c23 */ /* 0x000fe20008010842 */
[----:B------:R-:W-:Y:S01]  /*fed0*/  FADD.FTZ R0, R20, R7 ;  /* 0x0000000714007221 */ /* 0x000fe20000010000 */
[----:B------:R-:W1:Y:S01]  /*fee0*/  MUFU.EX2 R37, R37 ;  /* 0x0000002500257308 */ /* 0x000e620000000800 */
[----:B--2---:R-:W-:Y:S01]  /*fef0*/  FADD.FTZ R11, R33, R30 ;  /* 0x0000001e210b7221 */ /* 0x004fe20000010000 */
[----:B------:R-:W-:Y:S01]  /*ff00*/  F2FP.BF16.F32.PACK_AB R183, R12, R183 ;  /* 0x000000b70cb7723e */ /* 0x000fe200000010ff */
[----:B------:R-:W-:Y:S01]  /*ff10*/  FADD.FTZ R7, R173, R0 ;  /* 0x00000000ad077221 */ /* 0x000fe20000010000 */
[----:B------:R-:W-:-:S02]  /*ff20*/  F2FP.BF16.F32.PACK_AB R177, R14, R177 ;  /* 0x000000b10eb1723e */ /* 0x000fc400000010ff */
[----:B------:R-:W-:Y:S01]  /*ff30*/  F2FP.BF16.F32.PACK_AB R179, R20, R179 ;  /* 0x000000b314b3723e */ /* 0x000fe200000010ff */
[----:B------:R-:W-:Y:S01]  /*ff40*/  FADD.FTZ R0, R24, R7 ;  /* 0x0000000718007221 */ /* 0x000fe20000010000 */
[----:B------:R-:W2:Y:S01]  /*ff50*/  MUFU.EX2 R40, R40 ;  /* 0x0000002800287308 */ /* 0x000ea20000000800 */
[----:B0-----:R-:W-:Y:S01]  /*ff60*/  FADD.FTZ R30, R36, R11 ;  /* 0x0000000b241e7221 */ /* 0x001fe20000010000 */
[----:B------:R-:W-:Y:S01]  /*ff70*/  F2FP.BF16.F32.PACK_AB R173, R24, R173 ;  /* 0x000000ad18ad723e */ /* 0x000fe200000010ff */
[----:B------:R-:W-:Y:S01]  /*ff80*/  FADD.FTZ R7, R175, R0 ;  /* 0x00000000af077221 */ /* 0x000fe20000010000 */
[C---:B------:R-:W-:Y:S02]  /*ff90*/  F2FP.BF16.F32.PACK_AB R175, R26.reuse, R175 ;  /* 0x000000af1aaf723e */ /* 0x040fe400000010ff */
[----:B------:R-:W-:Y:S01]  /*ffa0*/  F2FP.BF16.F32.PACK_AB R176, R33, R176 ;  /* 0x000000b021b0723e */ /* 0x000fe200000010ff */
[----:B------:R-:W-:Y:S01]  /*ffb0*/  FADD.FTZ R0, R26, R7 ;  /* 0x000000071a007221 */ /* 0x000fe20000010000 */
[----:B------:R-:W0:Y:S01]  /*ffc0*/  MUFU.EX2 R41, R41 ;  /* 0x0000002900297308 */ /* 0x000e220000000800 */
[----:B-1----:R-:W-:Y:S01]  /*ffd0*/  FADD.FTZ R11, R37, R30 ;  /* 0x0000001e250b7221 */ /* 0x002fe20000010000 */
[----:B------:R-:W-:-:S02]  /*ffe0*/  LEA.HI R7, R32, R13, RZ, 0x7 ;  /* 0x0000000d20077211 */ /* 0x000fc400078f38ff */
[----:B------:R-:W-:Y:S02]  /*fff0*/  F2FP.BF16.F32.PACK_AB R178, R37, R36 ;  /* 0x0000002425b2723e */ /* 0x000fe400000010ff */
[----:B------:R-:W-:Y:S02]  /*10000*/  SHF.R.S32.HI R7, RZ, 0x7, R7 ;  /* 0x00000007ff077819 */ /* 0x000fe40000011407 */
        /* <DEDUP_REMOVED lines=30> */
[C---:B------:R-:W-:Y:S01]  /*101f0*/  F2FP.BF16.F32.PACK_AB R167, R42.reuse, R167 ;  /* 0x000000a72aa7723e */ /* 0x040fe200000010ff */
[----:B------:R-:W-:Y:S02]  /*10200*/  FADD.FTZ R0, R42, R3 ;  /* 0x000000032a007221 */ /* 0x000fe40000010000 */
[----:B------:R-:W0:Y:S01]  /*10210*/  MUFU.EX2 R60, R60 ;  /* 0x0000003c003c7308 */ /* 0x000e220000000800 */
[----:B-1----:R-:W-:Y:S01]  /*10220*/  FADD.FTZ R10, R56, R13 ;  /* 0x0000000d380a7221 */ /* 0x002fe20000010000 */
[----:B------:R-:W-:Y:S01]  /*10230*/  FADD.FTZ R3, R161, R0 ;  /* 0x00000000a1037221 */ /* 0x000fe20000010000 */
[----:B------:R-:W-:Y:S01]  /*10240*/  VIADD R13, R96, 0xfffffffe ;  /* 0xfffffffe600d7836 */ /* 0x000fe20000000000 */
[----:B------:R-:W-:-:S02]  /*10250*/  F2FP.BF16.F32.PACK_AB R161, R46, R161 ;  /* 0x000000a12ea1723e */ /* 0x000fc400000010ff */
[----:B------:R-:W-:Y:S01]  /*10260*/  CS2R R96, SRZ ;  /* 0x0000000000607805 */ /* 0x000fe2000001ff00 */
[----:B------:R-:W-:Y:S01]  /*10270*/  FADD.FTZ R0, R46, R3 ;  /* 0x000000032e007221 */ /* 0x000fe20000010000 */
[----:B------:R-:W1:Y:S01]  /*10280*/  MUFU.EX2 R61, R61 ;  /* 0x0000003d003d7308 */ /* 0x000e620000000800 */
[----:B--2---:R-:W-:Y:S02]  /*10290*/  FADD.FTZ R9, R57, R10 ;  /* 0x0000000a39097221 */ /* 0x004fe40000010000 */
[----:B------:R-:W-:Y:S01]  /*102a0*/  FADD.FTZ R3, R163, R0 ;  /* 0x00000000a3037221 */ /* 0x000fe20000010000 */
[----:B------:R-:W-:Y:S02]  /*102b0*/  F2FP.BF16.F32.PACK_AB R164, R57, R56 ;  /* 0x0000003839a4723e */ /* 0x000fe400000010ff */
[C---:B------:R-:W-:Y:S01]  /*102c0*/  F2FP.BF16.F32.PACK_AB R163, R50.reuse, R163 ;  /* 0x000000a332a3723e */ /* 0x040fe200000010ff */
[----:B------:R-:W-:Y:S01]  /*102d0*/  FADD.FTZ R0, R50, R3 ;  /* 0x0000000332007221 */ /* 0x000fe20000010000 */
[----:B------:R-:W2:Y:S01]  /*102e0*/  MUFU.EX2 R64, R64 ;  /* 0x0000004000407308 */ /* 0x000ea20000000800 */
[----:B0-----:R-:W-:-:S02]  /*102f0*/  FADD.FTZ R10, R60, R9 ;  /* 0x000000093c0a7221 */ /* 0x001fc40000010000 */
[----:B------:R-:W-:-:S05]  /*10300*/  FADD.FTZ R3, R157, R0 ;  /* 0x000000009d037221 */ /* 0x000fca0000010000 */
        /* <DEDUP_REMOVED lines=45> */
[----:B------:R-:W-:Y:S02]  /*105e0*/  VIMNMX R10, RZ, R7, !PT ;  /* 0x00000007ff0a7248 */ /* 0x000fe40007fe0100 */
[----:B------:R-:W-:Y:S02]  /*105f0*/  F2FP.BF16.F32.PACK_AB R154, R9, R84 ;  /* 0x00000054099a723e */ /* 0x000fe400000010ff */
[----:B------:R-:W-:Y:S01]  /*10600*/  ISETP.GE.AND P2, PT, R13, R10, PT ;  /* 0x0000000a0d00720c */ /* 0x000fe20003f46270 */
[----:B-1----:R-:W-:-:S04]  /*10610*/  FADD.FTZ R11, R155, R0 ;  /* 0x000000009b0b7221 */ /* 0x002fc80000010000 */
[C---:B--2---:R-:W-:Y:S01]  /*10620*/  FADD.FTZ R0, R8.reuse, R11 ;  /* 0x0000000b08007221 */ /* 0x044fe20000010000 */
[----:B------:R-:W-:-:S07]  /*10630*/  F2FP.BF16.F32.PACK_AB R155, R8, R155 ;  /* 0x0000009b089b723e */ /* 0x000fce00000010ff */
[----:B------:R-:W-:Y:S05]  /*10640*/  @!P2 BRA `(.L_x_3045) ;  /* 0x0000002800fca947 */ /* 0x000fea0003800000 */
[----:B------:R-:W-:Y:S02]  /*10650*/  IMAD.MOV.U32 R11, RZ, RZ, R5 ;  /* 0x000000ffff0b7224 */ /* 0x000fe400078e0005 */
[----:B------:R-:W-:Y:S02]  /*10660*/  IMAD.MOV.U32 R12, RZ, RZ, R6 ;  /* 0x000000ffff0c7224 */ /* 0x000fe400078e0006 */
[----:B------:R-:W-:Y:S02]  /*10670*/  IMAD.MOV.U32 R15, RZ, RZ, R188 ;  /* 0x000000ffff0f7224 */ /* 0x000fe400078e00bc */
[----:B------:R-:W-:Y:S02]  /*10680*/  IMAD.MOV.U32 R14, RZ, RZ, R186 ;  /* 0x000000ffff0e7224 */ /* 0x000fe400078e00ba */
[----:B------:R-:W-:-:S07]  /*10690*/  IMAD.MOV.U32 R151, RZ, RZ, RZ ;  /* 0x000000ffff977224 */ /* 0x000fce00078e00ff */
.L_x_3057:
        /* <DEDUP_REMOVED lines=8> */
.L_x_3047:
[----:B------:R-:W-:Y:S01]  /*10720*/  VIADD R5, R14, 0x1 ;  /* 0x000000010e057836 */ /* 0x000fe20000000000 */
[----:B------:R-:W-:-:S04]  /*10730*/  SHF.L.U32 R6, R188, 0x1f, RZ ;  /* 0x0000001fbc067819 */ /* 0x000fc800000006ff */
[----:B------:R-:W-:-:S04]  /*10740*/  ISETP.NE.AND P3, PT, R5, 0x2, PT ;  /* 0x000000020500780c */ /* 0x000fc80003f65270 */
[----:B------:R-:W-:-:S05]  /*10750*/  SEL R5, R5, RZ, P3 ;  /* 0x000000ff05057207 */ /* 0x000fca0001800000 */
[----:B------:R-:W-:-:S04]  /*10760*/  IMAD R5, R5, 0x8, R18 ;  /* 0x0000000805057824 */ /* 0x000fc800078e0212 */
[----:B------:R0:W1:Y:S01]  /*10770*/  SYNCS.PHASECHK.TRANS64.TRYWAIT P3, [R5+URZ+0x28830], R6 ;  /* 0x02883006050075a7 */ /* 0x000062000806017f */
[----:B------:R-:W-:Y:S05]  /*10780*/  @!P0 BRA `(.L_x_3048) ;  /* 0x0000000000048947 */ /* 0x000fea0003800000 */
[----:B------:R-:W-:Y:S01]  /*10790*/  BPT.TRAP 0x1 ;  /* 0x000000040000795c */ /* 0x000fe20000300000 */
.L_x_3048:
[----:B------:R-:W-:Y:S04]  /*107a0*/  BSSY B0, `(.L_x_3046) ;  /* 0x0000004000007945 */ /* 0x000fe80003800000 */
[----:B-1----:R-:W-:Y:S05]  /*107b0*/  @P3 BRA `(.L_x_3049) ;  /* 0x0000000000083947 */ /* 0x002fea0003800000 */
[----:B------:R-:W1:Y:S02]  /*107c0*/  SYNCS.PHASECHK.TRANS64.TRYWAIT P3, [R5+URZ+0x28830], R6 ;  /* 0x02883006050075a7 */ /* 0x000e64000806017f */
[----:B-1----:R-:W-:Y:S05]  /*107d0*/  @!P3 BRA `(.L_x_3050) ;  /* 0x000001080018b947 */ /* 0x002fea0003800000 */
.L_x_3049:
[----:B------:R-:W-:Y:S05]  /*107e0*/  BSYNC B0 ;  /* 0x0000000000007941 */ /* 0x000fea0003800000 */
.L_x_3046:
        /* <DEDUP_REMOVED lines=32> */
[----:B------:R-:W-:-:S02]  /*109f0*/  R2UR UR18, R8 ;  /* 0x00000000081272ca */ /* 0x000fc400000e0000 */
[----:B------:R-:W-:Y:S02]  /*10a00*/  IADD3 R8, R6, 0x402, RZ ;  /* 0x0000040206087810 */ /* 0x000fe40007ffe0ff */
[----:B------:R-:W-:Y:S02]  /*10a10*/  R2UR UR27, R9 ;  /* 0x00000000091b72ca */ /* 0x000fe400000e0000 */
        /* <DEDUP_REMOVED lines=32> */
.L_x_3052:
[----:B------:R-:W-:Y:S01]  /*10c20*/  SHF.L.U32 R5, R15, 0x1f, RZ ;  /* 0x0000001f0f057819 */ /* 0x000fe200000006ff */
[----:B------:R-:W-:-:S04]  /*10c30*/  IMAD R6, R14, 0x8, R18 ;  /* 0x000000080e067824 */ /* 0x000fc800078e0212 */
[----:B------:R0:W1:Y:S01]  /*10c40*/  SYNCS.PHASECHK.TRANS64.TRYWAIT P2, [R6+URZ+0x28850], R5 ;  /* 0x02885005060075a7 */ /* 0x000062000804017f */
[----:B------:R-:W-:Y:S05]  /*10c50*/  @!P0 BRA `(.L_x_3053) ;  /* 0x0000000000048947 */ /* 0x000fea0003800000 */
[----:B------:R-:W-:Y:S01]  /*10c60*/  BPT.TRAP 0x1 ;  /* 0x000000040000795c */ /* 0x000fe20000300000 */
.L_x_3053:
[----:B-1----:R-:W-:Y:S05]  /*10c70*/  @P2 BRA `(.L_x_3051) ;  /* 0x0000000000082947 */ /* 0x002fea0003800000 */
[----:B------:R-:W1:Y:S02]  /*10c80*/  SYNCS.PHASECHK.TRANS64.TRYWAIT P2, [R6+URZ+0x28850], R5 ;  /* 0x02885005060075a7 */ /* 0x000e64000804017f */
[----:B-1----:R-:W-:Y:S05]  /*10c90*/  @!P2 BRA `(.L_x_3054) ;  /* 0x0000010000fca947 */ /* 0x002fea0003800000 */
.L_x_3051:
        /* <DEDUP_REMOVED lines=67> */
.L_x_3055:
[----:B------:R-:W1:Y:S01]  /*110d0*/  @P1 LDC R6, c[0x0][0x44c] ;  /* 0x00011300ff061b82 */ /* 0x000e620000000800 */
[----:B------:R-:W-:Y:S01]  /*110e0*/  IMAD.IADD R9, R204, 0x1, R191 ;  /* 0x00000001cc097824 */ /* 0x000fe200078e02bf */
[----:B------:R-:W-:-:S06]  /*110f0*/  UMOV UR46, UR45 ;  /* 0x0000002d002e7c82 */ /* 0x000fcc0008000000 */
[----:B0-----:R-:W0:Y:S01]  /*11100*/  @P1 LDC R5, c[0x0][0x450] ;  /* 0x00011400ff051b82 */ /* 0x001e220000000800 */
[----:B-1----:R-:W-:-:S05]  /*11110*/  @P1 IMAD.HI.U32 R6, R9, R6, RZ ;  /* 0x0000000609061227 */ /* 0x002fca00078e00ff */
[----:B0-----:R-:W-:Y:S02]  /*11120*/  @P1 SHF.R.U32.HI R9, RZ, R5, R6 ;  /* 0x00000005ff091219 */ /* 0x001fe40000011606 */
[----:B------:R-:W-:-:S03]  /*11130*/  MOV R6, 0xffffff80 ;  /* 0xffffff8000067802 */ /* 0x000fc60000000f00 */
[----:B------:R-:W0:Y:S02]  /*11140*/  SHFL.IDX PT, R8, R9, RZ, 0x1c1f ;  /* 0x001c1fff09087589 */ /* 0x000e2400000e0000 */
[----:B------:R-:W-:Y:S02]  /*11150*/  IMAD R6, R13, R6, 0x1 ;  /* 0x000000010d067424 */ /* 0x000fe400078e0206 */
[----:B------:R-:W1:Y:S02]  /*11160*/  SHFL.IDX PT, R20, R9, 0x1, 0x1c1f ;  /* 0x003c1f0009147f89 */ /* 0x000e6400000e0000 */
[----:B------:R-:W-:-:S05]  /*11170*/  IMAD R5, R203, -0x2, R6 ;  /* 0xfffffffecb057824 */ /* 0x000fca00078e0206 */
[----:B------:R-:W-:-:S05]  /*11180*/  IADD3 R5, -R192, R5, R193 ;  /* 0x00000005c0057210 */ /* 0x000fca0007ffe1c1 */
[C---:B0-----:R-:W-:Y:S02]  /*11190*/  IMAD.IADD R6, R5.reuse, 0x1, R8 ;  /* 0x0000000105067824 */ /* 0x041fe400078e0208 */
[----:B-1----:R-:W-:-:S03]  /*111a0*/  IMAD.IADD R5, R5, 0x1, R20 ;  /* 0x0000000105057824 */ /* 0x002fc600078e0214 */
[C---:B------:R-:W-:Y:S02]  /*111b0*/  ISETP.GT.AND P2, PT, R6.reuse, RZ, PT ;  /* 0x000000ff0600720c */ /* 0x040fe40003f44270 */
[----:B------:R-:W-:Y:S02]  /*111c0*/  ISETP.GT.AND P3, PT, R6, 0x1, PT ;  /* 0x000000010600780c */ /* 0x000fe40003f64270 */
        /* <DEDUP_REMOVED lines=95> */
[C---:B------:R-:W-:Y:S02]  /*117c0*/  ISETP.GT.AND P4, PT, R5.reuse, 0x1, PT ;  /* 0x000000010500780c */ /* 0x040fe40003f84270 */
[----:B------:R-:W-:Y:S01]  /*117d0*/  FSEL R26, R26, -INF , P3 ;  /* 0xff8000001a1a7808 */ /* 0x000fe20001800000 */
[----:B------:R-:W0:Y:S01]  /*117e0*/  SHFL.BFLY PT, R153, R24, 0x2, 0x1f ;  /* 0x0c401f0018997f89 */ /* 0x000e2200000e0000 */
[----:B------:R-:W-:Y:S02]  /*117f0*/  ISETP.GT.AND P3, PT, R5, 0x8, PT ;  /* 0x000000080500780c */ /* 0x000fe40003f64270 */
[----:B------:R-:W-:Y:S02]  /*11800*/  FSEL R27, R27, -INF , P4 ;  /* 0xff8000001b1b7808 */ /* 0x000fe40002000000 */
[----:B------:R-:W-:-:S02]  /*11810*/  FMNMX.FTZ R20, R26, R11, !PT ;  /* 0x0000000b1a147209 */ /* 0x000fc40007810000 */
[C---:B------:R-:W-:Y:S02]  /*11820*/  ISETP.GT.AND P4, PT, R5.reuse, 0x9, PT ;  /* 0x000000090500780c */ /* 0x040fe40003f84270 */
[----:B------:R-:W-:Y:S02]  /*11830*/  FSEL R30, R30, -INF , P3 ;  /* 0xff8000001e1e7808 */ /* 0x000fe40001800000 */
[----:B------:R-:W-:Y:S02]  /*11840*/  ISETP.GT.AND P3, PT, R5, 0x10, PT ;  /* 0x000000100500780c */ /* 0x000fe40003f64270 */
[----:B------:R-:W-:Y:S02]  /*11850*/  FSEL R31, R31, -INF , P4 ;  /* 0xff8000001f1f7808 */ /* 0x000fe40002000000 */
[----:B------:R-:W-:Y:S02]  /*11860*/  ISETP.GT.AND P4, PT, R5, 0x11, PT ;  /* 0x000000110500780c */ /* 0x000fe40003f84270 */
[----:B------:R-:W-:-:S02]  /*11870*/  FSEL R34, R34, -INF , P3 ;  /* 0xff80000022227808 */ /* 0x000fc40001800000 */
[----:B------:R-:W-:Y:S02]  /*11880*/  ISETP.GT.AND P3, PT, R5, 0x18, PT ;  /* 0x000000180500780c */ /* 0x000fe40003f64270 */
[----:B------:R-:W-:Y:S02]  /*11890*/  FSEL R35, R35, -INF , P4 ;  /* 0xff80000023237808 */ /* 0x000fe40002000000 */
[C---:B------:R-:W-:Y:S02]  /*118a0*/  ISETP.GT.AND P4, PT, R5.reuse, 0x19, PT ;  /* 0x000000190500780c */ /* 0x040fe40003f84270 */
[----:B0-----:R-:W-:Y:S02]  /*118b0*/  FMNMX.FTZ R153, R24, R153, !PT ;  /* 0x0000009918997209 */ /* 0x001fe40007810000 */
[----:B------:R-:W-:Y:S02]  /*118c0*/  FSEL R38, R38, -INF , P3 ;  /* 0xff80000026267808 */ /* 0x000fe40001800000 */
[----:B------:R-:W-:Y:S01]  /*118d0*/  ISETP.GT.AND P3, PT, R5, 0x20, PT ;  /* 0x000000200500780c */ /* 0x000fe20003f64270 */
[----:B------:R-:W0:Y:S01]  /*118e0*/  SHFL.BFLY PT, R6, R153, 0x1, 0x1f ;  /* 0x0c201f0099067f89 */ /* 0x000e2200000e0000 */
[----:B------:R-:W-:-:S02]  /*118f0*/  FSEL R39, R39, -INF , P4 ;  /* 0xff80000027277808 */ /* 0x000fc40002000000 */
        /* <DEDUP_REMOVED lines=9> */
[----:B------:R-:W-:Y:S02]  /*11990*/  FSEL R50, R50, -INF , P3 ;  /* 0xff80000032327808 */ /* 0x000fe40001800000 */
[----:B------:R-:W-:Y:S02]  /*119a0*/  ISETP.GT.AND P3, PT, R5, 0x38, PT ;  /* 0x000000380500780c */ /* 0x000fe40003f64270 */
[----:B0-----:R-:W-:-:S02]  /*119b0*/  FMNMX.FTZ R6, R153, R6, !PT ;  /* 0x0000000699067209 */ /* 0x001fc40007810000 */
[----:B------:R-:W-:Y:S02]  /*119c0*/  FSEL R51, R51, -INF , P4 ;  /* 0xff80000033337808 */ /* 0x000fe40002000000 */
[C---:B------:R-:W-:Y:S01]  /*119d0*/  FSETP.NEU.FTZ.AND P2, PT, R6.reuse, -INF , PT ;  /* 0xff8000000600780b */ /* 0x040fe20003f5d000 */
[----:B------:R-:W-:Y:S01]  /*119e0*/  FMUL.FTZ R8, R6, UR46 ;  /* 0x0000002e06087c20 */ /* 0x000fe20008410000 */
[C---:B------:R-:W-:Y:S02]  /*119f0*/  ISETP.GT.AND P4, PT, R5.reuse, 0x39, PT ;  /* 0x000000390500780c */ /* 0x040fe40003f84270 */
[----:B------:R-:W-:Y:S02]  /*11a00*/  FSEL R54, R54, -INF , P3 ;  /* 0xff80000036367808 */ /* 0x000fe40001800000 */
[----:B------:R-:W-:Y:S02]  /*11a10*/  FSEL R8, R8, RZ, P2 ;  /* 0x000000ff08087208 */ /* 0x000fe40001000000 */
[----:B------:R-:W-:-:S02]  /*11a20*/  ISETP.GT.AND P3, PT, R5, 0x40, PT ;  /* 0x000000400500780c */ /* 0x000fc40003f64270 */
[----:B------:R-:W-:Y:S01]  /*11a30*/  FSEL R55, R55, -INF , P4 ;  /* 0xff80000037377808 */ /* 0x000fe20002000000 */
[--C-:B------:R-:W-:Y:S01]  /*11a40*/  FFMA.FTZ R182, R21, UR46, -R8.reuse ;  /* 0x0000002e15b67c23 */ /* 0x100fe20008010808 */
[----:B------:R-:W-:Y:S01]  /*11a50*/  FMNMX.FTZ R21, R27, R20, !PT ;  /* 0x000000141b157209 */ /* 0x000fe20007810000 */
[--C-:B------:R-:W-:Y:S01]  /*11a60*/  FFMA.FTZ R176, R15, UR46, -R8.reuse ;  /* 0x0000002e0fb07c23 */ /* 0x100fe20008010808 */
[--C-:B------:R-:W-:Y:S01]  /*11a70*/  FFMA.FTZ R180, R25, UR46, -R8.reuse ;  /* 0x0000002e19b47c23 */ /* 0x100fe20008010808 */
[--C-:B------:R-:W-:Y:S01]  /*11a80*/  FFMA.FTZ R9, R29, UR46, -R8.reuse ;  /* 0x0000002e1d097c23 */ /* 0x100fe20008010808 */
[----:B------:R-:W-:Y:S01]  /*11a90*/  FMNMX.FTZ R20, R30, R21, !PT ;  /* 0x000000151e147209 */ /* 0x000fe20007810000 */
        /* <DEDUP_REMOVED lines=34> */
[----:B------:R-:W-:Y:S01]  /*11cc0*/  FFMA.FTZ R154, R84, UR46, -R8 ;  /* 0x0000002e549a7c23 */ /* 0x000fe20008010808 */
[----:B------:R-:W-:Y:S01]  /*11cd0*/  FMNMX.FTZ R25, R47, R20, !PT ;  /* 0x000000142f197209 */ /* 0x000fe20007810000 */
[----:B------:R-:W-:Y:S01]  /*11ce0*/  MUFU.EX2 R7, R7 ;  /* 0x0000000700077308 */ /* 0x000fe20000000800 */
[----:B------:R-:W-:-:S02]  /*11cf0*/  FSEL R66, R66, -INF , P3 ;  /* 0xff80000042427808 */ /* 0x000fc40001800000 */
[----:B------:R-:W-:Y:S01]  /*11d00*/  FMNMX.FTZ R20, R50, R25, !PT ;  /* 0x0000001932147209 */ /* 0x000fe20007810000 */
[----:B------:R-:W-:Y:S01]  /*11d10*/  FFMA.FTZ R25, R41, UR46, -R8 ;  /* 0x0000002e29197c23 */ /* 0x000fe20008010808 */
[----:B------:R-:W-:Y:S02]  /*11d20*/  ISETP.GT.AND P3, PT, R5, 0x58, PT ;  /* 0x000000580500780c */ /* 0x000fe40003f64270 */
[----:B------:R-:W-:Y:S01]  /*11d30*/  FMNMX.FTZ R29, R51, R20, !PT ;  /* 0x00000014331d7209 */ /* 0x000fe20007810000 */
[----:B------:R-:W-:Y:S01]  /*11d40*/  MUFU.EX2 R180, R180 ;  /* 0x000000b400b47308 */ /* 0x000fe20000000800 */
[----:B------:R-:W-:Y:S02]  /*11d50*/  FSEL R70, R70, -INF , P3 ;  /* 0xff80000046467808 */ /* 0x000fe40001800000 */
[----:B------:R-:W-:Y:S02]  /*11d60*/  FMNMX.FTZ R20, R54, R29, !PT ;  /* 0x0000001d36147209 */ /* 0x000fe40007810000 */
[----:B------:R-:W-:-:S02]  /*11d70*/  ISETP.GT.AND P3, PT, R5, 0x60, PT ;  /* 0x000000600500780c */ /* 0x000fc40003f64270 */
[----:B------:R-:W-:Y:S01]  /*11d80*/  FMNMX.FTZ R29, R55, R20, !PT ;  /* 0x00000014371d7209 */ /* 0x000fe20007810000 */
[----:B------:R-:W-:Y:S01]  /*11d90*/  MUFU.EX2 R182, R182 ;  /* 0x000000b600b67308 */ /* 0x000fe20000000800 */
[----:B------:R-:W-:Y:S02]  /*11da0*/  FSEL R74, R74, -INF , P3 ;  /* 0xff8000004a4a7808 */ /* 0x000fe40001800000 */
[----:B------:R-:W-:Y:S01]  /*11db0*/  FMNMX.FTZ R20, R58, R29, !PT ;  /* 0x0000001d3a147209 */ /* 0x000fe20007810000 */
[--C-:B------:R-:W-:Y:S01]  /*11dc0*/  FFMA.FTZ R29, R45, UR46, -R8.reuse ;  /* 0x0000002e2d1d7c23 */ /* 0x100fe20008010808 */
[----:B------:R-:W-:Y:S01]  /*11dd0*/  ISETP.GT.AND P3, PT, R5, 0x68, PT ;  /* 0x000000680500780c */ /* 0x000fe20003f64270 */
[----:B------:R-:W-:Y:S01]  /*11de0*/  FFMA.FTZ R45, R77, UR46, -R8 ;  /* 0x0000002e4d2d7c23 */ /* 0x000fe20008010808 */
[----:B------:R-:W-:Y:S01]  /*11df0*/  FMNMX.FTZ R33, R59, R20, !PT ;  /* 0x000000143b217209 */ /* 0x000fe20007810000 */
[----:B------:R-:W-:Y:S01]  /*11e00*/  MUFU.EX2 R9, R9 ;  /* 0x0000000900097308 */ /* 0x000fe20000000800 */
[----:B------:R-:W-:-:S02]  /*11e10*/  FSEL R78, R78, -INF , P3 ;  /* 0xff8000004e4e7808 */ /* 0x000fc40001800000 */
[----:B------:R-:W-:Y:S02]  /*11e20*/  FMNMX.FTZ R20, R62, R33, !PT ;  /* 0x000000213e147209 */ /* 0x000fe40007810000 */
[----:B------:R-:W-:Y:S02]  /*11e30*/  ISETP.GT.AND P3, PT, R5, 0x70, PT ;  /* 0x000000700500780c */ /* 0x000fe40003f64270 */
[----:B------:R-:W-:Y:S01]  /*11e40*/  FMNMX.FTZ R33, R63, R20, !PT ;  /* 0x000000143f217209 */ /* 0x000fe20007810000 */
[----:B------:R-:W-:Y:S01]  /*11e50*/  MUFU.EX2 R176, R176 ;  /* 0x000000b000b07308 */ /* 0x000fe20000000800 */
        /* <DEDUP_REMOVED lines=12> */
[----:B------:R0:W-:Y:S01]  /*11f20*/  MUFU.EX2 R33, R49 ;  /* 0x0000003100217308 */ /* 0x0001e20000000800 */
[----:B------:R-:W-:Y:S02]  /*11f30*/  FSEL R75, R75, -INF , P4 ;  /* 0xff8000004b4b7808 */ /* 0x000fe40002000000 */
[----:B------:R-:W-:Y:S01]  /*11f40*/  FMNMX.FTZ R24, R74, R37, !PT ;  /* 0x000000254a187209 */ /* 0x000fe20007810000 */
[--C-:B------:R-:W-:Y:S01]  /*11f50*/  FFMA.FTZ R37, R53, UR46, -R8.reuse ;  /* 0x0000002e35257c23 */ /* 0x100fe20008010808 */
[----:B------:R-:W-:Y:S01]  /*11f60*/  ISETP.GT.AND P4, PT, R5, 0x69, PT ;  /* 0x000000690500780c */ /* 0x000fe20003f84270 */
[--C-:B------:R-:W-:Y:S01]  /*11f70*/  FFMA.FTZ R53, R69, UR46, -R8.reuse ;  /* 0x0000002e45357c23 */ /* 0x100fe20008010808 */
[----:B------:R-:W-:Y:S01]  /*11f80*/  FMNMX.FTZ R41, R75, R24, !PT ;  /* 0x000000184b297209 */ /* 0x000fe20007810000 */
[----:B------:R-:W-:Y:S01]  /*11f90*/  MUFU.EX2 R178, R178 ;  /* 0x000000b200b27308 */ /* 0x000fe20000000800 */
[----:B------:R-:W-:Y:S01]  /*11fa0*/  FSEL R79, R79, -INF , P4 ;  /* 0xff8000004f4f7808 */ /* 0x000fe20002000000 */
[----:B0-----:R-:W-:Y:S01]  /*11fb0*/  FFMA.FTZ R49, R73, UR46, -R8 ;  /* 0x0000002e49317c23 */ /* 0x001fe20008010808 */
        /* <DEDUP_REMOVED lines=8> */
[----:B------:R-:W-:Y:S01]  /*12040*/  FFMA.FTZ R41, R81, UR46, -R8 ;  /* 0x0000002e51297c23 */ /* 0x000fe20008010808 */
[----:B------:R-:W-:Y:S01]  /*12050*/  ISETP.GT.AND P4, PT, R5, 0x79, PT ;  /* 0x000000790500780c */ /* 0x000fe20003f84270 */
[----:B------:R-:W-:Y:S01]  /*12060*/  MUFU.EX2 R172, R172 ;  /* 0x000000ac00ac7308 */ /* 0x000fe20000000800 */
[----:B------:R-:W-:-:S02]  /*12070*/  FSEL R86, R86, -INF , P3 ;  /* 0xff80000056567808 */ /* 0x000fc40001800000 */
[----:B------:R-:W-:Y:S02]  /*12080*/  FMNMX.FTZ R5, R83, R24, !PT ;  /* 0x0000001853057209 */ /* 0x000fe40007810000 */
[----:B------:R-:W-:Y:S02]  /*12090*/  FSEL R87, R87, -INF , P4 ;  /* 0xff80000057577808 */ /* 0x000fe40002000000 */
        /* <DEDUP_REMOVED lines=9> */
[----:B------:R-:W0:Y:S07]  /*12130*/  SHFL.BFLY PT, R5, R28, 0x1, 0x1f ;  /* 0x0c201f001c057f89 */ /* 0x000e2e00000e0000 */
[----:B------:R-:W-:Y:S08]  /*12140*/  MUFU.EX2 R37, R37 ;  /* 0x0000002500257308 */ /* 0x000ff00000000800 */
[----:B------:R-:W-:Y:S08]  /*12150*/  MUFU.EX2 R164, R164 ;  /* 0x000000a400a47308 */ /* 0x000ff00000000800 */
[----:B------:R-:W-:Y:S01]  /*12160*/  MUFU.EX2 R67, R67 ;  /* 0x0000004300437308 */ /* 0x000fe20000000800 */
[----:B0-----:R-:W-:-:S04]  /*12170*/  FMNMX.FTZ R5, R28, R5, !PT ;  /* 0x000000051c057209 */ /* 0x001fc80007810000 */
[C---:B------:R-:W-:Y:S01]  /*12180*/  FSETP.NEU.FTZ.AND P3, PT, R5.reuse, -INF , PT ;  /* 0xff8000000500780b */ /* 0x040fe20003f7d000 */
[----:B------:R-:W-:Y:S02]  /*12190*/  FMUL.FTZ R69, R5, UR46 ;  /* 0x0000002e05457c20 */ /* 0x000fe40008410000 */
[----:B------:R-:W-:Y:S03]  /*121a0*/  MUFU.EX2 R166, R166 ;  /* 0x000000a600a67308 */ /* 0x000fe60000000800 */
[----:B------:R-:W-:-:S05]  /*121b0*/  FSEL R69, R69, RZ, P3 ;  /* 0x000000ff45457208 */ /* 0x000fca0001800000 */
[----:B------:R-:W-:Y:S01]  /*121c0*/  MUFU.EX2 R61, R61 ;  /* 0x0000003d003d7308 */ /* 0x000fe20000000800 */
[--C-:B------:R-:W-:Y:S01]  /*121d0*/  FFMA.FTZ R181, R27, UR46, -R69.reuse ;  /* 0x0000002e1bb57c23 */ /* 0x100fe20008010845 */
[----:B------:R-:W-:Y:S01]  /*121e0*/  FSEL R27, R6, RZ, P2 ;  /* 0x000000ff061b7208 */ /* 0x000fe20001000000 */
[--C-:B------:R-:W-:Y:S01]  /*121f0*/  FFMA.FTZ R24, R26, UR46, -R69.reuse ;  /* 0x0000002e1a187c23 */ /* 0x100fe20008010845 */
[--C-:B------:R-:W-:Y:S01]  /*12200*/  FFMA.FTZ R183, R30, UR46, -R69.reuse ;  /* 0x0000002e1eb77c23 */ /* 0x100fe20008010845 */
[--C-:B------:R-:W-:Y:S01]  /*12210*/  FFMA.FTZ R26, R31, UR46, -R69.reuse ;  /* 0x0000002e1f1a7c23 */ /* 0x100fe20008010845 */
[--C-:B------:R-:W-:Y:S01]  /*12220*/  FFMA.FTZ R177, R34, UR46, -R69.reuse ;  /* 0x0000002e22b17c23 */ /* 0x100fe20008010845 */
[----:B------:R-:W-:Y:S01]  /*12230*/  FADD.FTZ R27, -R27, R12 ;  /* 0x0000000c1b1b7221 */ /* 0x000fe20000010100 */
[----:B------:R-:W-:Y:S01]  /*12240*/  FSEL R12, R5, RZ, P3 ;  /* 0x000000ff050c7208 */ /* 0x000fe20001800000 */
[----:B------:R-:W-:Y:S01]  /*12250*/  MUFU.EX2 R24, R24 ;  /* 0x0000001800187308 */ /* 0x000fe20000000800 */
[--C-:B------:R-:W-:Y:S01]  /*12260*/  FFMA.FTZ R28, R35, UR46, -R69.reuse ;  /* 0x0000002e231c7c23 */ /* 0x100fe20008010845 */
[----:B------:R-:W-:Y:S01]  /*12270*/  FMUL.FTZ R8, R27, UR46 ;  /* 0x0000002e1b087c20 */ /* 0x000fe20008410000 */
[----:B------:R-:W-:Y:S01]  /*12280*/  FFMA.FTZ R179, R38, UR46, -R69 ;  /* 0x0000002e26b37c23 */ /* 0x000fe20008010845 */
[----:B------:R-:W-:Y:S01]  /*12290*/  FADD.FTZ R12, -R12, R11 ;  /* 0x0000000b0c0c7221 */ /* 0x000fe20000010100 */
[--C-:B------:R-:W-:Y:S01]  /*122a0*/  FFMA.FTZ R30, R39, UR46, -R69.reuse ;  /* 0x0000002e271e7c23 */ /* 0x100fe20008010845 */
[--C-:B------:R-:W-:Y:S01]  /*122b0*/  FFMA.FTZ R173, R42, UR46, -R69.reuse ;  /* 0x0000002e2aad7c23 */ /* 0x100fe20008010845 */
[--C-:B------:R-:W-:Y:S01]  /*122c0*/  FFMA.FTZ R32, R43, UR46, -R69.reuse ;  /* 0x0000002e2b207c23 */ /* 0x100fe20008010845 */
[----:B------:R-:W-:Y:S01]  /*122d0*/  FMUL.FTZ R11, R12, UR46 ;  /* 0x0000002e0c0b7c20 */ /* 0x000fe20008410000 */
[----:B------:R-:W0:Y:S01]  /*122e0*/  MUFU.EX2 R8, R8 ;  /* 0x0000000800087308 */ /* 0x000e220000000800 */
[--C-:B------:R-:W-:Y:S01]  /*122f0*/  FFMA.FTZ R175, R46, UR46, -R69.reuse ;  /* 0x0000002e2eaf7c23 */ /* 0x100fe20008010845 */
        /* <DEDUP_REMOVED lines=8> */
[--C-:B------:R-:W-:Y:S01]  /*12380*/  FFMA.FTZ R167, R62, UR46, -R69.reuse ;  /* 0x0000002e3ea77c23 */ /* 0x100fe20008010845 */
[--C-:B------:R-:W-:Y:S01]  /*12390*/  FFMA.FTZ R40, R63, UR46, -R69.reuse ;  /* 0x0000002e3f287c23 */ /* 0x100fe20008010845 */
[--C-:B------:R-:W-:Y:S01]  /*123a0*/  FFMA.FTZ R161, R66, UR46, -R69.reuse ;  /* 0x0000002e42a17c23 */ /* 0x100fe20008010845 */
[--C-:B------:R-:W-:Y:S01]  /*123b0*/  FFMA.FTZ R20, R20, UR46, -R69.reuse ;  /* 0x0000002e14147c23 */ /* 0x100fe20008010845 */
[--C-:B------:R-:W-:Y:S01]  /*123c0*/  FFMA.FTZ R163, R70, UR46, -R69.reuse ;  /* 0x0000002e46a37c23 */ /* 0x100fe20008010845 */
[----:B------:R-:W-:Y:S01]  /*123d0*/  FFMA.FTZ R157, R74, UR46, -R69 ;  /* 0x0000002e4a9d7c23 */ /* 0x000fe20008010845 */
[----:B------:R-:W2:Y:S01]  /*123e0*/  MUFU.EX2 R181, R181 ;  /* 0x000000b500b57308 */ /* 0x000ea20000000800 */
[----:B0-----:R-:W-:Y:S01]  /*123f0*/  FFMA.FTZ R3, R8, R3, R7 ;  /* 0x0000000308037223 */ /* 0x001fe20000010007 */
[--C-:B------:R-:W-:Y:S01]  /*12400*/  FFMA.FTZ R159, R78, UR46, -R69.reuse ;  /* 0x0000002e4e9f7c23 */ /* 0x100fe20008010845 */
[----:B------:R-:W-:Y:S01]  /*12410*/  FFMA.FTZ R153, R82, UR46, -R69 ;  /* 0x0000002e52997c23 */ /* 0x000fe20008010845 */
[----:B------:R-:W-:-:S02]  /*12420*/  IMAD R31, R186, 0x8, R18 ;  /* 0x00000008ba1f7824 */ /* 0x000fc400078e0212 */
[----:B------:R-:W-:Y:S01]  /*12430*/  FADD.FTZ R3, R180, R3 ;  /* 0x00000003b4037221 */ /* 0x000fe20000010000 */
[----:B------:R-:W-:Y:S01]  /*12440*/  FFMA.FTZ R155, R86, UR46, -R69 ;  /* 0x0000002e569b7c23 */ /* 0x000fe20008010845 */
[----:B------:R-:W-:Y:S01]  /*12450*/  IMAD.U32 R35, RZ, RZ, UR38 ;  /* 0x00000026ff237e24 */ /* 0x000fe2000f8e00ff */
[----:B------:R-:W0:Y:S01]  /*12460*/  MUFU.EX2 R183, R183 ;  /* 0x000000b700b77308 */ /* 0x000e220000000800 */
[----:B-1----:R-:W-:Y:S01]  /*12470*/  FFMA.FTZ R0, R11, R0, R24 ;  /* 0x000000000b007223 */ /* 0x002fe20000010018 */
        /* <DEDUP_REMOVED lines=13> */
[----:B------:R-:W-:Y:S01]  /*12550*/  FADD.FTZ R27, R25, R42 ;  /* 0x0000002a191b7221 */ /* 0x000fe20000010000 */
[----:B------:R-:W-:Y:S01]  /*12560*/  FFMA.FTZ R42, R71, UR46, -R69 ;  /* 0x0000002e472a7c23 */ /* 0x000fe20008010845 */
[----:B------:R-:W1:Y:S01]  /*12570*/  MUFU.EX2 R179, R179 ;  /* 0x000000b300b37308 */ /* 0x000e620000000800 */
[----:B--2---:R-:W-:Y:S01]  /*12580*/  FADD.FTZ R3, R177, R0 ;  /* 0x00000000b1037221 */ /* 0x004fe20000010000 */
[----:B------:R-:W-:-:S04]  /*12590*/  FADD.FTZ R44, R174, R27 ;  /* 0x0000001bae2c7221 */ /* 0x000fc80000010000 */
[----:B------:R-:W-:Y:S02]  /*125a0*/  FADD.FTZ R27, R29, R44 ;  /* 0x0000002c1d1b7221 */ /* 0x000fe40000010000 */
[----:B------:R-:W2:Y:S01]  /*125b0*/  MUFU.EX2 R30, R30 ;  /* 0x0000001e001e7308 */ /* 0x000ea20000000800 */
[----:B0-----:R-:W-:Y:S01]  /*125c0*/  FADD.FTZ R0, R28, R3 ;  /* 0x000000031c007221 */ /* 0x001fe20000010000 */
[----:B------:R-:W-:-:S04]  /*125d0*/  FADD.FTZ R44, R168, R27 ;  /* 0x0000001ba82c7221 */ /* 0x000fc80000010000 */
[----:B------:R-:W-:Y:S01]  /*125e0*/  FADD.FTZ R27, R33, R44 ;  /* 0x0000002c211b7221 */ /* 0x000fe20000010000 */
[----:B------:R-:W-:Y:S01]  /*125f0*/  FFMA.FTZ R44, R75, UR46, -R69 ;  /* 0x0000002e4b2c7c23 */ /* 0x000fe20008010845 */
[----:B------:R-:W0:Y:S01]  /*12600*/  MUFU.EX2 R173, R173 ;  /* 0x000000ad00ad7308 */ /* 0x000e220000000800 */
[----:B-1----:R-:W-:Y:S01]  /*12610*/  FADD.FTZ R3, R179, R0 ;  /* 0x00000000b3037221 */ /* 0x002fe20000010000 */
[----:B------:R-:W-:-:S04]  /*12620*/  FADD.FTZ R46, R170, R27 ;  /* 0x0000001baa2e7221 */ /* 0x000fc80000010000 */
[----:B------:R-:W-:Y:S02]  /*12630*/  FADD.FTZ R27, R37, R46 ;  /* 0x0000002e251b7221 */ /* 0x000fe40000010000 */
[----:B------:R-:W1:Y:S01]  /*12640*/  MUFU.EX2 R32, R32 ;  /* 0x0000002000207308 */ /* 0x000e620000000800 */
[----:B--2---:R-:W-:Y:S01]  /*12650*/  FADD.FTZ R0, R30, R3 ;  /* 0x000000031e007221 */ /* 0x004fe20000010000 */
[----:B------:R-:W-:-:S04]  /*12660*/  FADD.FTZ R46, R164, R27 ;  /* 0x0000001ba42e7221 */ /* 0x000fc80000010000 */
[----:B------:R-:W-:Y:S01]  /*12670*/  FADD.FTZ R27, R67, R46 ;  /* 0x0000002e431b7221 */ /* 0x000fe20000010000 */
[----:B------:R-:W-:Y:S01]  /*12680*/  FFMA.FTZ R46, R79, UR46, -R69 ;  /* 0x0000002e4f2e7c23 */ /* 0x000fe20008010845 */
        /* <DEDUP_REMOVED lines=47> */
[----:B------:R-:W-:-:S05]  /*12980*/  VIADD R0, R31, 0x28840 ;  /* 0x000288401f007836 */ /* 0x000fca0000000000 */
[----:B------:R-:W-:Y:S01]  /*12990*/  PRMT R0, R35, 0x654, R0 ;  /* 0x0000065423007816 */ /* 0x000fe20000000000 */
[----:B------:R-:W0:Y:S01]  /*129a0*/  MUFU.EX2 R158, R158 ;  /* 0x0000009e009e7308 */ /* 0x000e220000000800 */
[----:B-1----:R-:W-:Y:S01]  /*129b0*/  FADD.FTZ R27, R49, R50 ;  /* 0x00000032311b7221 */ /* 0x002fe20000010000 */
[----:B------:R-:W-:Y:S01]  /*129c0*/  FFMA.FTZ R50, R87, UR46, -R69 ;  /* 0x0000002e57327c23 */ /* 0x000fe20008010845 */
[----:B------:R1:W-:Y:S05]  /*129d0*/  SYNCS.ARRIVE.TRANS64.RED.A1T0 RZ, [R0+URZ], RZ ;  /* 0x000000ff00ff79a7 */ /* 0x0003ea000810043f */
[----:B------:R-:W3:Y:S01]  /*129e0*/  MUFU.EX2 R159, R159 ;  /* 0x0000009f009f7308 */ /* 0x000ee20000000800 */
[----:B--2---:R-:W-:-:S07]  /*129f0*/  FADD.FTZ R52, R44, R3 ;  /* 0x000000032c347221 */ /* 0x004fce0000010000 */
[----:B------:R-:W2:Y:S01]  /*12a00*/  MUFU.EX2 R45, R45 ;  /* 0x0000002d002d7308 */ /* 0x000ea20000000800 */
[----:B0-----:R-:W-:-:S07]  /*12a10*/  FADD.FTZ R54, R158, R27 ;  /* 0x0000001b9e367221 */ /* 0x001fce0000010000 */
[----:B------:R-:W1:Y:S01]  /*12a20*/  MUFU.EX2 R46, R46 ;  /* 0x0000002e002e7308 */ /* 0x000e620000000800 */
[----:B---3--:R-:W-:-:S07]  /*12a30*/  FADD.FTZ R3, R159, R52 ;  /* 0x000000349f037221 */ /* 0x008fce0000010000 */
        /* <DEDUP_REMOVED lines=20> */
.L_x_3056:
[----:B------:R-:W-:Y:S01]  /*12b80*/  IMAD R14, R14, 0x8, R18 ;  /* 0x000000080e0e7824 */ /* 0x000fe200078e0212 */
[----:B------:R-:W-:Y:S01]  /*12b90*/  ISETP.GT.AND P2, PT, R13, R10, PT ;  /* 0x0000000a0d00720c */ /* 0x000fe20003f44270 */
[----:B------:R-:W-:Y:S01]  /*12ba0*/  IMAD.U32 R27, RZ, RZ, UR38 ;  /* 0x00000026ff1b7e24 */ /* 0x000fe2000f8e00ff */
[----:B------:R-:W-:Y:S01]  /*12bb0*/  F2FP.BF16.F32.PACK_AB R176, R15, R176 ;  /* 0x000000b00fb0723e */ /* 0x000fe200000010ff */
[----:B------:R-:W-:Y:S01]  /*12bc0*/  VIADD R14, R14, 0x28860 ;  /* 0x000288600e0e7836 */ /* 0x000fe20000000000 */
[----:B------:R-:W-:Y:S01]  /*12bd0*/  F2FP.BF16.F32.PACK_AB R171, R12, R171 ;  /* 0x000000ab0cab723e */ /* 0x000fe200000010ff */
        /* <DEDUP_REMOVED lines=102> */
.L_x_3045:
[----:B------:R-:W-:-:S13]  /*13240*/  ISETP.GE.AND P1, PT, R13, RZ, PT ;  /* 0x000000ff0d00720c */ /* 0x000fda0003f26270 */
[----:B------:R-:W-:Y:S05]  /*13250*/  @!P1 BRA `(.L_x_3058) ;  /* 0x00000020009c9947 */ /* 0x000fea0003800000 */
[----:B------:R-:W-:Y:S02]  /*13260*/  IMAD.MOV.U32 R10, RZ, RZ, R5 ;  /* 0x000000ffff0a7224 */ /* 0x000fe400078e0005 */
[----:B------:R-:W-:Y:S02]  /*13270*/  IMAD.MOV.U32 R11, RZ, RZ, R6 ;  /* 0x000000ffff0b7224 */ /* 0x000fe400078e0006 */
[----:B------:R-:W-:Y:S02]  /*13280*/  IMAD.MOV.U32 R14, RZ, RZ, R188 ;  /* 0x000000ffff0e7224 */ /* 0x000fe400078e00bc */
[----:B------:R-:W-:-:S07]  /*13290*/  IMAD.MOV.U32 R12, RZ, RZ, R186 ;  /* 0x000000ffff0c7224 */ /* 0x000fce00078e00ba */
.L_x_3070:
        /* <DEDUP_REMOVED lines=10> */
.L_x_3060:
[----:B------:R-:W-:Y:S01]  /*13340*/  IMAD R5, R186, 0x8, R18 ;  /* 0x00000008ba057824 */ /* 0x000fe200078e0212 */
[----:B------:R-:W-:-:S04]  /*13350*/  SHF.L.U32 R6, R188, 0x1f, RZ ;  /* 0x0000001fbc067819 */ /* 0x000fc800000006ff */
[----:B------:R0:W1:Y:S01]  /*13360*/  SYNCS.PHASECHK.TRANS64.TRYWAIT P1, [R5+URZ+0x28830], R6 ;  /* 0x02883006050075a7 */ /* 0x000062000802017f */
[----:B------:R-:W-:Y:S05]  /*13370*/  @!P0 BRA `(.L_x_3061) ;  /* 0x0000000000048947 */ /* 0x000fea0003800000 */
[----:B------:R-:W-:Y:S01]  /*13380*/  BPT.TRAP 0x1 ;  /* 0x000000040000795c */ /* 0x000fe20000300000 */
.L_x_3061:
[----:B------:R-:W-:Y:S04]  /*13390*/  BSSY B0, `(.L_x_3059) ;  /* 0x0000004000007945 */ /* 0x000fe80003800000 */
[----:B-1----:R-:W-:Y:S05]  /*133a0*/  @P1 BRA `(.L_x_3062) ;  /* 0x0000000000081947 */ /* 0x002fea0003800000 */
[----:B------:R-:W1:Y:S02]  /*133b0*/  SYNCS.PHASECHK.TRANS64.TRYWAIT P1, [R5+URZ+0x28830], R6 ;  /* 0x02883006050075a7 */ /* 0x000e64000802017f */
[----:B-1----:R-:W-:Y:S05]  /*133c0*/  @!P1 BRA `(.L_x_3063) ;  /* 0x000000dc00449947 */ /* 0x002fea0003800000 */
.L_x_3062:
[----:B------:R-:W-:Y:S05]  /*133d0*/  BSYNC B0 ;  /* 0x0000000000007941 */ /* 0x000fea0003800000 */
.L_x_3059:
[----:B01----:R-:W0:Y:S01]  /*133e0*/  S2R R5, SR_TID.X ;  /* 0x0000000000057919 */ /* 0x003e220000002100 */
[----:B------:R-:W-:Y:S05]  /*133f0*/  WARPSYNC.ALL ;  /* 0x0000000000007948 */ /* 0x000fea0003800000 */
[----:B------:R-:W-:Y:S02]  /*13400*/  IMAD R6, R186, 0x800, R4 ;  /* 0x00000800ba067824 */ /* 0x000fe400078e0204 */
[----:B------:R-:W-:Y:S02]  /*13410*/  IMAD.MOV.U32 R7, RZ, RZ, 0x40000040 ;  /* 0x40000040ff077424 */ /* 0x000fe400078e00ff */
[C---:B------:R-:W-:Y:S01]  /*13420*/  VIADD R8, R6.reuse, 0x2 ;  /* 0x0000000206087836 */ /* 0x040fe20000000000 */
[----:B------:R-:W-:Y:S01]  /*13430*/  R2UR UR34, R6 ;  /* 0x00000000062272ca */ /* 0x000fe200000e0000 */
[----:B------:R-:W-:Y:S01]  /*13440*/  IMAD.MOV.U32 R9, RZ, RZ, 0x40000040 ;  /* 0x40000040ff097424 */ /* 0x000fe200078e00ff */
[----:B------:R-:W-:Y:S01]  /*13450*/  R2UR UR35, R7 ;  /* 0x00000000072372ca */ /* 0x000fe200000e0000 */
[----:B------:R-:W-:Y:S01]  /*13460*/  IMAD.MOV.U32 R7, RZ, RZ, 0x40000040 ;  /* 0x40000040ff077424 */ /* 0x000fe200078e00ff */
[----:B------:R-:W-:-:S02]  /*13470*/  R2UR UR6, R8 ;  /* 0x00000000080672ca */ /* 0x000fc400000e0000 */
[----:B------:R-:W-:Y:S01]  /*13480*/  R2UR UR7, R9 ;  /* 0x00000000090772ca */ /* 0x000fe200000e0000 */
[----:B------:R-:W-:Y:S01]  /*13490*/  IMAD.MOV.U32 R9, RZ, RZ, 0x40000040 ;  /* 0x40000040ff097424 */ /* 0x000fe200078e00ff */
[----:B------:R-:W-:Y:S02]  /*134a0*/  IADD3 R8, R6, 0x4, RZ ;  /* 0x0000000406087810 */ /* 0x000fe40007ffe0ff */
[----:B------:R-:W-:Y:S02]  /*134b0*/  R2UR UR31, R7 ;  /* 0x00000000071f72ca */ /* 0x000fe400000e0000 */
[----:B------:R-:W-:Y:S01]  /*134c0*/  R2UR UR10, R8 ;  /* 0x00000000080a72ca */ /* 0x000fe200000e0000 */
[----:B------:R-:W-:Y:S01]  /*134d0*/  VIADD R8, R6, 0x6 ;  /* 0x0000000606087836 */ /* 0x000fe20000000000 */
[----:B------:R-:W-:Y:S01]  /*134e0*/  R2UR UR11, R9 ;  /* 0x00000000090b72ca */ /* 0x000fe200000e0000 */
[----:B------:R-:W-:-:S03]  /*134f0*/  IMAD.MOV.U32 R9, RZ, RZ, 0x40000040 ;  /* 0x40000040ff097424 */ /* 0x000fc600078e00ff */
[----:B------:R-:W-:Y:S01]  /*13500*/  R2UR UR14, R8 ;  /* 0x00000000080e72ca */ /* 0x000fe200000e0000 */
[----:B------:R-:W-:Y:S01]  /*13510*/  VIADD R8, R6, 0x400 ;  /* 0x0000040006087836 */ /* 0x000fe20000000000 */
[----:B------:R-:W-:Y:S01]  /*13520*/  R2UR UR15, R9 ;  /* 0x00000000090f72ca */ /* 0x000fe200000e0000 */
[----:B------:R-:W-:Y:S01]  /*13530*/  IMAD.MOV.U32 R9, RZ, RZ, 0x40000040 ;  /* 0x40000040ff097424 */ /* 0x000fe200078e00ff */
[----:B0-----:R-:W-:Y:S02]  /*13540*/  SHF.R.U32.HI R5, RZ, 0x7, R5 ;  /* 0x00000007ff057819 */ /* 0x001fe40000011605 */
[----:B------:R-:W-:Y:S01]  /*13550*/  R2UR UR18, R8 ;  /* 0x00000000081272ca */ /* 0x000fe200000e0000 */
[----:B------:R-:W-:Y:S01]  /*13560*/  VIADD R8, R6, 0x402 ;  /* 0x0000040206087836 */ /* 0x000fe20000000000 */
[----:B------:R-:W-:Y:S01]  /*13570*/  R2UR UR19, R9 ;  /* 0x00000000091372ca */ /* 0x000fe200000e0000 */
[----:B------:R-:W-:Y:S02]  /*13580*/  VIADD R5, R5, 0x8 ;  /* 0x0000000805057836 */ /* 0x000fe40000000000 */
[----:B------:R-:W-:Y:S01]  /*13590*/  IMAD.MOV.U32 R9, RZ, RZ, 0x40000040 ;  /* 0x40000040ff097424 */ /* 0x000fe200078e00ff */
[----:B------:R-:W-:Y:S01]  /*135a0*/  R2UR UR22, R8 ;  /* 0x00000000081672ca */ /* 0x000fe200000e0000 */
[C---:B------:R-:W-:Y:S01]  /*135b0*/  VIADD R8, R6.reuse, 0x404 ;  /* 0x0000040406087836 */ /* 0x040fe20000000000 */
[----:B------:R0:W-:Y:S01]  /*135c0*/  BAR.SYNC.DEFER_BLOCKING R5, 0x100 ;  /* 0x000400050000751d */ /* 0x0001e20000010000 */
[----:B------:R-:W-:Y:S01]  /*135d0*/  VIADD R6, R6, 0x406 ;  /* 0x0000040606067836 */ /* 0x000fe20000000000 */
[----:B------:R-:W-:Y:S01]  /*135e0*/  R2UR UR23, R9 ;  /* 0x00000000091772ca */ /* 0x000fe200000e0000 */
[----:B------:R-:W-:Y:S01]  /*135f0*/  IMAD.MOV.U32 R9, RZ, RZ, 0x40000040 ;  /* 0x40000040ff097424 */ /* 0x000fe200078e00ff */
        /* <DEDUP_REMOVED lines=30> */
.L_x_3065:
[----:B------:R-:W-:Y:S01]  /*137e0*/  SHF.L.U32 R5, R14, 0x1f, RZ ;  /* 0x0000001f0e057819 */ /* 0x000fe200000006ff */
[----:B------:R-:W-:-:S04]  /*137f0*/  IMAD R6, R12, 0x8, R18 ;  /* 0x000000080c067824 */ /* 0x000fc800078e0212 */
[----:B------:R0:W1:Y:S01]  /*13800*/  SYNCS.PHASECHK.TRANS64.TRYWAIT P1, [R6+URZ+0x28850], R5 ;  /* 0x02885005060075a7 */ /* 0x000062000802017f */
[----:B------:R-:W-:Y:S05]  /*13810*/  @!P0 BRA `(.L_x_3066) ;  /* 0x0000000000048947 */ /* 0x000fea0003800000 */
[----:B------:R-:W-:Y:S01]  /*13820*/  BPT.TRAP 0x1 ;  /* 0x000000040000795c */ /* 0x000fe20000300000 */
.L_x_3066:
[----:B-1----:R-:W-:Y:S05]  /*13830*/  @P1 BRA `(.L_x_3064) ;  /* 0x0000000000081947 */ /* 0x002fea0003800000 */
[----:B------:R-:W1:Y:S02]  /*13840*/  SYNCS.PHASECHK.TRANS64.TRYWAIT P1, [R6+URZ+0x28850], R5 ;  /* 0x02885005060075a7 */ /* 0x000e64000802017f */
[----:B-1----:R-:W-:Y:S05]  /*13850*/  @!P1 BRA `(.L_x_3067) ;  /* 0x000000d800349947 */ /* 0x002fea0003800000 */
.L_x_3064:
        /* <DEDUP_REMOVED lines=40> */
[----:B------:R-:W-:Y:S02]  /*13ae0*/  R2UR UR7, R9 ;  /* 0x00000000090772ca */ /* 0x000fe400000e0000 */
[----:B------:R-:W-:Y:S01]  /*13af0*/  MOV R9, 0x40000040 ;  /* 0x4000004000097802 */ /* 0x000fe20000000f00 */
[----:B------:R-:W-:Y:S02]  /*13b00*/  WARPGROUP.DEPBAR.LE gsb0, 0x0 ;  /* 0x00008000000079c5 */ /* 0x000fe40000010000 */
[----:B------:R-:W-:-:S08]  /*13b10*/  WARPGROUP.ARRIVE ;  /* 0x00000000000079c5 */ /* 0x000fd00000000000 */
        /* <DEDUP_REMOVED lines=23> */
.L_x_3068:
[----:B------:R-:W-:Y:S01]  /*13c90*/  FMNMX.FTZ R6, R24, R11, !PT ;  /* 0x0000000b18067209 */ /* 0x000fe20007810000 */
[----:B------:R-:W-:Y:S01]  /*13ca0*/  UMOV UR46, UR44 ;  /* 0x0000002c002e7c82 */ /* 0x000fe20008000000 */
[----:B------:R-:W-:Y:S02]  /*13cb0*/  FMNMX.FTZ R8, R26, R10, !PT ;  /* 0x0000000a1a087209 */ /* 0x000fe40007810000 */
[----:B0-----:R-:W-:Y:S02]  /*13cc0*/  FMNMX.FTZ R5, R25, R6, !PT ;  /* 0x0000000619057209 */ /* 0x001fe40007810000 */
        /* <DEDUP_REMOVED lines=69> */
[C---:B------:R-:W-:Y:S02]  /*14120*/  FADD.FTZ R11, -R6.reuse, R11 ;  /* 0x0000000b060b7221 */ /* 0x040fe40000010100 */
[----:B------:R-:W-:Y:S01]  /*14130*/  FADD.FTZ R7, -R5, R10 ;  /* 0x0000000a05077221 */ /* 0x000fe20000010100 */
[----:B------:R-:W-:Y:S01]  /*14140*/  FMUL.FTZ R10, R6, UR46 ;  /* 0x0000002e060a7c20 */ /* 0x000fe20008410000 */
[----:B------:R-:W-:Y:S02]  /*14150*/  FMUL.FTZ R11, R11, UR46 ;  /* 0x0000002e0b0b7c20 */ /* 0x000fe40008410000 */
[----:B------:R-:W-:Y:S01]  /*14160*/  FMUL.FTZ R7, R7, UR46 ;  /* 0x0000002e07077c20 */ /* 0x000fe20008410000 */
[--C-:B------:R-:W-:Y:S01]  /*14170*/  FFMA.FTZ R153, R45, UR46, -R10.reuse ;  /* 0x0000002e2d997c23 */ /* 0x100fe2000801080a */
[----:B------:R0:W-:Y:S01]  /*14180*/  MUFU.EX2 R8, R11 ;  /* 0x0000000b00087308 */ /* 0x0001e20000000800 */
        /* <DEDUP_REMOVED lines=28> */
[--C-:B0-----:R-:W-:Y:S01]  /*14350*/  FFMA.FTZ R11, R81, UR46, -R10.reuse ;  /* 0x0000002e510b7c23 */ /* 0x101fe2000801080a */
[--C-:B------:R-:W-:Y:S01]  /*14360*/  FFMA.FTZ R154, R84, UR46, -R10.reuse ;  /* 0x0000002e549a7c23 */ /* 0x100fe2000801080a */
[----:B------:R-:W-:Y:S01]  /*14370*/  FFMA.FTZ R49, R85, UR46, -R10 ;  /* 0x0000002e55317c23 */ /* 0x000fe2000801080a */
[----:B------:R-:W-:Y:S01]  /*14380*/  FMUL.FTZ R10, R5, UR46 ;  /* 0x0000002e050a7c20 */ /* 0x000fe20008410000 */
[----:B------:R-:W0:Y:S01]  /*14390*/  MUFU.EX2 R9, R9 ;  /* 0x0000000900097308 */ /* 0x000e220000000800 */
[----:B------:R-:W-:-:S02]  /*143a0*/  IMAD.U32 R52, RZ, RZ, UR38 ;  /* 0x00000026ff347e24 */ /* 0x000fc4000f8e00ff */
[--C-:B------:R-:W-:Y:S01]  /*143b0*/  FFMA.FTZ R14, R26, UR46, -R10.reuse ;  /* 0x0000002e1a0e7c23 */ /* 0x100fe2000801080a */
[--C-:B------:R-:W-:Y:S01]  /*143c0*/  FFMA.FTZ R181, R27, UR46, -R10.reuse ;  /* 0x0000002e1bb57c23 */ /* 0x100fe2000801080a */
        /* <DEDUP_REMOVED lines=12> */
[----:B0-----:R-:W-:Y:S01]  /*14490*/  FFMA.FTZ R3, R8, R3, R9 ;  /* 0x0000000308037223 */ /* 0x001fe20000010009 */
[--C-:B------:R-:W-:Y:S01]  /*144a0*/  FFMA.FTZ R169, R50, UR46, -R10.reuse ;  /* 0x0000002e32a97c23 */ /* 0x100fe2000801080a */
[--C-:B------:R-:W-:Y:S01]  /*144b0*/  FFMA.FTZ R32, R51, UR46, -R10.reuse ;  /* 0x0000002e33207c23 */ /* 0x100fe2000801080a */
[--C-:B------:R-:W-:Y:S01]  /*144c0*/  FFMA.FTZ R171, R54, UR46, -R10.reuse ;  /* 0x0000002e36ab7c23 */ /* 0x100fe2000801080a */
[--C-:B------:R-:W-:Y:S01]  /*144d0*/  FFMA.FTZ R34, R55, UR46, -R10.reuse ;  /* 0x0000002e37227c23 */ /* 0x100fe2000801080a */
[--C-:B------:R-:W-:Y:S01]  /*144e0*/  FFMA.FTZ R165, R58, UR46, -R10.reuse ;  /* 0x0000002e3aa57c23 */ /* 0x100fe2000801080a */
[--C-:B------:R-:W-:Y:S01]  /*144f0*/  FFMA.FTZ R36, R59, UR46, -R10.reuse ;  /* 0x0000002e3b247c23 */ /* 0x100fe2000801080a */
[----:B------:R-:W0:Y:S01]  /*14500*/  MUFU.EX2 R180, R180 ;  /* 0x000000b400b47308 */ /* 0x000e220000000800 */
[--C-:B------:R-:W-:Y:S01]  /*14510*/  FFMA.FTZ R167, R62, UR46, -R10.reuse ;  /* 0x0000002e3ea77c23 */ /* 0x100fe2000801080a */
[--C-:B------:R-:W-:Y:S01]  /*14520*/  FFMA.FTZ R38, R63, UR46, -R10.reuse ;  /* 0x0000002e3f267c23 */ /* 0x100fe2000801080a */
[--C-:B------:R-:W-:Y:S01]  /*14530*/  FFMA.FTZ R27, R66, UR46, -R10.reuse ;  /* 0x0000002e421b7c23 */ /* 0x100fe2000801080a */
[----:B------:R-:W-:Y:S01]  /*14540*/  FFMA.FTZ R163, R70, UR46, -R10 ;  /* 0x0000002e46a37c23 */ /* 0x000fe2000801080a */
[----:B------:R-:W-:-:S03]  /*14550*/  IMAD R51, R186, 0x8, R18 ;  /* 0x00000008ba337824 */ /* 0x000fc600078e0212 */
[----:B------:R-:W2:Y:S01]  /*14560*/  MUFU.EX2 R181, R181 ;  /* 0x000000b500b57308 */ /* 0x000ea20000000800 */
[----:B-1----:R-:W-:Y:S01]  /*14570*/  FFMA.FTZ R0, R7, R0, R14 ;  /* 0x0000000007007223 */ /* 0x002fe2000001000e */
[----:B------:R-:W-:-:S05]  /*14580*/  VIADD R51, R51, 0x28840 ;  /* 0x0002884033337836 */ /* 0x000fca0000000000 */
[----:B------:R-:W-:Y:S01]  /*14590*/  PRMT R51, R52, 0x654, R51 ;  /* 0x0000065434337816 */ /* 0x000fe20000000033 */
[----:B------:R-:W1:Y:S01]  /*145a0*/  MUFU.EX2 R182, R182 ;  /* 0x000000b600b67308 */ /* 0x000e620000000800 */
[----:B0-----:R-:W-:Y:S02]  /*145b0*/  FADD.FTZ R3, R180, R3 ;  /* 0x00000003b4037221 */ /* 0x001fe40000010000 */
[----:B------:R0:W-:Y:S05]  /*145c0*/  SYNCS.ARRIVE.TRANS64.RED.A1T0 RZ, [R51+URZ], RZ ;  /* 0x000000ff33ff79a7 */ /* 0x0001ea000810043f */
[----:B------:R-:W3:Y:S01]  /*145d0*/  MUFU.EX2 R183, R183 ;  /* 0x000000b700b77308 */ /* 0x000ee20000000800 */
[----:B--2---:R-:W-:-:S07]  /*145e0*/  FADD.FTZ R0, R181, R0 ;  /* 0x00000000b5007221 */ /* 0x004fce0000010000 */
[----:B------:R-:W2:Y:S01]  /*145f0*/  MUFU.EX2 R161, R161 ;  /* 0x000000a100a17308 */ /* 0x000ea20000000800 */
[----:B-1----:R-:W-:-:S07]  /*14600*/  FADD.FTZ R40, R182, R3 ;  /* 0x00000003b6287221 */ /* 0x002fce0000010000 */
[----:B------:R-:W1:Y:S01]  /*14610*/  MUFU.EX2 R20, R20 ;  /* 0x0000001400147308 */ /* 0x000e620000000800 */
[----:B---3--:R-:W-:-:S07]  /*14620*/  FADD.FTZ R3, R183, R0 ;  /* 0x00000000b7037221 */ /* 0x008fce0000010000 */
        /* <DEDUP_REMOVED lines=9> */
[----:B-1----:R-:W-:Y:S01]  /*146c0*/  FADD.FTZ R31, R159, R40 ;  /* 0x000000289f1f7221 */ /* 0x002fe20000010000 */
[----:B------:R-:W-:-:S06]  /*146d0*/  FFMA.FTZ R40, R67, UR46, -R10 ;  /* 0x0000002e43287c23 */ /* 0x000fcc000801080a */
        /* <DEDUP_REMOVED lines=15> */
[----:B--2---:R-:W-:Y:S01]  /*147d0*/  FADD.FTZ R31, R155, R42 ;  /* 0x0000002a9b1f7221 */ /* 0x004fe20000010000 */
[----:B------:R-:W-:-:S06]  /*147e0*/  FFMA.FTZ R42, R71, UR46, -R10 ;  /* 0x0000002e472a7c23 */ /* 0x000fcc000801080a */
[----:B------:R-:W2:Y:S01]  /*147f0*/  MUFU.EX2 R175, R175 ;  /* 0x000000af00af7308 */ /* 0x000ea20000000800 */
[----:B-1----:R-:W-:-:S07]  /*14800*/  FADD.FTZ R0, R28, R3 ;  /* 0x000000031c007221 */ /* 0x002fce0000010000 */
[----:B------:R-:W1:Y:S01]  /*14810*/  MUFU.EX2 R153, R153 ;  /* 0x0000009900997308 */ /* 0x000e620000000800 */
[----:B---3--:R-:W-:Y:S01]  /*14820*/  FADD.FTZ R44, R174, R31 ;  /* 0x0000001fae2c7221 */ /* 0x008fe20000010000 */
[----:B------:R-:W-:-:S06]  /*14830*/  FFMA.FTZ R31, R74, UR46, -R10 ;  /* 0x0000002e4a1f7c23 */ /* 0x000fcc000801080a */
        /* <DEDUP_REMOVED lines=53> */
[--C-:B------:R-:W-:Y:S01]  /*14b90*/  FFMA.FTZ R43, R86, UR46, -R10.reuse ;  /* 0x0000002e562b7c23 */ /* 0x100fe2000801080a */
[----:B------:R-:W-:-:S05]  /*14ba0*/  FFMA.FTZ R10, R87, UR46, -R10 ;  /* 0x0000002e570a7c23 */ /* 0x000fca000801080a */
        /* <DEDUP_REMOVED lines=34> */
[----:B---3--:R-:W-:-:S03]  /*14dd0*/  FADD.FTZ R3, R49, R50 ;  /* 0x0000003231037221 */ /* 0x008fc60000010000 */
[----:B--2---:R-:W-:Y:S01]  /*14de0*/  FADD.FTZ R0, R10, R47 ;  /* 0x0000002f0a007221 */ /* 0x004fe20000010000 */
[----:B0-----:R-:W-:Y:S06]  /*14df0*/  @!P0 BRA `(.L_x_3069) ;  /* 0x0000000000048947 */ /* 0x001fec0003800000 */
[----:B------:R-:W-:Y:S01]  /*14e00*/  BPT.TRAP 0x1 ;  /* 0x000000040000795c */ /* 0x000fe20000300000 */
.L_x_3069:
[----:B------:R-:W-:Y:S01]  /*14e10*/  IMAD R12, R12, 0x8, R18 ;  /* 0x000000080c0c7824 */ /* 0x000fe200078e0212 */
[----:B------:R-:W-:Y:S01]  /*14e20*/  ISETP.GT.AND P1, PT, R13, RZ, PT ;  /* 0x000000ff0d00720c */ /* 0x000fe20003f24270 */
        /* <DEDUP_REMOVED lines=8> */
[----:B------:R-:W-:Y:S01]  /*14eb0*/  FMUL.FTZ R92, R92, R8 ;  /* 0x000000085c5c7220 */ /* 0x000fe20000410000 */
[----:B------:R-:W-:Y:S01]  /*14ec0*/  F2FP.BF16.F32.PACK_AB R176, R159, R176 ;  /* 0x000000b09fb0723e */ /* 0x000fe200000010ff */
[----:B------:R-:W-:Y:S01]  /*14ed0*/  FMUL.FTZ R93, R93, R8 ;  /* 0x000000085d5d7220 */ /* 0x000fe20000410000 */
[----:B------:R0:W-:Y:S01]  /*14ee0*/  SYNCS.ARRIVE.TRANS64.RED.A1T0 RZ, [R12+URZ], RZ ;  /* 0x000000ff0cff79a7 */ /* 0x0001e2000810043f */
        /* <DEDUP_REMOVED lines=94> */
.L_x_3058:
[----:B------:R-:W-:Y:S05]  /*154d0*/  WARPSYNC.ALL ;  /* 0x0000000000007948 */ /* 0x000fea0003800000 */
[----:B------:R-:W-:Y:S06]  /*154e0*/  BAR.ARV 0x8, 0x180 ;  /* 0x0206000000007b1d */ /* 0x000fec0000002000 */
[----:B------:R-:W-:Y:S05]  /*154f0*/  @!P0 BRA `(.L_x_3071) ;  /* 0x0000000000048947 */ /* 0x000fea0003800000 */
[----:B------:R-:W-:Y:S01]  /*15500*/  BPT.TRAP 0x1 ;  /* 0x000000040000795c */ /* 0x000fe20000300000 */
.L_x_3071:
[----:B------:R-:W-:Y:S01]  /*15510*/  IMAD R13, R186, 0x8, R18 ;  /* 0x00000008ba0d7824 */ /* 0x000fe200078e0212 */
[----:B------:R-:W-:-:S04]  /*15520*/  SHF.L.U32 R4, R188, 0x1f, RZ ;  /* 0x0000001fbc047819 */ /* 0x000fc800000006ff */
[----:B------:R0:W1:Y:S01]  /*15530*/  SYNCS.PHASECHK.TRANS64.TRYWAIT P1, [R13+URZ+0x28850], R4 ;  /* 0x028850040d0075a7 */ /* 0x000062000802017f */
[----:B------:R-:W-:Y:S05]  /*15540*/  @!P0 BRA `(.L_x_3072) ;  /* 0x0000000000048947 */ /* 0x000fea0003800000 */
[----:B------:R-:W-:Y:S01]  /*15550*/  BPT.TRAP 0x1 ;  /* 0x000000040000795c */ /* 0x000fe20000300000 */
.L_x_3072:
[----:B------:R-:W-:-:S05]  /*15560*/  VIADD R18, R18, 0x400 ;  /* 0x0000040012127836 */ /* 0x000fca0000000000 */
[----:B------:R-:W-:-:S04]  /*15570*/  SHF.R.U32.HI R18, RZ, 0x4, R18 ;  /* 0x00000004ff127819 */ /* 0x000fc80000011612 */
[----:B------:R-:W-:-:S04]  /*15580*/  LOP3.LUT R18, R18, 0x3fff, RZ, 0xc0, !PT ;  /* 0x00003fff12127812 */ /* 0x000fc800078ec0ff */
[----:B------:R-:W-:Y:S01]  /*15590*/  LOP3.LUT R9, R18, 0x4000000, RZ, 0xfc, !PT ;  /* 0x0400000012097812 */ /* 0x000fe200078efcff */
[----:B-1----:R-:W-:Y:S06]  /*155a0*/  @P1 BRA `(.L_x_3073) ;  /* 0x0000000000081947 */ /* 0x002fec0003800000 */
[----:B------:R-:W1:Y:S02]  /*155b0*/  SYNCS.PHASECHK.TRANS64.TRYWAIT P1, [R13+URZ+0x28850], R4 ;  /* 0x028850040d0075a7 */ /* 0x000e64000802017f */
[----:B-1----:R-:W-:Y:S05]  /*155c0*/  @!P1 BRA `(.L_x_3074) ;  /* 0x000000b800ec9947 */ /* 0x002fea0003800000 */
.L_x_3073:
[----:B------:R-:W-:Y:S01]  /*155d0*/  IMAD R8, R186, 0x800, R9 ;  /* 0x00000800ba087824 */ /* 0x000fe200078e0209 */
[----:B------:R-:W-:Y:S05]  /*155e0*/  WARPSYNC.ALL ;  /* 0x0000000000007948 */ /* 0x000fea0003800000 */
[----:B------:R-:W-:Y:S01]  /*155f0*/  IMAD.MOV.U32 R9, RZ, RZ, 0x40000040 ;  /* 0x40000040ff097424 */ /* 0x000fe200078e00ff */
[C---:B------:R-:W-:Y:S01]  /*15600*/  R2UR UR6, R8.reuse ;  /* 0x00000000080672ca */ /* 0x040fe200000e0000 */
[----:B------:R-:W-:Y:S01]  /*15610*/  WARPGROUP.ARRIVE ;  /* 0x00000000000079c5 */ /* 0x000fe20000000000 */
[----:B------:R-:W-:Y:S01]  /*15620*/  VIADD R10, R8, 0x80 ;  /* 0x00000080080a7836 */ /* 0x000fe20000000000 */
[----:B01----:R-:W0:Y:S01]  /*15630*/  SHFL.BFLY PT, R4, R3, 0x2, 0x1f ;  /* 0x0c401f0003047f89 */ /* 0x003e2200000e0000 */
[----:B------:R-:W-:Y:S01]  /*15640*/  R2UR UR7, R9 ;  /* 0x00000000090772ca */ /* 0x000fe200000e0000 */
[----:B------:R-:W-:-:S02]  /*15650*/  IMAD.MOV.U32 R11, RZ, RZ, 0x40000040 ;  /* 0x40000040ff0b7424 */ /* 0x000fc400078e00ff */
[----:B------:R-:W-:Y:S01]  /*15660*/  IMAD.MOV.U32 R9, RZ, RZ, 0x40000040 ;  /* 0x40000040ff097424 */ /* 0x000fe200078e00ff */
[----:B------:R-:W1:Y:S01]  /*15670*/  SHFL.BFLY PT, R7, R0, 0x2, 0x1f ;  /* 0x0c401f0000077f89 */ /* 0x000e6200000e0000 */
[----:B------:R-:W-:Y:S02]  /*15680*/  IMAD.MOV.U32 R12, RZ, RZ, RZ ;  /* 0x000000ffff0c7224 */ /* 0x000fe400078e00ff */
[----:B------:R-:W-:-:S06]  /*15690*/  IMAD.U32 R21, RZ, RZ, UR46 ;  /* 0x0000002eff157e24 */ /* 0x000fcc000f8e00ff */
[----:B------:R-:W-:Y:S01]  /*156a0*/  HGMMA.64x128x16.F32.BF16 R88, R180, gdesc[UR4].tnspB, R88, gsb0 ;  /* 0x41e00004b4587df0 */ /* 0x000fe20008001858 */
[----:B------:R-:W-:Y:S01]  /*156b0*/  R2UR UR6, R10 ;  /* 0x000000000a0672ca */ /* 0x000fe200000e0000 */
[----:B------:R-:W-:Y:S01]  /*156c0*/  VIADD R10, R8, 0x100 ;  /* 0x00000100080a7836 */ /* 0x000fe20000000000 */
[----:B------:R-:W-:Y:S01]  /*156d0*/  R2UR UR7, R11 ;  /* 0x000000000b0772ca */ /* 0x000fe200000e0000 */
[----:B------:R-:W-:Y:S02]  /*156e0*/  IMAD.MOV.U32 R11, RZ, RZ, 0x40000040 ;  /* 0x40000040ff0b7424 */ /* 0x000fe400078e00ff */
[----:B0-----:R-:W-:Y:S01]  /*156f0*/  FADD.FTZ R4, R4, R3 ;  /* 0x0000000304047221 */ /* 0x001fe20000010000 */
[----:B------:R-:W-:Y:S01]  /*15700*/  IMAD.MOV.U32 R3, RZ, RZ, -0x800000 ;  /* 0xff800000ff037424 */ /* 0x000fe200078e00ff */
[----:B------:R-:W-:Y:S02]  /*15710*/  WARPGROUP.DEPBAR.LE gsb0, 0x0 ;  /* 0x00008000000079c5 */ /* 0x000fe40000010000 */
[----:B------:R-:W-:-:S06]  /*15720*/  WARPGROUP.ARRIVE ;  /* 0x00000000000079c5 */ /* 0x000fcc0000000000 */
        /* <DEDUP_REMOVED lines=36> */
[----:B-1----:R-:W-:Y:S01]  /*15970*/  FADD.FTZ R8, R7, R0 ;  /* 0x0000000007087221 */ /* 0x002fe20000010000 */
[----:B------:R-:W-:Y:S01]  /*15980*/  R2UR UR7, R9 ;  /* 0x00000000090772ca */ /* 0x000fe200000e0000 */
[----:B------:R-:W0:Y:S01]  /*15990*/  SHFL.BFLY PT, R7, R4, 0x1, 0x1f ;  /* 0x0c201f0004077f89 */ /* 0x000e2200000e0000 */
[----:B------:R-:W-:-:S03]  /*159a0*/  IMAD.MOV.U32 R0, RZ, RZ, -0x800000 ;  /* 0xff800000ff007424 */ /* 0x000fc600078e00ff */
[----:B------:R-:W1:Y:S01]  /*159b0*/  SHFL.BFLY PT, R9, R8, 0x1, 0x1f ;  /* 0x0c201f0008097f89 */ /* 0x000e6200000e0000 */
[----:B0-----:R-:W-:Y:S01]  /*159c0*/  FADD.FTZ R14, R4, R7 ;  /* 0x00000007040e7221 */ /* 0x001fe20000010000 */
[----:B------:R-:W-:Y:S02]  /*159d0*/  IMAD.MOV.U32 R7, RZ, RZ, RZ ;  /* 0x000000ffff077224 */ /* 0x000fe400078e00ff */
[----:B-1----:R-:W-:Y:S02]  /*159e0*/  FADD.FTZ R15, R8, R9 ;  /* 0x00000009080f7221 */ /* 0x002fe40000010000 */
[----:B------:R-:W-:Y:S01]  /*159f0*/  FSETP.NE.FTZ.AND P1, PT, R14, RZ, PT ;  /* 0x000000ff0e00720b */ /* 0x000fe20003f35000 */
[----:B------:R-:W-:Y:S02]  /*15a00*/  IMAD.U32 R9, RZ, RZ, UR46 ;  /* 0x0000002eff097e24 */ /* 0x000fe4000f8e00ff */
[----:B------:R-:W-:-:S10]  /*15a10*/  FSETP.NE.FTZ.AND P2, PT, R15, RZ, PT ;  /* 0x000000ff0f00720b */ /* 0x000fd40003f55000 */
[----:B------:R-:W0:Y:S01]  /*15a20*/  @P1 MUFU.LG2 R10, R14 ;  /* 0x0000000e000a1308 */ /* 0x000e220000000c00 */
[----:B------:R-:W-:Y:S02]  /*15a30*/  @P1 FMUL.FTZ R9, R9, 0.69314718246459960938 ;  /* 0x3f31721809091820 */ /* 0x000fe40000410000 */
        /* <DEDUP_REMOVED lines=14> */
.L_x_3075:
        /* <DEDUP_REMOVED lines=13> */
[----:B------:R-:W-:Y:S01]  /*15bf0*/  SEL R5, RZ, 0x1, P0 ;  /* 0x00000001ff057807 */ /* 0x000fe20000000000 */
        /* <DEDUP_REMOVED lines=60> */
[----:B-1----:R-:W-:-:S11]  /*15fc0*/  SEL R186, R186, RZ, P0 ;  /* 0x000000ffbaba7207 */ /* 0x002fd60000000000 */
.L_x_2986:
[----:B------:R-:W-:Y:S05]  /*15fd0*/  WARPSYNC.ALL ;  /* 0x0000000000007948 */ /* 0x000fea0003800000 */
[----:B------:R-:W0:Y:S08]  /*15fe0*/  S2UR UR38, SR_CgaCtaId ;  /* 0x00000000002679c3 */ /* 0x000e300000008800 */
[----:B------:R-:W-:Y:S06]  /*15ff0*/  BAR.SYNC.DEFER_BLOCKING 0x5, 0x180 ;  /* 0x0146000000007b1d */ /* 0x000fec0000010000 */
[----:B------:R-:W-:Y:S01]  /*16000*/  UMOV UR4, 0x400 ;  /* 0x0000040000047882 */ /* 0x000fe20000000000 */
[----:B------:R-:W-:Y:S01]  /*16010*/  BSSY B0, `(.L_x_3076) ;  /* 0x00001f9000007945 */ /* 0x000fe20003800000 */
[----:B0-----:R-:W-:-:S06]  /*16020*/  ULEA UR4, UR38, UR4, 0x18 ;  /* 0x0000000426047291 */ /* 0x001fcc000f8ec03f */
[----:B------:R-:W-:-:S05]  /*16030*/  IMAD.U32 R18, RZ, RZ, UR4 ;  /* 0x00000004ff127e24 */ /* 0x000fca000f8e00ff */
[----:B------:R0:W1:Y:S01]  /*16040*/  LDS.128 R40, [R18+0x288d0] ;  /* 0x0288d00012287984 */ /* 0x0000620000000c00 */
[----:B------:R-:W-:Y:S06]  /*16050*/  BAR.ARV 0x4, 0x180 ;  /* 0x0106000000007b1d */ /* 0x000fec0000002000 */
[----:B------:R-:W-:Y:S05]  /*16060*/  @P1 BRA `(.L_x_3077) ;  /* 0x0000001400001947 */ /* 0x000fea0003800000 */
[----:B------:R-:W3:Y:S01]  /*16070*/  S2R R5, SR_SWINHI ;  /* 0x0000000000057919 */ /* 0x000ee20000002f00 */
[----:B------:R-:W-:Y:S05]  /*16080*/  WARPSYNC.ALL ;  /* 0x0000000000007948 */ /* 0x000fea0003800000 */
[----:B------:R-:W-:Y:S01]  /*16090*/  BAR.SYNC.DEFER_BLOCKING 0x1, 0x100 ;  /* 0x0044000000007b1d */ /* 0x000fe20000010000 */
[----:B------:R-:W-:Y:S01]  /*160a0*/  F2FP.BF16.F32.PACK_AB R10, R93, R10 ;  /* 0x0000000a5d0a723e */ /* 0x000fe200000010ff */
[----:B------:R-:W-:Y:S01]  /*160b0*/  IMAD.MOV.U32 R48, RZ, RZ, RZ ;  /* 0x000000ffff307224 */ /* 0x000fe200078e00ff */
[----:B------:R-:W-:Y:S02]  /*160c0*/  F2FP.BF16.F32.PACK_AB R11, R11, R94 ;  /* 0x0000005e0b0b723e */ /* 0x000fe400000010ff */
[----:B------:R-:W-:Y:S01]  /*160d0*/  F2FP.BF16.F32.PACK_AB R30, R133, R30 ;  /* 0x0000001e851e723e */ /* 0x000fe200000010ff */
[----:B------:R-:W-:Y:S01]  /*160e0*/  ULDC.64 UR4, c[0x0][0xc00] ;  /* 0x0003000000047ab9 */ /* 0x000fe20000000a00 */
[----:B------:R-:W-:Y:S01]  /*160f0*/  F2FP.BF16.F32.PACK_AB R32, R137, R32 ;  /* 0x000000208920723e */ /* 0x000fe200000010ff */
[----:B------:R-:W0:Y:S01]  /*16100*/  LDC R55, c[0x0][0xbe8] ;  /* 0x0002fa00ff377b82 */ /* 0x000e220000000800 */
[----:B------:R-:W-:-:S02]  /*16110*/  F2FP.BF16.F32.PACK_AB R33, R33, R138 ;  /* 0x0000008a2121723e */ /* 0x000fc400000010ff */
[----:B------:R-:W-:Y:S02]  /*16120*/  F2FP.BF16.F32.PACK_AB R34, R141, R34 ;  /* 0x000000228d22723e */ /* 0x000fe400000010ff */
[----:B------:R-:W-:Y:S02]  /*16130*/  F2FP.BF16.F32.PACK_AB R35, R35, R142 ;  /* 0x0000008e2323723e */ /* 0x000fe400000010ff */
[----:B------:R-:W-:Y:S02]  /*16140*/  MOV R20, R18 ;  /* 0x0000001200147202 */ /* 0x000fe40000000f00 */
[----:B---3--:R-:W-:-:S03]  /*16150*/  MOV R21, R5 ;  /* 0x0000000500157202 */ /* 0x008fc60000000f00 */
[----:B------:R-:W-:-:S03]  /*16160*/  IMAD.WIDE R8, R222, 0x2, R20 ;  /* 0x00000002de087825 */ /* 0x000fc600078e0214 */
[C---:B------:R-:W-:Y:S02]  /*16170*/  LOP3.LUT R29, R8.reuse, 0x380, RZ, 0xc0, !PT ;  /* 0x00000380081d7812 */ /* 0x040fe400078ec0ff */
[C---:B------:R-:W-:Y:S02]  /*16180*/  IADD3 R37, P5, R8.reuse, 0x20, RZ ;  /* 0x0000002008257810 */ /* 0x040fe40007fbe0ff */
[C---:B------:R-:W-:Y:S02]  /*16190*/  IADD3 R39, P0, R8.reuse, 0x40, RZ ;  /* 0x0000004008277810 */ /* 0x040fe40007f1e0ff */
[----:B------:R-:W-:Y:S01]  /*161a0*/  IADD3 R45, P1, R8, 0x60, RZ ;  /* 0x00000060082d7810 */ /* 0x000fe20007f3e0ff */
[--C-:B------:R-:W-:Y:S01]  /*161b0*/  IMAD.X R5, RZ, RZ, R9.reuse, P5 ;  /* 0x000000ffff057224 */ /* 0x100fe200028e0609 */
[----:B------:R-:W-:Y:S01]  /*161c0*/  SHF.R.U64 R29, R29, 0x3, RZ ;  /* 0x000000031d1d7819 */ /* 0x000fe200000012ff */
[--C-:B------:R-:W-:Y:S01]  /*161d0*/  IMAD.X R7, RZ, RZ, R9.reuse, P0 ;  /* 0x000000ffff077224 */ /* 0x100fe200000e0609 */
[----:B------:R-:W-:Y:S01]  /*161e0*/  LOP3.LUT R4, R37, 0x380, RZ, 0xc0, !PT ;  /* 0x0000038025047812 */ /* 0x000fe200078ec0ff */
[----:B----4-:R-:W-:Y:S01]  /*161f0*/  IMAD.X R13, RZ, RZ, R9, P1 ;  /* 0x000000ffff0d7224 */ /* 0x010fe200008e0609 */
[----:B------:R-:W-:-:S02]  /*16200*/  LOP3.LUT R6, R39, 0x380, RZ, 0xc0, !PT ;  /* 0x0000038027067812 */ /* 0x000fc400078ec0ff */
[C---:B--2---:R-:W-:Y:S02]  /*16210*/  IADD3 R47, P2, R8.reuse, 0x4000, RZ ;  /* 0x00004000082f7810 */ /* 0x044fe40007f5e0ff */
[C---:B------:R-:W-:Y:S02]  /*16220*/  IADD3 R49, P3, R8.reuse, 0x4020, RZ ;  /* 0x0000402008317810 */ /* 0x040fe40007f7e0ff */
[C---:B------:R-:W-:Y:S01]  /*16230*/  IADD3 R51, P4, R8.reuse, 0x4040, RZ ;  /* 0x0000404008337810 */ /* 0x040fe20007f9e0ff */
[--C-:B------:R-:W-:Y:S01]  /*16240*/  IMAD.X R15, RZ, RZ, R9.reuse, P2 ;  /* 0x000000ffff0f7224 */ /* 0x100fe200010e0609 */
[----:B------:R-:W-:Y:S01]  /*16250*/  IADD3 R53, P5, R8, 0x4060, RZ ;  /* 0x0000406008357810 */ /* 0x000fe20007fbe0ff */
[--C-:B------:R-:W-:Y:S01]  /*16260*/  IMAD.X R25, RZ, RZ, R9.reuse, P3 ;  /* 0x000000ffff197224 */ /* 0x100fe200018e0609 */
[----:B------:R-:W-:Y:S01]  /*16270*/  LOP3.LUT R12, R45, 0x380, RZ, 0xc0, !PT ;  /* 0x000003802d0c7812 */ /* 0x000fe200078ec0ff */
[----:B------:R-:W-:Y:S01]  /*16280*/  IMAD.X R27, RZ, RZ, R9, P4 ;  /* 0x000000ffff1b7224 */ /* 0x000fe200020e0609 */
[----:B------:R-:W-:-:S02]  /*16290*/  LOP3.LUT R8, R29, R8, RZ, 0x3c, !PT ;  /* 0x000000081d087212 */ /* 0x000fc400078e3cff */
[----:B------:R-:W-:Y:S02]  /*162a0*/  SHF.R.U64 R4, R4, 0x3, RZ ;  /* 0x0000000304047819 */ /* 0x000fe400000012ff */
[----:B------:R-:W-:Y:S02]  /*162b0*/  SHF.R.U64 R6, R6, 0x3, RZ ;  /* 0x0000000306067819 */ /* 0x000fe400000012ff */
[----:B------:R-:W-:Y:S02]  /*162c0*/  LOP3.LUT R14, R47, 0x380, RZ, 0xc0, !PT ;  /* 0x000003802f0e7812 */ /* 0x000fe400078ec0ff */
[----:B------:R-:W-:Y:S02]  /*162d0*/  IADD3.X R29, RZ, R9, RZ, P5, !PT ;  /* 0x00000009ff1d7210 */ /* 0x000fe40002ffe4ff */
[----:B------:R-:W-:Y:S02]  /*162e0*/  SHF.R.U64 R12, R12, 0x3, RZ ;  /* 0x000000030c0c7819 */ /* 0x000fe400000012ff */
[----:B-----5:R-:W-:-:S02]  /*162f0*/  LOP3.LUT R24, R49, 0x380, RZ, 0xc0, !PT ;  /* 0x0000038031187812 */ /* 0x020fc400078ec0ff */
[----:B------:R-:W-:Y:S02]  /*16300*/  LOP3.LUT R26, R51, 0x380, RZ, 0xc0, !PT ;  /* 0x00000380331a7812 */ /* 0x000fe400078ec0ff */
[----:B------:R-:W-:Y:S02]  /*16310*/  MOV R46, R8 ;  /* 0x00000008002e7202 */ /* 0x000fe40000000f00 */
[----:B------:R-:W-:Y:S02]  /*16320*/  LOP3.LUT R4, R4, R37, RZ, 0x3c, !PT ;  /* 0x0000002504047212 */ /* 0x000fe400078e3cff */
[----:B------:R-:W-:Y:S02]  /*16330*/  LOP3.LUT R6, R6, R39, RZ, 0x3c, !PT ;  /* 0x0000002706067212 */ /* 0x000fe400078e3cff */
[----:B------:R-:W-:Y:S02]  /*16340*/  LOP3.LUT R28, R53, 0x380, RZ, 0xc0, !PT ;  /* 0x00000380351c7812 */ /* 0x000fe400078ec0ff */
[----:B------:R-:W-:-:S02]  /*16350*/  F2FP.BF16.F32.PACK_AB R8, R89, R88 ;  /* 0x000000585908723e */ /* 0x000fc400000010ff */
[----:B------:R-:W-:Y:S02]  /*16360*/  F2FP.BF16.F32.PACK_AB R9, R91, R90 ;  /* 0x0000005a5b09723e */ /* 0x000fe400000010ff */
[----:B------:R-:W-:Y:S02]  /*16370*/  SHF.R.U64 R14, R14, 0x3, RZ ;  /* 0x000000030e0e7819 */ /* 0x000fe400000012ff */
[----:B------:R-:W-:Y:S01]  /*16380*/  LOP3.LUT R12, R12, R45, RZ, 0x3c, !PT ;  /* 0x0000002d0c0c7212 */ /* 0x000fe200078e3cff */
        /* <DEDUP_REMOVED lines=11> */
[----:B--2---:R-:W-:Y:S01]  /*16440*/  F2FP.BF16.F32.PACK_AB R8, R105, R104 ;  /* 0x000000686908723e */ /* 0x004fe200000010ff */
[----:B------:R-:W-:Y:S01]  /*16450*/  STSM.16.M88.4 [R45], R4 ;  /* 0x000000042d007844 */ /* 0x000fe20000000200 */
[----:B------:R-:W-:Y:S02]  /*16460*/  F2FP.BF16.F32.PACK_AB R9, R107, R106 ;  /* 0x0000006a6b09723e */ /* 0x000fe400000010ff */
[----:B------:R-:W-:Y:S02]  /*16470*/  F2FP.BF16.F32.PACK_AB R10, R109, R108 ;  /* 0x0000006c6d0a723e */ /* 0x000fe400000010ff */
[----:B------:R-:W-:Y:S02]  /*16480*/  F2FP.BF16.F32.PACK_AB R11, R111, R110 ;  /* 0x0000006e6f0b723e */ /* 0x000fe400000010ff */
[----:B------:R-:W-:-:S02]  /*16490*/  LOP3.LUT R24, R24, R49, RZ, 0x3c, !PT ;  /* 0x0000003118187212 */ /* 0x000fc400078e3cff */
[----:B------:R-:W-:Y:S01]  /*164a0*/  LOP3.LUT R26, R26, R51, RZ, 0x3c, !PT ;  /* 0x000000331a1a7212 */ /* 0x000fe200078e3cff */
[----:B------:R2:W-:Y:S01]  /*164b0*/  STSM.16.M88.4 [R44], R8 ;  /* 0x000000082c007844 */ /* 0x0005e20000000200 */
[----:B------:R-:W-:Y:S02]  /*164c0*/  LOP3.LUT R28, R28, R53, RZ, 0x3c, !PT ;  /* 0x000000351c1c7212 */ /* 0x000fe400078e3cff */
[----:B-1----:R-:W-:Y:S02]  /*164d0*/  MOV R40, R12 ;  /* 0x0000000c00287202 */ /* 0x002fe40000000f00 */
[----:B------:R-:W-:Y:S02]  /*164e0*/  MOV R39, R14 ;  /* 0x0000000e00277202 */ /* 0x000fe40000000f00 */
[----:B------:R-:W-:Y:S02]  /*164f0*/  MOV R38, R24 ;  /* 0x0000001800267202 */ /* 0x000fe40000000f00 */
[----:B------:R-:W-:-:S02]  /*16500*/  MOV R37, R26 ;  /* 0x0000001a00257202 */ /* 0x000fc40000000f00 */
[----:B------:R-:W-:Y:S02]  /*16510*/  F2FP.BF16.F32.PACK_AB R12, R113, R112 ;  /* 0x00000070710c723e */ /* 0x000fe400000010ff */
[----:B------:R-:W-:Y:S02]  /*16520*/  F2FP.BF16.F32.PACK_AB R13, R115, R114 ;  /* 0x00000072730d723e */ /* 0x000fe400000010ff */
[----:B------:R-:W-:Y:S02]  /*16530*/  F2FP.BF16.F32.PACK_AB R14, R117, R116 ;  /* 0x00000074750e723e */ /* 0x000fe400000010ff */
[----:B------:R-:W-:Y:S02]  /*16540*/  F2FP.BF16.F32.PACK_AB R15, R119, R118 ;  /* 0x00000076770f723e */ /* 0x000fe400000010ff */
[----:B------:R-:W-:Y:S02]  /*16550*/  F2FP.BF16.F32.PACK_AB R24, R121, R120 ;  /* 0x000000787918723e */ /* 0x000fe400000010ff */
[----:B------:R-:W-:Y:S01]  /*16560*/  F2FP.BF16.F32.PACK_AB R25, R123, R122 ;  /* 0x0000007a7b19723e */ /* 0x000fe200000010ff */
[----:B------:R-:W-:Y:S01]  /*16570*/  STSM.16.M88.4 [R40], R12 ;  /* 0x0000000c28007844 */ /* 0x000fe20000000200 */
[----:B------:R-:W-:-:S02]  /*16580*/  F2FP.BF16.F32.PACK_AB R26, R125, R124 ;  /* 0x0000007c7d1a723e */ /* 0x000fc400000010ff */
[----:B------:R-:W-:Y:S02]  /*16590*/  F2FP.BF16.F32.PACK_AB R27, R127, R126 ;  /* 0x0000007e7f1b723e */ /* 0x000fe400000010ff */
[----:B------:R-:W-:Y:S02]  /*165a0*/  MOV R36, R28 ;  /* 0x0000001c00247202 */ /* 0x000fe40000000f00 */
[----:B------:R-:W-:Y:S01]  /*165b0*/  ISETP.NE.U32.AND P0, PT, RZ, UR4, PT ;  /* 0x00000004ff007c0c */ /* 0x000fe2000bf05070 */
[----:B------:R-:W-:Y:S01]  /*165c0*/  STSM.16.M88.4 [R39], R24 ;  /* 0x0000001827007844 */ /* 0x000fe20000000200 */
[----:B--2---:R-:W-:Y:S02]  /*165d0*/  IADD3 R8, P1, R208, UR4, RZ ;  /* 0x00000004d0087c10 */ /* 0x004fe4000ff3e0ff */
[----:B------:R-:W-:Y:S02]  /*165e0*/  F2FP.BF16.F32.PACK_AB R28, R129, R128 ;  /* 0x00000080811c723e */ /* 0x000fe400000010ff */
[----:B------:R-:W-:-:S02]  /*165f0*/  F2FP.BF16.F32.PACK_AB R29, R131, R130 ;  /* 0x00000082831d723e */ /* 0x000fc400000010ff */
        /* <DEDUP_REMOVED lines=19> */
[----:B0-----:R-:W-:Y:S01]  /*16730*/  ISETP.NE.AND P1, PT, R55, 0x1, PT ;  /* 0x000000013700780c */ /* 0x001fe20003f25270 */
[----:B------:R-:W-:Y:S02]  /*16740*/  IMAD.IADD R13, R204, 0x1, R191 ;  /* 0x00000001cc0d7824 */ /* 0x000fe400078e02bf */
[----:B------:R1:W5:Y:S10]  /*16750*/  @P2 LDG.E R6, desc[UR42][R208.64] ;  /* 0x0000002ad0062981 */ /* 0x000374000c1e1900 */
[----:B------:R-:W0:Y:S08]  /*16760*/  @P1 LDC R10, c[0x0][0xbec] ;  /* 0x0002fb00ff0a1b82 */ /* 0x000e300000000800 */
[----:B------:R-:W2:Y:S01]  /*16770*/  @P1 LDC R11, c[0x0][0xbf0] ;  /* 0x0002fc00ff0b1b82 */ /* 0x000ea20000000800 */
[----:B-1----:R-:W-:Y:S05]  /*16780*/  @P2 BRA `(.L_x_3078) ;  /* 0x0000000000102947 */ /* 0x002fea0003800000 */
[----:B------:R-:W-:Y:S05]  /*16790*/  @!P0 BRA `(.L_x_3078) ;  /* 0x00000000000c8947 */ /* 0x000fea0003800000 */
[----:B------:R-:W3:Y:S04]  /*167a0*/  LDG.E R5, desc[UR42][R8.64] ;  /* 0x0000002a08057981 */ /* 0x000ee8000c1e1900 */
[----:B-----5:R-:W3:Y:S02]  /*167b0*/  LDG.E R6, desc[UR42][R8.64+0x4] ;  /* 0x0000042a08067981 */ /* 0x020ee4000c1e1900 */
[----:B---3--:R-:W-:-:S07]  /*167c0*/  IMAD.IADD R6, R6, 0x1, -R5 ;  /* 0x0000000106067824 */ /* 0x008fce00078e0a05 */
.L_x_3078:
[----:B------:R-:W-:Y:S01]  /*167d0*/  SHF.R.S32.HI R54, RZ, 0x1f, R207 ;  /* 0x0000001fff367819 */ /* 0x000fe200000114cf */
[----:B0-----:R-:W-:Y:S01]  /*167e0*/  @P1 IMAD.HI.U32 R4, R13, R10, RZ ;  /* 0x0000000a0d041227 */ /* 0x001fe200078e00ff */
[----:B------:R-:W-:Y:S01]  /*167f0*/  ULDC.64 UR4, c[0x0][0xb90] ;  /* 0x0002e40000047ab9 */ /* 0x000fe20000000a00 */
[----:B-----5:R-:W-:Y:S02]  /*16800*/  SHF.R.S32.HI R49, RZ, 0x1f, R48 ;  /* 0x0000001fff317819 */ /* 0x020fe40000011430 */
[----:B------:R-:W-:Y:S01]  /*16810*/  IMAD R8, R54, UR4, RZ ;  /* 0x0000000436087c24 */ /* 0x000fe2000f8e02ff */
[----:B------:R-:W-:Y:S01]  /*16820*/  SEL R40, R211, RZ, !P0 ;  /* 0x000000ffd3287207 */ /* 0x000fe20004000000 */
[----:B------:R-:W-:Y:S01]  /*16830*/  IMAD.MOV.U32 R7, RZ, RZ, R13 ;  /* 0x000000ffff077224 */ /* 0x000fe200078e000d */
[----:B--2---:R-:W-:Y:S01]  /*16840*/  @P1 SHF.R.U32.HI R7, RZ, R11, R4 ;  /* 0x0000000bff071219 */ /* 0x004fe20000011604 */
[----:B------:R-:W-:Y:S01]  /*16850*/  IMAD.WIDE.U32 R4, R207, UR4, R48 ;  /* 0x00000004cf047c25 */ /* 0x000fe2000f8e0030 */
[----:B------:R-:W-:-:S03]  /*16860*/  SEL R57, R210, RZ, !P0 ;  /* 0x000000ffd2397207 */ /* 0x000fc60004000000 */
[----:B------:R-:W-:Y:S01]  /*16870*/  IMAD R9, R207, UR5, R8 ;  /* 0x00000005cf097c24 */ /* 0x000fe2000f8e0208 */
[----:B------:R-:W-:Y:S01]  /*16880*/  ULDC.64 UR4, c[0x0][0xb98] ;  /* 0x0002e60000047ab9 */ /* 0x000fe20000000a00 */
[----:B------:R-:W-:Y:S02]  /*16890*/  IMAD.MOV R8, RZ, RZ, -R7 ;  /* 0x000000ffff087224 */ /* 0x000fe400078e0a07 */
[----:B------:R-:W-:Y:S02]  /*168a0*/  IMAD.IADD R5, R5, 0x1, R9 ;  /* 0x0000000105057824 */ /* 0x000fe400078e0209 */
[----:B------:R-:W-:Y:S02]  /*168b0*/  IMAD R9, R55, R8, R13 ;  /* 0x0000000837097224 */ /* 0x000fe400078e020d */
[----:B------:R-:W-:Y:S02]  /*168c0*/  IMAD.IADD R11, R16, 0x1, R224 ;  /* 0x00000001100b7824 */ /* 0x000fe400078e02e0 */
        /* <DEDUP_REMOVED lines=26> */
[----:B------:R-:W-:Y:S01]  /*16a70*/  IMAD.IADD R4, R221, 0x1, R191 ;  /* 0x00000001dd047824 */ /* 0x000fe200078e02bf */
[----:B------:R-:W-:Y:S01]  /*16a80*/  LOP3.LUT R8, R7, 0x380, RZ, 0xc0, !PT ;  /* 0x0000038007087812 */ /* 0x000fe200078ec0ff */
[----:B------:R-:W0:Y:S01]  /*16a90*/  SHFL.IDX PT, R51, R11, RZ, 0x1c1f ;  /* 0x001c1fff0b337589 */ /* 0x000e2200000e0000 */
[----:B------:R-:W-:Y:S01]  /*16aa0*/  LOP3.LUT R24, R25, 0x380, RZ, 0xc0, !PT ;  /* 0x0000038019187812 */ /* 0x000fe200078ec0ff */
[----:B------:R-:W-:Y:S01]  /*16ab0*/  ULDC.64 UR4, c[0x0][0xaa0] ;  /* 0x0002a80000047ab9 */ /* 0x000fe20000000a00 */
[----:B------:R-:W-:Y:S01]  /*16ac0*/  SHF.R.U64 R28, R28, 0x3, RZ ;  /* 0x000000031c1c7819 */ /* 0x000fe200000012ff */
[----:B------:R-:W-:Y:S01]  /*16ad0*/  SHFL.IDX PT, R52, R10, 0x1, 0x1c1f ;  /* 0x003c1f000a347f89 */ /* 0x000fe200000e0000 */
[----:B------:R-:W-:-:S02]  /*16ae0*/  SHF.R.U64 R24, R24, 0x3, RZ ;  /* 0x0000000318187819 */ /* 0x000fc400000012ff */
[----:B------:R-:W-:Y:S01]  /*16af0*/  SHF.R.U64 R12, R12, 0x3, RZ ;  /* 0x000000030c0c7819 */ /* 0x000fe200000012ff */
[----:B------:R-:W1:Y:S01]  /*16b00*/  SHFL.IDX PT, R53, R11, 0x1, 0x1c1f ;  /* 0x003c1f000b357f89 */ /* 0x000e6200000e0000 */
[----:B------:R-:W-:Y:S01]  /*16b10*/  LOP3.LUT R24, R24, R25, RZ, 0x3c, !PT ;  /* 0x0000001918187212 */ /* 0x000fe200078e3cff */
[--C-:B------:R-:W-:Y:S01]  /*16b20*/  IMAD.X R25, RZ, RZ, R21.reuse, P2 ;  /* 0x000000ffff197224 */ /* 0x100fe200010e0615 */
[C---:B------:R-:W-:Y:S01]  /*16b30*/  ISETP.GE.OR P2, PT, R4.reuse, R59, P0 ;  /* 0x0000003b0400720c */ /* 0x040fe20000746670 */
[----:B------:R-:W-:Y:S01]  /*16b40*/  VIADD R4, R4, 0x8 ;  /* 0x0000000804047836 */ /* 0x000fe20000000000 */
[----:B------:R-:W-:Y:S02]  /*16b50*/  SHF.R.U64 R8, R8, 0x3, RZ ;  /* 0x0000000308087819 */ /* 0x000fe400000012ff */
[----:B------:R-:W-:Y:S01]  /*16b60*/  LOP3.LUT R28, R28, R29, RZ, 0x3c, !PT ;  /* 0x0000001d1c1c7212 */ /* 0x000fe200078e3cff */
[--C-:B------:R-:W-:Y:S01]  /*16b70*/  IMAD.X R29, RZ, RZ, R21.reuse, P3 ;  /* 0x000000ffff1d7224 */ /* 0x100fe200018e0615 */
[----:B------:R-:W-:Y:S01]  /*16b80*/  LOP3.LUT R12, R12, R13, RZ, 0x3c, !PT ;  /* 0x0000000d0c0c7212 */ /* 0x000fe200078e3cff */
[----:B------:R-:W-:Y:S01]  /*16b90*/  IMAD.X R13, RZ, RZ, R21, P4 ;  /* 0x000000ffff0d7224 */ /* 0x000fe200020e0615 */
[----:B------:R-:W-:-:S02]  /*16ba0*/  LOP3.LUT R8, R8, R7, RZ, 0x3c, !PT ;  /* 0x0000000708087212 */ /* 0x000fc400078e3cff */
[----:B------:R-:W-:Y:S02]  /*16bb0*/  IADD3 R5, P3, R20, 0x7000, RZ ;  /* 0x0000700014057810 */ /* 0x000fe40007f7e0ff */
[----:B------:R-:W-:Y:S01]  /*16bc0*/  ISETP.GE.OR P0, PT, R4, R59, P0 ;  /* 0x0000003b0400720c */ /* 0x000fe20000706670 */
[----:B0-----:R0:W-:Y:S01]  /*16bd0*/  @!P2 ST.E desc[UR42][R50.64], R3 ;  /* 0x000000033200a985 */ /* 0x0011e2000c10192a */
[C---:B------:R-:W-:Y:S01]  /*16be0*/  IADD3 R33, P5, R20.reuse, 0x5000, RZ ;  /* 0x0000500014217810 */ /* 0x040fe20007fbe0ff */
[----:B------:R-:W-:Y:S01]  /*16bf0*/  IMAD.X R45, RZ, RZ, R21, P3 ;  /* 0x000000ffff2d7224 */ /* 0x000fe200018e0615 */
[C---:B------:R-:W-:Y:S02]  /*16c00*/  IADD3 R37, P4, R20.reuse, 0x6000, RZ ;  /* 0x0000600014257810 */ /* 0x040fe40007f9e0ff */
[----:B------:R-:W-:Y:S02]  /*16c10*/  LOP3.LUT R7, R20, 0x380, RZ, 0xc0, !PT ;  /* 0x0000038014077812 */ /* 0x000fe400078ec0ff */
[----:B------:R-:W-:-:S02]  /*16c20*/  LOP3.LUT R4, R5, 0x380, RZ, 0xc0, !PT ;  /* 0x0000038005047812 */ /* 0x000fc400078ec0ff */
[----:B------:R-:W-:Y:S02]  /*16c30*/  LOP3.LUT R32, R33, 0x380, RZ, 0xc0, !PT ;  /* 0x0000038021207812 */ /* 0x000fe400078ec0ff */
[----:B------:R-:W-:Y:S01]  /*16c40*/  LOP3.LUT R36, R37, 0x380, RZ, 0xc0, !PT ;  /* 0x0000038025247812 */ /* 0x000fe200078ec0ff */
[----:B0-----:R-:W0:Y:S01]  /*16c50*/  @P1 LDC R51, c[0x0][0xbec] ;  /* 0x0002fb00ff331b82 */ /* 0x001e220000000800 */
[----:B------:R-:W-:Y:S01]  /*16c60*/  IMAD R3, R49, UR4, RZ ;  /* 0x0000000431037c24 */ /* 0x000fe2000f8e02ff */
[----:B------:R-:W-:Y:S01]  /*16c70*/  SHF.R.U64 R7, R7, 0x3, RZ ;  /* 0x0000000307077819 */ /* 0x000fe200000012ff */
[----:B-1----:R1:W-:Y:S01]  /*16c80*/  @!P0 ST.E desc[UR42][R52.64], R0 ;  /* 0x0000000034008985 */ /* 0x0023e2000c10192a */
[----:B------:R-:W-:Y:S02]  /*16c90*/  SHF.R.U64 R4, R4, 0x3, RZ ;  /* 0x0000000304047819 */ /* 0x000fe400000012ff */
[----:B------:R-:W-:Y:S02]  /*16ca0*/  SHF.R.U64 R32, R32, 0x3, RZ ;  /* 0x0000000320207819 */ /* 0x000fe400000012ff */
[----:B------:R-:W2:Y:S01]  /*16cb0*/  @P1 LDC R49, c[0x0][0xbf0] ;  /* 0x0002fc00ff311b82 */ /* 0x000ea20000000800 */
[----:B------:R-:W-:Y:S01]  /*16cc0*/  SHF.R.U64 R36, R36, 0x3, RZ ;  /* 0x0000000324247819 */ /* 0x000fe200000012ff */
[----:B------:R-:W-:Y:S01]  /*16cd0*/  IMAD R3, R48, UR5, R3 ;  /* 0x0000000530037c24 */ /* 0x000fe2000f8e0203 */
[----:B------:R-:W-:Y:S01]  /*16ce0*/  LOP3.LUT R20, R7, R20, RZ, 0x3c, !PT ;  /* 0x0000001407147212 */ /* 0x000fe200078e3cff */
[----:B------:R-:W5:Y:S01]  /*16cf0*/  LD.E.128 R8, desc[UR42][R8.64] ;  /* 0x0000002a08087980 */ /* 0x000f62000c101d00 */
[----:B------:R-:W-:Y:S01]  /*16d00*/  LOP3.LUT R32, R32, R33, RZ, 0x3c, !PT ;  /* 0x0000002120207212 */ /* 0x000fe200078e3cff */
[--C-:B------:R-:W-:Y:S01]  /*16d10*/  IMAD.X R33, RZ, RZ, R21.reuse, P5 ;  /* 0x000000ffff217224 */ /* 0x100fe200028e0615 */
[----:B------:R-:W-:Y:S01]  /*16d20*/  LOP3.LUT R36, R36, R37, RZ, 0x3c, !PT ;  /* 0x0000002524247212 */ /* 0x000fe200078e3cff */
[----:B------:R-:W-:Y:S01]  /*16d30*/  IMAD.X R37, RZ, RZ, R21, P4 ;  /* 0x000000ffff257224 */ /* 0x000fe200020e0615 */
[----:B------:R-:W-:Y:S01]  /*16d40*/  LOP3.LUT R44, R4, R5, RZ, 0x3c, !PT ;  /* 0x00000005042c7212 */ /* 0x000fe200078e3cff */
[----:B------:R-:W5:Y:S04]  /*16d50*/  LD.E.128 R12, desc[UR42][R12.64] ;  /* 0x0000002a0c0c7980 */ /* 0x000f68000c101d00 */
[----:B------:R3:W5:Y:S04]  /*16d60*/  LD.E.128 R4, desc[UR42][R20.64] ;  /* 0x0000002a14047980 */ /* 0x000768000c101d00 */
[----:B------:R-:W5:Y:S04]  /*16d70*/  LD.E.128 R24, desc[UR42][R24.64] ;  /* 0x0000002a18187980 */ /* 0x000f68000c101d00 */
[----:B------:R-:W5:Y:S01]  /*16d80*/  LD.E.128 R28, desc[UR42][R28.64] ;  /* 0x0000002a1c1c7980 */ /* 0x000f62000c101d00 */
[----:B---3--:R-:W-:Y:S01]  /*16d90*/  IMAD.WIDE.U32 R20, R48, UR4, RZ ;  /* 0x0000000430147c25 */ /* 0x008fe2000f8e00ff */
[----:B------:R-:W-:-:S02]  /*16da0*/  ULDC.64 UR4, c[0x0][0xae8] ;  /* 0x0002ba0000047ab9 */ /* 0x000fc40000000a00 */
[----:B------:R-:W5:Y:S01]  /*16db0*/  LD.E.128 R32, desc[UR42][R32.64] ;  /* 0x0000002a20207980 */ /* 0x000f62000c101d00 */
[----:B------:R-:W-:Y:S02]  /*16dc0*/  IMAD R48, R206, 0x20, R187 ;  /* 0x00000020ce307824 */ /* 0x000fe400078e02bb */
[----:B------:R-:W-:Y:S01]  /*16dd0*/  IMAD.IADD R21, R21, 0x1, R3 ;  /* 0x0000000115157824 */ /* 0x000fe200078e0203 */
[----:B------:R-:W5:Y:S01]  /*16de0*/  LD.E.128 R36, desc[UR42][R36.64] ;  /* 0x0000002a24247980 */ /* 0x000f62000c101d00 */
[----:B-1----:R-:W-:Y:S02]  /*16df0*/  IMAD R0, R54, UR4, RZ ;  /* 0x0000000436007c24 */ /* 0x002fe4000f8e02ff */
[----:B------:R-:W-:Y:S01]  /*16e00*/  IMAD.IADD R48, R191, 0x1, R48 ;  /* 0x00000001bf307824 */ /* 0x000fe200078e0230 */
        /* <DEDUP_REMOVED lines=9> */
[----:B-1----:R-:W1:Y:S01]  /*16ea0*/  FENCE.VIEW.ASYNC.S ;  /* 0x00000000000073c6 */ /* 0x002e620000000000 */
[----:B0-----:R-:W-:-:S04]  /*16eb0*/  @P1 IMAD.HI.U32 R0, R48, R51, RZ ;  /* 0x0000003330001227 */ /* 0x001fc800078e00ff */
        /* <DEDUP_REMOVED lines=9> */
[----:B------:R-:W-:Y:S01]  /*16f50*/  IMAD R0, R0, UR4, RZ ;  /* 0x0000000400007c24 */ /* 0x000fe2000f8e02ff */
[----:B------:R-:W-:Y:S01]  /*16f60*/  IADD3 R21, R21, R49, RZ ;  /* 0x0000003115157210 */ /* 0x000fe20007ffe0ff */
[----:B------:R-:W-:Y:S02]  /*16f70*/  IMAD R49, R55, R40, R48 ;  /* 0x0000002837317224 */ /* 0x000fe400078e0230 */
[C---:B------:R-:W-:Y:S02]  /*16f80*/  IMAD R51, R3.reuse, UR5, R0 ;  /* 0x0000000503337c24 */ /* 0x040fe4000f8e0200 */
[----:B------:R-:W-:Y:S01]  /*16f90*/  IMAD.WIDE.U32 R20, R3, UR4, R20 ;  /* 0x0000000403147c25 */ /* 0x000fe2000f8e0014 */
[----:B------:R-:W-:Y:S01]  /*16fa0*/  SHF.R.S32.HI R0, RZ, 0x1f, R49 ;  /* 0x0000001fff007819 */ /* 0x000fe20000011431 */
[----:B------:R-:W-:-:S02]  /*16fb0*/  ULDC.64 UR4, c[0x0][0xad8] ;  /* 0x0002b60000047ab9 */ /* 0x000fc40000000a00 */
[----:B------:R-:W-:Y:S02]  /*16fc0*/  IMAD.IADD R50, R187, 0x1, R191 ;  /* 0x00000001bb327824 */ /* 0x000fe400078e02bf */
        /* <DEDUP_REMOVED lines=15> */
[----:B-1----:R0:W1:Y:S01]  /*170c0*/  SHFL.IDX PT, R21, R40, RZ, 0x181f ;  /* 0x00181fff28157589 */ /* 0x00206200000e0000 */
        /* <DEDUP_REMOVED lines=13> */
.L_x_3080:
[----:B------:R-:W-:Y:S05]  /*171a0*/  BSYNC B1 ;  /* 0x0000000000017941 */ /* 0x000fea0003800000 */
.L_x_3079:
        /* <DEDUP_REMOVED lines=13> */
.L_x_3082:
[----:B------:R-:W-:Y:S05]  /*17280*/  BSYNC B1 ;  /* 0x0000000000017941 */ /* 0x000fea0003800000 */
.L_x_3081:
        /* <DEDUP_REMOVED lines=13> */
.L_x_3084:
[----:B------:R-:W-:Y:S05]  /*17360*/  BSYNC B1 ;  /* 0x0000000000017941 */ /* 0x000fea0003800000 */
.L_x_3083:
[----:B------:R-:W-:Y:S01]  /*17370*/  VIADD R0, R50, 0x60 ;  /* 0x0000006032007836 */ /* 0x000fe20000000000 */
[----:B0--3--:R-:W3:Y:S04]  /*17380*/  SHFL.IDX PT, R3, R3, 0x3, 0x181f ;  /* 0x00781f0003037f89 */ /* 0x009ee800000e0000 */
[----:B------:R-:W-:Y:S01]  /*17390*/  ISETP.GE.AND P0, PT, R0, R59, PT ;  /* 0x0000003b0000720c */ /* 0x000fe20003f06270 */
[----:B----4-:R4:W0:-:S12]  /*173a0*/  SHFL.IDX PT, R7, R40, 0x3, 0x181f ;  /* 0x00781f0028077f89 */ /* 0x01081800000e0000 */
[----:B----4-:R-:W-:Y:S05]  /*173b0*/  @P0 BRA `(.L_x_3085) ;  /* 0x0000000800f80947 */ /* 0x010fea0003800000 */
[----:B------:R-:W-:Y:S02]  /*173c0*/  ULDC UR4, c[0x0][0xac8] ;  /* 0x0002b20000047ab9 */ /* 0x000fe40000000800 */
[----:B------:R-:W-:-:S13]  /*173d0*/  ISETP.GE.AND P1, PT, R16, UR4, PT ;  /* 0x0000000410007c0c */ /* 0x000fda000bf26270 */
[----:B0-----:R-:W-:-:S04]  /*173e0*/  @!P1 LEA R4, P0, R16, R7, 0x1 ;  /* 0x0000000710049211 */ /* 0x001fc800078008ff */
[----:B---3--:R-:W-:Y:S02]  /*173f0*/  @!P1 LEA.HI.X R5, R16, R3, R17, 0x1, P0 ;  /* 0x0000000310059211 */ /* 0x008fe400000f0c11 */
[----:B------:R-:W-:-:S03]  /*17400*/  ISETP.GE.AND P0, PT, R2, UR4, PT ;  /* 0x0000000402007c0c */ /* 0x000fc6000bf06270 */
[----:B------:R4:W-:Y:S10]  /*17410*/  @!P1 ST.E.128 desc[UR42][R4.64], R24 ;  /* 0x0000001804009985 */ /* 0x0009f4000c101d2a */
[----:B------:R-:W-:Y:S05]  /*17420*/  @P0 BRA `(.L_x_3085) ;  /* 0x0000000800dc0947 */ /* 0x000fea0003800000 */
[----:B----4-:R-:W-:-:S04]  /*17430*/  LEA R4, P0, R2, R7, 0x1 ;  /* 0x0000000702047211 */ /* 0x010fc800078008ff */
[----:B------:R-:W-:-:S05]  /*17440*/  LEA.HI.X R5, R2, R3, R184, 0x1, P0 ;  /* 0x0000000302057211 */ /* 0x000fca00000f0cb8 */
[----:B------:R0:W-:Y:S01]  /*17450*/  ST.E.128 desc[UR42][R4.64], R44 ;  /* 0x0000002c04007985 */ /* 0x0001e2000c101d2a */
[----:B------:R-:W-:Y:S05]  /*17460*/  BRA `(.L_x_3085) ;  /* 0x0000000800cc7947 */ /* 0x000fea0003800000 */
.L_x_3077:
[----:B------:R-:W-:Y:S01]  /*17470*/  ULDC.64 UR4, c[0x0][0xc00] ;  /* 0x0003000000047ab9 */ /* 0x000fe20000000a00 */
[----:B------:R-:W-:Y:S01]  /*17480*/  IMAD.MOV.U32 R0, RZ, RZ, RZ ;  /* 0x000000ffff007224 */ /* 0x000fe200078e00ff */
[----:B------:R-:W-:Y:S01]  /*17490*/  ISETP.NE.U32.AND P0, PT, RZ, UR4, PT ;  /* 0x00000004ff007c0c */ /* 0x000fe2000bf05070 */
[----:B------:R-:W3:Y:S01]  /*174a0*/  LDC R25, c[0x0][0xbe8] ;  /* 0x0002fa00ff197b82 */ /* 0x000ee20000000800 */
        /* <DEDUP_REMOVED lines=12> */
[----:B---3--:R-:W-:Y:S02]  /*17570*/  ISETP.NE.AND P2, PT, R25, 0x1, PT ;  /* 0x000000011900780c */ /* 0x008fe40003f45270 */
[----:B------:R-:W-:-:S11]  /*17580*/  ISETP.GE.AND P3, PT, R228, 0x80, PT ;  /* 0x00000080e400780c */ /* 0x000fd60003f66270 */
[----:B------:R-:W3:Y:S08]  /*17590*/  @P2 LDC R14, c[0x0][0xbec] ;  /* 0x0002fb00ff0e2b82 */ /* 0x000ef00000000800 */
[----:B------:R-:W0:Y:S01]  /*175a0*/  @P2 LDC R27, c[0x0][0xbf0] ;  /* 0x0002fc00ff1b2b82 */ /* 0x000e220000000800 */
[----:B------:R-:W-:Y:S05]  /*175b0*/  @P1 BRA `(.L_x_3086) ;  /* 0x0000000000101947 */ /* 0x000fea0003800000 */
[----:B------:R-:W-:Y:S05]  /*175c0*/  @!P0 BRA `(.L_x_3086) ;  /* 0x00000000000c8947 */ /* 0x000fea0003800000 */
[----:B------:R-:W2:Y:S04]  /*175d0*/  LDG.E R3, desc[UR42][R4.64] ;  /* 0x0000002a04037981 */ /* 0x000ea8000c1e1900 */
[----:B-----5:R-:W2:Y:S02]  /*175e0*/  LDG.E R8, desc[UR42][R4.64+0x4] ;  /* 0x0000042a04087981 */ /* 0x020ea4000c1e1900 */
[----:B--2---:R-:W-:-:S07]  /*175f0*/  IMAD.IADD R8, R8, 0x1, -R3 ;  /* 0x0000000108087824 */ /* 0x004fce00078e0a03 */
.L_x_3086:
[----:B------:R-:W-:Y:S01]  /*17600*/  BSSY B1, `(.L_x_3087) ;  /* 0x000002d000017945 */ /* 0x000fe20003800000 */
[----:B----4-:R-:W-:Y:S02]  /*17610*/  SHF.R.S32.HI R13, RZ, 0x1f, R207 ;  /* 0x0000001fff0d7819 */ /* 0x010fe400000114cf */
[----:B------:R-:W-:Y:S02]  /*17620*/  SEL R15, R210, RZ, !P0 ;  /* 0x000000ffd20f7207 */ /* 0x000fe40004000000 */
[----:B------:R-:W-:Y:S02]  /*17630*/  SEL R211, R211, RZ, !P0 ;  /* 0x000000ffd3d37207 */ /* 0x000fe40004000000 */
[----:B-----5:R-:W-:Y:S01]  /*17640*/  SHF.R.S32.HI R11, RZ, 0x1f, R0 ;  /* 0x0000001fff0b7819 */ /* 0x020fe20000011400 */
[----:B------:R-:W-:Y:S06]  /*17650*/  @P3 BRA `(.L_x_3088) ;  /* 0x00000000009c3947 */ /* 0x000fec0003800000 */
[----:B------:R-:W4:Y:S01]  /*17660*/  S2R R12, SR_TID.X ;  /* 0x00000000000c7919 */ /* 0x000f220000002100 */
[----:B------:R-:W5:Y:S02]  /*17670*/  LDC R9, c[0x0][0xbe8] ;  /* 0x0002fa00ff097b82 */ /* 0x000f640000000800 */
[----:B-----5:R-:W-:Y:S01]  /*17680*/  IMAD R3, R8, R9, RZ ;  /* 0x0000000908037224 */ /* 0x020fe200078e02ff */
[----:B----4-:R-:W-:-:S04]  /*17690*/  IADD3 R12, R191, -0x80, R12 ;  /* 0xffffff80bf0c7810 */ /* 0x010fc80007ffe00c */
[----:B------:R-:W-:-:S13]  /*176a0*/  ISETP.GE.AND P0, PT, R12, R3, PT ;  /* 0x000000030c00720c */ /* 0x000fda0003f06270 */
[----:B------:R-:W-:Y:S05]  /*176b0*/  @P0 BRA `(.L_x_3088) ;  /* 0x0000000000840947 */ /* 0x000fea0003800000 */
[----:B------:R-:W-:Y:S01]  /*176c0*/  ISETP.NE.AND P0, PT, R9, 0x1, PT ;  /* 0x000000010900780c */ /* 0x000fe20003f05270 */
[----:B------:R-:W-:Y:S01]  /*176d0*/  ULDC.64 UR4, c[0x0][0xb90] ;  /* 0x0002e40000047ab9 */ /* 0x000fe20000000a00 */
[----:B0-----:R-:W-:Y:S02]  /*176e0*/  IMAD.MOV.U32 R4, RZ, RZ, R0 ;  /* 0x000000ffff047224 */ /* 0x001fe400078e0000 */
[----:B------:R-:W-:Y:S02]  /*176f0*/  IMAD R10, R13, UR4, RZ ;  /* 0x000000040d0a7c24 */ /* 0x000fe4000f8e02ff */
[----:B------:R-:W-:Y:S02]  /*17700*/  IMAD.MOV.U32 R5, RZ, RZ, R11 ;  /* 0x000000ffff057224 */ /* 0x000fe400078e000b */
[----:B------:R-:W-:Y:S02]  /*17710*/  IMAD.MOV.U32 R3, RZ, RZ, R12 ;  /* 0x000000ffff037224 */ /* 0x000fe400078e000c */
[----:B------:R-:W-:-:S03]  /*17720*/  IMAD.WIDE.U32 R4, R207, UR4, R4 ;  /* 0x00000004cf047c25 */ /* 0x000fc6000f8e0004 */
[----:B------:R-:W0:Y:S08]  /*17730*/  @P0 LDC R7, c[0x0][0xbec] ;  /* 0x0002fb00ff070b82 */ /* 0x000e300000000800 */
[----:B------:R-:W4:Y:S01]  /*17740*/  @P0 LDC R21, c[0x0][0xbf0] ;  /* 0x0002fc00ff150b82 */ /* 0x000f220000000800 */
[----:B0-----:R-:W-:-:S04]  /*17750*/  @P0 IMAD.HI.U32 R6, R12, R7, RZ ;  /* 0x000000070c060227 */ /* 0x001fc800078e00ff */
[----:B------:R-:W-:Y:S01]  /*17760*/  IMAD R7, R207, UR5, R10 ;  /* 0x00000005cf077c24 */ /* 0x000fe2000f8e020a */
[----:B------:R-:W-:Y:S01]  /*17770*/  ULDC.64 UR4, c[0x0][0xb98] ;  /* 0x0002e60000047ab9 */ /* 0x000fe20000000a00 */
[----:B----4-:R-:W-:Y:S02]  /*17780*/  @P0 SHF.R.U32.HI R3, RZ, R21, R6 ;  /* 0x00000015ff030219 */ /* 0x010fe40000011606 */
[----:B------:R-:W-:Y:S02]  /*17790*/  IMAD.IADD R5, R5, 0x1, R7 ;  /* 0x0000000105057824 */ /* 0x000fe400078e0207 */
[----:B------:R-:W-:Y:S02]  /*177a0*/  IMAD R6, R211, UR4, RZ ;  /* 0x00000004d3067c24 */ /* 0x000fe4000f8e02ff */
[----:B------:R-:W-:Y:S02]  /*177b0*/  IMAD.MOV R7, RZ, RZ, -R3 ;  /* 0x000000ffff077224 */ /* 0x000fe400078e0a03 */
[----:B------:R-:W-:-:S04]  /*177c0*/  IMAD.WIDE.U32 R4, R15, UR4, R4 ;  /* 0x000000040f047c25 */ /* 0x000fc8000f8e0004 */
[----:B------:R-:W-:Y:S01]  /*177d0*/  IMAD R7, R9, R7, R12 ;  /* 0x0000000709077224 */ /* 0x000fe200078e020c */
[----:B------:R-:W-:Y:S01]  /*177e0*/  SHF.R.S32.HI R9, RZ, 0x1f, R3 ;  /* 0x0000001fff097819 */ /* 0x000fe20000011403 */
[----:B------:R-:W-:Y:S01]  /*177f0*/  IMAD R6, R15, UR5, R6 ;  /* 0x000000050f067c24 */ /* 0x000fe2000f8e0206 */
[----:B------:R-:W-:Y:S01]  /*17800*/  IADD3 R4, P0, R3, R4, RZ ;  /* 0x0000000403047210 */ /* 0x000fe20007f1e0ff */
[----:B------:R-:W-:Y:S01]  /*17810*/  ULDC.64 UR4, c[0x0][0xb88] ;  /* 0x0002e20000047ab9 */ /* 0x000fe20000000a00 */
        /* <DEDUP_REMOVED lines=11> */
.L_x_3088:
[----:B------:R-:W-:Y:S05]  /*178d0*/  BSYNC B1 ;  /* 0x0000000000017941 */ /* 0x000fea0003800000 */
.L_x_3087:
[----:B------:R-:W-:Y:S02]  /*178e0*/  ULDC.64 UR4, c[0x0][0xaa0] ;  /* 0x0002a80000047ab9 */ /* 0x000fe40000000a00 */
[----:B----4-:R-:W-:Y:S02]  /*178f0*/  IMAD R3, R11, UR4, RZ ;  /* 0x000000040b037c24 */ /* 0x010fe4000f8e02ff */
[----:B0-----:R-:W-:-:S04]  /*17900*/  IMAD.WIDE.U32 R4, R0, UR4, RZ ;  /* 0x0000000400047c25 */ /* 0x001fc8000f8e00ff */
[----:B------:R-:W-:Y:S01]  /*17910*/  IMAD R3, R0, UR5, R3 ;  /* 0x0000000500037c24 */ /* 0x000fe2000f8e0203 */
[----:B------:R-:W-:Y:S01]  /*17920*/  ULDC.64 UR4, c[0x0][0xae8] ;  /* 0x0002ba0000047ab9 */ /* 0x000fe20000000a00 */
[----:B------:R-:W-:Y:S02]  /*17930*/  IMAD R0, R206, 0x20, R187 ;  /* 0x00000020ce007824 */ /* 0x000fe400078e02bb */
[----:B------:R-:W-:Y:S02]  /*17940*/  IMAD.IADD R5, R5, 0x1, R3 ;  /* 0x0000000105057824 */ /* 0x000fe400078e0203 */
[----:B------:R-:W-:Y:S02]  /*17950*/  IMAD.IADD R9, R191, 0x1, R0 ;  /* 0x00000001bf097824 */ /* 0x000fe400078e0200 */
[----:B------:R-:W-:Y:S02]  /*17960*/  IMAD R6, R13, UR4, RZ ;  /* 0x000000040d067c24 */ /* 0x000fe4000f8e02ff */
[----:B---3--:R-:W-:-:S04]  /*17970*/  @P2 IMAD.HI.U32 R0, R9, R14, RZ ;  /* 0x0000000e09002227 */ /* 0x008fc800078e00ff */
        /* <DEDUP_REMOVED lines=19> */
[----:B------:R-:W-:Y:S01]  /*17ab0*/  IMAD.IADD R191, R187, 0x1, R191 ;  /* 0x00000001bbbf7824 */ /* 0x000fe200078e02bf */
[----:B------:R-:W-:Y:S01]  /*17ac0*/  IADD3 R5, R5, R9, RZ ;  /* 0x0000000905057210 */ /* 0x000fe20007ffe0ff */
        /* <DEDUP_REMOVED lines=9> */
[----:B------:R0:W3:Y:S04]  /*17b60*/  SHFL.IDX PT, R3, R4, RZ, 0x181f ;  /* 0x00181fff04037589 */ /* 0x0000e800000e0000 */
[----:B------:R0:W4:Y:S02]  /*17b70*/  SHFL.IDX PT, R14, R0, RZ, 0x181f ;  /* 0x00181fff000e7589 */ /* 0x00012400000e0000 */
.L_x_3323:
[----:B------:R-:W-:Y:S01]  /*17b80*/  IMAD R8, R8, R25, RZ ;  /* 0x0000001908087224 */ /* 0x000fe200078e02ff */
        /* <DEDUP_REMOVED lines=8> */
[-C--:B---3--:R-:W-:Y:S02]  /*17c10*/  @!P2 LEA.HI.X R7, R16, R3.reuse, R17, 0x1, P0 ;  /* 0x000000031007a211 */ /* 0x088fe400000f0c11 */
[----:B------:R-:W-:-:S03]  /*17c20*/  @!P3 LEA.HI.X R15, R2, R3, R184, 0x1, P1 ;  /* 0x00000003020fb211 */ /* 0x000fc600008f0cb8 */
[----:B------:R3:W-:Y:S04]  /*17c30*/  @!P2 ST.E.128 desc[UR42][R6.64], RZ ;  /* 0x000000ff0600a985 */ /* 0x0007e8000c101d2a */
[----:B------:R3:W-:Y:S02]  /*17c40*/  @!P3 ST.E.128 desc[UR42][R14.64], RZ ;  /* 0x000000ff0e00b985 */ /* 0x0007e4000c101d2a */
.L_x_3091:
[----:B------:R-:W-:Y:S05]  /*17c50*/  BSYNC B1 ;  /* 0x0000000000017941 */ /* 0x000fea0003800000 */
.L_x_3090:
[----:B------:R-:W-:-:S03]  /*17c60*/  UMOV UR4, 0xffffffff ;  /* 0xffffffff00047882 */ /* 0x000fc60000000000 */
[----:B------:R-:W-:Y:S05]  /*17c70*/  BRA.DIV UR4, `(.L_x_3092) ;  /* 0x0000009604887947 */ /* 0x000fea000b800000 */
[----:B---3--:R3:W0:Y:S04]  /*17c80*/  SHFL.IDX PT, R3, R4, 0x1, 0x181f ;  /* 0x00381f0004037f89 */ /* 0x00862800000e0000 */
[----:B----4-:R3:W4:Y:S02]  /*17c90*/  SHFL.IDX PT, R14, R0, 0x1, 0x181f ;  /* 0x00381f00000e7f89 */ /* 0x01072400000e0000 */
.L_x_3327:
        /* <DEDUP_REMOVED lines=13> */
.L_x_3094:
[----:B------:R-:W-:Y:S05]  /*17d70*/  BSYNC B1 ;  /* 0x0000000000017941 */ /* 0x000fea0003800000 */
.L_x_3093:
[----:B------:R-:W-:-:S03]  /*17d80*/  UMOV UR4, 0xffffffff ;  /* 0xffffffff00047882 */ /* 0x000fc60000000000 */
[----:B------:R-:W-:Y:S05]  /*17d90*/  BRA.DIV UR4, `(.L_x_3095) ;  /* 0x0000009604887947 */ /* 0x000fea000b800000 */
[----:B0-----:R0:W0:Y:S04]  /*17da0*/  SHFL.IDX PT, R3, R4, 0x2, 0x181f ;  /* 0x00581f0004037f89 */ /* 0x00102800000e0000 */
[----:B----4-:R4:W0:Y:S02]  /*17db0*/  SHFL.IDX PT, R14, R0, 0x2, 0x181f ;  /* 0x00581f00000e7f89 */ /* 0x01082400000e0000 */
.L_x_3331:
[----:B------:R-:W-:Y:S01]  /*17dc0*/  VIADD R5, R191, 0x40 ;  /* 0x00000040bf057836 */ /* 0x000fe20000000000 */
[----:B------:R-:W-:Y:S04]  /*17dd0*/  BSSY B1, `(.L_x_3096) ;  /* 0x000000c000017945 */ /* 0x000fe80003800000 */
        /* <DEDUP_REMOVED lines=11> */
.L_x_3097:
[----:B------:R-:W-:Y:S05]  /*17e90*/  BSYNC B1 ;  /* 0x0000000000017941 */ /* 0x000fea0003800000 */
.L_x_3096:
[----:B------:R-:W-:-:S03]  /*17ea0*/  UMOV UR4, 0xffffffff ;  /* 0xffffffff00047882 */ /* 0x000fc60000000000 */
[----:B------:R-:W-:Y:S05]  /*17eb0*/  BRA.DIV UR4, `(.L_x_3098) ;  /* 0x0000009604887947 */ /* 0x000fea000b800000 */
[----:B0-----:R0:W0:Y:S04]  /*17ec0*/  SHFL.IDX PT, R3, R4, 0x3, 0x181f ;  /* 0x00781f0004037f89 */ /* 0x00102800000e0000 */
[----:B------:R0:W0:Y:S02]  /*17ed0*/  SHFL.IDX PT, R14, R0, 0x3, 0x181f ;  /* 0x00781f00000e7f89 */ /* 0x00002400000e0000 */
.L_x_3335:
[----:B0--34-:R-:W-:-:S05]  /*17ee0*/  VIADD R0, R191, 0x60 ;  /* 0x00000060bf007836 */ /* 0x019fca0000000000 */
[----:B------:R-:W-:-:S13]  /*17ef0*/  ISETP.GE.AND P0, PT, R0, R8, PT ;  /* 0x000000080000720c */ /* 0x000fda0003f06270 */
[----:B------:R-:W-:Y:S05]  /*17f00*/  @P0 BRA `(.L_x_3085) ;  /* 0x0000000000240947 */ /* 0x000fea0003800000 */
[----:B------:R-:W-:Y:S02]  /*17f10*/  ULDC UR4, c[0x0][0xac8] ;  /* 0x0002b20000047ab9 */ /* 0x000fe40000000800 */
[----:B------:R-:W-:Y:S02]  /*17f20*/  ISETP.GE.AND P2, PT, R16, UR4, PT ;  /* 0x0000000410007c0c */ /* 0x000fe4000bf46270 */
[----:B------:R-:W-:-:S11]  /*17f30*/  ISETP.GE.AND P3, PT, R2, UR4, PT ;  /* 0x0000000402007c0c */ /* 0x000fd6000bf66270 */
[-C--:B------:R-:W-:Y:S02]  /*17f40*/  @!P2 LEA R4, P0, R16, R14.reuse, 0x1 ;  /* 0x0000000e1004a211 */ /* 0x080fe400078008ff */
[----:B------:R-:W-:Y:S02]  /*17f50*/  @!P3 LEA R14, P1, R2, R14, 0x1 ;  /* 0x0000000e020eb211 */ /* 0x000fe400078208ff */
[-C--:B------:R-:W-:Y:S02]  /*17f60*/  @!P2 LEA.HI.X R5, R16, R3.reuse, R17, 0x1, P0 ;  /* 0x000000031005a211 */ /* 0x080fe400000f0c11 */
[----:B------:R-:W-:-:S03]  /*17f70*/  @!P3 LEA.HI.X R15, R2, R3, R184, 0x1, P1 ;  /* 0x00000003020fb211 */ /* 0x000fc600008f0cb8 */
[----:B------:R0:W-:Y:S04]  /*17f80*/  @!P2 ST.E.128 desc[UR42][R4.64], RZ ;  /* 0x000000ff0400a985 */ /* 0x0001e8000c101d2a */
[----:B------:R0:W-:Y:S02]  /*17f90*/  @!P3 ST.E.128 desc[UR42][R14.64], RZ ;  /* 0x000000ff0e00b985 */ /* 0x0001e4000c101d2a */
.L_x_3085:
[----:B------:R-:W-:Y:S05]  /*17fa0*/  BSYNC B0 ;  /* 0x0000000000007941 */ /* 0x000fea0003800000 */
.L_x_3076:
[----:B------:R-:W-:Y:S02]  /*17fb0*/  ULDC UR4, c[0x0][0xc3c] ;  /* 0x00030f0000047ab9 */ /* 0x000fe40000000800 */
[----:B-1----:R-:W-:-:S13]  /*17fc0*/  ISETP.GE.AND P0, PT, R43, UR4, PT ;  /* 0x000000042b007c0c */ /* 0x002fda000bf06270 */
[----:B------:R-:W-:Y:S05]  /*17fd0*/  @!P0 BRA `(.L_x_3099) ;  /* 0xfffffe90004c8947 */ /* 0x000fea000383ffff */
[----:B------:R-:W-:Y:S05]  /*17fe0*/  BRA `(.L_x_2878) ;  /* 0x0000006c00387947 */ /* 0x000fea0003800000 */
.L_x_2876:
        /* <DEDUP_REMOVED lines=16> */
.L_x_3100:
        /* <DEDUP_REMOVED lines=41> */
.L_x_3106:
        /* <DEDUP_REMOVED lines=12> */
.L_x_3105:
[----:B------:R-:W-:Y:S05]  /*18440*/  BSYNC B0 ;  /* 0x0000000000007941 */ /* 0x000fea0003800000 */
.L_x_3104:
        /* <DEDUP_REMOVED lines=20> */
.L_x_3102:
[----:B------:R-:W-:-:S04]  /*18590*/  IMAD.IADD R13, R6, 0x1, -R3 ;  /* 0x00000001060d7824 */ /* 0x000fc800078e0a03 */
[----:B------:R-:W-:-:S05]  /*185a0*/  IMAD R2, R8, UR5, R13 ;  /* 0x0000000508027c24 */ /* 0x000fca000f8e020d */
[----:B------:R-:W-:Y:S02]  /*185b0*/  ISETP.GT.AND P0, PT, R2, UR6, PT ;  /* 0x0000000602007c0c */ /* 0x000fe4000bf04270 */
[----:B------:R-:W0:Y:S11]  /*185c0*/  LDC.64 R2, c[0x0][0xc90] ;  /* 0x00032400ff027b82 */ /* 0x000e360000000a00 */
[----:B------:R-:W-:-:S04]  /*185d0*/  VOTE.ANY R9, PT, !P0 ;  /* 0x0000000000097806 */ /* 0x000fc800040e0100 */
[----:B------:R-:W1:Y:S02]  /*185e0*/  POPC R15, R9 ;  /* 0x00000009000f7309 */ /* 0x000e640000000000 */
[----:B-1----:R-:W-:-:S05]  /*185f0*/  IADD3 R19, R15, UR4, RZ ;  /* 0x000000040f137c10 */ /* 0x002fca000fffe0ff */
        /* <DEDUP_REMOVED lines=13> */
.L_x_3107:
        /* <DEDUP_REMOVED lines=56> */
[----:B------:R-:W-:-:S03]  /*18a50*/  IMAD R18, R2, R18, R3 ;  /* 0x0000001202127224 */ /* 0x000fc600078e0203 */
[----:B------:R-:W-:Y:S01]  /*18a60*/  IADD3 R17, R4, R17, RZ ;  /* 0x0000001104117210 */ /* 0x000fe20007ffe0ff */
[----:B------:R-:W-:Y:S06]  /*18a70*/  BRA `(.L_x_3108) ;  /* 0x00000000000c7947 */ /* 0x000fec0003800000 */
.L_x_3103:
[----:B------:R-:W-:Y:S02]  /*18a80*/  IMAD.MOV.U32 R17, RZ, RZ, RZ ;  /* 0x000000ffff117224 */ /* 0x000fe400078e00ff */
[----:B------:R-:W-:Y:S02]  /*18a90*/  IMAD.U32 R16, RZ, RZ, UR6 ;  /* 0x00000006ff107e24 */ /* 0x000fe4000f8e00ff */
[----:B------:R-:W-:-:S07]  /*18aa0*/  IMAD.MOV.U32 R18, RZ, RZ, RZ ;  /* 0x000000ffff127224 */ /* 0x000fce00078e00ff */
.L_x_3108:
[----:B------:R-:W-:-:S13]  /*18ab0*/  ISETP.NE.AND P0, PT, R5, RZ, PT ;  /* 0x000000ff0500720c */ /* 0x000fda0003f05270 */
[----:B------:R-:W0:Y:S01]  /*18ac0*/  @!P0 S2R R3, SR_CgaCtaId ;  /* 0x0000000000038919 */ /* 0x000e220000008800 */
[----:B------:R-:W-:-:S04]  /*18ad0*/  @!P0 MOV R2, 0x400 ;  /* 0x0000040000028802 */ /* 0x000fc80000000f00 */
[----:B0-----:R-:W-:-:S05]  /*18ae0*/  @!P0 LEA R2, R3, R2, 0x18 ;  /* 0x0000000203028211 */ /* 0x001fca00078ec0ff */
[----:B------:R1:W-:Y:S01]  /*18af0*/  @!P0 STS.128 [R2+0x288d0], R16 ;  /* 0x0288d01002008388 */ /* 0x0003e20000000c00 */
[----:B------:R-:W-:Y:S06]  /*18b00*/  BAR.ARV 0x5, 0x180 ;  /* 0x0146000000007b1d */ /* 0x000fec0000002000 */
.L_x_3101:
[----:B------:R2:W-:Y:S01]  /*18b10*/  STL [R1+0x24], RZ ;  /* 0x000024ff01007387 */ /* 0x0005e20000100800 */
[----:B------:R-:W-:Y:S01]  /*18b20*/  ULDC UR4, c[0x0][0xc3c] ;  /* 0x00030f0000047ab9 */ /* 0x000fe20000000800 */
[----:B------:R-:W-:Y:S01]  /*18b30*/  IMAD.MOV.U32 R28, RZ, RZ, 0x1 ;  /* 0x00000001ff1c7424 */ /* 0x000fe200078e00ff */
[----:B0-----:R-:W-:Y:S01]  /*18b40*/  ISETP.GE.AND P0, PT, R19, UR4, PT ;  /* 0x0000000413007c0c */ /* 0x001fe2000bf06270 */
[----:B------:R-:W-:-:S12]  /*18b50*/  IMAD.MOV.U32 R25, RZ, RZ, RZ ;  /* 0x000000ffff197224 */ /* 0x000fd800078e00ff */
[----:B--2---:R-:W-:Y:S05]  /*18b60*/  @P0 BRA `(.L_x_3109) ;  /* 0x0000005c007c0947 */ /* 0x004fea0003800000 */
[----:B------:R-:W0:Y:S01]  /*18b70*/  S2UR UR5, SR_CgaCtaId ;  /* 0x00000000000579c3 */ /* 0x000e220000008800 */
[C---:B------:R-:W-:Y:S01]  /*18b80*/  IMAD.SHL.U32 R31, R0.reuse, 0x8, RZ ;  /* 0x00000008001f7824 */ /* 0x040fe200078e00ff */
[----:B-1----:R-:W-:Y:S01]  /*18b90*/  LOP3.LUT R2, R0, 0x7f, RZ, 0xc0, !PT ;  /* 0x0000007f00027812 */ /* 0x002fe200078ec0ff */
        /* <DEDUP_REMOVED lines=20> */
[----:B0-----:R-:W-:-:S06]  /*18ce0*/  ULEA UR4, UR5, UR4, 0x18 ;  /* 0x0000000405047291 */ /* 0x001fcc000f8ec03f */
[----:B------:R-:W-:-:S04]  /*18cf0*/  IMAD.U32 R22, RZ, RZ, UR4 ;  /* 0x00000004ff167e24 */ /* 0x000fc8000f8e00ff */
[----:B------:R-:W-:-:S05]  /*18d00*/  IMAD R0, R36, 0x2, R22 ;  /* 0x0000000224007824 */ /* 0x000fca00078e0216 */
[----:B------:R1:W-:Y:S02]  /*18d10*/  STL [R1+0x8], R0 ;  /* 0x0000080001007387 */ /* 0x0003e40000100800 */
.L_x_3208:
        /* <DEDUP_REMOVED lines=18> */
[----:B------:R1:W2:Y:S01]  /*18e40*/  @P0 LDG.E R11, desc[UR42][R2.64] ;  /* 0x0000002a020b0981 */ /* 0x0002a2000c1e1900 */
        /* <DEDUP_REMOVED lines=10> */
[----:B---3--:R-:W3:Y:S01]  /*18ef0*/  @P0 LDG.E R6, desc[UR42][R2.64] ;  /* 0x0000002a02060981 */ /* 0x008ee2000c1e1900 */
        /* <DEDUP_REMOVED lines=14> */
[----:B------:R-:W-:-:S03]  /*18fe0*/  UIMAD UR4, UR4, UR5, URZ ;  /* 0x00000005040472a4 */ /* 0x000fc6000f8e023f */
[----:B------:R-:W-:Y:S02]  /*18ff0*/  ULDC UR5, c[0x0][0x348] ;  /* 0x0000d20000057ab9 */ /* 0x000fe40000000800 */
[----:B0-----:R-:W-:Y:S01]  /*19000*/  IMAD.U32 R7, RZ, RZ, UR5 ;  /* 0x00000005ff077e24 */ /* 0x001fe2000f8e00ff */
[----:B---3--:R0:W-:Y:S04]  /*19010*/  STL [R1+0x14], R8 ;  /* 0x0000140801007387 */ /* 0x0081e80000100800 */
[----:B--2---:R1:W-:Y:S01]  /*19020*/  STL [R1], R11 ;  /* 0x0000000b01007387 */ /* 0x0043e20000100800 */
[----:B------:R-:W-:Y:S02]  /*19030*/  IMAD.MOV.U32 R10, RZ, RZ, R8 ;  /* 0x000000ffff0a7224 */ /* 0x000fe400078e0008 */
[----:B0-----:R-:W-:Y:S01]  /*19040*/  IMAD.U32 R8, RZ, RZ, UR4 ;  /* 0x00000004ff087e24 */ /* 0x001fe2000f8e00ff */
[----:B----4-:R-:W-:Y:S06]  /*19050*/  @P2 BRA `(.L_x_3110) ;  /* 0x0000000000142947 */ /* 0x010fec0003800000 */
[----:B------:R-:W-:Y:S05]  /*19060*/  @!P0 BRA `(.L_x_3110) ;  /* 0x0000000000108947 */ /* 0x000fea0003800000 */
[----:B------:R-:W2:Y:S04]  /*19070*/  LDG.E R9, desc[UR42][R2.64] ;  /* 0x0000002a02097981 */ /* 0x000ea8000c1e1900 */
[----:B------:R-:W2:Y:S02]  /*19080*/  LDG.E R6, desc[UR42][R2.64+0x4] ;  /* 0x0000042a02067981 */ /* 0x000ea4000c1e1900 */
[----:B--2---:R-:W-:-:S05]  /*19090*/  IMAD.IADD R10, R6, 0x1, -R9 ;  /* 0x00000001060a7824 */ /* 0x004fca00078e0a09 */
[----:B------:R0:W-:Y:S02]  /*190a0*/  STL [R1+0x14], R10 ;  /* 0x0000140a01007387 */ /* 0x0001e40000100800 */
.L_x_3110:
        /* <DEDUP_REMOVED lines=9> */
.L_x_3111:
[----:B------:R-:W-:Y:S02]  /*19140*/  ULDC.64 UR4, c[0x0][0xa08] ;  /* 0x0002820000047ab9 */ /* 0x000fe40000000a00 */
[----:B------:R-:W-:-:S04]  /*19150*/  ISETP.NE.U32.AND P0, PT, RZ, UR4, PT ;  /* 0x00000004ff007c0c */ /* 0x000fc8000bf05070 */
[----:B------:R-:W-:-:S13]  /*19160*/  ISETP.NE.AND.EX P0, PT, RZ, UR5, PT, P0 ;  /* 0x00000005ff007c0c */ /* 0x000fda000bf05300 */
[----:B------:R-:W-:Y:S05]  /*19170*/  @!P0 BRA `(.L_x_3112) ;  /* 0x0000000000148947 */ /* 0x000fea0003800000 */
[----:B------:R-:W2:Y:S02]  /*19180*/  LDC.64 R2, c[0x0][0xa08] ;  /* 0x00028200ff027b82 */ /* 0x000ea40000000a00 */
[----:B--2---:R-:W-:-:S05]  /*19190*/  IMAD.WIDE R2, R34, 0x4, R2 ;  /* 0x0000000422027825 */ /* 0x004fca00078e0202 */
[----:B------:R-:W2:Y:S04]  /*191a0*/  LDG.E R8, desc[UR42][R2.64] ;  /* 0x0000002a02087981 */ /* 0x000ea8000c1e1900 */
[----:B------:R-:W2:Y:S02]  /*191b0*/  LDG.E R9, desc[UR42][R2.64+0x4] ;  /* 0x0000042a02097981 */ /* 0x000ea4000c1e1900 */
[----:B--2---:R-:W-:-:S07]  /*191c0*/  IADD3 R8, -R8, R9, RZ ;  /* 0x0000000908087210 */ /* 0x004fce0007ffe1ff */
.L_x_3112:
[----:B--2---:R-:W2:Y:S01]  /*191d0*/  @P1 LDG.E R2, desc[UR42][R4.64] ;  /* 0x0000002a04021981 */ /* 0x004ea2000c1e1900 */
[----:B------:R-:W3:Y:S03]  /*191e0*/  LDC R3, c[0x0][0x448] ;  /* 0x00011200ff037b82 */ /* 0x000ee60000000800 */
[----:B------:R4:W2:Y:S01]  /*191f0*/  @P1 LDG.E R9, desc[UR42][R4.64+0x4] ;  /* 0x0000042a04091981 */ /* 0x0008a2000c1e1900 */
[----:B-----5:R-:W-:Y:S01]  /*19200*/  IMAD.IADD R8, R8, 0x1, -R11 ;  /* 0x0000000108087824 */ /* 0x020fe200078e0a0b */
[----:B------:R-:W-:Y:S03]  /*19210*/  BSSY B0, `(.L_x_3113) ;  /* 0x0000127000007945 */ /* 0x000fe60003800000 */
[----:B----4-:R-:W-:-:S05]  /*19220*/  IMAD.MOV R4, RZ, RZ, -R8 ;  /* 0x000000ffff047224 */ /* 0x010fca00078e0a08 */
[----:B------:R-:W-:Y:S02]  /*19230*/  VIMNMX R4, RZ, R4, !PT ;  /* 0x00000004ff047248 */ /* 0x000fe40007fe0100 */
[----:B---3--:R-:W-:-:S13]  /*19240*/  ISETP.NE.AND P0, PT, R3, 0x1, PT ;  /* 0x000000010300780c */ /* 0x008fda0003f05270 */
[----:B------:R-:W3:Y:S08]  /*19250*/  @P0 LDC R3, c[0x0][0x44c] ;  /* 0x00011300ff030b82 */ /* 0x000ef00000000800 */
[----:B------:R-:W4:Y:S01]  /*19260*/  @P0 LDC R6, c[0x0][0x450] ;  /* 0x00011400ff060b82 */ /* 0x000f220000000800 */
[----:B--2---:R-:W-:Y:S02]  /*19270*/  @P1 IMAD.IADD R7, R9, 0x1, -R2 ;  /* 0x0000000109071824 */ /* 0x004fe400078e0a02 */
[----:B------:R-:W-:-:S02]  /*19280*/  IMAD.SHL.U32 R2, R17, 0x80, RZ ;  /* 0x0000008011027824 */ /* 0x000fc400078e00ff */
[----:B------:R-:W-:Y:S02]  /*19290*/  IMAD.IADD R37, R8, 0x1, R7 ;  /* 0x0000000108257824 */ /* 0x000fe400078e0207 */
[----:B------:R-:W-:Y:S02]  /*192a0*/  VIADD R2, R2, 0x7f ;  /* 0x0000007f02027836 */ /* 0x000fe40000000000 */
[----:B------:R-:W-:Y:S02]  /*192b0*/  VIADD R5, R37, 0x7f ;  /* 0x0000007f25057836 */ /* 0x000fe40000000000 */
[----:B---3--:R-:W-:-:S04]  /*192c0*/  @P0 IMAD.HI.U32 R9, R2, R3, RZ ;  /* 0x0000000302090227 */ /* 0x008fc800078e00ff */
[----:B------:R-:W-:Y:S01]  /*192d0*/  IMAD.MOV.U32 R3, RZ, RZ, R2 ;  /* 0x000000ffff037224 */ /* 0x000fe200078e0002 */
[----:B----4-:R-:W-:Y:S02]  /*192e0*/  @P0 SHF.R.U32.HI R3, RZ, R6, R9 ;  /* 0x00000006ff030219 */ /* 0x010fe40000011609 */
[----:B------:R-:W-:Y:S02]  /*192f0*/  IADD3 R6, R37, 0x80, -R10 ;  /* 0x0000008025067810 */ /* 0x000fe40007ffe80a */
[----:B------:R-:W-:-:S03]  /*19300*/  SHF.R.S32.HI R2, RZ, 0x1f, R5 ;  /* 0x0000001fff027819 */ /* 0x000fc60000011405 */
[----:B------:R-:W-:Y:S01]  /*19310*/  IMAD.IADD R3, R6, 0x1, R3 ;  /* 0x0000000106037824 */ /* 0x000fe200078e0203 */
[----:B------:R-:W-:-:S04]  /*19320*/  LEA.HI R5, R2, R5, RZ, 0x7 ;  /* 0x0000000502057211 */ /* 0x000fc800078f38ff */
[----:B------:R-:W-:Y:S02]  /*19330*/  SHF.R.S32.HI R2, RZ, 0x1f, R3 ;  /* 0x0000001fff027819 */ /* 0x000fe40000011403 */
[----:B------:R-:W-:Y:S02]  /*19340*/  SHF.R.S32.HI R5, RZ, 0x7, R5 ;  /* 0x00000007ff057819 */ /* 0x000fe40000011405 */
[----:B------:R-:W-:-:S04]  /*19350*/  LEA.HI R2, R2, R3, RZ, 0x7 ;  /* 0x0000000302027211 */ /* 0x000fc800078f38ff */
[----:B------:R-:W-:-:S04]  /*19360*/  SHF.R.S32.HI R2, RZ, 0x7, R2 ;  /* 0x00000007ff027819 */ /* 0x000fc80000011402 */
[----:B------:R-:W-:-:S05]  /*19370*/  VIMNMX R3, R5, R2, PT ;  /* 0x0000000205037248 */ /* 0x000fca0003fe0100 */
[----:B------:R-:W-:-:S05]  /*19380*/  IMAD R2, R3, 0x80, -R8 ;  /* 0x0000008003027824 */ /* 0x000fca00078e0a08 */
[----:B------:R-:W-:-:S04]  /*19390*/  VIMNMX R7, R2, R7, PT ;  /* 0x0000000702077248 */ /* 0x000fc80003fe0100 */
[----:B------:R-:W-:Y:S02]  /*193a0*/  ISETP.GT.AND P0, PT, R7, R4, PT ;  /* 0x000000040700720c */ /* 0x000fe40003f04270 */
[----:B------:R-:W-:-:S11]  /*193b0*/  SHF.R.U32.HI R4, RZ, 0x7, R4 ;  /* 0x00000007ff047819 */ /* 0x000fd60000011604 */
        /* <DEDUP_REMOVED lines=11> */
[----:B------:R-:W2:Y:S02]  /*19470*/  S2R R7, SR_TID.X ;  /* 0x0000000000077919 */ /* 0x000ea40000002100 */
[----:B--2---:R-:W-:-:S04]  /*19480*/  SHF.R.U32.HI R7, RZ, 0x5, R7 ;  /* 0x00000005ff077819 */ /* 0x004fc80000011607 */
[----:B------:R-:W-:-:S05]  /*19490*/  LOP3.LUT R7, R7, 0x3, RZ, 0xc0, !PT ;  /* 0x0000000307077812 */ /* 0x000fca00078ec0ff */
[----:B------:R2:W3:Y:S02]  /*194a0*/  SHFL.IDX PT, R14, R7, RZ, 0x1f ;  /* 0x00001fff070e7589 */ /* 0x0004e400000e0000 */
.L_x_3338:
[----:B---3--:R-:W-:Y:S02]  /*194b0*/  ISETP.NE.AND P0, PT, R14, RZ, PT ;  /* 0x000000ff0e00720c */ /* 0x008fe40003f05270 */
[----:B------:R-:W-:-:S11]  /*194c0*/  PLOP3.LUT P6, PT, PT, PT, PT, 0x8, 0x0 ;  /* 0x000000000000781c */ /* 0x000fd60003fce170 */
[----:B------:R-:W-:Y:S05]  /*194d0*/  @P0 BRA `(.L_x_3116) ;  /* 0x00000000000c0947 */ /* 0x000fea0003800000 */
[----:B------:R-:W-:-:S03]  /*194e0*/  UMOV UR4, 0xffffffff ;  /* 0xffffffff00047882 */ /* 0x000fc60000000000 */
[----:B------:R-:W-:Y:S05]  /*194f0*/  BRA.DIV UR4, `(.L_x_3117) ;  /* 0x0000008204747947 */ /* 0x000fea000b800000 */
[----:B------:R-:W-:-:S13]  /*19500*/  ELECT P6, URZ, PT ;  /* 0x00000000003f782f */ /* 0x000fda00038c0000 */
.L_x_3116:
[----:B--2---:R-:W2:Y:S01]  /*19510*/  LDL R7, [R1+0x24] ;  /* 0x0000240001077983 */ /* 0x004ea20000100800 */
[----:B------:R-:W-:Y:S01]  /*19520*/  BSSY B1, `(.L_x_3118) ;  /* 0x0000008000017945 */ /* 0x000fe20003800000 */
[----:B--2---:R-:W-:-:S05]  /*19530*/  VIADD R7, R7, 0x1 ;  /* 0x0000000107077836 */ /* 0x004fca0000000000 */
[----:B------:R-:W-:-:S04]  /*19540*/  LEA.HI R8, R7, R7, RZ, 0x1 ;  /* 0x0000000707087211 */ /* 0x000fc800078f08ff */
[----:B------:R-:W-:-:S05]  /*19550*/  LOP3.LUT R8, R8, 0xfffffffe, RZ, 0xc0, !PT ;  /* 0xfffffffe08087812 */ /* 0x000fca00078ec0ff */
[----:B------:R-:W-:-:S05]  /*19560*/  IMAD.IADD R7, R7, 0x1, -R8 ;  /* 0x0000000107077824 */ /* 0x000fca00078e0a08 */
[----:B------:R-:W-:-:S04]  /*19570*/  SHF.L.U32 R7, R7, 0x1f, RZ ;  /* 0x0000001f07077819 */ /* 0x000fc800000006ff */
[----:B------:R-:W2:Y:S02]  /*19580*/  SYNCS.PHASECHK.TRANS64.TRYWAIT P0, [R22+URZ+0x28820], R7 ;  /* 0x02882007160075a7 */ /* 0x000ea4000800017f */
[----:B--2---:R-:W-:Y:S05]  /*19590*/  @!P0 BRA `(.L_x_3119) ;  /* 0x00000080006c8947 */ /* 0x004fea0003800000 */
.L_x_3341:
[----:B------:R-:W-:Y:S05]  /*195a0*/  BSYNC B1 ;  /* 0x0000000000017941 */ /* 0x000fea0003800000 */
.L_x_3118:
[----:B------:R-:W-:Y:S04]  /*195b0*/  BSSY B1, `(.L_x_3120) ;  /* 0x000006e000017945 */ /* 0x000fe80003800000 */
[----:B------:R-:W-:Y:S05]  /*195c0*/  @!P6 BRA `(.L_x_3121) ;  /* 0x0000000400b0e947 */ /* 0x000fea0003800000 */
[----:B--2---:R-:W-:Y:S01]  /*195d0*/  IMAD R7, R27, 0x8, R22 ;  /* 0x000000081b077824 */ /* 0x004fe200078e0216 */
[----:B------:R-:W-:Y:S01]  /*195e0*/  SHF.L.U32 R8, R29, 0x1f, RZ ;  /* 0x0000001f1d087819 */ /* 0x000fe200000006ff */
[----:B------:R-:W2:Y:S01]  /*195f0*/  S2R R9, SR_TID.X ;  /* 0x0000000000097919 */ /* 0x000ea20000002100 */
[----:B------:R-:W-:Y:S02]  /*19600*/  BSSY B2, `(.L_x_3122) ;  /* 0x0000005000027945 */ /* 0x000fe40003800000 */
[----:B------:R-:W3:Y:S01]  /*19610*/  SYNCS.PHASECHK.TRANS64.TRYWAIT P0, [R7+URZ+0x288a0], R8 ;  /* 0x0288a008070075a7 */ /* 0x000ee2000800017f */
[----:B--2---:R-:W-:-:S04]  /*19620*/  LOP3.LUT R9, R9, 0x7f, RZ, 0xc0, !PT ;  /* 0x0000007f09097812 */ /* 0x004fc800078ec0ff */
[----:B------:R-:W-:Y:S01]  /*19630*/  ISETP.NE.AND P1, PT, R9, RZ, PT ;  /* 0x000000ff0900720c */ /* 0x000fe20003f25270 */
[----:B---3--:R-:W-:-:S12]  /*19640*/  @!P0 BRA `(.L_x_3123) ;  /* 0x0000008000548947 */ /* 0x008fd80003800000 */
.L_x_3342:
[----:B------:R-:W-:Y:S05]  /*19650*/  BSYNC B2 ;  /* 0x0000000000027941 */ /* 0x000fea0003800000 */
.L_x_3122:
[----:B------:R-:W-:Y:S04]  /*19660*/  BSSY B2, `(.L_x_3124) ;  /* 0x0000009000027945 */ /* 0x000fe80003800000 */
[----:B------:R-:W-:Y:S05]  /*19670*/  @P1 BRA `(.L_x_3125) ;  /* 0x00000000001c1947 */ /* 0x000fea0003800000 */
[----:B0-----:R-:W0:Y:S01]  /*19680*/  S2R R10, SR_TID.X ;  /* 0x00000000000a7919 */ /* 0x001e220000002100 */
[----:B------:R-:W-:-:S04]  /*19690*/  IMAD.MOV.U32 R9, RZ, RZ, 0x8000 ;  /* 0x00008000ff097424 */ /* 0x000fc800078e00ff */
[----:B------:R3:W-:Y:S01]  /*196a0*/  SYNCS.ARRIVE.TRANS64 RZ, [R7+URZ+0x28890], R9 ;  /* 0x0288900907ff79a7 */ /* 0x0007e2000800003f */
[----:B0-----:R-:W-:-:S04]  /*196b0*/  LOP3.LUT R10, R10, 0x1f, RZ, 0xc0, !PT ;  /* 0x0000001f0a0a7812 */ /* 0x001fc800078ec0ff */
[----:B------:R-:W-:-:S13]  /*196c0*/  ISETP.NE.AND P0, PT, R10, RZ, PT ;  /* 0x000000ff0a00720c */ /* 0x000fda0003f05270 */
[----:B---3--:R-:W-:Y:S05]  /*196d0*/  @!P0 BRA `(.L_x_3125) ;  /* 0x0000000000048947 */ /* 0x008fea0003800000 */
[----:B------:R-:W-:Y:S01]  /*196e0*/  BPT.TRAP 0x1 ;  /* 0x000000040000795c */ /* 0x000fe20000300000 */
.L_x_3125:
[----:B------:R-:W-:Y:S05]  /*196f0*/  BSYNC B2 ;  /* 0x0000000000027941 */ /* 0x000fea0003800000 */
.L_x_3124:
        /* <DEDUP_REMOVED lines=8> */
[----:B-1----:R-:W-:Y:S01]  /*19780*/  IMAD.SHL.U32 R11, R27, 0x4000, RZ ;  /* 0x000040001b0b7824 */ /* 0x002fe200078e00ff */
[----:B------:R-:W-:Y:S01]  /*19790*/  UMOV UR6, 0x0 ;  /* 0x0000000000067882 */ /* 0x000fe20000000000 */
[----:B------:R-:W-:Y:S01]  /*197a0*/  VIADD R12, R7, 0x28890 ;  /* 0x00028890070c7836 */ /* 0x000fe20000000000 */
[----:B------:R-:W-:Y:S01]  /*197b0*/  UMOV UR7, 0x12f00000 ;  /* 0x12f0000000077882 */ /* 0x000fe20000000000 */
[----:B------:R-:W-:-:S08]  /*197c0*/  VIADD R13, R10, 0x18400 ;  /* 0x000184000a0d7836 */ /* 0x000fd00000000000 */
.L_x_3126:
        /* <DEDUP_REMOVED lines=12> */
[----:B------:R-:W-:Y:S01]  /*19890*/  UMOV UR6, 0x0 ;  /* 0x0000000000067882 */ /* 0x000fe20000000000 */
[----:B------:R-:W-:Y:S01]  /*198a0*/  IADD3 R10, R10, 0x1c400, RZ ;  /* 0x0001c4000a0a7810 */ /* 0x000fe20007ffe0ff */
[----:B------:R-:W-:Y:S01]  /*198b0*/  UMOV UR7, 0x12f00000 ;  /* 0x12f0000000077882 */ /* 0x000fe20000000000 */
[----:B------:R-:W-:-:S15]  /*198c0*/  R2UR UR10, R15 ;  /* 0x000000000f0a72ca */ /* 0x000fde00000e0000 */
.L_x_3127:
        /* <DEDUP_REMOVED lines=13> */
.L_x_3343:
[----:B------:R-:W-:Y:S05]  /*199a0*/  BSYNC B2 ;  /* 0x0000000000027941 */ /* 0x000fea0003800000 */
.L_x_3128:
[----:B------:R-:W-:Y:S01]  /*199b0*/  BSSY B2, `(.L_x_3130) ;  /* 0x000000b000027945 */ /* 0x000fe20003800000 */
[----:B------:R-:W-:Y:S02]  /*199c0*/  IMAD.MOV.U32 R12, RZ, RZ, 0x0 ;  /* 0x00000000ff0c7424 */ /* 0x000fe400078e00ff */
[----:B------:R-:W-:Y:S01]  /*199d0*/  IMAD.MOV.U32 R13, RZ, RZ, 0x12f00000 ;  /* 0x12f00000ff0d7424 */ /* 0x000fe200078e00ff */
[----:B------:R-:W-:Y:S06]  /*199e0*/  @P1 BRA `(.L_x_3131) ;  /* 0x00000000001c1947 */ /* 0x000fec0003800000 */
[----:B------:R-:W1:Y:S01]  /*199f0*/  S2R R10, SR_TID.X ;  /* 0x00000000000a7919 */ /* 0x000e620000002100 */
[----:B0-2---:R-:W-:-:S04]  /*19a00*/  IMAD.MOV.U32 R8, RZ, RZ, 0x8000 ;  /* 0x00008000ff087424 */ /* 0x005fc800078e00ff */
[----:B------:R3:W-:Y:S01]  /*19a10*/  SYNCS.ARRIVE.TRANS64 RZ, [R7+URZ+0x288b0], R8 ;  /* 0x0288b00807ff79a7 */ /* 0x0007e2000800003f */
[----:B-1----:R-:W-:-:S04]  /*19a20*/  LOP3.LUT R10, R10, 0x1f, RZ, 0xc0, !PT ;  /* 0x0000001f0a0a7812 */ /* 0x002fc800078ec0ff */
[----:B------:R-:W-:-:S13]  /*19a30*/  ISETP.NE.AND P0, PT, R10, RZ, PT ;  /* 0x000000ff0a00720c */ /* 0x000fda0003f05270 */
[----:B---3--:R-:W-:Y:S05]  /*19a40*/  @!P0 BRA `(.L_x_3131) ;  /* 0x0000000000048947 */ /* 0x008fea0003800000 */
[----:B------:R-:W-:Y:S01]  /*19a50*/  BPT.TRAP 0x1 ;  /* 0x000000040000795c */ /* 0x000fe20000300000 */
.L_x_3131:
[----:B------:R-:W-:Y:S05]  /*19a60*/  BSYNC B2 ;  /* 0x0000000000027941 */ /* 0x000fea0003800000 */
.L_x_3130:
[----:B------:R-:W-:Y:S01]  /*19a70*/  R2UR UR10, R14 ;  /* 0x000000000e0a72ca */ /* 0x000fe200000e0000 */
[----:B------:R-:W-:Y:S01]  /*19a80*/  IMAD R11, R11, 0x2, R22 ;  /* 0x000000020b0b7824 */ /* 0x000fe200078e0216 */
[----:B------:R-:W-:Y:S01]  /*19a90*/  R2UR UR6, R12 ;  /* 0x000000000c0672ca */ /* 0x000fe200000e0000 */
[----:B------:R-:W-:Y:S01]  /*19aa0*/  UIADD3 UR4, UP0, UR40, 0x670, URZ ;  /* 0x0000067028047890 */ /* 0x000fe2000ff1e03f */
[----:B------:R-:W-:Y:S01]  /*19ab0*/  R2UR UR7, R13 ;  /* 0x000000000d0772ca */ /* 0x000fe200000e0000 */
[----:B0-2---:R-:W-:Y:S01]  /*19ac0*/  VIADD R7, R7, 0x288b0 ;  /* 0x000288b007077836 */ /* 0x005fe20000000000 */
[----:B------:R-:W-:Y:S01]  /*19ad0*/  PLOP3.LUT P0, PT, PT, PT, PT, 0x80, 0x0 ;  /* 0x000000000000781c */ /* 0x000fe20003f0f070 */
[----:B------:R-:W-:Y:S01]  /*19ae0*/  VIADD R8, R11, 0x400 ;  /* 0x000004000b087836 */ /* 0x000fe20000000000 */
[----:B------:R-:W-:-:S12]  /*19af0*/  UIADD3.X UR5, URZ, UR41, URZ, UP0, !UPT ;  /* 0x000000293f057290 */ /* 0x000fd800087fe43f */
.L_x_3132:
        /* <DEDUP_REMOVED lines=15> */
.L_x_3133:
        /* <DEDUP_REMOVED lines=9> */
[----:B---3--:R-:W-:Y:S05]  /*19c80*/  @P0 BRA.U.ANY `(.L_x_3133) ;  /* 0xfffffffd00d80947 */ /* 0x008fea000393ffff */
.L_x_3121:
[----:B------:R-:W-:Y:S05]  /*19c90*/  BSYNC B1 ;  /* 0x0000000000017941 */ /* 0x000fea0003800000 */
.L_x_3120:
[----:B-1----:R-:W-:Y:S01]  /*19ca0*/  VIADD R11, R3, 0xfffffffe ;  /* 0xfffffffe030b7836 */ /* 0x002fe20000000000 */
        /* <DEDUP_REMOVED lines=8> */
.L_x_3148:
[----:B------:R-:W-:Y:S05]  /*19d30*/  YIELD ;  /* 0x0000000000007946 */ /* 0x000fea0003800000 */
        /* <DEDUP_REMOVED lines=10> */
.L_x_3344:
[----:B------:R-:W-:Y:S05]  /*19de0*/  BSYNC B2 ;  /* 0x0000000000027941 */ /* 0x000fea0003800000 */
.L_x_3136:
[----:B------:R-:W-:Y:S04]  /*19df0*/  BSSY B2, `(.L_x_3138) ;  /* 0x0000009000027945 */ /* 0x000fe80003800000 */
[----:B------:R-:W-:Y:S05]  /*19e00*/  @P2 BRA `(.L_x_3139) ;  /* 0x00000000001c2947 */ /* 0x000fea0003800000 */
[----:B--2---:R-:W1:Y:S01]  /*19e10*/  S2R R7, SR_TID.X ;  /* 0x0000000000077919 */ /* 0x004e620000002100 */
[----:B------:R-:W-:-:S04]  /*19e20*/  IMAD.MOV.U32 R3, RZ, RZ, 0x8000 ;  /* 0x00008000ff037424 */ /* 0x000fc800078e00ff */
[----:B------:R3:W-:Y:S01]  /*19e30*/  SYNCS.ARRIVE.TRANS64 RZ, [R10+URZ+0x28890], R3 ;  /* 0x028890030aff79a7 */ /* 0x0007e2000800003f */
[----:B-1----:R-:W-:-:S04]  /*19e40*/  LOP3.LUT R7, R7, 0x1f, RZ, 0xc0, !PT ;  /* 0x0000001f07077812 */ /* 0x002fc800078ec0ff */
[----:B------:R-:W-:-:S13]  /*19e50*/  ISETP.NE.AND P1, PT, R7, RZ, PT ;  /* 0x000000ff0700720c */ /* 0x000fda0003f25270 */
[----:B---3--:R-:W-:Y:S05]  /*19e60*/  @!P1 BRA `(.L_x_3139) ;  /* 0x0000000000049947 */ /* 0x008fea0003800000 */
[----:B------:R-:W-:Y:S01]  /*19e70*/  BPT.TRAP 0x1 ;  /* 0x000000040000795c */ /* 0x000fe20000300000 */
.L_x_3139:
[----:B------:R-:W-:Y:S05]  /*19e80*/  BSYNC B2 ;  /* 0x0000000000027941 */ /* 0x000fea0003800000 */
.L_x_3138:
[----:B------:R-:W-:Y:S01]  /*19e90*/  IMAD.MOV.U32 R14, RZ, RZ, RZ ;  /* 0x000000ffff0e7224 */ /* 0x000fe200078e00ff */
[----:B------:R-:W-:Y:S01]  /*19ea0*/  UIADD3 UR4, UP0, UR40, 0x570, URZ ;  /* 0x0000057028047890 */ /* 0x000fe2000ff1e03f */
[----:B------:R-:W-:Y:S01]  /*19eb0*/  IMAD R8, R27, 0x8000, R22 ;  /* 0x000080001b087824 */ /* 0x000fe200078e0216 */
[----:B------:R-:W-:Y:S01]  /*19ec0*/  PLOP3.LUT P1, PT, PT, PT, PT, 0x80, 0x0 ;  /* 0x000000000000781c */ /* 0x000fe20003f2f070 */
[----:B--2---:R-:W-:Y:S01]  /*19ed0*/  IMAD R7, R11, 0x80, R0 ;  /* 0x000000800b077824 */ /* 0x004fe200078e0200 */
[----:B------:R-:W-:Y:S01]  /*19ee0*/  R2UR UR10, R14 ;  /* 0x000000000e0a72ca */ /* 0x000fe200000e0000 */
[----:B------:R-:W-:Y:S01]  /*19ef0*/  VIADD R3, R10, 0x28890 ;  /* 0x000288900a037836 */ /* 0x000fe20000000000 */
[----:B------:R-:W-:Y:S01]  /*19f00*/  UIADD3.X UR5, URZ, UR41, URZ, UP0, !UPT ;  /* 0x000000293f057290 */ /* 0x000fe200087fe43f */
[----:B------:R-:W-:Y:S01]  /*19f10*/  VIADD R12, R8, 0x18400 ;  /* 0x00018400080c7836 */ /* 0x000fe20000000000 */
[----:B------:R-:W-:Y:S01]  /*19f20*/  UMOV UR6, 0x0 ;  /* 0x0000000000067882 */ /* 0x000fe20000000000 */
[----:B------:R-:W-:-:S10]  /*19f30*/  UMOV UR7, 0x12f00000 ;  /* 0x12f0000000077882 */ /* 0x000fd40000000000 */
.L_x_3140:
        /* <DEDUP_REMOVED lines=16> */
.L_x_3141:
        /* <DEDUP_REMOVED lines=13> */
.L_x_3345:
[----:B------:R-:W-:Y:S05]  /*1a110*/  BSYNC B2 ;  /* 0x0000000000027941 */ /* 0x000fea0003800000 */
.L_x_3142:
        /* <DEDUP_REMOVED lines=11> */
.L_x_3145:
[----:B------:R-:W-:Y:S05]  /*1a1d0*/  BSYNC B2 ;  /* 0x0000000000027941 */ /* 0x000fea0003800000 */
.L_x_3144:
        /* <DEDUP_REMOVED lines=8> */
.L_x_3146:
        /* <DEDUP_REMOVED lines=15> */
.L_x_3147:
        /* <DEDUP_REMOVED lines=10> */
.L_x_3135:
[----:B------:R-:W-:Y:S05]  /*1a3f0*/  BSYNC B1 ;  /* 0x0000000000017941 */ /* 0x000fea0003800000 */
.L_x_3134:
[C---:B------:R-:W-:Y:S01]  /*1a400*/  ISETP.GT.AND P2, PT, R11.reuse, R4, PT ;  /* 0x000000040b00720c */ /* 0x040fe20003f44270 */
[----:B------:R-:W-:Y:S01]  /*1a410*/  VIADD R11, R11, 0xffffffff ;  /* 0xffffffff0b0b7836 */ /* 0x000fe20000000000 */
[----:B------:R-:W-:-:S04]  /*1a420*/  IADD3 R27, R27, 0x1, RZ ;  /* 0x000000011b1b7810 */ /* 0x000fc80007ffe0ff */
[----:B------:R-:W-:-:S04]  /*1a430*/  ISETP.NE.AND P1, PT, R27, 0x2, PT ;  /* 0x000000021b00780c */ /* 0x000fc80003f25270 */
[----:B------:R-:W-:Y:S02]  /*1a440*/  SEL R8, RZ, 0x1, P1 ;  /* 0x00000001ff087807 */ /* 0x000fe40000800000 */
[----:B------:R-:W-:Y:S02]  /*1a450*/  SEL R27, R27, RZ, P1 ;  /* 0x000000ff1b1b7207 */ /* 0x000fe40000800000 */
[----:B------:R-:W-:Y:S01]  /*1a460*/  LOP3.LUT R29, R29, R8, RZ, 0x3c, !PT ;  /* 0x000000081d1d7212 */ /* 0x000fe200078e3cff */
[----:B------:R-:W-:Y:S06]  /*1a470*/  @P2 BRA `(.L_x_3148) ;  /* 0xfffffff8002c2947 */ /* 0x000fec000383ffff */
.L_x_3114:
[----:B------:R-:W-:Y:S05]  /*1a480*/  BSYNC B0 ;  /* 0x0000000000007941 */ /* 0x000fea0003800000 */
.L_x_3113:
[----:B------:R-:W3:Y:S01]  /*1a490*/  LDC R0, c[0x0][0x448] ;  /* 0x00011200ff007b82 */ /* 0x000ee20000000800 */
[----:B------:R-:W-:Y:S01]  /*1a4a0*/  LEA R3, R17, 0x7f, 0x7 ;  /* 0x0000007f11037811 */ /* 0x000fe200078e38ff */
[----:B------:R-:W-:Y:S05]  /*1a4b0*/  @!P0 WARPSYNC.ALL ;  /* 0x0000000000008948 */ /* 0x000fea0003800000 */
[----:B------:R-:W-:Y:S01]  /*1a4c0*/  BSSY B7, `(.L_x_3149) ;  /* 0x0000387000077945 */ /* 0x000fe20003800000 */
[----:B------:R-:W-:Y:S01]  /*1a4d0*/  @!P0 BAR.SYNC.DEFER_BLOCKING 0xc, 0x180 ;  /* 0x0306000000008b1d */ /* 0x000fe20000010000 */
[----:B---3--:R-:W-:-:S13]  /*1a4e0*/  ISETP.NE.AND P1, PT, R0, 0x1, PT ;  /* 0x000000010000780c */ /* 0x008fda0003f25270 */
[----:B------:R-:W3:Y:S08]  /*1a4f0*/  @P1 LDC R0, c[0x0][0x44c] ;  /* 0x00011300ff001b82 */ /* 0x000ef00000000800 */
[----:B--2---:R-:W2:Y:S01]  /*1a500*/  @P1 LDC R7, c[0x0][0x450] ;  /* 0x00011400ff071b82 */ /* 0x004ea20000000800 */
[----:B---3--:R-:W-:-:S05]  /*1a510*/  @P1 IMAD.HI.U32 R0, R3, R0, RZ ;  /* 0x0000000003001227 */ /* 0x008fca00078e00ff */
[----:B--2---:R-:W-:-:S05]  /*1a520*/  @P1 SHF.R.U32.HI R3, RZ, R7, R0 ;  /* 0x00000007ff031219 */ /* 0x004fca0000011600 */
[----:B------:R-:W-:-:S05]  /*1a530*/  IMAD.IADD R3, R6, 0x1, R3 ;  /* 0x0000000106037824 */ /* 0x000fca00078e0203 */
[----:B------:R-:W-:-:S04]  /*1a540*/  SHF.R.S32.HI R0, RZ, 0x1f, R3 ;  /* 0x0000001fff007819 */ /* 0x000fc80000011403 */
[----:B------:R-:W-:-:S04]  /*1a550*/  LEA.HI R0, R0, R3, RZ, 0x7 ;  /* 0x0000000300007211 */ /* 0x000fc800078f38ff */
[----:B------:R-:W-:-:S04]  /*1a560*/  SHF.R.S32.HI R0, RZ, 0x7, R0 ;  /* 0x00000007ff007819 */ /* 0x000fc80000011400 */
[----:B------:R-:W-:-:S04]  /*1a570*/  VIMNMX R35, R5, R0, PT ;  /* 0x0000000005237248 */ /* 0x000fc80003fe0100 */
[----:B------:R-:W-:Y:S01]  /*1a580*/  ISETP.GT.AND P0, PT, R35, RZ, PT ;  /* 0x000000ff2300720c */ /* 0x000fe20003f04270 */
[----:B------:R2:W-:-:S12]  /*1a590*/  STL [R1+0x10], R35 ;  /* 0x0000102301007387 */ /* 0x0005d80000100800 */
[----:B--2---:R-:W-:Y:S05]  /*1a5a0*/  @P0 BRA `(.L_x_3150) ;  /* 0x0000000000440947 */ /* 0x004fea0003800000 */
[----:B------:R-:W2:Y:S02]  /*1a5b0*/  S2R R8, SR_TID.X ;  /* 0x0000000000087919 */ /* 0x000ea40000002100 */
[----:B--2---:R-:W-:-:S04]  /*1a5c0*/  LOP3.LUT R8, R8, 0x7f, RZ, 0xc0, !PT ;  /* 0x0000007f08087812 */ /* 0x004fc800078ec0ff */
[----:B------:R-:W-:-:S13]  /*1a5d0*/  ISETP.NE.AND P0, PT, R8, RZ, PT ;  /* 0x000000ff0800720c */ /* 0x000fda0003f05270 */
[----:B------:R-:W-:Y:S05]  /*1a5e0*/  @P0 BRA `(.L_x_3151) ;  /* 0x0000003400d00947 */ /* 0x000fea0003800000 */
[----:B------:R-:W2:Y:S01]  /*1a5f0*/  S2R R5, SR_LANEID ;  /* 0x0000000000057919 */ /* 0x000ea20000000000 */
[----:B------:R-:W-:Y:S01]  /*1a600*/  VOTEU.ANY UR4, UPT, PT ;  /* 0x0000000000047886 */ /* 0x000fe200038e0100 */
[----:B------:R-:W3:Y:S01]  /*1a610*/  LDC.64 R2, c[0x0][0xc60] ;  /* 0x00031800ff027b82 */ /* 0x000ee20000000a00 */
[----:B------:R-:W2:Y:S02]  /*1a620*/  FLO.U32 R0, UR4 ;  /* 0x0000000400007d00 */ /* 0x000ea400080e0000 */
[----:B--2---:R-:W-:-:S06]  /*1a630*/  ISETP.EQ.U32.AND P0, PT, R0, R5, PT ;  /* 0x000000050000720c */ /* 0x004fcc0003f02070 */
[----:B------:R-:W3:Y:S07]  /*1a640*/  POPC R5, UR4 ;  /* 0x0000000400057d09 */ /* 0x000eee0008000000 */
[----:B---3--:R-:W2:Y:S01]  /*1a650*/  @P0 ATOMG.E.ADD.STRONG.GPU PT, R3, desc[UR42][R2.64], R5 ;  /* 0x00000005020309a8 */ /* 0x008ea200081ee1ea */
[----:B------:R-:W3:Y:S02]  /*1a660*/  S2R R4, SR_LTMASK ;  /* 0x0000000000047919 */ /* 0x000ee40000003900 */
[----:B---3--:R-:W-:-:S04]  /*1a670*/  LOP3.LUT R4, R4, UR4, RZ, 0xc0, !PT ;  /* 0x0000000404047c12 */ /* 0x008fc8000f8ec0ff */
[----:B------:R-:W3:Y:S01]  /*1a680*/  POPC R7, R4 ;  /* 0x0000000400077309 */ /* 0x000ee20000000000 */
[----:B--2---:R-:W3:Y:S02]  /*1a690*/  SHFL.IDX PT, R0, R3, R0, 0x1f ;  /* 0x00001f0003007589 */ /* 0x004ee400000e0000 */
[----:B---3--:R-:W-:Y:S01]  /*1a6a0*/  IADD3 R16, R0, UR37, R7 ;  /* 0x0000002500107c10 */ /* 0x008fe2000fffe007 */
[----:B------:R-:W-:Y:S06]  /*1a6b0*/  BRA `(.L_x_3151) ;  /* 0x00000034009c7947 */ /* 0x000fec0003800000 */
.L_x_3150:
        /* <DEDUP_REMOVED lines=9> */
[----:B------:R-:W2:Y:S01]  /*1a750*/  LDC.64 R2, c[0x4][R2] ;  /* 0x0100000002027b82 */ /* 0x000ea20000000a00 */
[----:B------:R-:W-:Y:S02]  /*1a760*/  IMAD.U32 R5, RZ, RZ, UR7 ;  /* 0x00000007ff057e24 */ /* 0x000fe4000f8e00ff */
[----:B------:R-:W-:Y:S02]  /*1a770*/  IMAD.U32 R6, RZ, RZ, UR8 ;  /* 0x00000008ff067e24 */ /* 0x000fe4000f8e00ff */
[----:B------:R-:W-:-:S02]  /*1a780*/  IMAD.U32 R7, RZ, RZ, UR9 ;  /* 0x00000009ff077e24 */ /* 0x000fc4000f8e00ff */
[----:B0-----:R-:W-:Y:S02]  /*1a790*/  IMAD.U32 R10, RZ, RZ, UR4 ;  /* 0x00000004ff0a7e24 */ /* 0x001fe4000f8e00ff */
[----:B-1----:R-:W-:Y:S02]  /*1a7a0*/  IMAD.U32 R11, RZ, RZ, UR5 ;  /* 0x00000005ff0b7e24 */ /* 0x002fe4000f8e00ff */
[----:B------:R-:W-:Y:S02]  /*1a7b0*/  IMAD.MOV.U32 R8, RZ, RZ, 0x70 ;  /* 0x00000070ff087424 */ /* 0x000fe400078e00ff */
[----:B------:R-:W-:Y:S02]  /*1a7c0*/  IMAD.MOV.U32 R12, RZ, RZ, 0x1 ;  /* 0x00000001ff0c7424 */ /* 0x000fe400078e00ff */
[----:B------:R-:W-:-:S07]  /*1a7d0*/  IMAD.MOV.U32 R13, RZ, RZ, RZ ;  /* 0x000000ffff0d7224 */ /* 0x000fce00078e00ff */
[----:B------:R-:W-:-:S07]  /*1a7e0*/  LEPC R20, `(.L_x_3153) ;  /* 0x000000001014794e */ /* 0x000fce0000000000 */
[----:B--2---:R-:W-:Y:S05]  /*1a7f0*/  CALL.ABS.NOINC R2 ;  /* 0x0000000002007343 */ /* 0x004fea0003c00000 */
.L_x_3153:
[----:B------:R-:W-:Y:S05]  /*1a800*/  BSYNC B6 ;  /* 0x0000000000067941 */ /* 0x000fea0003800000 */
.L_x_3152:
        /* <DEDUP_REMOVED lines=8> */
[----:B------:R2:W3:Y:S01]  /*1a890*/  LDC.64 R2, c[0x4][R26] ;  /* 0x010000001a027b82 */ /* 0x0004e20000000a00 */
[----:B------:R-:W-:Y:S02]  /*1a8a0*/  IMAD.U32 R4, RZ, RZ, UR6 ;  /* 0x00000006ff047e24 */ /* 0x000fe4000f8e00ff */
[----:B------:R-:W-:Y:S02]  /*1a8b0*/  IMAD.U32 R5, RZ, RZ, UR7 ;  /* 0x00000007ff057e24 */ /* 0x000fe4000f8e00ff */
[----:B------:R-:W-:Y:S02]  /*1a8c0*/  IMAD.U32 R6, RZ, RZ, UR8 ;  /* 0x00000008ff067e24 */ /* 0x000fe4000f8e00ff */
[----:B------:R-:W-:-:S02]  /*1a8d0*/  IMAD.U32 R7, RZ, RZ, UR9 ;  /* 0x00000009ff077e24 */ /* 0x000fc4000f8e00ff */
[----:B0-----:R-:W-:Y:S02]  /*1a8e0*/  IMAD.U32 R10, RZ, RZ, UR4 ;  /* 0x00000004ff0a7e24 */ /* 0x001fe4000f8e00ff */
[----:B-1----:R-:W-:Y:S02]  /*1a8f0*/  IMAD.U32 R11, RZ, RZ, UR5 ;  /* 0x00000005ff0b7e24 */ /* 0x002fe4000f8e00ff */
[----:B------:R-:W-:Y:S02]  /*1a900*/  IMAD.MOV.U32 R8, RZ, RZ, 0x70 ;  /* 0x00000070ff087424 */ /* 0x000fe400078e00ff */
[----:B------:R-:W-:Y:S02]  /*1a910*/  IMAD.MOV.U32 R12, RZ, RZ, 0x1 ;  /* 0x00000001ff0c7424 */ /* 0x000fe400078e00ff */
[----:B--2---:R-:W-:-:S07]  /*1a920*/  IMAD.MOV.U32 R13, RZ, RZ, RZ ;  /* 0x000000ffff0d7224 */ /* 0x004fce00078e00ff */
[----:B------:R-:W-:-:S07]  /*1a930*/  LEPC R20, `(.L_x_3156) ;  /* 0x000000001014794e */ /* 0x000fce0000000000 */
[----:B---3--:R-:W-:Y:S05]  /*1a940*/  CALL.ABS.NOINC R2 ;  /* 0x0000000002007343 */ /* 0x008fea0003c00000 */
.L_x_3156:
        /* <DEDUP_REMOVED lines=15> */
.L_x_3155:
[----:B------:R-:W-:Y:S05]  /*1aa40*/  BSYNC B6 ;  /* 0x0000000000067941 */ /* 0x000fea0003800000 */
.L_x_3154:
[----:B------:R-:W-:Y:S01]  /*1aa50*/  ULDC.64 UR4, c[0x0][0x9f8] ;  /* 0x00027e0000047ab9 */ /* 0x000fe20000000a00 */
[----:B------:R-:W2:Y:S01]  /*1aa60*/  LDL R20, [R1] ;  /* 0x0000000001147983 */ /* 0x000ea20000100800 */
[----:B------:R-:W-:Y:S01]  /*1aa70*/  ISETP.NE.U32.AND P0, PT, RZ, UR4, PT ;  /* 0x00000004ff007c0c */ /* 0x000fe2000bf05070 */
[----:B------:R-:W-:Y:S01]  /*1aa80*/  IMAD.MOV.U32 R26, RZ, RZ, R35 ;  /* 0x000000ffff1a7224 */ /* 0x000fe200078e0023 */
[----:B------:R-:W3:Y:S02]  /*1aa90*/  LDC R0, c[0x0][0x430] ;  /* 0x00010c00ff007b82 */ /* 0x000ee40000000800 */
[----:B------:R-:W-:-:S13]  /*1aaa0*/  ISETP.NE.AND.EX P0, PT, RZ, UR5, PT, P0 ;  /* 0x00000005ff007c0c */ /* 0x000fda000bf05300 */
[----:B------:R-:W-:Y:S01]  /*1aab0*/  @P0 IADD3 R2, P1, R23, UR4, RZ ;  /* 0x0000000417020c10 */ /* 0x000fe2000ff3e0ff */
[----:B------:R-:W4:Y:S01]  /*1aac0*/  S2R R35, SR_TID.X ;  /* 0x0000000000237919 */ /* 0x000f220000002100 */
[----:B------:R-:W0:Y:S02]  /*1aad0*/  S2R R21, SR_TID.X ;  /* 0x0000000000157919 */ /* 0x000e240000002100 */
[----:B------:R-:W-:Y:S01]  /*1aae0*/  @P0 IADD3.X R3, R24, UR5, RZ, P1, !PT ;  /* 0x0000000518030c10 */ /* 0x000fe20008ffe4ff */
[----:B------:R-:W-:Y:S01]  /*1aaf0*/  VIADD R26, R26, 0xffffffff ;  /* 0xffffffff1a1a7836 */ /* 0x000fe20000000000 */
[----:B------:R-:W-:-:S03]  /*1ab00*/  ULDC UR4, c[0x0][0x2f4] ;  /* 0x0000bd0000047ab9 */ /* 0x000fc60000000800 */
[----:B------:R1:W2:Y:S01]  /*1ab10*/  @P0 LDG.E R34, desc[UR42][R2.64] ;  /* 0x0000002a02220981 */ /* 0x0002a2000c1e1900 */
[----:B---3--:R-:W-:Y:S01]  /*1ab20*/  ISETP.NE.AND P1, PT, R0, 0x1, PT ;  /* 0x000000010000780c */ /* 0x008fe20003f25270 */
[----:B------:R-:W-:-:S12]  /*1ab30*/  IMAD.SHL.U32 R8, R26, 0x80, RZ ;  /* 0x000000801a087824 */ /* 0x000fd800078e00ff */
[----:B------:R-:W3:Y:S01]  /*1ab40*/  @P1 LDC R7, c[0x0][0x434] ;  /* 0x00010d00ff071b82 */ /* 0x000ee20000000800 */
[----:B----4-:R-:W-:-:S07]  /*1ab50*/  IMAD.SHL.U32 R35, R35, 0x10, RZ ;  /* 0x0000001023237824 */ /* 0x010fce00078e00ff */
[----:B------:R-:W4:Y:S01]  /*1ab60*/  @P1 LDC R5, c[0x0][0x438] ;  /* 0x00010e00ff051b82 */ /* 0x000f220000000800 */
[----:B0-----:R-:W-:Y:S02]  /*1ab70*/  LOP3.LUT R21, R21, 0x7f, RZ, 0xc0, !PT ;  /* 0x0000007f15157812 */ /* 0x001fe400078ec0ff */
[----:B------:R-:W-:Y:S02]  /*1ab80*/  LOP3.LUT R35, R35, 0x70, RZ, 0xc0, !PT ;  /* 0x0000007023237812 */ /* 0x000fe400078ec0ff */
[----:B------:R-:W-:-:S04]  /*1ab90*/  SHF.R.U32.HI R21, RZ, 0x3, R21 ;  /* 0x00000003ff157819 */ /* 0x000fc80000011615 */
[----:B------:R-:W-:-:S04]  /*1aba0*/  LOP3.LUT R6, R8, R21, R35, 0xfe, !PT ;  /* 0x0000001508067212 */ /* 0x000fc800078efe23 */
[----:B------:R-:W-:-:S13]  /*1abb0*/  ISETP.GE.AND P0, PT, R6, R37, PT ;  /* 0x000000250600720c */ /* 0x000fda0003f06270 */
[----:B-1----:R-:W0:Y:S01]  /*1abc0*/  @!P0 LDC.64 R2, c[0x0][0x428] ;  /* 0x00010a00ff028b82 */ /* 0x002e220000000a00 */
[----:B------:R-:W-:Y:S01]  /*1abd0*/  LOP3.LUT R32, R32, 0xfffffffb, RZ, 0xc0, !PT ;  /* 0xfffffffb20207812 */ /* 0x000fe200078ec0ff */
[----:B------:R-:W-:Y:S01]  /*1abe0*/  UMOV UR5, 0xffffffff ;  /* 0xffffffff00057882 */ /* 0x000fe20000000000 */
[----:B--2---:R-:W-:-:S04]  /*1abf0*/  IMAD.IADD R6, R6, 0x1, R20 ;  /* 0x0000000106067824 */ /* 0x004fc800078e0214 */
[----:B---3--:R-:W-:-:S04]  /*1ac00*/  @P1 IMAD.HI.U32 R7, R6, R7, RZ ;  /* 0x0000000706071227 */ /* 0x008fc800078e00ff */
[----:B------:R-:W-:Y:S01]  /*1ac10*/  IMAD.MOV.U32 R4, RZ, RZ, R6 ;  /* 0x000000ffff047224 */ /* 0x000fe200078e0006 */
[----:B----4-:R-:W-:-:S05]  /*1ac20*/  @P1 SHF.R.U32.HI R4, RZ, R5, R7 ;  /* 0x00000005ff041219 */ /* 0x010fca0000011607 */
[----:B------:R-:W-:-:S04]  /*1ac30*/  IMAD.MOV R5, RZ, RZ, -R4 ;  /* 0x000000ffff057224 */ /* 0x000fc800078e0a04 */
[----:B------:R-:W-:Y:S01]  /*1ac40*/  IMAD R0, R0, R5, R6 ;  /* 0x0000000500007224 */ /* 0x000fe200078e0206 */
[----:B------:R-:W-:Y:S02]  /*1ac50*/  @!P0 SHF.R.S32.HI R5, RZ, 0x1f, R4 ;  /* 0x0000001fff058819 */ /* 0x000fe40000011404 */
[----:B------:R-:W-:Y:S01]  /*1ac60*/  SHF.R.S32.HI R9, RZ, 0x1f, R34 ;  /* 0x0000001fff097819 */ /* 0x000fe20000011422 */
[----:B0-----:R-:W-:-:S04]  /*1ac70*/  @!P0 IMAD.WIDE.U32 R4, R34, R2, R4 ;  /* 0x0000000222048225 */ /* 0x001fc800078e0004 */
[----:B------:R-:W-:-:S04]  /*1ac80*/  @!P0 IMAD R6, R9, R2, RZ ;  /* 0x0000000209068224 */ /* 0x000fc800078e02ff */
[----:B------:R-:W-:Y:S02]  /*1ac90*/  @!P0 IMAD R6, R34, R3, R6 ;  /* 0x0000000322068224 */ /* 0x000fe400078e0206 */
[----:B------:R-:W0:Y:S01]  /*1aca0*/  @!P0 LDC.64 R2, c[0x0][0x418] ;  /* 0x00010600ff028b82 */ /* 0x000e220000000a00 */
[----:B------:R-:W-:Y:S02]  /*1acb0*/  IMAD.U32 R7, RZ, RZ, UR38 ;  /* 0x00000026ff077e24 */ /* 0x000fe4000f8e00ff */
[----:B------:R-:W-:-:S03]  /*1acc0*/  @!P0 IMAD.IADD R6, R5, 0x1, R6 ;  /* 0x0000000105068824 */ /* 0x000fc600078e0206 */
[----:B------:R-:W-:Y:S02]  /*1acd0*/  ISETP.NE.AND P2, PT, R7, 0x3, PT ;  /* 0x000000030700780c */ /* 0x000fe40003f45270 */
[----:B0-----:R-:W-:-:S04]  /*1ace0*/  @!P0 LEA R2, P1, R4, R2, 0x2 ;  /* 0x0000000204028211 */ /* 0x001fc800078210ff */
[----:B------:R-:W-:Y:S01]  /*1acf0*/  @!P0 LEA.HI.X R3, R4, R3, R6, 0x2, P1 ;  /* 0x0000000304038211 */ /* 0x000fe200008f1406 */
[----:B------:R-:W-:-:S06]  /*1ad00*/  IMAD.MOV.U32 R4, RZ, RZ, RZ ;  /* 0x000000ffff047224 */ /* 0x000fcc00078e00ff */
[----:B------:R0:W5:Y:S01]  /*1ad10*/  @!P0 LDG.E R4, desc[UR42][R2.64] ;  /* 0x0000002a02048981 */ /* 0x000162000c1e1900 */
[----:B------:R-:W-:Y:S02]  /*1ad20*/  ISETP.GE.AND P0, PT, R31, UR4, PT ;  /* 0x000000041f007c0c */ /* 0x000fe4000bf06270 */
[----:B------:R-:W-:Y:S01]  /*1ad30*/  @P2 LOP3.LUT R32, R32, 0x4, RZ, 0xfc, !PT ;  /* 0x0000000420202812 */ /* 0x000fe200078efcff */
[----:B------:R0:W-:Y:S03]  /*1ad40*/  STL [R1+0x4], R9 ;  /* 0x0000040901007387 */ /* 0x0001e60000100800 */
[----:B------:R-:W-:-:S07]  /*1ad50*/  LOP3.LUT R32, R32, 0xfffffffd, RZ, 0xc0, !PT ;  /* 0xfffffffd20207812 */ /* 0x000fce00078ec0ff */
[----:B------:R-:W-:Y:S02]  /*1ad60*/  @P0 LOP3.LUT R32, R32, 0x2, RZ, 0xfc, !PT ;  /* 0x0000000220200812 */ /* 0x000fe400078efcff */
[----:B------:R-:W-:Y:S02]  /*1ad70*/  ISETP.GE.AND P0, PT, R30, UR4, PT ;  /* 0x000000041e007c0c */ /* 0x000fe4000bf06270 */
[----:B------:R-:W-:-:S11]  /*1ad80*/  LOP3.LUT R32, R32, 0xfffffffe, RZ, 0xc0, !PT ;  /* 0xfffffffe20207812 */ /* 0x000fd600078ec0ff */
[----:B------:R-:W-:Y:S01]  /*1ad90*/  @P0 LOP3.LUT R32, R32, 0x1, RZ, 0xfc, !PT ;  /* 0x0000000120200812 */ /* 0x000fe200078efcff */
[----:B0-----:R-:W-:Y:S06]  /*1ada0*/  BRA.DIV UR5, `(.L_x_3157) ;  /* 0x0000006a05cc7947 */ /* 0x001fec000b800000 */
.L_x_3348:
[----:B------:R-:W-:Y:S01]  /*1adb0*/  SHF.R.S32.HI R35, RZ, 0x1f, R18 ;  /* 0x0000001fff237819 */ /* 0x000fe20000011412 */
[----:B------:R-:W-:Y:S06]  /*1adc0*/  @!P2 BRA `(.L_x_3158) ;  /* 0x000000000004a947 */ /* 0x000fec0003800000 */
[----:B------:R-:W-:Y:S01]  /*1add0*/  BPT.TRAP 0x1 ;  /* 0x000000040000795c */ /* 0x000fe20000300000 */
.L_x_3158:
        /* <DEDUP_REMOVED lines=25> */
.L_x_3349:
[----:B------:R-:W-:Y:S05]  /*1af70*/  BSYNC B0 ;  /* 0x0000000000007941 */ /* 0x000fea0003800000 */
.L_x_3159:
        /* <DEDUP_REMOVED lines=31> */
[----:B0-----:R-:W-:-:S04]  /*1b170*/  @P0 LEA R3, P1, R31, R3, 0x1 ;  /* 0x000000031f030211 */ /* 0x001fc800078208ff */
[----:B-1----:R-:W-:-:S04]  /*1b180*/  @P0 IADD3.X R2, RZ, R2, RZ, P1, !PT ;  /* 0x00000002ff020210 */ /* 0x002fc80000ffe4ff */
        /* <DEDUP_REMOVED lines=74> */
.L_x_3367:
        /* <DEDUP_REMOVED lines=11> */
.L_x_3162:
        /* <DEDUP_REMOVED lines=11> */
.L_x_3163:
        /* <DEDUP_REMOVED lines=28> */
[----:B------:R-:W-:Y:S01]  /*1b950*/  MOV R8, 0x70 ;  /* 0x0000007000087802 */ /* 0x000fe20000000f00 */
[----:B------:R-:W0:Y:S01]  /*1b960*/  LDC.64 R2, c[0x4][R2] ;  /* 0x0100000002027b82 */ /* 0x000e220000000a00 */
[----:B------:R-:W-:Y:S02]  /*1b970*/  IMAD.U32 R5, RZ, RZ, UR5 ;  /* 0x00000005ff057e24 */ /* 0x000fe4000f8e00ff */
[----:B------:R-:W-:Y:S02]  /*1b980*/  IMAD.U32 R6, RZ, RZ, UR6 ;  /* 0x00000006ff067e24 */ /* 0x000fe4000f8e00ff */
[----:B-1----:R-:W-:-:S02]  /*1b990*/  IMAD.U32 R7, RZ, RZ, UR7 ;  /* 0x00000007ff077e24 */ /* 0x002fc4000f8e00ff */
[----:B------:R-:W-:Y:S02]  /*1b9a0*/  IMAD.U32 R10, RZ, RZ, UR8 ;  /* 0x00000008ff0a7e24 */ /* 0x000fe4000f8e00ff */
[----:B------:R-:W-:Y:S02]  /*1b9b0*/  IMAD.U32 R11, RZ, RZ, UR9 ;  /* 0x00000009ff0b7e24 */ /* 0x000fe4000f8e00ff */
[----:B------:R-:W-:Y:S02]  /*1b9c0*/  IMAD.MOV.U32 R12, RZ, RZ, 0x1 ;  /* 0x00000001ff0c7424 */ /* 0x000fe400078e00ff */
[----:B------:R-:W-:-:S07]  /*1b9d0*/  IMAD.MOV.U32 R13, RZ, RZ, RZ ;  /* 0x000000ffff0d7224 */ /* 0x000fce00078e00ff */
[----:B------:R-:W-:-:S07]  /*1b9e0*/  LEPC R20, `(.L_x_3165) ;  /* 0x000000001014794e */ /* 0x000fce0000000000 */
[----:B0-----:R-:W-:Y:S05]  /*1b9f0*/  CALL.ABS.NOINC R2 ;  /* 0x0000000002007343 */ /* 0x001fea0003c00000 */
.L_x_3165:
[----:B------:R-:W-:Y:S05]  /*1ba00*/  BSYNC B6 ;  /* 0x0000000000067941 */ /* 0x000fea0003800000 */
.L_x_3164:
[----:B------:R-:W2:Y:S01]  /*1ba10*/  LDL.LU R20, [R1+0x20] ;  /* 0x0000200001147983 */ /* 0x000ea20000300800 */
[----:B------:R-:W3:Y:S01]  /*1ba20*/  LDC R6, c[0x0][0x448] ;  /* 0x00011200ff067b82 */ /* 0x000ee20000000800 */
[----:B------:R-:W-:Y:S01]  /*1ba30*/  ULDC.64 UR4, c[0x0][0x2d8] ;  /* 0x0000b60000047ab9 */ /* 0x000fe20000000a00 */
[----:B------:R-:W-:Y:S01]  /*1ba40*/  ULDC.64 UR6, c[0x0][0x280] ;  /* 0x0000a00000067ab9 */ /* 0x000fe20000000a00 */
[----:B------:R-:W4:Y:S04]  /*1ba50*/  LDL.LU R21, [R1+0xc] ;  /* 0x00000c0001157983 */ /* 0x000f280000300800 */
[----:B0-----:R-:W4:Y:S01]  /*1ba60*/  LDL.LU.64 R2, [R1+0x18] ;  /* 0x0000180001027983 */ /* 0x001f220000300a00 */
[----:B------:R-:W-:-:S03]  /*1ba70*/  IMAD R0, R35, UR4, RZ ;  /* 0x0000000423007c24 */ /* 0x000fc6000f8e02ff */
[----:B------:R0:W5:Y:S01]  /*1ba80*/  LDL R10, [R1+0x14] ;  /* 0x00001400010a7983 */ /* 0x0001620000100800 */
[----:B------:R-:W-:-:S03]  /*1ba90*/  IMAD R5, R18, UR5, R0 ;  /* 0x0000000512057c24 */ /* 0x000fc6000f8e0200 */
[----:B------:R0:W5:Y:S01]  /*1baa0*/  LDL R8, [R1+0x8] ;  /* 0x0000080001087983 */ /* 0x0001620000100800 */
[----:B---3--:R-:W-:-:S13]  /*1bab0*/  ISETP.NE.AND P0, PT, R6, 0x1, PT ;  /* 0x000000010600780c */ /* 0x008fda0003f05270 */
[----:B-1----:R-:W1:Y:S01]  /*1bac0*/  @P0 LDC R7, c[0x0][0x44c] ;  /* 0x00011300ff070b82 */ /* 0x002e620000000800 */
[----:B----4-:R-:W-:Y:S02]  /*1bad0*/  IMAD.MOV.U32 R3, RZ, RZ, R21 ;  /* 0x000000ffff037224 */ /* 0x010fe400078e0015 */
[----:B------:R-:W-:Y:S01]  /*1bae0*/  IMAD.WIDE.U32 R2, R18, UR4, R2 ;  /* 0x0000000412027c25 */ /* 0x000fe2000f8e0002 */
[----:B------:R-:W-:Y:S01]  /*1baf0*/  ULDC.64 UR4, c[0x0][0x2e0] ;  /* 0x0000b80000047ab9 */ /* 0x000fe20000000a00 */
[----:B------:R-:W3:Y:S02]  /*1bb00*/  S2R R21, SR_TID.X ;  /* 0x0000000000157919 */ /* 0x000ee40000002100 */
[----:B--2---:R-:W-:Y:S02]  /*1bb10*/  IMAD R0, R20, UR4, RZ ;  /* 0x0000000414007c24 */ /* 0x004fe4000f8e02ff */
[----:B------:R-:W2:Y:S01]  /*1bb20*/  S2R R20, SR_TID.X ;  /* 0x0000000000147919 */ /* 0x000ea20000002100 */
[----:B------:R-:W-:-:S02]  /*1bb30*/  IMAD.IADD R3, R3, 0x1, R5 ;  /* 0x0000000103037824 */ /* 0x000fc400078e0205 */
[C---:B------:R-:W-:Y:S02]  /*1bb40*/  IMAD R0, R33.reuse, UR5, R0 ;  /* 0x0000000521007c24 */ /* 0x040fe4000f8e0200 */
[----:B------:R-:W-:Y:S01]  /*1bb50*/  IMAD.WIDE.U32 R2, R33, UR4, R2 ;  /* 0x0000000421027c25 */ /* 0x000fe2000f8e0002 */
[----:B------:R-:W-:-:S03]  /*1bb60*/  ULDC.64 UR4, c[0x0][0x2d0] ;  /* 0x0000b40000047ab9 */ /* 0x000fc60000000a00 */
[----:B------:R-:W-:Y:S02]  /*1bb70*/  IMAD.IADD R3, R3, 0x1, R0 ;  /* 0x0000000103037824 */ /* 0x000fe400078e0200 */
[----:B------:R-:W4:Y:S01]  /*1bb80*/  @P0 LDC R0, c[0x0][0x450] ;  /* 0x00011400ff000b82 */ /* 0x000f220000000800 */
[----:B---3--:R-:W-:Y:S01]  /*1bb90*/  IMAD.SHL.U32 R21, R21, 0x10, RZ ;  /* 0x0000001015157824 */ /* 0x008fe200078e00ff */
[----:B--2---:R-:W-:-:S04]  /*1bba0*/  LOP3.LUT R20, R20, 0x7f, RZ, 0xc0, !PT ;  /* 0x0000007f14147812 */ /* 0x004fc800078ec0ff */
[----:B------:R-:W-:Y:S02]  /*1bbb0*/  LOP3.LUT R21, R21, 0x70, RZ, 0xc0, !PT ;  /* 0x0000007015157812 */ /* 0x000fe400078ec0ff */
[----:B------:R-:W-:-:S04]  /*1bbc0*/  SHF.R.U32.HI R20, RZ, 0x3, R20 ;  /* 0x00000003ff147819 */ /* 0x000fc80000011614 */
[----:B------:R-:W-:-:S05]  /*1bbd0*/  LOP3.LUT R20, R20, R21, RZ, 0xfc, !PT ;  /* 0x0000001514147212 */ /* 0x000fca00078efcff */
[----:B------:R-:W-:-:S04]  /*1bbe0*/  IMAD R5, R17, 0x80, R20 ;  /* 0x0000008011057824 */ /* 0x000fc800078e0214 */
        /* <DEDUP_REMOVED lines=27> */
[----:B-----5:R-:W-:Y:S02]  /*1bda0*/  IMAD R5, R10, R6, RZ ;  /* 0x000000060a057224 */ /* 0x020fe400078e02ff */
[----:B------:R-:W-:Y:S01]  /*1bdb0*/  IMAD R17, R17, 0x80, R9 ;  /* 0x0000008011117824 */ /* 0x000fe200078e0209 */
        /* <DEDUP_REMOVED lines=33> */
[----:B-1----:R-:W-:Y:S01]  /*1bfd0*/  @!P3 IMAD.X R7, RZ, RZ, R2, P2 ;  /* 0x000000ffff07b224 */ /* 0x002fe200010e0602 */
[----:B------:R-:W-:Y:S02]  /*1bfe0*/  @!P3 MOV R2, R14 ;  /* 0x0000000e0002b202 */ /* 0x000fe40000000f00 */
[----:B------:R-:W0:Y:S01]  /*1bff0*/  SHFL.IDX PT, R14, R0, 0x4, 0x181f ;  /* 0x00981f00000e7f89 */ /* 0x000e2200000e0000 */
[----:B------:R-:W-:-:S05]  /*1c000*/  @!P3 IMAD.MOV.U32 R3, RZ, RZ, R7 ;  /* 0x000000ffff03b224 */ /* 0x000fca00078e0007 */
[----:B------:R-:W-:Y:S04]  /*1c010*/  @!P3 LDGSTS.E.BYPASS.LTC128B.128 [R8+0x11c00], desc[UR42][R2.64], !P0 ;  /* 0x11c000000208bfae */ /* 0x000fe8000c101d6a */
[----:B------:R1:W-:Y:S01]  /*1c020*/  @!P3 LDGSTS.E.BYPASS.LTC128B.128 [R8+0x15c00], desc[UR42][R2.64+0x80], !P1 ;  /* 0x15c000800208bfae */ /* 0x0003e2000c901d6a */
[----:B------:R-:W-:Y:S01]  /*1c030*/  ISETP.GE.AND P3, PT, R6, R5, PT ;  /* 0x000000050600720c */ /* 0x000fe20003f66270 */
[----:B------:R-:W-:Y:S02]  /*1c040*/  VIADD R6, R17, 0x50 ;  /* 0x0000005011067836 */ /* 0x000fe40000000000 */
        /* <DEDUP_REMOVED lines=28> */
.L_x_3384:
        /* <DEDUP_REMOVED lines=11> */
.L_x_3168:
[----:B------:R-:W-:Y:S05]  /*1c2c0*/  BSYNC B0 ;  /* 0x0000000000007941 */ /* 0x000fea0003800000 */
.L_x_3167:
[----:B------:R-:W-:Y:S01]  /*1c2d0*/  NOP ;  /* 0x0000000000007918 */ /* 0x000fe20000000000 */
[----:B------:R-:W-:-:S13]  /*1c2e0*/  PLOP3.LUT P0, PT, PT, PT, PT, 0x80, 0x0 ;  /* 0x000000000000781c */ /* 0x000fda0003f0f070 */
.L_x_3169:
        /* <DEDUP_REMOVED lines=20> */
.L_x_3385:
[----:B------:R-:W-:Y:S05]  /*1c430*/  BSYNC B0 ;  /* 0x0000000000007941 */ /* 0x000fea0003800000 */
.L_x_3170:
        /* <DEDUP_REMOVED lines=10> */
.L_x_3186:
[----:B------:R-:W3:Y:S01]  /*1c4e0*/  LDL R7, [R1] ;  /* 0x0000000001077983 */ /* 0x000ee20000100800 */
[----:B------:R-:W1:Y:S03]  /*1c4f0*/  LDC R0, c[0x0][0x430] ;  /* 0x00010c00ff007b82 */ /* 0x000e660000000800 */
[----:B------:R-:W4:Y:S01]  /*1c500*/  LDL R5, [R1+0x4] ;  /* 0x0000040001057983 */ /* 0x000f220000100800 */
[----:B------:R-:W-:Y:S05]  /*1c510*/  YIELD ;  /* 0x0000000000007946 */ /* 0x000fea0003800000 */
[----:B------:R-:W5:Y:S01]  /*1c520*/  S2R R2, SR_TID.X ;  /* 0x0000000000027919 */ /* 0x000f620000002100 */
[----:B------:R-:W-:Y:S01]  /*1c530*/  ULDC.64 UR4, c[0x0][0x428] ;  /* 0x00010a0000047ab9 */ /* 0x000fe20000000a00 */
[----:B------:R-:W2:Y:S01]  /*1c540*/  S2R R4, SR_TID.X ;  /* 0x0000000000047919 */ /* 0x000ea20000002100 */
[----:B-1----:R-:W-:-:S13]  /*1c550*/  ISETP.NE.AND P0, PT, R0, 0x1, PT ;  /* 0x000000010000780c */ /* 0x002fda0003f05270 */
[----:B0-----:R-:W0:Y:S01]  /*1c560*/  @P0 LDC R3, c[0x0][0x434] ;  /* 0x00010d00ff030b82 */ /* 0x001e220000000800 */
[----:B-----5:R-:W-:-:S07]  /*1c570*/  LOP3.LUT R2, R2, 0x7f, RZ, 0xc0, !PT ;  /* 0x0000007f02027812 */ /* 0x020fce00078ec0ff */
[----:B------:R-:W1:Y:S01]  /*1c580*/  @P0 LDC R8, c[0x0][0x438] ;  /* 0x00010e00ff080b82 */ /* 0x000e620000000800 */
[----:B------:R-:W-:Y:S01]  /*1c590*/  SHF.R.U32.HI R2, RZ, 0x3, R2 ;  /* 0x00000003ff027819 */ /* 0x000fe20000011602 */
[----:B--2---:R-:W-:-:S04]  /*1c5a0*/  IMAD.SHL.U32 R4, R4, 0x10, RZ ;  /* 0x0000001004047824 */ /* 0x004fc800078e00ff */
[----:B------:R-:W-:Y:S01]  /*1c5b0*/  IMAD R2, R6, 0x80, R2 ;  /* 0x0000008006027824 */ /* 0x000fe200078e0202 */
[----:B------:R-:W-:-:S04]  /*1c5c0*/  LOP3.LUT R4, R4, 0x70, RZ, 0xc0, !PT ;  /* 0x0000007004047812 */ /* 0x000fc800078ec0ff */
[----:B---3--:R-:W-:Y:S01]  /*1c5d0*/  IADD3 R4, R4, R2, R7 ;  /* 0x0000000204047210 */ /* 0x008fe20007ffe007 */
[----:B----4-:R-:W-:-:S04]  /*1c5e0*/  IMAD R5, R5, UR4, RZ ;  /* 0x0000000405057c24 */ /* 0x010fc8000f8e02ff */
[----:B0-----:R-:W-:-:S04]  /*1c5f0*/  @P0 IMAD.HI.U32 R3, R4, R3, RZ ;  /* 0x0000000304030227 */ /* 0x001fc800078e00ff */
[----:B------:R-:W-:Y:S01]  /*1c600*/  IMAD.MOV.U32 R2, RZ, RZ, R4 ;  /* 0x000000ffff027224 */ /* 0x000fe200078e0004 */
[----:B-1----:R-:W-:Y:S01]  /*1c610*/  @P0 SHF.R.U32.HI R2, RZ, R8, R3 ;  /* 0x00000008ff020219 */ /* 0x002fe20000011603 */
[----:B------:R-:W-:-:S03]  /*1c620*/  IMAD R5, R34, UR5, R5 ;  /* 0x0000000522057c24 */ /* 0x000fc6000f8e0205 */
[----:B------:R-:W-:-:S05]  /*1c630*/  IADD3 R3, -R2, RZ, RZ ;  /* 0x000000ff02037210 */ /* 0x000fca0007ffe1ff */
        /* <DEDUP_REMOVED lines=19> */
.L_x_3174:
[----:B------:R-:W-:Y:S01]  /*1c770*/  IMAD R6, R25, 0x8, R22 ;  /* 0x0000000819067824 */ /* 0x000fe200078e0216 */
[----:B------:R-:W-:Y:S01]  /*1c780*/  SHF.L.U32 R3, R28, 0x1f, RZ ;  /* 0x0000001f1c037819 */ /* 0x000fe200000006ff */
[----:B------:R-:W-:Y:S03]  /*1c790*/  BSSY B1, `(.L_x_3175) ;  /* 0x0000003000017945 */ /* 0x000fe60003800000 */
[----:B------:R-:W0:Y:S02]  /*1c7a0*/  SYNCS.PHASECHK.TRANS64.TRYWAIT P0, [R6+URZ+0x28840], R3 ;  /* 0x02884003060075a7 */ /* 0x000e24000800017f */
[----:B0-----:R-:W-:Y:S05]  /*1c7b0*/  @!P0 BRA `(.L_x_3176) ;  /* 0x0000006400f08947 */ /* 0x001fea0003800000 */
.L_x_3386:
[----:B------:R-:W-:Y:S05]  /*1c7c0*/  BSYNC B1 ;  /* 0x0000000000017941 */ /* 0x000fea0003800000 */
.L_x_3175:
        /* <DEDUP_REMOVED lines=71> */
.L_x_3404:
        /* <DEDUP_REMOVED lines=9> */
.L_x_3178:
        /* <DEDUP_REMOVED lines=11> */
.L_x_3179:
[----:B------:R1:W-:Y:S01]  /*1cd80*/  SYNCS.ARRIVE.TRANS64.A1T0 RZ, [R6+URZ+0x28830], RZ ;  /* 0x028830ff06ff79a7 */ /* 0x0003e2000810003f */
[----:B------:R-:W-:Y:S05]  /*1cd90*/  @!P4 BRA `(.L_x_3180) ;  /* 0x000000000004c947 */ /* 0x000fea0003800000 */
[----:B------:R-:W-:Y:S01]  /*1cda0*/  BPT.TRAP 0x1 ;  /* 0x000000040000795c */ /* 0x000fe20000300000 */
.L_x_3180:
[----:B------:R-:W-:Y:S01]  /*1cdb0*/  SHF.L.U32 R2, R17, 0x1f, RZ ;  /* 0x0000001f11027819 */ /* 0x000fe200000006ff */
[----:B-1----:R-:W-:Y:S01]  /*1cdc0*/  IMAD R6, R10, 0x8, R22 ;  /* 0x000000080a067824 */ /* 0x002fe200078e0216 */
[----:B------:R-:W-:Y:S03]  /*1cdd0*/  BSSY B1, `(.L_x_3181) ;  /* 0x0000003000017945 */ /* 0x000fe60003800000 */
[----:B------:R-:W1:Y:S02]  /*1cde0*/  SYNCS.PHASECHK.TRANS64.TRYWAIT P0, [R6+URZ+0x28860], R2 ;  /* 0x02886002060075a7 */ /* 0x000e64000800017f */
[----:B-1----:R-:W-:Y:S05]  /*1cdf0*/  @!P0 BRA `(.L_x_3182) ;  /* 0x0000006800c08947 */ /* 0x002fea0003800000 */
.L_x_3405:
[----:B------:R-:W-:Y:S05]  /*1ce00*/  BSYNC B1 ;  /* 0x0000000000017941 */ /* 0x000fea0003800000 */
.L_x_3181:
        /* <DEDUP_REMOVED lines=9> */
[----:B------:R-:W-:-:S03]  /*1cea0*/  LEA R7, R7, R22, 0x1 ;  /* 0x0000001607077211 */ /* 0x000fc600078e08ff */
        /* <DEDUP_REMOVED lines=57> */
.L_x_3423:
        /* <DEDUP_REMOVED lines=29> */
.L_x_3184:
        /* <DEDUP_REMOVED lines=11> */
.L_x_3185:
[C---:B------:R-:W-:Y:S01]  /*1d4c0*/  ISETP.GT.AND P0, PT, R26.reuse, RZ, PT ;  /* 0x000000ff1a00720c */ /* 0x040fe20003f04270 */
[----:B------:R0:W-:Y:S01]  /*1d4d0*/  SYNCS.ARRIVE.TRANS64.A1T0 RZ, [R6+URZ+0x28850], RZ ;  /* 0x028850ff06ff79a7 */ /* 0x0001e2000810003f */
[----:B------:R-:W-:Y:S02]  /*1d4e0*/  IMAD.MOV.U32 R17, RZ, RZ, R28 ;  /* 0x000000ffff117224 */ /* 0x000fe400078e001c */
[----:B------:R-:W-:Y:S02]  /*1d4f0*/  IMAD.MOV.U32 R10, RZ, RZ, R25 ;  /* 0x000000ffff0a7224 */ /* 0x000fe400078e0019 */
[----:B------:R-:W-:Y:S02]  /*1d500*/  IMAD.MOV.U32 R33, RZ, RZ, R26 ;  /* 0x000000ffff217224 */ /* 0x000fe400078e001a */
[----:B0-----:R-:W-:-:S05]  /*1d510*/  VIADD R6, R26, 0xffffffff ;  /* 0xffffffff1a067836 */ /* 0x001fca0000000000 */
[----:B------:R-:W-:Y:S05]  /*1d520*/  @P0 BRA `(.L_x_3186) ;  /* 0xffffffec00ec0947 */ /* 0x000fea000383ffff */
.L_x_3173:
[----:B------:R-:W-:Y:S05]  /*1d530*/  BSYNC B0 ;  /* 0x0000000000007941 */ /* 0x000fea0003800000 */
.L_x_3172:
        /* <DEDUP_REMOVED lines=17> */
.L_x_3188:
[----:B------:R-:W-:Y:S05]  /*1d650*/  BSYNC B0 ;  /* 0x0000000000007941 */ /* 0x000fea0003800000 */
.L_x_3187:
[----:B------:R-:W-:-:S05]  /*1d660*/  IMAD.U32 R0, RZ, RZ, UR38 ;  /* 0x00000026ff007e24 */ /* 0x000fca000f8e00ff */
[----:B------:R-:W-:-:S13]  /*1d670*/  ISETP.NE.AND P0, PT, R0, 0x3, PT ;  /* 0x000000030000780c */ /* 0x000fda0003f05270 */
[----:B------:R-:W-:Y:S05]  /*1d680*/  @!P0 BRA `(.L_x_3189) ;  /* 0x0000000000048947 */ /* 0x000fea0003800000 */
[----:B------:R-:W-:Y:S01]  /*1d690*/  BPT.TRAP 0x1 ;  /* 0x000000040000795c */ /* 0x000fe20000300000 */
.L_x_3189:
[----:B------:R-:W-:Y:S01]  /*1d6a0*/  IMAD R0, R25, 0x8, R22 ;  /* 0x0000000819007824 */ /* 0x000fe200078e0216 */
[----:B0-----:R-:W-:Y:S01]  /*1d6b0*/  SHF.L.U32 R3, R28, 0x1f, RZ ;  /* 0x0000001f1c037819 */ /* 0x001fe200000006ff */
[----:B------:R-:W-:Y:S01]  /*1d6c0*/  BSSY B0, `(.L_x_3190) ;  /* 0x0000004000007945 */ /* 0x000fe20003800000 */
[----:B------:R-:W-:Y:S02]  /*1d6d0*/  IMAD R6, R26, -0x80, R37 ;  /* 0xffffff801a067824 */ /* 0x000fe400078e0225 */
[----:B------:R-:W0:Y:S02]  /*1d6e0*/  SYNCS.PHASECHK.TRANS64.TRYWAIT P0, [R0+URZ+0x28860], R3 ;  /* 0x02886003000075a7 */ /* 0x000e24000800017f */
[----:B0-----:R-:W-:Y:S05]  /*1d6f0*/  @!P0 BRA `(.L_x_3191) ;  /* 0x0000006c001c8947 */ /* 0x001fea0003800000 */
.L_x_3424:
[----:B------:R-:W-:Y:S05]  /*1d700*/  BSYNC B0 ;  /* 0x0000000000007941 */ /* 0x000fea0003800000 */
.L_x_3190:
        /* <DEDUP_REMOVED lines=43> */
[----:B------:R-:W0:Y:S02]  /*1d9c0*/  SHFL.IDX PT, R14, R23, 0x5, 0x181f ;  /* 0x00b81f00170e7f89 */ /* 0x000e2400000e0000 */
[----:B------:R-:W-:Y:S02]  /*1d9d0*/  IADD3.X R3, RZ, R7, RZ, P4, !PT ;  /* 0x00000007ff037210 */ /* 0x000fe400027fe4ff */
        /* <DEDUP_REMOVED lines=25> */
.L_x_3442:
        /* <DEDUP_REMOVED lines=11> */
.L_x_3193:
        /* <DEDUP_REMOVED lines=11> */
.L_x_3194:
[----:B------:R0:W-:Y:S01]  /*1dcd0*/  SYNCS.ARRIVE.TRANS64.A1T0 RZ, [R0+URZ+0x28850], RZ ;  /* 0x028850ff00ff79a7 */ /* 0x0001e2000810003f */
[----:B------:R-:W-:-:S05]  /*1dce0*/  VIADD R25, R25, 0x1 ;  /* 0x0000000119197836 */ /* 0x000fca0000000000 */
[----:B------:R-:W-:-:S04]  /*1dcf0*/  ISETP.NE.AND P0, PT, R25, 0x2, PT ;  /* 0x000000021900780c */ /* 0x000fc80003f05270 */
[----:B------:R-:W-:Y:S02]  /*1dd00*/  SEL R3, RZ, 0x1, P0 ;  /* 0x00000001ff037807 */ /* 0x000fe40000000000 */
[----:B------:R-:W-:Y:S02]  /*1dd10*/  SEL R25, R25, RZ, P0 ;  /* 0x000000ff19197207 */ /* 0x000fe40000000000 */
[----:B0-----:R-:W-:-:S07]  /*1dd20*/  LOP3.LUT R28, R28, R3, RZ, 0x3c, !PT ;  /* 0x000000031c1c7212 */ /* 0x001fce00078e3cff */
.L_x_3151:
[----:B------:R-:W-:Y:S05]  /*1dd30*/  BSYNC B7 ;  /* 0x0000000000077941 */ /* 0x000fea0003800000 */
.L_x_3149:
[----:B------:R-:W-:-:S13]  /*1dd40*/  LOP3.LUT P0, RZ, R32, 0x8, RZ, 0xc0, !PT ;  /* 0x0000000820ff7812 */ /* 0x000fda000780c0ff */
[----:B------:R-:W-:Y:S05]  /*1dd50*/  @!P0 BRA `(.L_x_3195) ;  /* 0x0000000000248947 */ /* 0x000fea0003800000 */
[----:B------:R-:W-:Y:S05]  /*1dd60*/  WARPSYNC.ALL ;  /* 0x0000000000007948 */ /* 0x000fea0003800000 */
[----:B------:R-:W2:Y:S08]  /*1dd70*/  S2UR UR5, SR_CgaCtaId ;  /* 0x00000000000579c3 */ /* 0x000eb00000008800 */
[----:B------:R-:W-:Y:S06]  /*1dd80*/  BAR.SYNC.DEFER_BLOCKING 0x5, 0x180 ;  /* 0x0146000000007b1d */ /* 0x000fec0000010000 */
[----:B------:R-:W-:-:S02]  /*1dd90*/  UMOV UR4, 0x400 ;  /* 0x0000040000047882 */ /* 0x000fc40000000000 */
[----:B--2---:R-:W-:-:S06]  /*1dda0*/  ULEA UR4, UR5, UR4, 0x18 ;  /* 0x0000000405047291 */ /* 0x004fcc000f8ec03f */
[----:B------:R-:W-:-:S05]  /*1ddb0*/  IMAD.U32 R22, RZ, RZ, UR4 ;  /* 0x00000004ff167e24 */ /* 0x000fca000f8e00ff */
[----:B------:R4:W2:Y:S01]  /*1ddc0*/  LDS.128 R16, [R22+0x288d0] ;  /* 0x0288d00016107984 */ /* 0x0008a20000000c00 */
[----:B------:R-:W-:Y:S06]  /*1ddd0*/  BAR.ARV 0x4, 0x180 ;  /* 0x0106000000007b1d */ /* 0x000fec0000002000 */
[----:B------:R-:W-:Y:S05]  /*1dde0*/  BRA `(.L_x_3196) ;  /* 0x0000000800cc7947 */ /* 0x000fea0003800000 */
.L_x_3195:
[----:B------:R-:W2:Y:S01]  /*1ddf0*/  S2R R8, SR_TID.X ;  /* 0x0000000000087919 */ /* 0x000ea20000002100 */
[----:B------:R-:W-:Y:S01]  /*1de00*/  UMOV UR4, 0xffffffff ;  /* 0xffffffff00047882 */ /* 0x000fe20000000000 */
[----:B--2---:R-:W-:-:S04]  /*1de10*/  LOP3.LUT R8, R8, 0x1f, RZ, 0xc0, !PT ;  /* 0x0000001f08087812 */ /* 0x004fc800078ec0ff */
[----:B------:R-:W-:Y:S01]  /*1de20*/  ISETP.NE.AND P0, PT, R8, 0x1f, PT ;  /* 0x0000001f0800780c */ /* 0x000fe20003f05270 */
[----:B------:R-:W-:-:S12]  /*1de30*/  BRA.DIV UR4, `(.L_x_3197) ;  /* 0x0000006e04dc7947 */ /* 0x000fd8000b800000 */
[----:B------:R-:W-:Y:S01]  /*1de40*/  IMAD.IADD R5, R19, 0x1, R8 ;  /* 0x0000000113057824 */ /* 0x000fe200078e0208 */
[----:B------:R-:W-:-:S04]  /*1de50*/  ULDC UR4, c[0x0][0xc3c] ;  /* 0x00030f0000047ab9 */ /* 0x000fc80000000800 */
[----:B------:R-:W-:-:S13]  /*1de60*/  ISETP.GE.OR P1, PT, R5, UR4, !P0 ;  /* 0x0000000405007c0c */ /* 0x000fda000c726670 */
[----:B------:R-:W2:Y:S02]  /*1de70*/  @!P1 LDC.64 R2, c[0x0][0xc80] ;  /* 0x00032000ff029b82 */ /* 0x000ea40000000a00 */
[----:B--2---:R-:W-:-:S06]  /*1de80*/  @!P1 IMAD.WIDE R2, R5, 0x4, R2 ;  /* 0x0000000405029825 */ /* 0x004fcc00078e0202 */
        /* <DEDUP_REMOVED lines=25> */
[----:B------:R2:W3:Y:S02]  /*1e020*/  SHFL.IDX PT, R14, R6, 0x1f, 0x1f ;  /* 0x03e01f00060e7f89 */ /* 0x0004e400000e0000 */
.L_x_3452:
[----:B------:R-:W-:Y:S02]  /*1e030*/  ULDC UR4, c[0x0][0xc38] ;  /* 0x00030e0000047ab9 */ /* 0x000fe40000000800 */
[----:B------:R-:W-:-:S04]  /*1e040*/  IMAD.U32 R7, RZ, RZ, UR4 ;  /* 0x00000004ff077e24 */ /* 0x000fc8000f8e00ff */
[----:B---3--:R-:W-:-:S04]  /*1e050*/  IMAD R14, R14, R7, RZ ;  /* 0x000000070e0e7224 */ /* 0x008fc800078e02ff */
[----:B------:R-:W-:-:S05]  /*1e060*/  IMAD.IADD R9, R4, 0x1, R14 ;  /* 0x0000000104097824 */ /* 0x000fca00078e020e */
[----:B------:R-:W-:-:S13]  /*1e070*/  ISETP.GT.AND P6, PT, R9, R0, PT ;  /* 0x000000000900720c */ /* 0x000fda0003fc4270 */
[----:B------:R-:W-:Y:S05]  /*1e080*/  @P6 BRA `(.L_x_3198) ;  /* 0x00000000009c6947 */ /* 0x000fea0003800000 */
.L_x_3203:
[----:B------:R-:W3:Y:S01]  /*1e090*/  LDC R2, c[0x0][0xc3c] ;  /* 0x00030f00ff027b82 */ /* 0x000ee20000000800 */
[----:B------:R-:W-:-:S05]  /*1e0a0*/  VIADD R19, R19, 0x1f ;  /* 0x0000001f13137836 */ /* 0x000fca0000000000 */
[----:B---3--:R-:W-:-:S13]  /*1e0b0*/  ISETP.GE.AND P6, PT, R19, R2, PT ;  /* 0x000000021300720c */ /* 0x008fda0003fc6270 */
[----:B------:R-:W-:Y:S05]  /*1e0c0*/  @P6 BRA `(.L_x_3199) ;  /* 0x0000000400d06947 */ /* 0x000fea0003800000 */
[----:B------:R-:W3:Y:S01]  /*1e0d0*/  S2R R3, SR_TID.X ;  /* 0x0000000000037919 */ /* 0x000ee20000002100 */
[----:B------:R-:W-:Y:S01]  /*1e0e0*/  BSSY B0, `(.L_x_3200) ;  /* 0x0000009000007945 */ /* 0x000fe20003800000 */
[----:B------:R-:W-:Y:S01]  /*1e0f0*/  IMAD.MOV.U32 R5, RZ, RZ, RZ ;  /* 0x000000ffff057224 */ /* 0x000fe200078e00ff */
[----:B---3--:R-:W-:-:S05]  /*1e100*/  LOP3.LUT R3, R3, 0x1f, RZ, 0xc0, !PT ;  /* 0x0000001f03037812 */ /* 0x008fca00078ec0ff */
[----:B------:R-:W-:-:S05]  /*1e110*/  IMAD.IADD R7, R19, 0x1, R3 ;  /* 0x0000000113077824 */ /* 0x000fca00078e0203 */
[----:B------:R-:W-:-:S13]  /*1e120*/  ISETP.GE.OR P6, PT, R7, R2, !P0 ;  /* 0x000000020700720c */ /* 0x000fda00047c6670 */
[----:B------:R-:W-:Y:S05]  /*1e130*/  @P6 BRA `(.L_x_3201) ;  /* 0x00000000000c6947 */ /* 0x000fea0003800000 */
[----:B------:R-:W3:Y:S02]  /*1e140*/  LDC.64 R2, c[0x0][0xc80] ;  /* 0x00032000ff027b82 */ /* 0x000ee40000000a00 */
[----:B---3--:R-:W-:-:S05]  /*1e150*/  IMAD.WIDE R2, R7, 0x4, R2 ;  /* 0x0000000407027825 */ /* 0x008fca00078e0202 */
[----:B------:R3:W5:Y:S02]  /*1e160*/  LDG.E R5, desc[UR42][R2.64] ;  /* 0x0000002a02057981 */ /* 0x000764000c1e1900 */
.L_x_3201:
[----:B------:R-:W-:Y:S05]  /*1e170*/  BSYNC B0 ;  /* 0x0000000000007941 */ /* 0x000fea0003800000 */
.L_x_3200:
[----:B------:R-:W-:-:S03]  /*1e180*/  UMOV UR4, 0xffffffff ;  /* 0xffffffff00047882 */ /* 0x000fc60000000000 */
[----:B------:R-:W-:Y:S05]  /*1e190*/  BRA.DIV UR4, `(.L_x_3202) ;  /* 0x0000007204287947 */ /* 0x000fea000b800000 */
[----:B-----5:R-:W4:Y:S02]  /*1e1a0*/  SHFL.UP PT, R14, R5, 0x1, RZ ;  /* 0x04200000050e7989 */ /* 0x020f2400000e00ff */
[----:B----4-:R-:W-:-:S05]  /*1e1b0*/  SEL R14, R14, RZ, P1 ;  /* 0x000000ff0e0e7207 */ /* 0x010fca0000800000 */
[----:B------:R-:W-:-:S05]  /*1e1c0*/  IMAD.IADD R13, R5, 0x1, R14 ;  /* 0x00000001050d7824 */ /* 0x000fca00078e020e */
[----:B------:R-:W3:Y:S02]  /*1e1d0*/  SHFL.UP PT, R14, R13, 0x2, RZ ;  /* 0x044000000d0e7989 */ /* 0x000ee400000e00ff */
[----:B---3--:R-:W-:-:S05]  /*1e1e0*/  SEL R2, R14, RZ, P2 ;  /* 0x000000ff0e027207 */ /* 0x008fca0001000000 */
        /* <DEDUP_REMOVED lines=8> */
[----:B---3--:R-:W-:-:S04]  /*1e270*/  SEL R7, R14, RZ, P5 ;  /* 0x000000ff0e077207 */ /* 0x008fc80002800000 */
[----:B--2---:R-:W-:-:S05]  /*1e280*/  IADD3 R6, R4, R7, RZ ;  /* 0x0000000704067210 */ /* 0x004fca0007ffe0ff */
[----:B------:R2:W3:Y:S02]  /*1e290*/  SHFL.IDX PT, R14, R6, 0x1f, 0x1f ;  /* 0x03e01f00060e7f89 */ /* 0x0004e400000e0000 */
.L_x_3460:
[----:B------:R-:W-:Y:S02]  /*1e2a0*/  ULDC UR4, c[0x0][0xc38] ;  /* 0x00030e0000047ab9 */ /* 0x000fe40000000800 */
[----:B------:R-:W-:-:S04]  /*1e2b0*/  IMAD.U32 R7, RZ, RZ, UR4 ;  /* 0x00000004ff077e24 */ /* 0x000fc8000f8e00ff */
[----:B---3--:R-:W-:-:S04]  /*1e2c0*/  IMAD R14, R14, R7, RZ ;  /* 0x000000070e0e7224 */ /* 0x008fc800078e02ff */
[----:B------:R-:W-:-:S05]  /*1e2d0*/  IMAD.IADD R9, R14, 0x1, R9 ;  /* 0x000000010e097824 */ /* 0x000fca00078e0209 */
[----:B------:R-:W-:-:S13]  /*1e2e0*/  ISETP.GT.AND P6, PT, R9, R0, PT ;  /* 0x000000000900720c */ /* 0x000fda0003fc4270 */
[----:B------:R-:W-:Y:S05]  /*1e2f0*/  @!P6 BRA `(.L_x_3203) ;  /* 0xfffffffc0064e947 */ /* 0x000fea000383ffff */
.L_x_3198:
[----:B------:R-:W-:Y:S01]  /*1e300*/  IMAD.IADD R16, R9, 0x1, -R14 ;  /* 0x0000000109107824 */ /* 0x000fe200078e0a0e */
[----:B------:R-:W-:-:S03]  /*1e310*/  UMOV UR4, 0xffffffff ;  /* 0xffffffff00047882 */ /* 0x000fc60000000000 */
[----:B------:R-:W-:-:S05]  /*1e320*/  IMAD R3, R6, R7, R16 ;  /* 0x0000000706037224 */ /* 0x000fca00078e0210 */
[----:B------:R-:W-:Y:S01]  /*1e330*/  ISETP.GT.AND P6, PT, R3, R0, PT ;  /* 0x000000000300720c */ /* 0x000fe20003fc4270 */
[----:B------:R-:W-:-:S12]  /*1e340*/  BRA.DIV UR4, `(.L_x_3204) ;  /* 0x0000007204787947 */ /* 0x000fd8000b800000 */
[----:B------:R-:W-:-:S04]  /*1e350*/  VOTE.ANY R2, PT, !P6 ;  /* 0x0000000000027806 */ /* 0x000fc800070e0100 */
[----:B------:R-:W3:Y:S02]  /*1e360*/  POPC R4, R2 ;  /* 0x0000000200047309 */ /* 0x000ee40000000000 */
[----:B---3--:R3:W4:Y:S02]  /*1e370*/  SHFL.IDX PT, R5, R5, R4, 0x1f ;  /* 0x00001f0405057589 */ /* 0x00872400000e0000 */
.L_x_3464:
[----:B------:R-:W-:Y:S01]  /*1e380*/  ISETP.NE.AND P0, PT, R2, RZ, PT ;  /* 0x000000ff0200720c */ /* 0x000fe20003f05270 */
[----:B------:R-:W-:-:S12]  /*1e390*/  IMAD.MOV.U32 R14, RZ, RZ, RZ ;  /* 0x000000ffff0e7224 */ /* 0x000fd800078e00ff */
[----:B------:R-:W-:Y:S05]  /*1e3a0*/  @!P0 BRA `(.L_x_3205) ;  /* 0x0000000000108947 */ /* 0x000fea0003800000 */
[----:B------:R-:W-:Y:S01]  /*1e3b0*/  UMOV UR4, 0xffffffff ;  /* 0xffffffff00047882 */ /* 0x000fe20000000000 */
[----:B------:R-:W-:Y:S02]  /*1e3c0*/  VIADD R12, R4, 0xffffffff ;  /* 0xffffffff040c7836 */ /* 0x000fe40000000000 */
[----:B------:R-:W-:Y:S05]  /*1e3d0*/  BRA.DIV UR4, `(.L_x_3206) ;  /* 0x00000072049c7947 */ /* 0x000fea000b800000 */
[----:B------:R0:W0:Y:S02]  /*1e3e0*/  SHFL.IDX PT, R14, R6, R12, 0x1f ;  /* 0x00001f0c060e7589 */ /* 0x00002400000e0000 */
.L_x_3205:
[----:B------:R-:W5:Y:S01]  /*1e3f0*/  LDC.64 R2, c[0x0][0xc90] ;  /* 0x00032400ff027b82 */ /* 0x000f620000000a00 */
[----:B------:R-:W-:-:S04]  /*1e400*/  IMAD.IADD R19, R4, 0x1, R19 ;  /* 0x0000000104137824 */ /* 0x000fc800078e0213 */
[----:B-----5:R-:W-:-:S05]  /*1e410*/  IMAD.WIDE R2, R19, 0x4, R2 ;  /* 0x0000000413027825 */ /* 0x020fca00078e0202 */
[----:B0-2---:R0:W3:Y:S01]  /*1e420*/  LDG.E R6, desc[UR42][R2.64] ;  /* 0x0000002a02067981 */ /* 0x0050e2000c1e1900 */
[----:B------:R-:W-:Y:S02]  /*1e430*/  IMAD R16, R14, R7, R16 ;  /* 0x000000070e107224 */ /* 0x000fe400078e0210 */
[----:B0-----:R-:W-:Y:S02]  /*1e440*/  IMAD.MOV.U32 R2, RZ, RZ, RZ ;  /* 0x000000ffff027224 */ /* 0x001fe400078e00ff */
[----:B---34-:R-:W-:-:S05]  /*1e450*/  IMAD R4, R5, R6, RZ ;  /* 0x0000000605047224 */ /* 0x018fca00078e02ff */
[----:B------:R-:W-:-:S04]  /*1e460*/  IABS R8, R4 ;  /* 0x0000000400087213 */ /* 0x000fc80000000000 */
[----:B------:R-:W0:Y:S08]  /*1e470*/  I2F.RP R10, R8 ;  /* 0x00000008000a7306 */ /* 0x000e300000209400 */
[----:B0-----:R-:W1:Y:S02]  /*1e480*/  MUFU.RCP R10, R10 ;  /* 0x0000000a000a7308 */ /* 0x001e640000001000 */
[----:B-1----:R-:W-:-:S06]  /*1e490*/  VIADD R11, R10, 0xffffffe ;  /* 0x0ffffffe0a0b7836 */ /* 0x002fcc0000000000 */
        /* <DEDUP_REMOVED lines=47> */
[----:B------:R-:W-:-:S05]  /*1e790*/  @P0 VIADD R2, R2, 0x1 ;  /* 0x0000000102020836 */ /* 0x000fca0000000000 */
[----:B------:R-:W-:Y:S02]  /*1e7a0*/  @!P2 IADD3 R2, -R2, RZ, RZ ;  /* 0x000000ff0202a210 */ /* 0x000fe40007ffe1ff */
[----:B------:R-:W-:Y:S01]  /*1e7b0*/  @!P1 LOP3.LUT R2, RZ, R6, RZ, 0x33, !PT ;  /* 0x00000006ff029212 */ /* 0x000fe200078e33ff */
[----:B------:R-:W-:-:S04]  /*1e7c0*/  IMAD.MOV R6, RZ, RZ, -R6 ;  /* 0x000000ffff067224 */ /* 0x000fc800078e0a06 */
[----:B------:R-:W-:Y:S01]  /*1e7d0*/  IMAD R18, R2, R6, R9 ;  /* 0x0000000602127224 */ /* 0x000fe200078e0209 */
[----:B------:R-:W-:-:S05]  /*1e7e0*/  LOP3.LUT R2, RZ, R2, RZ, 0x33, !PT ;  /* 0x00000002ff027212 */ /* 0x000fca00078e33ff */
[----:B------:R-:W-:Y:S01]  /*1e7f0*/  IMAD.IADD R17, R5, 0x1, R2 ;  /* 0x0000000105117824 */ /* 0x000fe200078e0202 */
[----:B------:R-:W-:Y:S06]  /*1e800*/  BRA `(.L_x_3207) ;  /* 0x00000000001c7947 */ /* 0x000fec0003800000 */
.L_x_3199:
[----:B------:R-:W-:Y:S01]  /*1e810*/  UMOV UR4, URZ ;  /* 0x0000003f00047c82 */ /* 0x000fe20008000000 */
[----:B------:R-:W-:Y:S01]  /*1e820*/  UMOV UR5, URZ ;  /* 0x0000003f00057c82 */ /* 0x000fe20008000000 */
[----:B------:R-:W-:Y:S01]  /*1e830*/  ULDC UR6, c[0x0][0xc3c] ;  /* 0x00030f0000067ab9 */ /* 0x000fe20000000800 */
[----:B------:R-:W-:Y:S02]  /*1e840*/  IMAD.MOV.U32 R16, RZ, RZ, R0 ;  /* 0x000000ffff107224 */ /* 0x000fe400078e0000 */
[----:B------:R-:W-:Y:S02]  /*1e850*/  IMAD.U32 R17, RZ, RZ, UR4 ;  /* 0x00000004ff117e24 */ /* 0x000fe4000f8e00ff */
[----:B------:R-:W-:Y:S02]  /*1e860*/  IMAD.U32 R18, RZ, RZ, UR5 ;  /* 0x00000005ff127e24 */ /* 0x000fe4000f8e00ff */
[----:B------:R-:W-:-:S07]  /*1e870*/  IMAD.U32 R19, RZ, RZ, UR6 ;  /* 0x00000006ff137e24 */ /* 0x000fce000f8e00ff */
.L_x_3207:
[----:B------:R-:W3:Y:S01]  /*1e880*/  S2R R0, SR_TID.X ;  /* 0x0000000000007919 */ /* 0x000ee20000002100 */
[----:B------:R-:W-:Y:S05]  /*1e890*/  WARPSYNC.ALL ;  /* 0x0000000000007948 */ /* 0x000fea0003800000 */
[----:B------:R-:W-:Y:S01]  /*1e8a0*/  BAR.SYNC.DEFER_BLOCKING 0x4, 0x180 ;  /* 0x0106000000007b1d */ /* 0x000fe20000010000 */
[----:B---3--:R-:W-:-:S04]  /*1e8b0*/  LOP3.LUT R0, R0, 0x1f, RZ, 0xc0, !PT ;  /* 0x0000001f00007812 */ /* 0x008fc800078ec0ff */
[----:B------:R-:W-:-:S13]  /*1e8c0*/  ISETP.NE.AND P0, PT, R0, RZ, PT ;  /* 0x000000ff0000720c */ /* 0x000fda0003f05270 */
[----:B------:R-:W3:Y:S01]  /*1e8d0*/  @!P0 S2R R3, SR_CgaCtaId ;  /* 0x0000000000038919 */ /* 0x000ee20000008800 */
[----:B------:R-:W-:-:S04]  /*1e8e0*/  @!P0 MOV R0, 0x400 ;  /* 0x0000040000008802 */ /* 0x000fc80000000f00 */
[----:B---3--:R-:W-:-:S05]  /*1e8f0*/  @!P0 LEA R22, R3, R0, 0x18 ;  /* 0x0000000003168211 */ /* 0x008fca00078ec0ff */
[----:B------:R3:W-:Y:S01]  /*1e900*/  @!P0 STS.128 [R22+0x288d0], R16 ;  /* 0x0288d01016008388 */ /* 0x0007e20000000c00 */
[----:B------:R-:W-:Y:S06]  /*1e910*/  BAR.ARV 0x5, 0x180 ;  /* 0x0146000000007b1d */ /* 0x000fec0000002000 */
.L_x_3196:
[----:B------:R-:W-:Y:S02]  /*1e920*/  ULDC UR4, c[0x0][0xc3c] ;  /* 0x00030f0000047ab9 */ /* 0x000fe40000000800 */
[----:B--2---:R-:W-:-:S13]  /*1e930*/  ISETP.GE.AND P0, PT, R19, UR4, PT ;  /* 0x0000000413007c0c */ /* 0x004fda000bf06270 */
[----:B------:R-:W-:Y:S05]  /*1e940*/  @!P0 BRA `(.L_x_3208) ;  /* 0xffffffa000f48947 */ /* 0x000fea000383ffff */
[----:B------:R-:W-:Y:S05]  /*1e950*/  BSYNC B8 ;  /* 0x0000000000087941 */ /* 0x000fea0003800000 */
.L_x_3109:
[----:B------:R-:W2:Y:S01]  /*1e960*/  LDL.LU R0, [R1+0x24] ;  /* 0x0000240001007983 */ /* 0x000ea20000300800 */
[----:B------:R-:W-:Y:S01]  /*1e970*/  BSSY B0, `(.L_x_3209) ;  /* 0x000000b000007945 */ /* 0x000fe20003800000 */
[----:B------:R-:W5:Y:S01]  /*1e980*/  S2R R5, SR_CgaCtaId ;  /* 0x0000000000057919 */ /* 0x000f620000008800 */
[----:B--2---:R-:W-:-:S05]  /*1e990*/  VIADD R0, R0, 0x1 ;  /* 0x0000000100007836 */ /* 0x004fca0000000000 */
[----:B-1----:R-:W-:-:S04]  /*1e9a0*/  LEA.HI R2, R0, R0, RZ, 0x1 ;  /* 0x0000000000027211 */ /* 0x002fc800078f08ff */
[----:B------:R-:W-:Y:S02]  /*1e9b0*/  LOP3.LUT R3, R2, 0xfffffffe, RZ, 0xc0, !PT ;  /* 0xfffffffe02037812 */ /* 0x000fe400078ec0ff */
[----:B------:R-:W-:-:S03]  /*1e9c0*/  MOV R2, 0x400 ;  /* 0x0000040000027802 */ /* 0x000fc60000000f00 */
[----:B------:R-:W-:Y:S01]  /*1e9d0*/  IMAD.IADD R0, R0, 0x1, -R3 ;  /* 0x0000000100007824 */ /* 0x000fe200078e0a03 */
[----:B-----5:R-:W-:-:S04]  /*1e9e0*/  LEA R4, R5, R2, 0x18 ;  /* 0x0000000205047211 */ /* 0x020fc800078ec0ff */
[----:B------:R-:W-:-:S04]  /*1e9f0*/  SHF.L.U32 R0, R0, 0x1f, RZ ;  /* 0x0000001f00007819 */ /* 0x000fc800000006ff */
[----:B------:R-:W1:Y:S02]  /*1ea00*/  SYNCS.PHASECHK.TRANS64.TRYWAIT P0, [R4+URZ+0x28820], R0 ;  /* 0x02882000040075a7 */ /* 0x000e64000800017f */
[----:B-1----:R-:W-:Y:S05]  /*1ea10*/  @!P0 BRA `(.L_x_3210) ;  /* 0x0000006c00308947 */ /* 0x002fea0003800000 */
.L_x_3467:
[----:B------:R-:W-:Y:S05]  /*1ea20*/  BSYNC B0 ;  /* 0x0000000000007941 */ /* 0x000fea0003800000 */
.L_x_3209:
[----:B------:R-:W-:-:S03]  /*1ea30*/  UMOV UR4, 0xffffffff ;  /* 0xffffffff00047882 */ /* 0x000fc60000000000 */
[----:B------:R-:W-:Y:S05]  /*1ea40*/  BRA.DIV UR4, `(.L_x_3211) ;  /* 0x0000006e04387947 */ /* 0x000fea000b800000 */
[----:B-1----:R-:W1:Y:S02]  /*1ea50*/  S2R R0, SR_TID.X ;  /* 0x0000000000007919 */ /* 0x002e640000002100 */
[----:B-1----:R-:W-:-:S04]  /*1ea60*/  SHF.R.U32.HI R0, RZ, 0x5, R0 ;  /* 0x00000005ff007819 */ /* 0x002fc80000011600 */
[----:B------:R-:W-:-:S05]  /*1ea70*/  LOP3.LUT R0, R0, 0x3, RZ, 0xc0, !PT ;  /* 0x0000000300007812 */ /* 0x000fca00078ec0ff */
[----:B------:R1:W2:Y:S02]  /*1ea80*/  SHFL.IDX PT, R14, R0, RZ, 0x1f ;  /* 0x00001fff000e7589 */ /* 0x0002a400000e0000 */
.L_x_3470:
[----:B--2---:R-:W-:-:S13]  /*1ea90*/  ISETP.NE.AND P0, PT, R14, RZ, PT ;  /* 0x000000ff0e00720c */ /* 0x004fda0003f05270 */
[----:B------:R-:W-:Y:S05]  /*1eaa0*/  @P0 BRA `(.L_x_2878) ;  /* 0x0000000000880947 */ /* 0x000fea0003800000 */
[----:B------:R-:W-:-:S03]  /*1eab0*/  UMOV UR4, 0xffffffff ;  /* 0xffffffff00047882 */ /* 0x000fc60000000000 */
[----:B------:R-:W-:Y:S05]  /*1eac0*/  BRA.DIV UR4, `(.L_x_3212) ;  /* 0x0000006e044c7947 */ /* 0x000fea000b800000 */
[----:B------:R-:W-:-:S13]  /*1ead0*/  ELECT P6, URZ, PT ;  /* 0x00000000003f782f */ /* 0x000fda00038c0000 */
.L_x_3473:
[----:B------:R-:W-:Y:S05]  /*1eae0*/  @!P6 BRA `(.L_x_2878) ;  /* 0x000000000078e947 */ /* 0x000fea0003800000 */
[----:B------:R-:W-:-:S06]  /*1eaf0*/  ULOP3.LUT UR4, UR36, 0x2, URZ, 0xfc, !UPT ;  /* 0x0000000224047892 */ /* 0x000fcc000f8efc3f */
[----:B-1----:R-:W-:-:S05]  /*1eb00*/  IMAD.U32 R0, RZ, RZ, UR4 ;  /* 0x00000004ff007e24 */ /* 0x002fca000f8e00ff */
[----:B------:R-:W-:-:S13]  /*1eb10*/  ISETP.NE.AND P0, PT, R0, 0x3, PT ;  /* 0x000000030000780c */ /* 0x000fda0003f05270 */
[----:B------:R-:W-:Y:S05]  /*1eb20*/  @!P0 BRA `(.L_x_3213) ;  /* 0x0000000000048947 */ /* 0x000fea0003800000 */
[----:B------:R-:W-:Y:S01]  /*1eb30*/  BPT.TRAP 0x1 ;  /* 0x000000040000795c */ /* 0x000fe20000300000 */
.L_x_3213:
[C---:B------:R-:W-:Y:S01]  /*1eb40*/  IMAD R5, R25.reuse, 0x8, R4 ;  /* 0x0000000819057824 */ /* 0x040fe200078e0204 */
[----:B------:R-:W-:Y:S01]  /*1eb50*/  SHF.L.U32 R0, R28, 0x1f, RZ ;  /* 0x0000001f1c007819 */ /* 0x000fe200000006ff */
[----:B------:R-:W-:-:S03]  /*1eb60*/  VIADD R25, R25, 0x1 ;  /* 0x0000000119197836 */ /* 0x000fc60000000000 */
[----:B------:R-:W1:Y:S02]  /*1eb70*/  SYNCS.PHASECHK.TRANS64.TRYWAIT P1, [R5+URZ+0x28840], R0 ;  /* 0x02884000050075a7 */ /* 0x000e64000802017f */
[----:B------:R-:W-:-:S04]  /*1eb80*/  ISETP.NE.AND P2, PT, R25, 0x2, PT ;  /* 0x000000021900780c */ /* 0x000fc80003f45270 */
[----:B------:R-:W-:Y:S01]  /*1eb90*/  SEL R3, RZ, 0x1, P2 ;  /* 0x00000001ff037807 */ /* 0x000fe20001000000 */
[----:B-1----:R-:W-:Y:S08]  /*1eba0*/  @!P1 BRA `(.L_x_3214) ;  /* 0x0000006c00349947 */ /* 0x002ff00003800000 */
.L_x_3474:
[----:B------:R-:W-:Y:S02]  /*1ebb0*/  SEL R25, R25, RZ, P2 ;  /* 0x000000ff19197207 */ /* 0x000fe40001000000 */
[----:B------:R-:W-:Y:S01]  /*1ebc0*/  LOP3.LUT R2, R28, R3, RZ, 0x3c, !PT ;  /* 0x000000031c027212 */ /* 0x000fe200078e3cff */
[----:B------:R-:W-:Y:S06]  /*1ebd0*/  @!P0 BRA `(.L_x_3215) ;  /* 0x0000000000048947 */ /* 0x000fec0003800000 */
[----:B------:R-:W-:Y:S01]  /*1ebe0*/  BPT.TRAP 0x1 ;  /* 0x000000040000795c */ /* 0x000fe20000300000 */
.L_x_3215:
[----:B------:R-:W-:Y:S01]  /*1ebf0*/  IMAD R25, R25, 0x8, R4 ;  /* 0x0000000819197824 */ /* 0x000fe200078e0204 */
[----:B------:R-:W-:-:S04]  /*1ec00*/  SHF.L.U32 R2, R2, 0x1f, RZ ;  /* 0x0000001f02027819 */ /* 0x000fc800000006ff */
[----:B------:R-:W2:Y:S02]  /*1ec10*/  SYNCS.PHASECHK.TRANS64.TRYWAIT P1, [R25+URZ+0x28840], R2 ;  /* 0x02884002190075a7 */ /* 0x000ea4000802017f */
[----:B--2---:R-:W-:Y:S05]  /*1ec20*/  @!P1 BRA `(.L_x_3216) ;  /* 0x0000006c00289947 */ /* 0x004fea0003800000 */
.L_x_3475:
[----:B------:R-:W-:Y:S05]  /*1ec30*/  @!P0 BRA `(.L_x_3217) ;  /* 0x0000000000048947 */ /* 0x000fea0003800000 */
[----:B------:R-:W-:Y:S01]  /*1ec40*/  BPT.TRAP 0x1 ;  /* 0x000000040000795c */ /* 0x000fe20000300000 */
.L_x_3217:
[----:B------:R-:W5:Y:S02]  /*1ec50*/  SYNCS.PHASECHK.TRANS64.TRYWAIT P1, [R5+URZ+0x28860], R0 ;  /* 0x02886000050075a7 */ /* 0x000f64000802017f */
[----:B-----5:R-:W-:Y:S05]  /*1ec60*/  @!P1 BRA `(.L_x_3218) ;  /* 0x0000006c002c9947 */ /* 0x020fea0003800000 */
.L_x_3476:
[----:B------:R-:W-:Y:S05]  /*1ec70*/  @!P0 BRA `(.L_x_3219) ;  /* 0x0000000000048947 */ /* 0x000fea0003800000 */
[----:B------:R-:W-:Y:S01]  /*1ec80*/  BPT.TRAP 0x1 ;  /* 0x000000040000795c */ /* 0x000fe20000300000 */
.L_x_3219:
[----:B------:R0:W0:Y:S02]  /*1ec90*/  SYNCS.PHASECHK.TRANS64.TRYWAIT P0, [R25+URZ+0x28860], R2 ;  /* 0x02886002190075a7 */ /* 0x000024000800017f */
[----:B0-----:R-:W-:Y:S05]  /*1eca0*/  @!P0 NANOSLEEP.SYNCS 0x989680 ;  /* 0x009896800000895d */ /* 0x001fea0003900000 */
[----:B------:R-:W0:Y:S02]  /*1ecb0*/  @!P0 SYNCS.PHASECHK.TRANS64 P0, [R25+URZ+0x28860], R2 ;  /* 0x02886002190085a7 */ /* 0x000e24000800007f */
[----:B0-----:R-:W-:Y:S05]  /*1ecc0*/  @!P0 BRA `(.L_x_3219) ;  /* 0xfffffffc00f08947 */ /* 0x001fea000383ffff */
.L_x_2878:
[----:B------:R-:W-:Y:S05]  /*1ecd0*/  BSYNC B9 ;  /* 0x0000000000097941 */ /* 0x000fea0003800000 */
.L_x_2875:
[----:B------:R-:W-:Y:S05]  /*1ece0*/  EXIT ;  /* 0x000000000000794d */ /* 0x000fea0003800000 */
.L_x_2900:
[----:B0-----:R0:W1:Y:S02]  /*1ecf0*/  SYNCS.PHASECHK.TRANS64.TRYWAIT P6, [R91+URZ+0x28890], R102 ;  /* 0x028890665b0075a7 */ /* 0x00106400080c017f */
[----:B-1----:R-:W-:Y:S05]  /*1ed00*/  @!P6 NANOSLEEP.SYNCS 0x989680 ;  /* 0x009896800000e95d */ /* 0x002fea0003900000 */
[----:B------:R-:W1:Y:S02]  /*1ed10*/  @!P6 SYNCS.PHASECHK.TRANS64 P6, [R91+URZ+0x28890], R102 ;  /* 0x028890665b00e5a7 */ /* 0x000e6400080c007f */
[----:B-1----:R-:W-:Y:S05]  /*1ed20*/  @!P6 BRA `(.L_x_2900) ;  /* 0xfffffffc00f0e947 */ /* 0x002fea000383ffff */
[----:B------:R-:W-:Y:S05]  /*1ed30*/  BRA `(.L_x_3220) ;  /* 0xfffffe4000dc7947 */ /* 0x000fea000383ffff */
.L_x_2901:
        /* <DEDUP_REMOVED lines=8> */
.L_x_3222:
[----:B------:R-:W-:Y:S05]  /*1edc0*/  BSYNC B1 ;  /* 0x0000000000017941 */ /* 0x000fea0003800000 */
.L_x_3221:
        /* <DEDUP_REMOVED lines=8> */
.L_x_3223:
[----:B------:R-:W-:Y:S01]  /*1ee50*/  IMAD.MOV.U32 R105, RZ, RZ, R14 ;  /* 0x000000ffff697224 */ /* 0x000fe200078e000e */
[----:B------:R-:W-:Y:S06]  /*1ee60*/  BRA `(.L_x_3224) ;  /* 0xfffffe4000a47947 */ /* 0x000fec000383ffff */
.L_x_2910:
[----:B------:R-:W-:Y:S01]  /*1ee70*/  BSSY B1, `(.L_x_3225) ;  /* 0x0000008000017945 */ /* 0x000fe20003800000 */
[----:B0---4-:R-:W-:Y:S01]  /*1ee80*/  IMAD.MOV.U32 R13, RZ, RZ, R103 ;  /* 0x000000ffff0d7224 */ /* 0x011fe200078e0067 */
[----:B------:R-:W-:Y:S01]  /*1ee90*/  MOV R12, 0x1 ;  /* 0x00000001000c7802 */ /* 0x000fe20000000f00 */
[----:B------:R-:W-:Y:S02]  /*1eea0*/  IMAD.MOV.U32 R11, RZ, RZ, 0x181f ;  /* 0x0000181fff0b7424 */ /* 0x000fe400078e00ff */
[----:B------:R-:W-:-:S07]  /*1eeb0*/  IMAD.MOV.U32 R15, RZ, RZ, -0x1 ;  /* 0xffffffffff0f7424 */ /* 0x000fce00078e00ff */
[----:B-123--:R-:W-:Y:S05]  /*1eec0*/  WARPSYNC.COLLECTIVE R15, `(.L_x_3226) ;  /* 0x000000000f087348 */ /* 0x00efea0003c00000 */
[----:B------:R0:W4:Y:S02]  /*1eed0*/  SHFL.IDX P6, R14, R13, R12, R11 ;  /* 0x0000000c0d0e7389 */ /* 0x00012400000c000b */
[----:B01234-:R-:W-:Y:S01]  /*1eee0*/  ENDCOLLECTIVE ;  /* 0x000000000000791b */ /* 0x01ffe20003800000 */
.L_x_3226:
[----:B------:R-:W-:Y:S05]  /*1eef0*/  BSYNC B1 ;  /* 0x0000000000017941 */ /* 0x000fea0003800000 */
.L_x_3225:
        /* <DEDUP_REMOVED lines=8> */
.L_x_3227:
[----:B------:R-:W-:Y:S01]  /*1ef80*/  IMAD.MOV.U32 R73, RZ, RZ, R14 ;  /* 0x000000ffff497224 */ /* 0x000fe200078e000e */
[----:B------:R-:W-:Y:S06]  /*1ef90*/  BRA `(.L_x_3228) ;  /* 0xfffffe4800387947 */ /* 0x000fec000383ffff */
.L_x_2919:
        /* <DEDUP_REMOVED lines=8> */
.L_x_3230:
[----:B------:R-:W-:Y:S05]  /*1f020*/  BSYNC B1 ;  /* 0x0000000000017941 */ /* 0x000fea0003800000 */
.L_x_3229:
        /* <DEDUP_REMOVED lines=8> */
.L_x_3231:
[----:B------:R-:W-:Y:S01]  /*1f0b0*/  IMAD.MOV.U32 R65, RZ, RZ, R14 ;  /* 0x000000ffff417224 */ /* 0x000fe200078e000e */
[----:B------:R-:W-:Y:S06]  /*1f0c0*/  BRA `(.L_x_3232) ;  /* 0xfffffe4c00cc7947 */ /* 0x000fec000383ffff */
.L_x_2928:
        /* <DEDUP_REMOVED lines=8> */
.L_x_3234:
[----:B------:R-:W-:Y:S05]  /*1f150*/  BSYNC B1 ;  /* 0x0000000000017941 */ /* 0x000fea0003800000 */
.L_x_3233:
        /* <DEDUP_REMOVED lines=8> */
.L_x_3235:
[----:B------:R-:W-:Y:S01]  /*1f1e0*/  IMAD.MOV.U32 R53, RZ, RZ, R14 ;  /* 0x000000ffff357224 */ /* 0x000fe200078e000e */
[----:B------:R-:W-:Y:S06]  /*1f1f0*/  BRA `(.L_x_3236) ;  /* 0xfffffe54005c7947 */ /* 0x000fec000383ffff */
.L_x_2940:
[----:B-1----:R1:W2:Y:S02]  /*1f200*/  SYNCS.PHASECHK.TRANS64.TRYWAIT P4, [R91+URZ+0x28890], R102 ;  /* 0x028890665b0075a7 */ /* 0x0022a4000808017f */
[----:B--2---:R-:W-:Y:S05]  /*1f210*/  @!P4 NANOSLEEP.SYNCS 0x989680 ;  /* 0x009896800000c95d */ /* 0x004fea0003900000 */
[----:B------:R-:W2:Y:S02]  /*1f220*/  @!P4 SYNCS.PHASECHK.TRANS64 P4, [R91+URZ+0x28890], R102 ;  /* 0x028890665b00c5a7 */ /* 0x000ea4000808007f */
[----:B--2---:R-:W-:Y:S05]  /*1f230*/  @!P4 BRA `(.L_x_2940) ;  /* 0xfffffffc00f0c947 */ /* 0x004fea000383ffff */
[----:B------:R-:W-:Y:S05]  /*1f240*/  BRA `(.L_x_3237) ;  /* 0xfffffe6400887947 */ /* 0x000fea000383ffff */
.L_x_2941:
        /* <DEDUP_REMOVED lines=8> */
.L_x_3239:
[----:B------:R-:W-:Y:S05]  /*1f2d0*/  BSYNC B1 ;  /* 0x0000000000017941 */ /* 0x000fea0003800000 */
.L_x_3238:
        /* <DEDUP_REMOVED lines=8> */
.L_x_3240:
[----:B------:R-:W-:Y:S01]  /*1f360*/  IMAD.MOV.U32 R106, RZ, RZ, R14 ;  /* 0x000000ffff6a7224 */ /* 0x000fe200078e000e */
[----:B------:R-:W-:Y:S06]  /*1f370*/  BRA `(.L_x_3241) ;  /* 0xfffffe6400547947 */ /* 0x000fec000383ffff */
.L_x_2946:
[----:B------:R-:W-:Y:S01]  /*1f380*/  BSSY B1, `(.L_x_3242) ;  /* 0x0000008000017945 */ /* 0x000fe20003800000 */
[----:B----4-:R-:W-:Y:S02]  /*1f390*/  IMAD.MOV.U32 R13, RZ, RZ, R103 ;  /* 0x000000ffff0d7224 */ /* 0x010fe400078e0067 */
[----:B------:R-:W-:Y:S02]  /*1f3a0*/  IMAD.MOV.U32 R12, RZ, RZ, 0x1 ;  /* 0x00000001ff0c7424 */ /* 0x000fe400078e00ff */
[----:B------:R-:W-:Y:S02]  /*1f3b0*/  IMAD.MOV.U32 R11, RZ, RZ, 0x181f ;  /* 0x0000181fff0b7424 */ /* 0x000fe400078e00ff */
[----:B------:R-:W-:-:S07]  /*1f3c0*/  IMAD.MOV.U32 R15, RZ, RZ, -0x1 ;  /* 0xffffffffff0f7424 */ /* 0x000fce00078e00ff */
[----:B0123--:R-:W-:Y:S05]  /*1f3d0*/  WARPSYNC.COLLECTIVE R15, `(.L_x_3243) ;  /* 0x000000000f087348 */ /* 0x00ffea0003c00000 */
[----:B------:R4:W0:Y:S02]  /*1f3e0*/  SHFL.IDX P6, R14, R13, R12, R11 ;  /* 0x0000000c0d0e7389 */ /* 0x00082400000c000b */
[----:B01234-:R-:W-:Y:S01]  /*1f3f0*/  ENDCOLLECTIVE ;  /* 0x000000000000791b */ /* 0x01ffe20003800000 */
.L_x_3243:
[----:B------:R-:W-:Y:S05]  /*1f400*/  BSYNC B1 ;  /* 0x0000000000017941 */ /* 0x000fea0003800000 */
.L_x_3242:
        /* <DEDUP_REMOVED lines=8> */
.L_x_3244:
[----:B------:R-:W-:Y:S01]  /*1f490*/  IMAD.MOV.U32 R50, RZ, RZ, R14 ;  /* 0x000000ffff327224 */ /* 0x000fe200078e000e */
[----:B------:R-:W-:Y:S06]  /*1f4a0*/  BRA `(.L_x_3245) ;  /* 0xfffffe6c000c7947 */ /* 0x000fec000383ffff */
.L_x_2951:
        /* <DEDUP_REMOVED lines=8> */
.L_x_3247:
[----:B------:R-:W-:Y:S05]  /*1f530*/  BSYNC B1 ;  /* 0x0000000000017941 */ /* 0x000fea0003800000 */
.L_x_3246:
        /* <DEDUP_REMOVED lines=8> */
.L_x_3248:
[----:B------:R-:W-:Y:S01]  /*1f5c0*/  IMAD.MOV.U32 R50, RZ, RZ, R14 ;  /* 0x000000ffff327224 */ /* 0x000fe200078e000e */
[----:B------:R-:W-:Y:S06]  /*1f5d0*/  BRA `(.L_x_3249) ;  /* 0xfffffe7000b87947 */ /* 0x000fec000383ffff */
.L_x_2956:
        /* <DEDUP_REMOVED lines=8> */
.L_x_3251:
[----:B------:R-:W-:Y:S05]  /*1f660*/  BSYNC B1 ;  /* 0x0000000000017941 */ /* 0x000fea0003800000 */
.L_x_3250:
        /* <DEDUP_REMOVED lines=8> */
.L_x_3252:
[----:B------:R-:W-:Y:S01]  /*1f6f0*/  IMAD.MOV.U32 R108, RZ, RZ, R14 ;  /* 0x000000ffff6c7224 */ /* 0x000fe200078e000e */
[----:B------:R-:W-:Y:S06]  /*1f700*/  BRA `(.L_x_3253) ;  /* 0xfffffe7800687947 */ /* 0x000fec000383ffff */
.L_x_2961:
[----:B0-----:R0:W1:Y:S02]  /*1f710*/  SYNCS.PHASECHK.TRANS64.TRYWAIT P3, [R91+URZ+0x28890], R102 ;  /* 0x028890665b0075a7 */ /* 0x001064000806017f */
[----:B-1----:R-:W-:Y:S05]  /*1f720*/  @!P3 NANOSLEEP.SYNCS 0x989680 ;  /* 0x009896800000b95d */ /* 0x002fea0003900000 */
[----:B------:R-:W1:Y:S02]  /*1f730*/  @!P3 SYNCS.PHASECHK.TRANS64 P3, [R91+URZ+0x28890], R102 ;  /* 0x028890665b00b5a7 */ /* 0x000e64000806007f */
[----:B-1----:R-:W-:Y:S05]  /*1f740*/  @!P3 BRA `(.L_x_2961) ;  /* 0xfffffffc00f0b947 */ /* 0x002fea000383ffff */
[----:B------:R-:W-:Y:S05]  /*1f750*/  BRA `(.L_x_3254) ;  /* 0xfffffe80006c7947 */ /* 0x000fea000383ffff */
.L_x_2962:
        /* <DEDUP_REMOVED lines=8> */
.L_x_3256:
[----:B------:R-:W-:Y:S05]  /*1f7e0*/  BSYNC B1 ;  /* 0x0000000000017941 */ /* 0x000fea0003800000 */
.L_x_3255:
[----:B------:R-:W-:Y:S01]  /*1f7f0*/  IMAD.MOV.U32 R13, RZ, RZ, R44 ;  /* 0x000000ffff0d7224 */ /* 0x000fe200078e002c */
[----:B------:R-:W-:Y:S01]  /*1f800*/  MOV R12, RZ ;  /* 0x000000ff000c7202 */ /* 0x000fe20000000f00 */
[----:B------:R-:W-:Y:S02]  /*1f810*/  IMAD.MOV.U32 R11, RZ, RZ, 0x181f ;  /* 0x0000181fff0b7424 */ /* 0x000fe400078e00ff */
[----:B------:R-:W-:Y:S02]  /*1f820*/  IMAD.MOV.U32 R15, RZ, RZ, -0x1 ;  /* 0xffffffffff0f7424 */ /* 0x000fe400078e00ff */
[----:B------:R-:W-:-:S07]  /*1f830*/  IMAD.MOV.U32 R45, RZ, RZ, R14 ;  /* 0x000000ffff2d7224 */ /* 0x000fce00078e000e */
[----:B------:R-:W-:Y:S05]  /*1f840*/  WARPSYNC.COLLECTIVE R15, `(.L_x_3257) ;  /* 0x000000000f087348 */ /* 0x000fea0003c00000 */
[----:B------:R0:W1:Y:S02]  /*1f850*/  SHFL.IDX P6, R14, R13, R12, R11 ;  /* 0x0000000c0d0e7389 */ /* 0x00006400000c000b */
[----:B01----:R-:W-:Y:S01]  /*1f860*/  ENDCOLLECTIVE ;  /* 0x000000000000791b */ /* 0x003fe20003800000 */
.L_x_3257:
[----:B------:R-:W-:Y:S05]  /*1f870*/  BRA `(.L_x_3258) ;  /* 0xfffffe8000947947 */ /* 0x000fea000383ffff */
.L_x_2965:
        /* <DEDUP_REMOVED lines=8> */
.L_x_3260:
[----:B------:R-:W-:Y:S05]  /*1f900*/  BSYNC B1 ;  /* 0x0000000000017941 */ /* 0x000fea0003800000 */
.L_x_3259:
        /* <DEDUP_REMOVED lines=8> */
.L_x_3261:
[----:B------:R-:W-:Y:S05]  /*1f990*/  BRA `(.L_x_3262) ;  /* 0xfffffe8000947947 */ /* 0x000fea000383ffff */
.L_x_2968:
        /* <DEDUP_REMOVED lines=8> */
.L_x_3264:
[----:B------:R-:W-:Y:S05]  /*1fa20*/  BSYNC B1 ;  /* 0x0000000000017941 */ /* 0x000fea0003800000 */
.L_x_3263:
        /* <DEDUP_REMOVED lines=8> */
.L_x_3265:
[----:B------:R-:W-:Y:S05]  /*1fab0*/  BRA `(.L_x_3266) ;  /* 0xfffffe8000987947 */ /* 0x000fea000383ffff */
.L_x_2971:
        /* <DEDUP_REMOVED lines=8> */
.L_x_3268:
[----:B------:R-:W-:Y:S05]  /*1fb40*/  BSYNC B1 ;  /* 0x0000000000017941 */ /* 0x000fea0003800000 */
.L_x_3267:
        /* <DEDUP_REMOVED lines=8> */
.L_x_3269:
[----:B------:R-:W-:Y:S05]  /*1fbd0*/  BRA `(.L_x_3270) ;  /* 0xfffffe80009c7947 */ /* 0x000fea000383ffff */
.L_x_2975:
[----:B------:R0:W0:Y:S02]  /*1fbe0*/  SYNCS.PHASECHK.TRANS64.TRYWAIT P4, [R91+URZ+0x288b0], R102 ;  /* 0x0288b0665b0075a7 */ /* 0x000024000808017f */
[----:B0-----:R-:W-:Y:S05]  /*1fbf0*/  @!P4 NANOSLEEP.SYNCS 0x989680 ;  /* 0x009896800000c95d */ /* 0x001fea0003900000 */
[----:B------:R-:W0:Y:S02]  /*1fc00*/  @!P4 SYNCS.PHASECHK.TRANS64 P4, [R91+URZ+0x288b0], R102 ;  /* 0x0288b0665b00c5a7 */ /* 0x000e24000808007f */
[----:B0-----:R-:W-:Y:S05]  /*1fc10*/  @!P4 BRA `(.L_x_2975) ;  /* 0xfffffffc00f0c947 */ /* 0x001fea000383ffff */
[----:B------:R-:W-:Y:S05]  /*1fc20*/  BRA `(.L_x_3271) ;  /* 0xfffffe8400187947 */ /* 0x000fea000383ffff */
.L_x_2987:
[----:B------:R-:W-:Y:S01]  /*1fc30*/  BSSY B0, `(.L_x_3272) ;  /* 0x0000008000007945 */ /* 0x000fe20003800000 */
[----:B----4-:R-:W-:Y:S02]  /*1fc40*/  IMAD.MOV.U32 R13, RZ, RZ, R220 ;  /* 0x000000ffff0d7224 */ /* 0x010fe400078e00dc */
[----:B------:R-:W-:Y:S02]  /*1fc50*/  IMAD.MOV.U32 R12, RZ, RZ, RZ ;  /* 0x000000ffff0c7224 */ /* 0x000fe400078e00ff */
[----:B------:R-:W-:Y:S02]  /*1fc60*/  IMAD.MOV.U32 R11, RZ, RZ, 0x1f ;  /* 0x0000001fff0b7424 */ /* 0x000fe400078e00ff */
[----:B------:R-:W-:-:S07]  /*1fc70*/  IMAD.MOV.U32 R15, RZ, RZ, -0x1 ;  /* 0xffffffffff0f7424 */ /* 0x000fce00078e00ff */
[----:B--2--5:R-:W-:Y:S05]  /*1fc80*/  WARPSYNC.COLLECTIVE R15, `(.L_x_3273) ;  /* 0x000000000f087348 */ /* 0x024fea0003c00000 */
[----:B------:R0:W1:Y:S02]  /*1fc90*/  SHFL.IDX P6, R14, R13, R12, R11 ;  /* 0x0000000c0d0e7389 */ /* 0x00006400000c000b */
[----:B012--5:R-:W-:Y:S01]  /*1fca0*/  ENDCOLLECTIVE ;  /* 0x000000000000791b */ /* 0x027fe20003800000 */
.L_x_3273:
[----:B------:R-:W-:Y:S05]  /*1fcb0*/  BSYNC B0 ;  /* 0x0000000000007941 */ /* 0x000fea0003800000 */
.L_x_3272:
[----:B------:R-:W-:Y:S01]  /*1fcc0*/  IMAD.MOV.U32 R190, RZ, RZ, R14 ;  /* 0x000000ffffbe7224 */ /* 0x000fe200078e000e */
[----:B------:R-:W-:Y:S06]  /*1fcd0*/  BRA `(.L_x_3274) ;  /* 0xfffffe8c00847947 */ /* 0x000fec000383ffff */
.L_x_2997:
        /* <DEDUP_REMOVED lines=8> */
.L_x_3276:
[----:B------:R-:W-:Y:S05]  /*1fd60*/  BSYNC B1 ;  /* 0x0000000000017941 */ /* 0x000fea0003800000 */
.L_x_3275:
        /* <DEDUP_REMOVED lines=8> */
.L_x_3277:
[----:B------:R-:W-:Y:S02]  /*1fdf0*/  IMAD.MOV.U32 R13, RZ, RZ, R8 ;  /* 0x000000ffff0d7224 */ /* 0x000fe400078e0008 */
[----:B------:R-:W-:-:S07]  /*1fe00*/  IMAD.MOV.U32 R3, RZ, RZ, R14 ;  /* 0x000000ffff037224 */ /* 0x000fce00078e000e */
[----:B------:R-:W-:Y:S05]  /*1fe10*/  WARPSYNC.COLLECTIVE R15, `(.L_x_3278) ;  /* 0x000000000f087348 */ /* 0x000fea0003c00000 */
[----:B------:R0:W1:Y:S02]  /*1fe20*/  SHFL.IDX P6, R14, R13, R12, R11 ;  /* 0x0000000c0d0e7389 */ /* 0x00006400000c000b */
[----:B01----:R-:W-:Y:S01]  /*1fe30*/  ENDCOLLECTIVE ;  /* 0x000000000000791b */ /* 0x003fe20003800000 */
.L_x_3278:
[----:B------:R-:W-:Y:S02]  /*1fe40*/  IMAD.MOV.U32 R13, RZ, RZ, R7 ;  /* 0x000000ffff0d7224 */ /* 0x000fe400078e0007 */
[----:B------:R-:W-:-:S07]  /*1fe50*/  IMAD.MOV.U32 R4, RZ, RZ, R14 ;  /* 0x000000ffff047224 */ /* 0x000fce00078e000e */
[----:B------:R-:W-:Y:S05]  /*1fe60*/  WARPSYNC.COLLECTIVE R15, `(.L_x_3279) ;  /* 0x000000000f087348 */ /* 0x000fea0003c00000 */
[----:B------:R0:W1:Y:S02]  /*1fe70*/  SHFL.IDX P6, R14, R13, R12, R11 ;  /* 0x0000000c0d0e7389 */ /* 0x00006400000c000b */
[----:B01----:R-:W-:Y:S01]  /*1fe80*/  ENDCOLLECTIVE ;  /* 0x000000000000791b */ /* 0x003fe20003800000 */
.L_x_3279:
[----:B------:R-:W-:Y:S05]  /*1fe90*/  BRA `(.L_x_3280) ;  /* 0xfffffe9000d87947 */ /* 0x000fea000383ffff */
.L_x_3000:
[----:B------:R-:W-:Y:S01]  /*1fea0*/  BSSY B1, `(.L_x_3281) ;  /* 0x0000008000017945 */ /* 0x000fe20003800000 */
[----:B--2---:R-:W-:Y:S01]  /*1feb0*/  IMAD.MOV.U32 R13, RZ, RZ, R6 ;  /* 0x000000ffff0d7224 */ /* 0x004fe200078e0006 */
[----:B------:R-:W-:Y:S01]  /*1fec0*/  MOV R11, 0x181f ;  /* 0x0000181f000b7802 */ /* 0x000fe20000000f00 */
[----:B------:R-:W-:Y:S02]  /*1fed0*/  IMAD.MOV.U32 R12, RZ, RZ, 0x1 ;  /* 0x00000001ff0c7424 */ /* 0x000fe400078e00ff */
[----:B------:R-:W-:-:S07]  /*1fee0*/  IMAD.MOV.U32 R15, RZ, RZ, -0x1 ;  /* 0xffffffffff0f7424 */ /* 0x000fce00078e00ff */
[----:B-1----:R-:W-:Y:S05]  /*1fef0*/  WARPSYNC.COLLECTIVE R15, `(.L_x_3282) ;  /* 0x000000000f087348 */ /* 0x002fea0003c00000 */
[----:B------:R0:W2:Y:S02]  /*1ff00*/  SHFL.IDX P6, R14, R13, R12, R11 ;  /* 0x0000000c0d0e7389 */ /* 0x0000a400000c000b */
[----:B012---:R-:W-:Y:S01]  /*1ff10*/  ENDCOLLECTIVE ;  /* 0x000000000000791b */ /* 0x007fe20003800000 */
.L_x_3282:
[----:B------:R-:W-:Y:S05]  /*1ff20*/  BSYNC B1 ;  /* 0x0000000000017941 */ /* 0x000fea0003800000 */
.L_x_3281:
        /* <DEDUP_REMOVED lines=8> */
.L_x_3283:
[----:B------:R-:W-:Y:S02]  /*1ffb0*/  IMAD.MOV.U32 R13, RZ, RZ, R8 ;  /* 0x000000ffff0d7224 */ /* 0x000fe400078e0008 */
[----:B------:R-:W-:-:S07]  /*1ffc0*/  IMAD.MOV.U32 R3, RZ, RZ, R14 ;  /* 0x000000ffff037224 */ /* 0x000fce00078e000e */
[----:B------:R-:W-:Y:S05]  /*1ffd0*/  WARPSYNC.COLLECTIVE R15, `(.L_x_3284) ;  /* 0x000000000f087348 */ /* 0x000fea0003c00000 */
[----:B------:R0:W1:Y:S02]  /*1ffe0*/  SHFL.IDX P6, R14, R13, R12, R11 ;  /* 0x0000000c0d0e7389 */ /* 0x00006400000c000b */
[----:B01----:R-:W-:Y:S01]  /*1fff0*/  ENDCOLLECTIVE ;  /* 0x000000000000791b */ /* 0x003fe20003800000 */
.L_x_3284:
[----:B------:R-:W-:Y:S02]  /*20000*/  IMAD.MOV.U32 R13, RZ, RZ, R7 ;  /* 0x000000ffff0d7224 */ /* 0x000fe400078e0007 */
[----:B------:R-:W-:-:S07]  /*20010*/  IMAD.MOV.U32 R4, RZ, RZ, R14 ;  /* 0x000000ffff047224 */ /* 0x000fce00078e000e */
[----:B------:R-:W-:Y:S05]  /*20020*/  WARPSYNC.COLLECTIVE R15, `(.L_x_3285) ;  /* 0x000000000f087348 */ /* 0x000fea0003c00000 */
[----:B------:R0:W1:Y:S02]  /*20030*/  SHFL.IDX P6, R14, R13, R12, R11 ;  /* 0x0000000c0d0e7389 */ /* 0x00006400000c000b */
[----:B01----:R-:W-:Y:S01]  /*20040*/  ENDCOLLECTIVE ;  /* 0x000000000000791b */ /* 0x003fe20003800000 */
.L_x_3285:
[----:B------:R-:W-:Y:S05]  /*20050*/  BRA `(.L_x_3286) ;  /* 0xfffffe9400447947 */ /* 0x000fea000383ffff */
.L_x_3003:
        /* <DEDUP_REMOVED lines=8> */
.L_x_3288:
[----:B------:R-:W-:Y:S05]  /*200e0*/  BSYNC B1 ;  /* 0x0000000000017941 */ /* 0x000fea0003800000 */
.L_x_3287:
        /* <DEDUP_REMOVED lines=8> */
.L_x_3289:
[----:B------:R-:W-:Y:S02]  /*20170*/  IMAD.MOV.U32 R13, RZ, RZ, R8 ;  /* 0x000000ffff0d7224 */ /* 0x000fe400078e0008 */
[----:B------:R-:W-:-:S07]  /*20180*/  IMAD.MOV.U32 R3, RZ, RZ, R14 ;  /* 0x000000ffff037224 */ /* 0x000fce00078e000e */
[----:B------:R-:W-:Y:S05]  /*20190*/  WARPSYNC.COLLECTIVE R15, `(.L_x_3290) ;  /* 0x000000000f087348 */ /* 0x000fea0003c00000 */
[----:B------:R0:W1:Y:S02]  /*201a0*/  SHFL.IDX P6, R14, R13, R12, R11 ;  /* 0x0000000c0d0e7389 */ /* 0x00006400000c000b */
[----:B01----:R-:W-:Y:S01]  /*201b0*/  ENDCOLLECTIVE ;  /* 0x000000000000791b */ /* 0x003fe20003800000 */
.L_x_3290:
[----:B------:R-:W-:Y:S02]  /*201c0*/  IMAD.MOV.U32 R13, RZ, RZ, R7 ;  /* 0x000000ffff0d7224 */ /* 0x000fe400078e0007 */
[----:B------:R-:W-:-:S07]  /*201d0*/  IMAD.MOV.U32 R4, RZ, RZ, R14 ;  /* 0x000000ffff047224 */ /* 0x000fce00078e000e */
[----:B------:R-:W-:Y:S05]  /*201e0*/  WARPSYNC.COLLECTIVE R15, `(.L_x_3291) ;  /* 0x000000000f087348 */ /* 0x000fea0003c00000 */
[----:B------:R0:W1:Y:S02]  /*201f0*/  SHFL.IDX P6, R14, R13, R12, R11 ;  /* 0x0000000c0d0e7389 */ /* 0x00006400000c000b */
[----:B01----:R-:W-:Y:S01]  /*20200*/  ENDCOLLECTIVE ;  /* 0x000000000000791b */ /* 0x003fe20003800000 */
.L_x_3291:
[----:B------:R-:W-:Y:S05]  /*20210*/  BRA `(.L_x_3292) ;  /* 0xfffffe9400a87947 */ /* 0x000fea000383ffff */
.L_x_3006:
[----:B------:R-:W-:Y:S01]  /*20220*/  BSSY B1, `(.L_x_3293) ;  /* 0x0000008000017945 */ /* 0x000fe20003800000 */
[----:B------:R-:W-:Y:S01]  /*20230*/  IMAD.MOV.U32 R13, RZ, RZ, R6 ;  /* 0x000000ffff0d7224 */ /* 0x000fe200078e0006 */
[----:B------:R-:W-:Y:S01]  /*20240*/  MOV R12, 0x3 ;  /* 0x00000003000c7802 */ /* 0x000fe20000000f00 */
[----:B------:R-:W-:Y:S02]  /*20250*/  IMAD.MOV.U32 R11, RZ, RZ, 0x181f ;  /* 0x0000181fff0b7424 */ /* 0x000fe400078e00ff */
[----:B------:R-:W-:-:S07]  /*20260*/  IMAD.MOV.U32 R15, RZ, RZ, -0x1 ;  /* 0xffffffffff0f7424 */ /* 0x000fce00078e00ff */
[----:B-12---:R-:W-:Y:S05]  /*20270*/  WARPSYNC.COLLECTIVE R15, `(.L_x_3294) ;  /* 0x000000000f087348 */ /* 0x006fea0003c00000 */
[----:B------:R0:W3:Y:S02]  /*20280*/  SHFL.IDX P6, R14, R13, R12, R11 ;  /* 0x0000000c0d0e7389 */ /* 0x0000e400000c000b */
[----:B0123--:R-:W-:Y:S01]  /*20290*/  ENDCOLLECTIVE ;  /* 0x000000000000791b */ /* 0x00ffe20003800000 */
.L_x_3294:
[----:B------:R-:W-:Y:S05]  /*202a0*/  BSYNC B1 ;  /* 0x0000000000017941 */ /* 0x000fea0003800000 */
.L_x_3293:
        /* <DEDUP_REMOVED lines=8> */
.L_x_3295:
[----:B------:R-:W-:Y:S02]  /*20330*/  IMAD.MOV.U32 R13, RZ, RZ, R8 ;  /* 0x000000ffff0d7224 */ /* 0x000fe400078e0008 */
[----:B------:R-:W-:-:S07]  /*20340*/  IMAD.MOV.U32 R3, RZ, RZ, R14 ;  /* 0x000000ffff037224 */ /* 0x000fce00078e000e */
[----:B------:R-:W-:Y:S05]  /*20350*/  WARPSYNC.COLLECTIVE R15, `(.L_x_3296) ;  /* 0x000000000f087348 */ /* 0x000fea0003c00000 */
[----:B------:R0:W1:Y:S02]  /*20360*/  SHFL.IDX P6, R14, R13, R12, R11 ;  /* 0x0000000c0d0e7389 */ /* 0x00006400000c000b */
[----:B01----:R-:W-:Y:S01]  /*20370*/  ENDCOLLECTIVE ;  /* 0x000000000000791b */ /* 0x003fe20003800000 */
.L_x_3296:
[----:B------:R-:W-:Y:S02]  /*20380*/  IMAD.MOV.U32 R13, RZ, RZ, R7 ;  /* 0x000000ffff0d7224 */ /* 0x000fe400078e0007 */
[----:B------:R-:W-:-:S07]  /*20390*/  IMAD.MOV.U32 R4, RZ, RZ, R14 ;  /* 0x000000ffff047224 */ /* 0x000fce00078e000e */
[----:B------:R-:W-:Y:S05]  /*203a0*/  WARPSYNC.COLLECTIVE R15, `(.L_x_3297) ;  /* 0x000000000f087348 */ /* 0x000fea0003c00000 */
[----:B------:R0:W1:Y:S02]  /*203b0*/  SHFL.IDX P6, R14, R13, R12, R11 ;  /* 0x0000000c0d0e7389 */ /* 0x00006400000c000b */
[----:B01----:R-:W-:Y:S01]  /*203c0*/  ENDCOLLECTIVE ;  /* 0x000000000000791b */ /* 0x003fe20003800000 */
.L_x_3297:
[----:B------:R-:W-:Y:S05]  /*203d0*/  BRA `(.L_x_3298) ;  /* 0xfffffe9800147947 */ /* 0x000fea000383ffff */
.L_x_3010:
[----:B0-----:R0:W1:Y:S02]  /*203e0*/  SYNCS.PHASECHK.TRANS64.TRYWAIT P0, [R18+URZ+0x28800], R5 ;  /* 0x02880005120075a7 */ /* 0x001064000800017f */
[----:B-1----:R-:W-:Y:S05]  /*203f0*/  @!P0 NANOSLEEP.SYNCS 0x989680 ;  /* 0x009896800000895d */ /* 0x002fea0003900000 */
[----:B------:R-:W1:Y:S02]  /*20400*/  @!P0 SYNCS.PHASECHK.TRANS64 P0, [R18+URZ+0x28800], R5 ;  /* 0x02880005120085a7 */ /* 0x000e64000800007f */
[----:B-1----:R-:W-:Y:S05]  /*20410*/  @!P0 BRA `(.L_x_3010) ;  /* 0xfffffffc00f08947 */ /* 0x002fea000383ffff */
[----:B------:R-:W-:Y:S05]  /*20420*/  BRA `(.L_x_3299) ;  /* 0xfffffe9800d87947 */ /* 0x000fea000383ffff */
.L_x_3026:
[----:B--2---:R-:W1:Y:S01]  /*20430*/  LDC R47, c[0x0][0x3f4] ;  /* 0x0000fd00ff2f7b82 */ /* 0x004e620000000800 */
[----:B------:R-:W-:Y:S01]  /*20440*/  BSSY B1, `(.L_x_3300) ;  /* 0x0000008000017945 */ /* 0x000fe20003800000 */
[----:B----4-:R-:W-:Y:S02]  /*20450*/  IMAD.MOV.U32 R13, RZ, RZ, R35 ;  /* 0x000000ffff0d7224 */ /* 0x010fe400078e0023 */
[----:B------:R-:W-:Y:S02]  /*20460*/  IMAD.MOV.U32 R12, RZ, RZ, RZ ;  /* 0x000000ffff0c7224 */ /* 0x000fe400078e00ff */
[----:B------:R-:W-:Y:S02]  /*20470*/  IMAD.MOV.U32 R11, RZ, RZ, 0x181f ;  /* 0x0000181fff0b7424 */ /* 0x000fe400078e00ff */
[----:B------:R-:W-:-:S07]  /*20480*/  IMAD.MOV.U32 R15, RZ, RZ, -0x1 ;  /* 0xffffffffff0f7424 */ /* 0x000fce00078e00ff */
[----:B01----:R-:W-:Y:S05]  /*20490*/  WARPSYNC.COLLECTIVE R15, `(.L_x_3301) ;  /* 0x000000000f087348 */ /* 0x003fea0003c00000 */
[----:B------:R2:W3:Y:S02]  /*204a0*/  SHFL.IDX P6, R14, R13, R12, R11 ;  /* 0x0000000c0d0e7389 */ /* 0x0004e400000c000b */
[----:B0123--:R-:W-:Y:S01]  /*204b0*/  ENDCOLLECTIVE ;  /* 0x000000000000791b */ /* 0x00ffe20003800000 */
.L_x_3301:
[----:B------:R-:W-:Y:S05]  /*204c0*/  BSYNC B1 ;  /* 0x0000000000017941 */ /* 0x000fea0003800000 */
.L_x_3300:
        /* <DEDUP_REMOVED lines=10> */
.L_x_3302:
[----:B------:R-:W-:Y:S01]  /*20570*/  ISETP.GE.OR P1, PT, R57, R0, P0 ;  /* 0x000000003900720c */ /* 0x000fe20000726670 */
[----:B------:R-:W-:-:S12]  /*20580*/  IMAD.MOV.U32 R13, RZ, RZ, R33 ;  /* 0x000000ffff0d7224 */ /* 0x000fd800078e0021 */
[C---:B------:R-:W-:Y:S02]  /*20590*/  @!P1 SHF.L.U32 R7, R16.reuse, 0x1, RZ ;  /* 0x0000000110079819 */ /* 0x040fe400000006ff */
[----:B------:R-:W-:Y:S01]  /*205a0*/  @!P1 SHF.L.U64.HI R6, R16, 0x1, R17 ;  /* 0x0000000110069819 */ /* 0x000fe20000010211 */
[----:B------:R-:W-:-:S07]  /*205b0*/  IMAD.MOV.U32 R4, RZ, RZ, R14 ;  /* 0x000000ffff047224 */ /* 0x000fce00078e000e */
[----:B------:R-:W-:Y:S05]  /*205c0*/  WARPSYNC.COLLECTIVE R15, `(.L_x_3303) ;  /* 0x000000000f087348 */ /* 0x000fea0003c00000 */
[----:B------:R0:W1:Y:S02]  /*205d0*/  SHFL.IDX P6, R14, R13, R12, R11 ;  /* 0x0000000c0d0e7389 */ /* 0x00006400000c000b */
[----:B01----:R-:W-:Y:S01]  /*205e0*/  ENDCOLLECTIVE ;  /* 0x000000000000791b */ /* 0x003fe20003800000 */
.L_x_3303:
        /* <DEDUP_REMOVED lines=10> */
.L_x_3304:
        /* <DEDUP_REMOVED lines=9> */
.L_x_3305:
        /* <DEDUP_REMOVED lines=12> */
.L_x_3306:
        /* <DEDUP_REMOVED lines=8> */
.L_x_3307:
[----:B------:R-:W-:Y:S02]  /*20860*/  IMAD.MOV.U32 R13, RZ, RZ, R34 ;  /* 0x000000ffff0d7224 */ /* 0x000fe400078e0022 */
[----:B------:R-:W-:-:S07]  /*20870*/  IMAD.MOV.U32 R9, RZ, RZ, R14 ;  /* 0x000000ffff097224 */ /* 0x000fce00078e000e */
[----:B------:R-:W-:Y:S05]  /*20880*/  WARPSYNC.COLLECTIVE R15, `(.L_x_3308) ;  /* 0x000000000f087348 */ /* 0x000fea0003c00000 */
[----:B------:R0:W1:Y:S02]  /*20890*/  SHFL.IDX P6, R14, R13, R12, R11 ;  /* 0x0000000c0d0e7389 */ /* 0x00006400000c000b */
[----:B01----:R-:W-:Y:S01]  /*208a0*/  ENDCOLLECTIVE ;  /* 0x000000000000791b */ /* 0x003fe20003800000 */
.L_x_3308:
[----:B------:R-:W-:Y:S01]  /*208b0*/  @!P1 IMAD.MOV.U32 R51, RZ, RZ, R27 ;  /* 0x000000ffff339224 */ /* 0x000fe200078e001b */
[----:B------:R-:W-:Y:S01]  /*208c0*/  @!P1 MOV R37, R7 ;  /* 0x0000000700259202 */ /* 0x000fe20000000f00 */
[----:B------:R-:W-:Y:S02]  /*208d0*/  @!P1 IMAD.MOV.U32 R50, RZ, RZ, R26 ;  /* 0x000000ffff329224 */ /* 0x000fe400078e001a */
[----:B------:R-:W-:Y:S02]  /*208e0*/  @!P1 IMAD.MOV.U32 R20, RZ, RZ, R4 ;  /* 0x000000ffff149224 */ /* 0x000fe400078e0004 */
[----:B------:R-:W-:Y:S02]  /*208f0*/  @!P1 IMAD.MOV.U32 R21, RZ, RZ, R5 ;  /* 0x000000ffff159224 */ /* 0x000fe400078e0005 */
[----:B------:R-:W-:Y:S02]  /*20900*/  @!P1 IMAD.MOV.U32 R36, RZ, RZ, R6 ;  /* 0x000000ffff249224 */ /* 0x000fe400078e0006 */
[----:B------:R-:W-:-:S02]  /*20910*/  IMAD.MOV.U32 R24, RZ, RZ, R51 ;  /* 0x000000ffff187224 */ /* 0x000fc400078e0033 */
[----:B------:R-:W-:Y:S02]  /*20920*/  IMAD.MOV.U32 R10, RZ, RZ, R50 ;  /* 0x000000ffff0a7224 */ /* 0x000fe400078e0032 */
[----:B------:R-:W-:Y:S02]  /*20930*/  IMAD.MOV.U32 R4, RZ, RZ, R20 ;  /* 0x000000ffff047224 */ /* 0x000fe400078e0014 */
[----:B------:R-:W-:Y:S02]  /*20940*/  IMAD.MOV.U32 R5, RZ, RZ, R21 ;  /* 0x000000ffff057224 */ /* 0x000fe400078e0015 */
[----:B------:R-:W-:Y:S02]  /*20950*/  IMAD.MOV.U32 R6, RZ, RZ, R36 ;  /* 0x000000ffff067224 */ /* 0x000fe400078e0024 */
[----:B------:R-:W-:Y:S01]  /*20960*/  IMAD.MOV.U32 R7, RZ, RZ, R37 ;  /* 0x000000ffff077224 */ /* 0x000fe200078e0025 */
[----:B------:R-:W-:Y:S02]  /*20970*/  PRMT R44, R24, 0x7610, R44 ;  /* 0x00007610182c7816 */ /* 0x000fe4000000002c */
[----:B------:R-:W-:-:S02]  /*20980*/  CS2R R24, SRZ ;  /* 0x0000000000187805 */ /* 0x000fc4000001ff00 */
[----:B------:R-:W-:Y:S02]  /*20990*/  PRMT R43, R10, 0x7610, R43 ;  /* 0x000076100a2b7816 */ /* 0x000fe4000000002b */
[----:B------:R-:W-:Y:S02]  /*209a0*/  PRMT R78, R4, 0x7610, R78 ;  /* 0x00007610044e7816 */ /* 0x000fe4000000004e */
[----:B------:R-:W-:Y:S02]  /*209b0*/  PRMT R79, R5, 0x7610, R79 ;  /* 0x00007610054f7816 */ /* 0x000fe4000000004f */
[----:B------:R-:W-:Y:S02]  /*209c0*/  PRMT R80, R6, 0x7610, R80 ;  /* 0x0000761006507816 */ /* 0x000fe40000000050 */
[----:B------:R-:W-:Y:S01]  /*209d0*/  PRMT R81, R7, 0x7610, R81 ;  /* 0x0000761007517816 */ /* 0x000fe20000000051 */
[----:B------:R-:W-:Y:S06]  /*209e0*/  BRA `(.L_x_3309) ;  /* 0xfffffeb400187947 */ /* 0x000fec000383ffff */
.L_x_3029:
[----:B------:R-:W-:Y:S01]  /*209f0*/  BSSY B1, `(.L_x_3310) ;  /* 0x0000008000017945 */ /* 0x000fe20003800000 */
[----:B----4-:R-:W-:Y:S02]  /*20a00*/  IMAD.MOV.U32 R13, RZ, RZ, R35 ;  /* 0x000000ffff0d7224 */ /* 0x010fe400078e0023 */
[----:B------:R-:W-:Y:S02]  /*20a10*/  IMAD.MOV.U32 R12, RZ, RZ, 0x2 ;  /* 0x00000002ff0c7424 */ /* 0x000fe400078e00ff */
[----:B------:R-:W-:Y:S02]  /*20a20*/  IMAD.MOV.U32 R11, RZ, RZ, 0x181f ;  /* 0x0000181fff0b7424 */ /* 0x000fe400078e00ff */
[----:B-1----:R-:W-:-:S07]  /*20a30*/  IMAD.MOV.U32 R15, RZ, RZ, -0x1 ;  /* 0xffffffffff0f7424 */ /* 0x002fce00078e00ff */
[----:B------:R-:W-:Y:S05]  /*20a40*/  WARPSYNC.COLLECTIVE R15, `(.L_x_3311) ;  /* 0x000000000f087348 */ /* 0x000fea0003c00000 */
[----:B------:R0:W1:Y:S02]  /*20a50*/  SHFL.IDX P6, R14, R13, R12, R11 ;  /* 0x0000000c0d0e7389 */ /* 0x00006400000c000b */
[----:B01----:R-:W-:Y:S01]  /*20a60*/  ENDCOLLECTIVE ;  /* 0x000000000000791b */ /* 0x003fe20003800000 */
.L_x_3311:
[----:B------:R-:W-:Y:S05]  /*20a70*/  BSYNC B1 ;  /* 0x0000000000017941 */ /* 0x000fea0003800000 */
.L_x_3310:
        /* <DEDUP_REMOVED lines=9> */
.L_x_3312:
        /* <DEDUP_REMOVED lines=8> */
.L_x_3313:
[----:B------:R-:W-:-:S05]  /*20b90*/  @!P1 IADD3 R8, P2, R8, R31, RZ ;  /* 0x0000001f08089210 */ /* 0x000fca0007f5e0ff */
[----:B------:R-:W-:Y:S02]  /*20ba0*/  @!P1 IMAD.X R9, R3, 0x1, R29, P2 ;  /* 0x0000000103099824 */ /* 0x000fe400010e061d */
[----:B------:R-:W-:Y:S02]  /*20bb0*/  IMAD.MOV.U32 R13, RZ, RZ, R34 ;  /* 0x000000ffff0d7224 */ /* 0x000fe400078e0022 */
[----:B------:R-:W-:-:S07]  /*20bc0*/  IMAD.MOV.U32 R28, RZ, RZ, R14 ;  /* 0x000000ffff1c7224 */ /* 0x000fce00078e000e */
[----:B------:R-:W-:Y:S05]  /*20bd0*/  WARPSYNC.COLLECTIVE R15, `(.L_x_3314) ;  /* 0x000000000f087348 */ /* 0x000fea0003c00000 */
[----:B------:R0:W1:Y:S02]  /*20be0*/  SHFL.IDX P6, R14, R13, R12, R11 ;  /* 0x0000000c0d0e7389 */ /* 0x00006400000c000b */
[----:B01----:R-:W-:Y:S01]  /*20bf0*/  ENDCOLLECTIVE ;  /* 0x000000000000791b */ /* 0x003fe20003800000 */
.L_x_3314:
[----:B------:R-:W2:Y:S01]  /*20c00*/  @!P1 LD.E.128 R8, desc[UR42][R8.64] ;  /* 0x0000002a08089980 */ /* 0x000ea2000c101d00 */
[----:B------:R-:W-:-:S05]  /*20c10*/  @!P1 IADD3 R14, P2, R14, R31, RZ ;  /* 0x0000001f0e0e9210 */ /* 0x000fca0007f5e0ff */
[----:B------:R-:W-:-:S04]  /*20c20*/  @!P1 IMAD.X R3, R28, 0x1, R29, P2 ;  /* 0x000000011c039824 */ /* 0x000fc800010e061d */
[----:B------:R-:W-:-:S05]  /*20c30*/  @!P1 IMAD.MOV.U32 R15, RZ, RZ, R3 ;  /* 0x000000ffff0f9224 */ /* 0x000fca00078e0003 */
[----:B------:R0:W5:Y:S01]  /*20c40*/  @!P1 LD.E.128 R28, desc[UR42][R14.64] ;  /* 0x0000002a0e1c9980 */ /* 0x000162000c101d00 */
[----:B------:R-:W-:Y:S02]  /*20c50*/  CS2R R52, SRZ ;  /* 0x0000000000347805 */ /* 0x000fe4000001ff00 */
[----:B------:R-:W-:Y:S01]  /*20c60*/  CS2R R54, SRZ ;  /* 0x0000000000367805 */ /* 0x000fe2000001ff00 */
[----:B------:R-:W-:Y:S01]  /*20c70*/  IMAD.MOV.U32 R13, RZ, RZ, R35 ;  /* 0x000000ffff0d7224 */ /* 0x000fe200078e0023 */
[----:B------:R-:W-:Y:S02]  /*20c80*/  CS2R R38, SRZ ;  /* 0x0000000000267805 */ /* 0x000fe4000001ff00 */
[----:B------:R-:W-:Y:S01]  /*20c90*/  CS2R R40, SRZ ;  /* 0x0000000000287805 */ /* 0x000fe2000001ff00 */
[----:B0-----:R-:W-:Y:S02]  /*20ca0*/  IMAD.MOV.U32 R15, RZ, RZ, -0x1 ;  /* 0xffffffffff0f7424 */ /* 0x001fe400078e00ff */
[----:B--2---:R-:W-:-:S02]  /*20cb0*/  @!P1 IMAD.MOV.U32 R53, RZ, RZ, R9 ;  /* 0x000000ffff359224 */ /* 0x004fc400078e0009 */
[----:B------:R-:W-:Y:S02]  /*20cc0*/  @!P1 IMAD.MOV.U32 R55, RZ, RZ, R11 ;  /* 0x000000ffff379224 */ /* 0x000fe400078e000b */
[----:B------:R-:W-:Y:S02]  /*20cd0*/  IMAD.MOV.U32 R12, RZ, RZ, R53 ;  /* 0x000000ffff0c7224 */ /* 0x000fe400078e0035 */
[----:B------:R-:W-:Y:S02]  /*20ce0*/  IMAD.MOV.U32 R11, RZ, RZ, 0x181f ;  /* 0x0000181fff0b7424 */ /* 0x000fe400078e00ff */
[----:B------:R-:W-:Y:S01]  /*20cf0*/  @!P1 IMAD.MOV.U32 R52, RZ, RZ, R8 ;  /* 0x000000ffff349224 */ /* 0x000fe200078e0008 */
[----:B------:R-:W-:Y:S01]  /*20d00*/  PRMT R66, R12, 0x7610, R66 ;  /* 0x000076100c427816 */ /* 0x000fe20000000042 */
[----:B------:R-:W-:Y:S02]  /*20d10*/  IMAD.MOV.U32 R12, RZ, RZ, 0x3 ;  /* 0x00000003ff0c7424 */ /* 0x000fe400078e00ff */
[----:B------:R-:W-:Y:S01]  /*20d20*/  @!P1 IMAD.MOV.U32 R54, RZ, RZ, R10 ;  /* 0x000000ffff369224 */ /* 0x000fe200078e000a */
[----:B------:R-:W-:Y:S01]  /*20d30*/  MOV R3, R52 ;  /* 0x0000003400037202 */ /* 0x000fe20000000f00 */
[----:B------:R-:W-:-:S07]  /*20d40*/  IMAD.MOV.U32 R9, RZ, RZ, R55 ;  /* 0x000000ffff097224 */ /* 0x000fce00078e0037 */
[----:B-----5:R-:W-:Y:S05]  /*20d50*/  WARPSYNC.COLLECTIVE R15, `(.L_x_3315) ;  /* 0x000000000f087348 */ /* 0x020fea0003c00000 */
[----:B------:R0:W1:Y:S02]  /*20d60*/  SHFL.IDX P6, R14, R13, R12, R11 ;  /* 0x0000000c0d0e7389 */ /* 0x00006400000c000b */
[----:B01---5:R-:W-:Y:S01]  /*20d70*/  ENDCOLLECTIVE ;  /* 0x000000000000791b */ /* 0x023fe20003800000 */
.L_x_3315:
[----:B------:R-:W-:Y:S01]  /*20d80*/  IMAD.MOV.U32 R8, RZ, RZ, R54 ;  /* 0x000000ffff087224 */ /* 0x000fe200078e0036 */
[----:B------:R-:W-:Y:S02]  /*20d90*/  PRMT R65, R3, 0x7610, R65 ;  /* 0x0000761003417816 */ /* 0x000fe40000000041 */
[----:B------:R-:W-:Y:S02]  /*20da0*/  PRMT R46, R9, 0x7610, R46 ;  /* 0x00007610092e7816 */ /* 0x000fe4000000002e */
[----:B------:R-:W-:Y:S01]  /*20db0*/  PRMT R45, R8, 0x7610, R45 ;  /* 0x00007610082d7816 */ /* 0x000fe2000000002d */
[----:B------:R-:W-:Y:S02]  /*20dc0*/  @!P1 IMAD.MOV.U32 R38, RZ, RZ, R28 ;  /* 0x000000ffff269224 */ /* 0x000fe400078e001c */
[----:B------:R-:W-:Y:S02]  /*20dd0*/  @!P1 IMAD.MOV.U32 R39, RZ, RZ, R29 ;  /* 0x000000ffff279224 */ /* 0x000fe400078e001d */
[----:B------:R-:W-:-:S02]  /*20de0*/  @!P1 IMAD.MOV.U32 R40, RZ, RZ, R30 ;  /* 0x000000ffff289224 */ /* 0x000fc400078e001e */
[----:B------:R-:W-:Y:S02]  /*20df0*/  IMAD.MOV.U32 R13, RZ, RZ, R32 ;  /* 0x000000ffff0d7224 */ /* 0x000fe400078e0020 */
[----:B------:R-:W-:Y:S02]  /*20e00*/  @!P1 IMAD.MOV.U32 R41, RZ, RZ, R31 ;  /* 0x000000ffff299224 */ /* 0x000fe400078e001f */
[----:B------:R-:W-:Y:S02]  /*20e10*/  IMAD.MOV.U32 R8, RZ, RZ, R38 ;  /* 0x000000ffff087224 */ /* 0x000fe400078e0026 */
[----:B------:R-:W-:Y:S02]  /*20e20*/  IMAD.MOV.U32 R9, RZ, RZ, R39 ;  /* 0x000000ffff097224 */ /* 0x000fe400078e0027 */
[----:B------:R-:W-:Y:S01]  /*20e30*/  IMAD.MOV.U32 R10, RZ, RZ, R40 ;  /* 0x000000ffff0a7224 */ /* 0x000fe200078e0028 */
[----:B------:R-:W-:Y:S01]  /*20e40*/  PRMT R72, R8, 0x7610, R72 ;  /* 0x0000761008487816 */ /* 0x000fe20000000048 */
[----:B------:R-:W-:Y:S01]  /*20e50*/  IMAD.MOV.U32 R3, RZ, RZ, R14 ;  /* 0x000000ffff037224 */ /* 0x000fe200078e000e */
[----:B------:R-:W-:-:S07]  /*20e60*/  PRMT R73, R9, 0x7610, R73 ;  /* 0x0000761009497816 */ /* 0x000fce0000000049 */
[----:B------:R-:W-:Y:S05]  /*20e70*/  WARPSYNC.COLLECTIVE R15, `(.L_x_3316) ;  /* 0x000000000f087348 */ /* 0x000fea0003c00000 */
[----:B------:R0:W1:Y:S02]  /*20e80*/  SHFL.IDX P6, R14, R13, R12, R11 ;  /* 0x0000000c0d0e7389 */ /* 0x00006400000c000b */
[----:B01----:R-:W-:Y:S01]  /*20e90*/  ENDCOLLECTIVE ;  /* 0x000000000000791b */ /* 0x003fe20003800000 */
.L_x_3316:
[----:B------:R-:W-:Y:S02]  /*20ea0*/  PRMT R74, R10, 0x7610, R74 ;  /* 0x000076100a4a7816 */ /* 0x000fe4000000004a */
[----:B------:R-:W-:Y:S01]  /*20eb0*/  CS2R R8, SRZ ;  /* 0x0000000000087805 */ /* 0x000fe2000001ff00 */
[----:B------:R-:W-:Y:S02]  /*20ec0*/  IMAD.MOV.U32 R13, RZ, RZ, R33 ;  /* 0x000000ffff0d7224 */ /* 0x000fe400078e0021 */
[----:B------:R-:W-:-:S07]  /*20ed0*/  IMAD.MOV.U32 R32, RZ, RZ, R14 ;  /* 0x000000ffff207224 */ /* 0x000fce00078e000e */
[----:B------:R-:W-:Y:S05]  /*20ee0*/  WARPSYNC.COLLECTIVE R15, `(.L_x_3317) ;  /* 0x000000000f087348 */ /* 0x000fea0003c00000 */
[----:B------:R0:W1:Y:S02]  /*20ef0*/  SHFL.IDX P6, R14, R13, R12, R11 ;  /* 0x0000000c0d0e7389 */ /* 0x00006400000c000b */
[----:B01----:R-:W-:Y:S01]  /*20f00*/  ENDCOLLECTIVE ;  /* 0x000000000000791b */ /* 0x003fe20003800000 */
.L_x_3317:
[----:B------:R-:W-:Y:S02]  /*20f10*/  IMAD.MOV.U32 R13, RZ, RZ, R34 ;  /* 0x000000ffff0d7224 */ /* 0x000fe400078e0022 */
[----:B------:R-:W-:-:S07]  /*20f20*/  IMAD.MOV.U32 R33, RZ, RZ, R14 ;  /* 0x000000ffff217224 */ /* 0x000fce00078e000e */
[----:B------:R-:W-:Y:S05]  /*20f30*/  WARPSYNC.COLLECTIVE R15, `(.L_x_3318) ;  /* 0x000000000f087348 */ /* 0x000fea0003c00000 */
[----:B------:R0:W1:Y:S02]  /*20f40*/  SHFL.IDX P6, R14, R13, R12, R11 ;  /* 0x0000000c0d0e7389 */ /* 0x00006400000c000b */
[----:B01----:R-:W-:Y:S01]  /*20f50*/  ENDCOLLECTIVE ;  /* 0x000000000000791b */ /* 0x003fe20003800000 */
.L_x_3318:
[----:B------:R-:W-:-:S05]  /*20f60*/  IMAD.MOV.U32 R11, RZ, RZ, R41 ;  /* 0x000000ffff0b7224 */ /* 0x000fca00078e0029 */
[----:B------:R-:W-:Y:S01]  /*20f70*/  PRMT R75, R11, 0x7610, R75 ;  /* 0x000076100b4b7816 */ /* 0x000fe2000000004b */
[----:B------:R-:W-:Y:S01]  /*20f80*/  IMAD.MOV.U32 R34, RZ, RZ, R14 ;  /* 0x000000ffff227224 */ /* 0x000fe200078e000e */
[----:B------:R-:W-:Y:S06]  /*20f90*/  BRA `(.L_x_3319) ;  /* 0xfffffeb400047947 */ /* 0x000fec000383ffff */
.L_x_3033:
[----:B0-----:R0:W1:Y:S02]  /*20fa0*/  SYNCS.PHASECHK.TRANS64.TRYWAIT P4, [R18+URZ+0x28800], R29 ;  /* 0x0288001d120075a7 */ /* 0x001064000808017f */
[----:B-1----:R-:W-:Y:S05]  /*20fb0*/  @!P4 NANOSLEEP.SYNCS 0x989680 ;  /* 0x009896800000c95d */ /* 0x002fea0003900000 */
[----:B------:R-:W1:Y:S02]  /*20fc0*/  @!P4 SYNCS.PHASECHK.TRANS64 P4, [R18+URZ+0x28800], R29 ;  /* 0x0288001d1200c5a7 */ /* 0x000e64000808007f */
[----:B-1----:R-:W-:Y:S05]  /*20fd0*/  @!P4 BRA `(.L_x_3033) ;  /* 0xfffffffc00f0c947 */ /* 0x002fea000383ffff */
[----:B------:R-:W-:Y:S05]  /*20fe0*/  BRA `(.L_x_3320) ;  /* 0xfffffeb400ac7947 */ /* 0x000fea000383ffff */
.L_x_3043:
[----:B---3--:R3:W4:Y:S02]  /*20ff0*/  SYNCS.PHASECHK.TRANS64.TRYWAIT P1, [R0+URZ+0x28830], R3 ;  /* 0x02883003000075a7 */ /* 0x008724000802017f */
[----:B----4-:R-:W-:Y:S05]  /*21000*/  @!P1 NANOSLEEP.SYNCS 0x989680 ;  /* 0x009896800000995d */ /* 0x010fea0003900000 */
[----:B------:R-:W4:Y:S02]  /*21010*/  @!P1 SYNCS.PHASECHK.TRANS64 P1, [R0+URZ+0x28830], R3 ;  /* 0x02883003000095a7 */ /* 0x000f24000802007f */
[----:B----4-:R-:W-:Y:S05]  /*21020*/  @!P1 BRA `(.L_x_3043) ;  /* 0xfffffffc00f09947 */ /* 0x010fea000383ffff */
[----:B------:R-:W-:Y:S05]  /*21030*/  BRA `(.L_x_3042) ;  /* 0xfffffed000807947 */ /* 0x000fea000383ffff */
.L_x_3050:
[----:B-1----:R1:W2:Y:S02]  /*21040*/  SYNCS.PHASECHK.TRANS64.TRYWAIT P3, [R5+URZ+0x28830], R6 ;  /* 0x02883006050075a7 */ /* 0x0022a4000806017f */
[----:B--2---:R-:W-:Y:S05]  /*21050*/  @!P3 NANOSLEEP.SYNCS 0x989680 ;  /* 0x009896800000b95d */ /* 0x004fea0003900000 */
[----:B------:R-:W2:Y:S02]  /*21060*/  @!P3 SYNCS.PHASECHK.TRANS64 P3, [R5+URZ+0x28830], R6 ;  /* 0x028830060500b5a7 */ /* 0x000ea4000806007f */
[----:B--2---:R-:W-:Y:S05]  /*21070*/  @!P3 BRA `(.L_x_3050) ;  /* 0xfffffffc00f0b947 */ /* 0x004fea000383ffff */
[----:B------:R-:W-:Y:S05]  /*21080*/  BRA `(.L_x_3049) ;  /* 0xfffffef400d47947 */ /* 0x000fea000383ffff */
.L_x_3054:
[----:B-1----:R1:W2:Y:S02]  /*21090*/  SYNCS.PHASECHK.TRANS64.TRYWAIT P2, [R6+URZ+0x28850], R5 ;  /* 0x02885005060075a7 */ /* 0x0022a4000804017f */
[----:B--2---:R-:W-:Y:S05]  /*210a0*/  @!P2 NANOSLEEP.SYNCS 0x989680 ;  /* 0x009896800000a95d */ /* 0x004fea0003900000 */
[----:B------:R-:W2:Y:S02]  /*210b0*/  @!P2 SYNCS.PHASECHK.TRANS64 P2, [R6+URZ+0x28850], R5 ;  /* 0x028850050600a5a7 */ /* 0x000ea4000804007f */
[----:B--2---:R-:W-:Y:S05]  /*210c0*/  @!P2 BRA `(.L_x_3054) ;  /* 0xfffffffc00f0a947 */ /* 0x004fea000383ffff */
[----:B------:R-:W-:Y:S05]  /*210d0*/  BRA `(.L_x_3051) ;  /* 0xfffffef800f07947 */ /* 0x000fea000383ffff */
.L_x_3063:
[----:B-1----:R1:W2:Y:S02]  /*210e0*/  SYNCS.PHASECHK.TRANS64.TRYWAIT P1, [R5+URZ+0x28830], R6 ;  /* 0x02883006050075a7 */ /* 0x0022a4000802017f */
[----:B--2---:R-:W-:Y:S05]  /*210f0*/  @!P1 NANOSLEEP.SYNCS 0x989680 ;  /* 0x009896800000995d */ /* 0x004fea0003900000 */
[----:B------:R-:W2:Y:S02]  /*21100*/  @!P1 SYNCS.PHASECHK.TRANS64 P1, [R5+URZ+0x28830], R6 ;  /* 0x02883006050095a7 */ /* 0x000ea4000802007f */
[----:B--2---:R-:W-:Y:S05]  /*21110*/  @!P1 BRA `(.L_x_3063) ;  /* 0xfffffffc00f09947 */ /* 0x004fea000383ffff */
[----:B------:R-:W-:Y:S05]  /*21120*/  BRA `(.L_x_3062) ;  /* 0xffffff2000a87947 */ /* 0x000fea000383ffff */
.L_x_3067:
[----:B-1----:R1:W2:Y:S02]  /*21130*/  SYNCS.PHASECHK.TRANS64.TRYWAIT P1, [R6+URZ+0x28850], R5 ;  /* 0x02885005060075a7 */ /* 0x0022a4000802017f */
[----:B--2---:R-:W-:Y:S05]  /*21140*/  @!P1 NANOSLEEP.SYNCS 0x989680 ;  /* 0x009896800000995d */ /* 0x004fea0003900000 */
[----:B------:R-:W2:Y:S02]  /*21150*/  @!P1 SYNCS.PHASECHK.TRANS64 P1, [R6+URZ+0x28850], R5 ;  /* 0x02885005060095a7 */ /* 0x000ea4000802007f */
[----:B--2---:R-:W-:Y:S05]  /*21160*/  @!P1 BRA `(.L_x_3067) ;  /* 0xfffffffc00f09947 */ /* 0x004fea000383ffff */
[----:B------:R-:W-:Y:S05]  /*21170*/  BRA `(.L_x_3064) ;  /* 0xffffff2400b87947 */ /* 0x000fea000383ffff */
.L_x_3074:
[----:B-1----:R1:W2:Y:S02]  /*21180*/  SYNCS.PHASECHK.TRANS64.TRYWAIT P1, [R13+URZ+0x28850], R4 ;  /* 0x028850040d0075a7 */ /* 0x0022a4000802017f */
[----:B--2---:R-:W-:Y:S05]  /*21190*/  @!P1 NANOSLEEP.SYNCS 0x989680 ;  /* 0x009896800000995d */ /* 0x004fea0003900000 */
[----:B------:R-:W2:Y:S02]  /*211a0*/  @!P1 SYNCS.PHASECHK.TRANS64 P1, [R13+URZ+0x28850], R4 ;  /* 0x028850040d0095a7 */ /* 0x000ea4000802007f */
[----:B--2---:R-:W-:Y:S05]  /*211b0*/  @!P1 BRA `(.L_x_3074) ;  /* 0xfffffffc00f09947 */ /* 0x004fea000383ffff */
[----:B------:R-:W-:Y:S05]  /*211c0*/  BRA `(.L_x_3073) ;  /* 0xffffff4400007947 */ /* 0x000fea000383ffff */
.L_x_3089:
[----:B------:R-:W-:Y:S01]  /*211d0*/  MOV R13, R4 ;  /* 0x00000004000d7202 */ /* 0x000fe20000000f00 */
[----:B------:R-:W-:Y:S02]  /*211e0*/  IMAD.MOV.U32 R12, RZ, RZ, RZ ;  /* 0x000000ffff0c7224 */ /* 0x000fe400078e00ff */
[----:B------:R-:W-:Y:S02]  /*211f0*/  IMAD.MOV.U32 R11, RZ, RZ, 0x181f ;  /* 0x0000181fff0b7424 */ /* 0x000fe400078e00ff */
[----:B------:R-:W-:-:S07]  /*21200*/  IMAD.MOV.U32 R15, RZ, RZ, -0x1 ;  /* 0xffffffffff0f7424 */ /* 0x000fce00078e00ff */
[----:B-12---:R-:W-:Y:S05]  /*21210*/  WARPSYNC.COLLECTIVE R15, `(.L_x_3321) ;  /* 0x000000000f087348 */ /* 0x006fea0003c00000 */
[----:B------:R0:W3:Y:S02]  /*21220*/  SHFL.IDX P6, R14, R13, R12, R11 ;  /* 0x0000000c0d0e7389 */ /* 0x0000e400000c000b */
[----:B0123--:R-:W-:Y:S01]  /*21230*/  ENDCOLLECTIVE ;  /* 0x000000000000791b */ /* 0x00ffe20003800000 */
.L_x_3321:
[----:B------:R-:W-:Y:S02]  /*21240*/  IMAD.MOV.U32 R13, RZ, RZ, R0 ;  /* 0x000000ffff0d7224 */ /* 0x000fe400078e0000 */
[----:B------:R-:W-:-:S07]  /*21250*/  IMAD.MOV.U32 R3, RZ, RZ, R14 ;  /* 0x000000ffff037224 */ /* 0x000fce00078e000e */
[----:B------:R-:W-:Y:S05]  /*21260*/  WARPSYNC.COLLECTIVE R15, `(.L_x_3322) ;  /* 0x000000000f087348 */ /* 0x000fea0003c00000 */
[----:B------:R0:W1:Y:S02]  /*21270*/  SHFL.IDX P6, R14, R13, R12, R11 ;  /* 0x0000000c0d0e7389 */ /* 0x00006400000c000b */
[----:B01----:R-:W-:Y:S01]  /*21280*/  ENDCOLLECTIVE ;  /* 0x000000000000791b */ /* 0x003fe20003800000 */
.L_x_3322:
[----:B------:R-:W-:Y:S05]  /*21290*/  BRA `(.L_x_3323) ;  /* 0xffffff6800387947 */ /* 0x000fea000383ffff */
.L_x_3092:
[----:B------:R-:W-:Y:S01]  /*212a0*/  BSSY B1, `(.L_x_3324) ;  /* 0x0000008000017945 */ /* 0x000fe20003800000 */
[----:B------:R-:W-:Y:S02]  /*212b0*/  IMAD.MOV.U32 R13, RZ, RZ, R4 ;  /* 0x000000ffff0d7224 */ /* 0x000fe400078e0004 */
[----:B------:R-:W-:Y:S02]  /*212c0*/  IMAD.MOV.U32 R12, RZ, RZ, 0x1 ;  /* 0x00000001ff0c7424 */ /* 0x000fe400078e00ff */
[----:B------:R-:W-:Y:S02]  /*212d0*/  IMAD.MOV.U32 R11, RZ, RZ, 0x181f ;  /* 0x0000181fff0b7424 */ /* 0x000fe400078e00ff */
[----:B---3--:R-:W-:-:S07]  /*212e0*/  IMAD.MOV.U32 R15, RZ, RZ, -0x1 ;  /* 0xffffffffff0f7424 */ /* 0x008fce00078e00ff */
[----:B012-4-:R-:W-:Y:S05]  /*212f0*/  WARPSYNC.COLLECTIVE R15, `(.L_x_3325) ;  /* 0x000000000f087348 */ /* 0x017fea0003c00000 */
[----:B----4-:R3:W4:Y:S02]  /*21300*/  SHFL.IDX P6, R14, R13, R12, R11 ;  /* 0x0000000c0d0e7389 */ /* 0x01072400000c000b */
[----:B01234-:R-:W-:Y:S01]  /*21310*/  ENDCOLLECTIVE ;  /* 0x000000000000791b */ /* 0x01ffe20003800000 */
.L_x_3325:
[----:B------:R-:W-:Y:S05]  /*21320*/  BSYNC B1 ;  /* 0x0000000000017941 */ /* 0x000fea0003800000 */
.L_x_3324:
        /* <DEDUP_REMOVED lines=8> */
.L_x_3326:
[----:B------:R-:W-:Y:S05]  /*213b0*/  BRA `(.L_x_3327) ;  /* 0xffffff6800387947 */ /* 0x000fea000383ffff */
.L_x_3095:
        /* <DEDUP_REMOVED lines=8> */
.L_x_3329:
[----:B------:R-:W-:Y:S05]  /*21440*/  BSYNC B1 ;  /* 0x0000000000017941 */ /* 0x000fea0003800000 */
.L_x_3328:
        /* <DEDUP_REMOVED lines=8> */
.L_x_3330:
[----:B------:R-:W-:Y:S05]  /*214d0*/  BRA `(.L_x_3331) ;  /* 0xffffff6800387947 */ /* 0x000fea000383ffff */
.L_x_3098:
[----:B------:R-:W-:Y:S01]  /*214e0*/  BSSY B1, `(.L_x_3332) ;  /* 0x0000008000017945 */ /* 0x000fe20003800000 */
[----:B------:R-:W-:Y:S01]  /*214f0*/  IMAD.MOV.U32 R13, RZ, RZ, R4 ;  /* 0x000000ffff0d7224 */ /* 0x000fe200078e0004 */
[----:B------:R-:W-:Y:S01]  /*21500*/  MOV R12, 0x3 ;  /* 0x00000003000c7802 */ /* 0x000fe20000000f00 */
[----:B------:R-:W-:Y:S02]  /*21510*/  IMAD.MOV.U32 R11, RZ, RZ, 0x181f ;  /* 0x0000181fff0b7424 */ /* 0x000fe400078e00ff */
[----:B0-----:R-:W-:-:S07]  /*21520*/  IMAD.MOV.U32 R15, RZ, RZ, -0x1 ;  /* 0xffffffffff0f7424 */ /* 0x001fce00078e00ff */
[----:B-1234-:R-:W-:Y:S05]  /*21530*/  WARPSYNC.COLLECTIVE R15, `(.L_x_3333) ;  /* 0x000000000f087348 */ /* 0x01efea0003c00000 */
[----:B------:R0:W0:Y:S02]  /*21540*/  SHFL.IDX P6, R14, R13, R12, R11 ;  /* 0x0000000c0d0e7389 */ /* 0x00002400000c000b */
[----:B01234-:R-:W-:Y:S01]  /*21550*/  ENDCOLLECTIVE ;  /* 0x000000000000791b */ /* 0x01ffe20003800000 */
.L_x_3333:
[----:B------:R-:W-:Y:S05]  /*21560*/  BSYNC B1 ;  /* 0x0000000000017941 */ /* 0x000fea0003800000 */
.L_x_3332:
        /* <DEDUP_REMOVED lines=8> */
.L_x_3334:
[----:B------:R-:W-:Y:S05]  /*215f0*/  BRA `(.L_x_3335) ;  /* 0xffffff6800387947 */ /* 0x000fea000383ffff */
.L_x_3115:
[----:B0-----:R-:W0:Y:S01]  /*21600*/  S2R R10, SR_TID.X ;  /* 0x00000000000a7919 */ /* 0x001e220000002100 */
[----:B------:R-:W-:Y:S01]  /*21610*/  BSSY B1, `(.L_x_3336) ;  /* 0x000000a000017945 */ /* 0x000fe20003800000 */
[----:B------:R-:W-:Y:S02]  /*21620*/  IMAD.MOV.U32 R12, RZ, RZ, RZ ;  /* 0x000000ffff0c7224 */ /* 0x000fe400078e00ff */
[----:B-1----:R-:W-:Y:S02]  /*21630*/  IMAD.MOV.U32 R11, RZ, RZ, 0x1f ;  /* 0x0000001fff0b7424 */ /* 0x002fe400078e00ff */
[----:B------:R-:W-:Y:S01]  /*21640*/  IMAD.MOV.U32 R15, RZ, RZ, -0x1 ;  /* 0xffffffffff0f7424 */ /* 0x000fe200078e00ff */
[----:B0-----:R-:W-:-:S04]  /*21650*/  SHF.R.U32.HI R10, RZ, 0x5, R10 ;  /* 0x00000005ff0a7819 */ /* 0x001fc8000001160a */
[----:B------:R-:W-:-:S05]  /*21660*/  LOP3.LUT R10, R10, 0x3, RZ, 0xc0, !PT ;  /* 0x000000030a0a7812 */ /* 0x000fca00078ec0ff */
[----:B------:R-:W-:-:S07]  /*21670*/  IMAD.MOV.U32 R13, RZ, RZ, R10 ;  /* 0x000000ffff0d7224 */ /* 0x000fce00078e000a */
[----:B------:R-:W-:Y:S05]  /*21680*/  WARPSYNC.COLLECTIVE R15, `(.L_x_3337) ;  /* 0x000000000f087348 */ /* 0x000fea0003c00000 */
[----:B------:R0:W1:Y:S02]  /*21690*/  SHFL.IDX P6, R14, R13, R12, R11 ;  /* 0x0000000c0d0e7389 */ /* 0x00006400000c000b */
[----:B01----:R-:W-:Y:S01]  /*216a0*/  ENDCOLLECTIVE ;  /* 0x000000000000791b */ /* 0x003fe20003800000 */
.L_x_3337:
[----:B------:R-:W-:Y:S05]  /*216b0*/  BSYNC B1 ;  /* 0x0000000000017941 */ /* 0x000fea0003800000 */
.L_x_3336:
[----:B------:R-:W-:Y:S05]  /*216c0*/  BRA `(.L_x_3338) ;  /* 0xffffff7c00787947 */ /* 0x000fea000383ffff */
.L_x_3117:
[----:B------:R-:W-:Y:S01]  /*216d0*/  BSSY B1, `(.L_x_3339) ;  /* 0x0000006000017945 */ /* 0x000fe20003800000 */
[----:B------:R-:W-:-:S07]  /*216e0*/  IMAD.MOV.U32 R15, RZ, RZ, -0x1 ;  /* 0xffffffffff0f7424 */ /* 0x000fce00078e00ff */
[----:B012---:R-:W-:Y:S05]  /*216f0*/  WARPSYNC.COLLECTIVE R15, `(.L_x_3340) ;  /* 0x000000000f0c7348 */ /* 0x007fea0003c00000 */
[----:B------:R-:W-:Y:S02]  /*21700*/  ELECT P6, UR62, PT ;  /* 0x00000000003e782f */ /* 0x000fe400038c0000 */
[----:B------:R-:W-:Y:S01]  /*21710*/  MOV R14, UR62 ;  /* 0x0000003e000e7c02 */ /* 0x000fe20008000f00 */
[----:B012---:R-:W-:Y:S10]  /*21720*/  ENDCOLLECTIVE ;  /* 0x000000000000791b */ /* 0x007ff40003800000 */
.L_x_3340:
[----:B------:R-:W-:Y:S05]  /*21730*/  BSYNC B1 ;  /* 0x0000000000017941 */ /* 0x000fea0003800000 */
.L_x_3339:
[----:B------:R-:W-:Y:S05]  /*21740*/  BRA `(.L_x_3116) ;  /* 0xffffff7c00707947 */ /* 0x000fea000383ffff */
.L_x_3119:
[----:B--2---:R2:W3:Y:S02]  /*21750*/  SYNCS.PHASECHK.TRANS64.TRYWAIT P0, [R22+URZ+0x28820], R7 ;  /* 0x02882007160075a7 */ /* 0x0044e4000800017f */
[----:B---3--:R-:W-:Y:S05]  /*21760*/  @!P0 NANOSLEEP.SYNCS 0x989680 ;  /* 0x009896800000895d */ /* 0x008fea0003900000 */
[----:B------:R-:W3:Y:S02]  /*21770*/  @!P0 SYNCS.PHASECHK.TRANS64 P0, [R22+URZ+0x28820], R7 ;  /* 0x02882007160085a7 */ /* 0x000ee4000800007f */
[----:B---3--:R-:W-:Y:S05]  /*21780*/  @!P0 BRA `(.L_x_3119) ;  /* 0xfffffffc00f08947 */ /* 0x008fea000383ffff */
[----:B------:R-:W-:Y:S05]  /*21790*/  BRA `(.L_x_3341) ;  /* 0xffffff7c00807947 */ /* 0x000fea000383ffff */
.L_x_3123:
[----:B--2---:R2:W3:Y:S02]  /*217a0*/  SYNCS.PHASECHK.TRANS64.TRYWAIT P0, [R7+URZ+0x288a0], R8 ;  /* 0x0288a008070075a7 */ /* 0x0044e4000800017f */
[----:B---3--:R-:W-:Y:S05]  /*217b0*/  @!P0 NANOSLEEP.SYNCS 0x989680 ;  /* 0x009896800000895d */ /* 0x008fea0003900000 */
[----:B------:R-:W3:Y:S02]  /*217c0*/  @!P0 SYNCS.PHASECHK.TRANS64 P0, [R7+URZ+0x288a0], R8 ;  /* 0x0288a008070085a7 */ /* 0x000ee4000800007f */
[----:B---3--:R-:W-:Y:S05]  /*217d0*/  @!P0 BRA `(.L_x_3123) ;  /* 0xfffffffc00f08947 */ /* 0x008fea000383ffff */
[----:B------:R-:W-:Y:S05]  /*217e0*/  BRA `(.L_x_3342) ;  /* 0xffffff7c00987947 */ /* 0x000fea000383ffff */
.L_x_3129:
[----:B0-----:R0:W1:Y:S02]  /*217f0*/  SYNCS.PHASECHK.TRANS64.TRYWAIT P0, [R7+URZ+0x288c0], R8 ;  /* 0x0288c008070075a7 */ /* 0x001064000800017f */
[----:B-1----:R-:W-:Y:S05]  /*21800*/  @!P0 NANOSLEEP.SYNCS 0x989680 ;  /* 0x009896800000895d */ /* 0x002fea0003900000 */
[----:B------:R-:W1:Y:S02]  /*21810*/  @!P0 SYNCS.PHASECHK.TRANS64 P0, [R7+URZ+0x288c0], R8 ;  /* 0x0288c008070085a7 */ /* 0x000e64000800007f */
[----:B-1----:R-:W-:Y:S05]  /*21820*/  @!P0 BRA `(.L_x_3129) ;  /* 0xfffffffc00f08947 */ /* 0x002fea000383ffff */
[----:B------:R-:W-:Y:S05]  /*21830*/  BRA `(.L_x_3343) ;  /* 0xffffff8000587947 */ /* 0x000fea000383ffff */
.L_x_3137:
[----:B0-----:R0:W1:Y:S02]  /*21840*/  SYNCS.PHASECHK.TRANS64.TRYWAIT P1, [R10+URZ+0x288a0], R9 ;  /* 0x0288a0090a0075a7 */ /* 0x001064000802017f */
[----:B-1----:R-:W-:Y:S05]  /*21850*/  @!P1 NANOSLEEP.SYNCS 0x989680 ;  /* 0x009896800000995d */ /* 0x002fea0003900000 */
[----:B------:R-:W1:Y:S02]  /*21860*/  @!P1 SYNCS.PHASECHK.TRANS64 P1, [R10+URZ+0x288a0], R9 ;  /* 0x0288a0090a0095a7 */ /* 0x000e64000802007f */
[----:B-1----:R-:W-:Y:S05]  /*21870*/  @!P1 BRA `(.L_x_3137) ;  /* 0xfffffffc00f09947 */ /* 0x002fea000383ffff */
[----:B------:R-:W-:Y:S05]  /*21880*/  BRA `(.L_x_3344) ;  /* 0xffffff8400547947 */ /* 0x000fea000383ffff */
.L_x_3143:
[----:B-1----:R1:W2:Y:S02]  /*21890*/  SYNCS.PHASECHK.TRANS64.TRYWAIT P1, [R10+URZ+0x288c0], R9 ;  /* 0x0288c0090a0075a7 */ /* 0x0022a4000802017f */
[----:B--2---:R-:W-:Y:S05]  /*218a0*/  @!P1 NANOSLEEP.SYNCS 0x989680 ;  /* 0x009896800000995d */ /* 0x004fea0003900000 */
[----:B------:R-:W2:Y:S02]  /*218b0*/  @!P1 SYNCS.PHASECHK.TRANS64 P1, [R10+URZ+0x288c0], R9 ;  /* 0x0288c0090a0095a7 */ /* 0x000ea4000802007f */
[----:B--2---:R-:W-:Y:S05]  /*218c0*/  @!P1 BRA `(.L_x_3143) ;  /* 0xfffffffc00f09947 */ /* 0x004fea000383ffff */
[----:B------:R-:W-:Y:S05]  /*218d0*/  BRA `(.L_x_3345) ;  /* 0xffffff88000c7947 */ /* 0x000fea000383ffff */
.L_x_3157:
        /* <DEDUP_REMOVED lines=11> */
.L_x_3347:
[----:B------:R-:W-:Y:S05]  /*21990*/  BSYNC B0 ;  /* 0x0000000000007941 */ /* 0x000fea0003800000 */
.L_x_3346:
[----:B------:R-:W-:Y:S05]  /*219a0*/  BRA `(.L_x_3348) ;  /* 0xffffff9400007947 */ /* 0x000fea000383ffff */
.L_x_3160:
[----:B0-----:R0:W1:Y:S02]  /*219b0*/  SYNCS.PHASECHK.TRANS64.TRYWAIT P0, [R7+URZ+0x28840], R2 ;  /* 0x02884002070075a7 */ /* 0x001064000800017f */
[----:B-1----:R-:W-:Y:S05]  /*219c0*/  @!P0 NANOSLEEP.SYNCS 0x989680 ;  /* 0x009896800000895d */ /* 0x002fea0003900000 */
[----:B------:R-:W1:Y:S02]  /*219d0*/  @!P0 SYNCS.PHASECHK.TRANS64 P0, [R7+URZ+0x28840], R2 ;  /* 0x02884002070085a7 */ /* 0x000e64000800007f */
[----:B-1----:R-:W-:Y:S05]  /*219e0*/  @!P0 BRA `(.L_x_3160) ;  /* 0xfffffffc00f08947 */ /* 0x002fea000383ffff */
[----:B------:R-:W-:Y:S05]  /*219f0*/  BRA `(.L_x_3349) ;  /* 0xffffff94005c7947 */ /* 0x000fea000383ffff */
.L_x_3161:
        /* <DEDUP_REMOVED lines=8> */
.L_x_3351:
[----:B------:R-:W-:Y:S05]  /*21a80*/  BSYNC B0 ;  /* 0x0000000000007941 */ /* 0x000fea0003800000 */
.L_x_3350:
        /* <DEDUP_REMOVED lines=9> */
.L_x_3352:
[----:B------:R-:W-:Y:S02]  /*21b20*/  IMAD.MOV.U32 R13, RZ, RZ, R0 ;  /* 0x000000ffff0d7224 */ /* 0x000fe400078e0000 */
[----:B------:R-:W-:Y:S02]  /*21b30*/  IMAD.MOV.U32 R12, RZ, RZ, 0x1 ;  /* 0x00000001ff0c7424 */ /* 0x000fe400078e00ff */
[----:B------:R-:W-:-:S07]  /*21b40*/  IMAD.MOV.U32 R3, RZ, RZ, R14 ;  /* 0x000000ffff037224 */ /* 0x000fce00078e000e */
[----:B------:R-:W-:Y:S05]  /*21b50*/  WARPSYNC.COLLECTIVE R15, `(.L_x_3353) ;  /* 0x000000000f087348 */ /* 0x000fea0003c00000 */
[----:B------:R0:W1:Y:S02]  /*21b60*/  SHFL.IDX P6, R14, R13, R12, R11 ;  /* 0x0000000c0d0e7389 */ /* 0x00006400000c000b */
[----:B01----:R-:W-:Y:S01]  /*21b70*/  ENDCOLLECTIVE ;  /* 0x000000000000791b */ /* 0x003fe20003800000 */
.L_x_3353:
        /* <DEDUP_REMOVED lines=16> */
.L_x_3354:
[----:B------:R-:W-:Y:S02]  /*21c80*/  @P0 IMAD R8, R5, 0x2, R22 ;  /* 0x0000000205080824 */ /* 0x000fe400078e0216 */
[----:B------:R-:W-:Y:S02]  /*21c90*/  IMAD.MOV.U32 R13, RZ, RZ, R0 ;  /* 0x000000ffff0d7224 */ /* 0x000fe400078e0000 */
[----:B------:R-:W-:Y:S02]  /*21ca0*/  IMAD.MOV.U32 R12, RZ, RZ, 0x2 ;  /* 0x00000002ff0c7424 */ /* 0x000fe400078e00ff */
[----:B------:R-:W-:-:S07]  /*21cb0*/  IMAD.MOV.U32 R3, RZ, RZ, R14 ;  /* 0x000000ffff037224 */ /* 0x000fce00078e000e */
[----:B------:R-:W-:Y:S05]  /*21cc0*/  WARPSYNC.COLLECTIVE R15, `(.L_x_3355) ;  /* 0x000000000f087348 */ /* 0x000fea0003c00000 */
[----:B------:R0:W1:Y:S02]  /*21cd0*/  SHFL.IDX P6, R14, R13, R12, R11 ;  /* 0x0000000c0d0e7389 */ /* 0x00006400000c000b */
[----:B01----:R-:W-:Y:S01]  /*21ce0*/  ENDCOLLECTIVE ;  /* 0x000000000000791b */ /* 0x003fe20003800000 */
.L_x_3355:
        /* <DEDUP_REMOVED lines=16> */
.L_x_3356:
[----:B------:R-:W-:Y:S02]  /*21df0*/  @P0 IMAD R8, R5, 0x2, R22 ;  /* 0x0000000205080824 */ /* 0x000fe400078e0216 */
[----:B------:R-:W-:Y:S02]  /*21e00*/  IMAD.MOV.U32 R13, RZ, RZ, R0 ;  /* 0x000000ffff0d7224 */ /* 0x000fe400078e0000 */
[----:B------:R-:W-:Y:S02]  /*21e10*/  IMAD.MOV.U32 R12, RZ, RZ, 0x3 ;  /* 0x00000003ff0c7424 */ /* 0x000fe400078e00ff */
[----:B------:R-:W-:-:S07]  /*21e20*/  IMAD.MOV.U32 R3, RZ, RZ, R14 ;  /* 0x000000ffff037224 */ /* 0x000fce00078e000e */
[----:B------:R-:W-:Y:S05]  /*21e30*/  WARPSYNC.COLLECTIVE R15, `(.L_x_3357) ;  /* 0x000000000f087348 */ /* 0x000fea0003c00000 */
[----:B------:R0:W1:Y:S02]  /*21e40*/  SHFL.IDX P6, R14, R13, R12, R11 ;  /* 0x0000000c0d0e7389 */ /* 0x00006400000c000b */
[----:B01----:R-:W-:Y:S01]  /*21e50*/  ENDCOLLECTIVE ;  /* 0x000000000000791b */ /* 0x003fe20003800000 */
.L_x_3357:
        /* <DEDUP_REMOVED lines=16> */
.L_x_3358:
[----:B------:R-:W-:Y:S02]  /*21f60*/  @P0 IMAD R8, R5, 0x2, R22 ;  /* 0x0000000205080824 */ /* 0x000fe400078e0216 */
[----:B------:R-:W-:Y:S02]  /*21f70*/  IMAD.MOV.U32 R13, RZ, RZ, R0 ;  /* 0x000000ffff0d7224 */ /* 0x000fe400078e0000 */
[----:B------:R-:W-:Y:S02]  /*21f80*/  IMAD.MOV.U32 R12, RZ, RZ, 0x4 ;  /* 0x00000004ff0c7424 */ /* 0x000fe400078e00ff */
[----:B------:R-:W-:-:S07]  /*21f90*/  IMAD.MOV.U32 R3, RZ, RZ, R14 ;  /* 0x000000ffff037224 */ /* 0x000fce00078e000e */
[----:B------:R-:W-:Y:S05]  /*21fa0*/  WARPSYNC.COLLECTIVE R15, `(.L_x_3359) ;  /* 0x000000000f087348 */ /* 0x000fea0003c00000 */
[----:B------:R0:W1:Y:S02]  /*21fb0*/  SHFL.IDX P6, R14, R13, R12, R11 ;  /* 0x0000000c0d0e7389 */ /* 0x00006400000c000b */
[----:B01----:R-:W-:Y:S01]  /*21fc0*/  ENDCOLLECTIVE ;  /* 0x000000000000791b */ /* 0x003fe20003800000 */
.L_x_3359:
        /* <DEDUP_REMOVED lines=16> */
.L_x_3360:
[----:B------:R-:W-:Y:S02]  /*220d0*/  @P0 IMAD R8, R5, 0x2, R22 ;  /* 0x0000000205080824 */ /* 0x000fe400078e0216 */
[----:B------:R-:W-:Y:S02]  /*220e0*/  IMAD.MOV.U32 R13, RZ, RZ, R0 ;  /* 0x000000ffff0d7224 */ /* 0x000fe400078e0000 */
[----:B------:R-:W-:Y:S02]  /*220f0*/  IMAD.MOV.U32 R12, RZ, RZ, 0x5 ;  /* 0x00000005ff0c7424 */ /* 0x000fe400078e00ff */
[----:B------:R-:W-:-:S07]  /*22100*/  IMAD.MOV.U32 R3, RZ, RZ, R14 ;  /* 0x000000ffff037224 */ /* 0x000fce00078e000e */
[----:B------:R-:W-:Y:S05]  /*22110*/  WARPSYNC.COLLECTIVE R15, `(.L_x_3361) ;  /* 0x000000000f087348 */ /* 0x000fea0003c00000 */
[----:B------:R0:W1:Y:S02]  /*22120*/  SHFL.IDX P6, R14, R13, R12, R11 ;  /* 0x0000000c0d0e7389 */ /* 0x00006400000c000b */
[----:B01----:R-:W-:Y:S01]  /*22130*/  ENDCOLLECTIVE ;  /* 0x000000000000791b */ /* 0x003fe20003800000 */
.L_x_3361:
        /* <DEDUP_REMOVED lines=16> */
.L_x_3362:
[----:B------:R-:W-:Y:S02]  /*22240*/  @P0 IMAD R8, R5, 0x2, R22 ;  /* 0x0000000205080824 */ /* 0x000fe400078e0216 */
[----:B------:R-:W-:Y:S02]  /*22250*/  IMAD.MOV.U32 R13, RZ, RZ, R0 ;  /* 0x000000ffff0d7224 */ /* 0x000fe400078e0000 */
[----:B------:R-:W-:Y:S02]  /*22260*/  IMAD.MOV.U32 R12, RZ, RZ, 0x6 ;  /* 0x00000006ff0c7424 */ /* 0x000fe400078e00ff */
[----:B------:R-:W-:-:S07]  /*22270*/  IMAD.MOV.U32 R3, RZ, RZ, R14 ;  /* 0x000000ffff037224 */ /* 0x000fce00078e000e */
[----:B------:R-:W-:Y:S05]  /*22280*/  WARPSYNC.COLLECTIVE R15, `(.L_x_3363) ;  /* 0x000000000f087348 */ /* 0x000fea0003c00000 */
[----:B------:R0:W1:Y:S02]  /*22290*/  SHFL.IDX P6, R14, R13, R12, R11 ;  /* 0x0000000c0d0e7389 */ /* 0x00006400000c000b */
[----:B01----:R-:W-:Y:S01]  /*222a0*/  ENDCOLLECTIVE ;  /* 0x000000000000791b */ /* 0x003fe20003800000 */
.L_x_3363:
        /* <DEDUP_REMOVED lines=16> */
.L_x_3364:
[----:B------:R-:W-:Y:S02]  /*223b0*/  @P0 IMAD R8, R5, 0x2, R22 ;  /* 0x0000000205080824 */ /* 0x000fe400078e0216 */
[----:B------:R-:W-:Y:S01]  /*223c0*/  IMAD.MOV.U32 R13, RZ, RZ, R0 ;  /* 0x000000ffff0d7224 */ /* 0x000fe200078e0000 */
[----:B------:R-:W-:Y:S01]  /*223d0*/  MOV R12, 0x7 ;  /* 0x00000007000c7802 */ /* 0x000fe20000000f00 */
[----:B------:R-:W-:-:S07]  /*223e0*/  IMAD.MOV.U32 R3, RZ, RZ, R14 ;  /* 0x000000ffff037224 */ /* 0x000fce00078e000e */
[----:B------:R-:W-:Y:S05]  /*223f0*/  WARPSYNC.COLLECTIVE R15, `(.L_x_3365) ;  /* 0x000000000f087348 */ /* 0x000fea0003c00000 */
[----:B------:R0:W1:Y:S02]  /*22400*/  SHFL.IDX P6, R14, R13, R12, R11 ;  /* 0x0000000c0d0e7389 */ /* 0x00006400000c000b */
[----:B01----:R-:W-:Y:S01]  /*22410*/  ENDCOLLECTIVE ;  /* 0x000000000000791b */ /* 0x003fe20003800000 */
.L_x_3365:
        /* <DEDUP_REMOVED lines=10> */
.L_x_3366:
[----:B------:R-:W-:Y:S01]  /*224c0*/  @!PT LDS RZ, [RZ] ;  /* 0x00000000fffff984 */ /* 0x000fe20000000800 */
[----:B------:R-:W-:Y:S01]  /*224d0*/  @!PT LDS RZ, [RZ] ;  /* 0x00000000fffff984 */ /* 0x000fe20000000800 */
[----:B------:R-:W-:Y:S01]  /*224e0*/  @!PT LDS RZ, [RZ] ;  /* 0x00000000fffff984 */ /* 0x000fe20000000800 */
[----:B------:R-:W-:Y:S04]  /*224f0*/  @P0 LDGSTS.E.BYPASS.LTC128B.128 [R8+0x1b400], desc[UR42][R2.64], !P3 ;  /* 0x1b40000002080fae */ /* 0x000fe8000d901d6a */
[----:B------:R0:W-:Y:S02]  /*22500*/  @P0 LDGSTS.E.BYPASS.LTC128B.128 [R8+0x1f400], desc[UR42][R2.64+0x80], !P2 ;  /* 0x1f40008002080fae */ /* 0x0001e4000d101d6a */
[----:B0-----:R-:W-:Y:S01]  /*22510*/  IMAD.MOV.U32 R2, RZ, RZ, R14 ;  /* 0x000000ffff027224 */ /* 0x001fe200078e000e */
[----:B------:R-:W-:Y:S06]  /*22520*/  BRA `(.L_x_3367) ;  /* 0xffffff9000407947 */ /* 0x000fec000383ffff */
.L_x_3166:
        /* <DEDUP_REMOVED lines=9> */
.L_x_3368:
[C---:B------:R-:W-:Y:S01]  /*225c0*/  VIADD R6, R17.reuse, 0x10 ;  /* 0x0000001011067836 */ /* 0x040fe20000000000 */
[----:B------:R-:W-:Y:S01]  /*225d0*/  ISETP.GE.AND P3, PT, R17, R5, PT ;  /* 0x000000051100720c */ /* 0x000fe20003f66270 */
[----:B------:R-:W-:Y:S02]  /*225e0*/  IMAD.MOV.U32 R13, RZ, RZ, R0 ;  /* 0x000000ffff0d7224 */ /* 0x000fe400078e0000 */
[----:B------:R-:W-:-:S10]  /*225f0*/  IMAD.MOV.U32 R2, RZ, RZ, R14 ;  /* 0x000000ffff027224 */ /* 0x000fd400078e000e */
[----:B------:R-:W-:Y:S05]  /*22600*/  WARPSYNC.COLLECTIVE R15, `(.L_x_3369) ;  /* 0x000000000f087348 */ /* 0x000fea0003c00000 */
[----:B------:R0:W1:Y:S02]  /*22610*/  SHFL.IDX P6, R14, R13, R12, R11 ;  /* 0x0000000c0d0e7389 */ /* 0x00006400000c000b */
[----:B01----:R-:W-:Y:S01]  /*22620*/  ENDCOLLECTIVE ;  /* 0x000000000000791b */ /* 0x003fe20003800000 */
.L_x_3369:
        /* <DEDUP_REMOVED lines=8> */
.L_x_3370:
        /* <DEDUP_REMOVED lines=12> */
.L_x_3371:
        /* <DEDUP_REMOVED lines=8> */
.L_x_3372:
        /* <DEDUP_REMOVED lines=13> */
.L_x_3373:
        /* <DEDUP_REMOVED lines=8> */
.L_x_3374:
        /* <DEDUP_REMOVED lines=13> */
.L_x_3375:
        /* <DEDUP_REMOVED lines=8> */
.L_x_3376:
        /* <DEDUP_REMOVED lines=13> */
.L_x_3377:
        /* <DEDUP_REMOVED lines=8> */
.L_x_3378:
        /* <DEDUP_REMOVED lines=13> */
.L_x_3379:
        /* <DEDUP_REMOVED lines=8> */
.L_x_3380:
        /* <DEDUP_REMOVED lines=12> */
.L_x_3381:
        /* <DEDUP_REMOVED lines=8> */
.L_x_3382:
        /* <DEDUP_REMOVED lines=11> */
.L_x_3383:
[----:B------:R-:W-:Y:S05]  /*22f20*/  BRA `(.L_x_3384) ;  /* 0xffffff9000b87947 */ /* 0x000fea000383ffff */
.L_x_3171:
[----:B0-----:R0:W1:Y:S02]  /*22f30*/  SYNCS.PHASECHK.TRANS64.TRYWAIT P0, [R22+URZ+0x28820], R3 ;  /* 0x02882003160075a7 */ /* 0x001064000800017f */
[----:B-1----:R-:W-:Y:S05]  /*22f40*/  @!P0 NANOSLEEP.SYNCS 0x989680 ;  /* 0x009896800000895d */ /* 0x002fea0003900000 */
[----:B------:R-:W1:Y:S02]  /*22f50*/  @!P0 SYNCS.PHASECHK.TRANS64 P0, [R22+URZ+0x28820], R3 ;  /* 0x02882003160085a7 */ /* 0x000e64000800007f */
[----:B-1----:R-:W-:Y:S05]  /*22f60*/  @!P0 BRA `(.L_x_3171) ;  /* 0xfffffffc00f08947 */ /* 0x002fea000383ffff */
[----:B------:R-:W-:Y:S05]  /*22f70*/  BRA `(.L_x_3385) ;  /* 0xffffff94002c7947 */ /* 0x000fea000383ffff */
.L_x_3176:
[----:B0-----:R0:W1:Y:S02]  /*22f80*/  SYNCS.PHASECHK.TRANS64.TRYWAIT P0, [R6+URZ+0x28840], R3 ;  /* 0x02884003060075a7 */ /* 0x001064000800017f */
[----:B-1----:R-:W-:Y:S05]  /*22f90*/  @!P0 NANOSLEEP.SYNCS 0x989680 ;  /* 0x009896800000895d */ /* 0x002fea0003900000 */
[----:B------:R-:W1:Y:S02]  /*22fa0*/  @!P0 SYNCS.PHASECHK.TRANS64 P0, [R6+URZ+0x28840], R3 ;  /* 0x02884003060085a7 */ /* 0x000e64000800007f */
[----:B-1----:R-:W-:Y:S05]  /*22fb0*/  @!P0 BRA `(.L_x_3176) ;  /* 0xfffffffc00f08947 */ /* 0x002fea000383ffff */
[----:B------:R-:W-:Y:S05]  /*22fc0*/  BRA `(.L_x_3386) ;  /* 0xffffff9400fc7947 */ /* 0x000fea000383ffff */
.L_x_3177:
        /* <DEDUP_REMOVED lines=8> */
.L_x_3388:
[----:B------:R-:W-:Y:S05]  /*23050*/  BSYNC B1 ;  /* 0x0000000000017941 */ /* 0x000fea0003800000 */
.L_x_3387:
        /* <DEDUP_REMOVED lines=9> */
.L_x_3389:
[----:B------:R-:W-:Y:S02]  /*230f0*/  IMAD R8, R8, 0x2, R22 ;  /* 0x0000000208087824 */ /* 0x000fe400078e0216 */
[----:B------:R-:W-:Y:S02]  /*23100*/  IMAD.MOV.U32 R13, RZ, RZ, R9 ;  /* 0x000000ffff0d7224 */ /* 0x000fe400078e0009 */
[----:B------:R-:W-:Y:S02]  /*23110*/  IMAD.MOV.U32 R12, RZ, RZ, 0x1 ;  /* 0x00000001ff0c7424 */ /* 0x000fe400078e00ff */
[----:B------:R-:W-:-:S07]  /*23120*/  IMAD.MOV.U32 R2, RZ, RZ, R14 ;  /* 0x000000ffff027224 */ /* 0x000fce00078e000e */
[----:B------:R-:W-:Y:S05]  /*23130*/  WARPSYNC.COLLECTIVE R15, `(.L_x_3390) ;  /* 0x000000000f087348 */ /* 0x000fea0003c00000 */
[----:B------:R0:W1:Y:S02]  /*23140*/  SHFL.IDX P6, R14, R13, R12, R11 ;  /* 0x0000000c0d0e7389 */ /* 0x00006400000c000b */
[----:B01----:R-:W-:Y:S01]  /*23150*/  ENDCOLLECTIVE ;  /* 0x000000000000791b */ /* 0x003fe20003800000 */
.L_x_3390:
        /* <DEDUP_REMOVED lines=12> */
.L_x_3391:
[----:B------:R-:W-:Y:S02]  /*23220*/  IMAD.MOV.U32 R13, RZ, RZ, R9 ;  /* 0x000000ffff0d7224 */ /* 0x000fe400078e0009 */
[----:B------:R-:W-:Y:S02]  /*23230*/  IMAD.MOV.U32 R12, RZ, RZ, 0x2 ;  /* 0x00000002ff0c7424 */ /* 0x000fe400078e00ff */
[----:B------:R-:W-:-:S07]  /*23240*/  IMAD.MOV.U32 R2, RZ, RZ, R14 ;  /* 0x000000ffff027224 */ /* 0x000fce00078e000e */
[----:B------:R-:W-:Y:S05]  /*23250*/  WARPSYNC.COLLECTIVE R15, `(.L_x_3392) ;  /* 0x000000000f087348 */ /* 0x000fea0003c00000 */
[----:B------:R0:W1:Y:S02]  /*23260*/  SHFL.IDX P6, R14, R13, R12, R11 ;  /* 0x0000000c0d0e7389 */ /* 0x00006400000c000b */
[----:B01----:R-:W-:Y:S01]  /*23270*/  ENDCOLLECTIVE ;  /* 0x000000000000791b */ /* 0x003fe20003800000 */
.L_x_3392:
        /* <DEDUP_REMOVED lines=12> */
.L_x_3393:
[----:B------:R-:W-:Y:S02]  /*23340*/  IMAD.MOV.U32 R13, RZ, RZ, R9 ;  /* 0x000000ffff0d7224 */ /* 0x000fe400078e0009 */
[----:B------:R-:W-:Y:S02]  /*23350*/  IMAD.MOV.U32 R12, RZ, RZ, 0x3 ;  /* 0x00000003ff0c7424 */ /* 0x000fe400078e00ff */
[----:B------:R-:W-:-:S07]  /*23360*/  IMAD.MOV.U32 R2, RZ, RZ, R14 ;  /* 0x000000ffff027224 */ /* 0x000fce00078e000e */
[----:B------:R-:W-:Y:S05]  /*23370*/  WARPSYNC.COLLECTIVE R15, `(.L_x_3394) ;  /* 0x000000000f087348 */ /* 0x000fea0003c00000 */
[----:B------:R0:W1:Y:S02]  /*23380*/  SHFL.IDX P6, R14, R13, R12, R11 ;  /* 0x0000000c0d0e7389 */ /* 0x00006400000c000b */
[----:B01----:R-:W-:Y:S01]  /*23390*/  ENDCOLLECTIVE ;  /* 0x000000000000791b */ /* 0x003fe20003800000 */
.L_x_3394:
        /* <DEDUP_REMOVED lines=12> */
.L_x_3395:
[----:B------:R-:W-:Y:S01]  /*23460*/  MOV R13, R9 ;  /* 0x00000009000d7202 */ /* 0x000fe20000000f00 */
[----:B------:R-:W-:Y:S02]  /*23470*/  IMAD.MOV.U32 R12, RZ, RZ, 0x4 ;  /* 0x00000004ff0c7424 */ /* 0x000fe400078e00ff */
[----:B------:R-:W-:-:S07]  /*23480*/  IMAD.MOV.U32 R2, RZ, RZ, R14 ;  /* 0x000000ffff027224 */ /* 0x000fce00078e000e */
[----:B------:R-:W-:Y:S05]  /*23490*/  WARPSYNC.COLLECTIVE R15, `(.L_x_3396) ;  /* 0x000000000f087348 */ /* 0x000fea0003c00000 */
[----:B------:R0:W1:Y:S02]  /*234a0*/  SHFL.IDX P6, R14, R13, R12, R11 ;  /* 0x0000000c0d0e7389 */ /* 0x00006400000c000b */
[----:B01----:R-:W-:Y:S01]  /*234b0*/  ENDCOLLECTIVE ;  /* 0x000000000000791b */ /* 0x003fe20003800000 */
.L_x_3396:
        /* <DEDUP_REMOVED lines=12> */
.L_x_3397:
[----:B------:R-:W-:Y:S02]  /*23580*/  IMAD.MOV.U32 R13, RZ, RZ, R9 ;  /* 0x000000ffff0d7224 */ /* 0x000fe400078e0009 */
[----:B------:R-:W-:Y:S02]  /*23590*/  IMAD.MOV.U32 R12, RZ, RZ, 0x5 ;  /* 0x00000005ff0c7424 */ /* 0x000fe400078e00ff */
[----:B------:R-:W-:-:S07]  /*235a0*/  IMAD.MOV.U32 R2, RZ, RZ, R14 ;  /* 0x000000ffff027224 */ /* 0x000fce00078e000e */
[----:B------:R-:W-:Y:S05]  /*235b0*/  WARPSYNC.COLLECTIVE R15, `(.L_x_3398) ;  /* 0x000000000f087348 */ /* 0x000fea0003c00000 */
[----:B------:R0:W1:Y:S02]  /*235c0*/  SHFL.IDX P6, R14, R13, R12, R11 ;  /* 0x0000000c0d0e7389 */ /* 0x00006400000c000b */
[----:B01----:R-:W-:Y:S01]  /*235d0*/  ENDCOLLECTIVE ;  /* 0x000000000000791b */ /* 0x003fe20003800000 */
.L_x_3398:
        /* <DEDUP_REMOVED lines=12> */
.L_x_3399:
[----:B------:R-:W-:Y:S02]  /*236a0*/  IMAD.MOV.U32 R13, RZ, RZ, R9 ;  /* 0x000000ffff0d7224 */ /* 0x000fe400078e0009 */
[----:B------:R-:W-:Y:S02]  /*236b0*/  IMAD.MOV.U32 R12, RZ, RZ, 0x6 ;  /* 0x00000006ff0c7424 */ /* 0x000fe400078e00ff */
[----:B------:R-:W-:-:S07]  /*236c0*/  IMAD.MOV.U32 R2, RZ, RZ, R14 ;  /* 0x000000ffff027224 */ /* 0x000fce00078e000e */
[----:B------:R-:W-:Y:S05]  /*236d0*/  WARPSYNC.COLLECTIVE R15, `(.L_x_3400) ;  /* 0x000000000f087348 */ /* 0x000fea0003c00000 */
[----:B------:R0:W1:Y:S02]  /*236e0*/  SHFL.IDX P6, R14, R13, R12, R11 ;  /* 0x0000000c0d0e7389 */ /* 0x00006400000c000b */
[----:B01----:R-:W-:Y:S01]  /*236f0*/  ENDCOLLECTIVE ;  /* 0x000000000000791b */ /* 0x003fe20003800000 */
.L_x_3400:
        /* <DEDUP_REMOVED lines=12> */
.L_x_3401:
[----:B------:R-:W-:Y:S02]  /*237c0*/  IMAD.MOV.U32 R13, RZ, RZ, R9 ;  /* 0x000000ffff0d7224 */ /* 0x000fe400078e0009 */
[----:B------:R-:W-:Y:S02]  /*237d0*/  IMAD.MOV.U32 R12, RZ, RZ, 0x7 ;  /* 0x00000007ff0c7424 */ /* 0x000fe400078e00ff */
[----:B------:R-:W-:-:S07]  /*237e0*/  IMAD.MOV.U32 R2, RZ, RZ, R14 ;  /* 0x000000ffff027224 */ /* 0x000fce00078e000e */
[----:B------:R-:W-:Y:S05]  /*237f0*/  WARPSYNC.COLLECTIVE R15, `(.L_x_3402) ;  /* 0x000000000f087348 */ /* 0x000fea0003c00000 */
[----:B------:R0:W1:Y:S02]  /*23800*/  SHFL.IDX P6, R14, R13, R12, R11 ;  /* 0x0000000c0d0e7389 */ /* 0x00006400000c000b */
[----:B01----:R-:W-:Y:S01]  /*23810*/  ENDCOLLECTIVE ;  /* 0x000000000000791b */ /* 0x003fe20003800000 */
.L_x_3402:
        /* <DEDUP_REMOVED lines=12> */
.L_x_3403:
[----:B------:R-:W-:Y:S01]  /*238e0*/  IMAD.MOV.U32 R2, RZ, RZ, R14 ;  /* 0x000000ffff027224 */ /* 0x000fe200078e000e */
[----:B------:R-:W-:Y:S06]  /*238f0*/  BRA `(.L_x_3404) ;  /* 0xffffff9000d07947 */ /* 0x000fec000383ffff */
.L_x_3182:
[----:B-1----:R1:W2:Y:S02]  /*23900*/  SYNCS.PHASECHK.TRANS64.TRYWAIT P0, [R6+URZ+0x28860], R2 ;  /* 0x02886002060075a7 */ /* 0x0022a4000800017f */
[----:B--2---:R-:W-:Y:S05]  /*23910*/  @!P0 NANOSLEEP.SYNCS 0x989680 ;  /* 0x009896800000895d */ /* 0x004fea0003900000 */
[----:B------:R-:W2:Y:S02]  /*23920*/  @!P0 SYNCS.PHASECHK.TRANS64 P0, [R6+URZ+0x28860], R2 ;  /* 0x02886002060085a7 */ /* 0x000ea4000800007f */
[----:B--2---:R-:W-:Y:S05]  /*23930*/  @!P0 BRA `(.L_x_3182) ;  /* 0xfffffffc00f08947 */ /* 0x004fea000383ffff */
[----:B------:R-:W-:Y:S05]  /*23940*/  BRA `(.L_x_3405) ;  /* 0xffffff94002c7947 */ /* 0x000fea000383ffff */
.L_x_3183:
        /* <DEDUP_REMOVED lines=8> */
.L_x_3407:
[----:B------:R-:W-:Y:S05]  /*239d0*/  BSYNC B1 ;  /* 0x0000000000017941 */ /* 0x000fea0003800000 */
.L_x_3406:
        /* <DEDUP_REMOVED lines=9> */
.L_x_3408:
[----:B------:R-:W-:Y:S02]  /*23a70*/  IMAD.MOV.U32 R13, RZ, RZ, R24 ;  /* 0x000000ffff0d7224 */ /* 0x000fe400078e0018 */
[----:B------:R-:W-:Y:S02]  /*23a80*/  IMAD.MOV.U32 R12, RZ, RZ, 0x1 ;  /* 0x00000001ff0c7424 */ /* 0x000fe400078e00ff */
[----:B------:R-:W-:-:S07]  /*23a90*/  IMAD.MOV.U32 R2, RZ, RZ, R14 ;  /* 0x000000ffff027224 */ /* 0x000fce00078e000e */
[----:B------:R-:W-:Y:S05]  /*23aa0*/  WARPSYNC.COLLECTIVE R15, `(.L_x_3409) ;  /* 0x000000000f087348 */ /* 0x000fea0003c00000 */
[----:B------:R0:W1:Y:S02]  /*23ab0*/  SHFL.IDX P6, R14, R13, R12, R11 ;  /* 0x0000000c0d0e7389 */ /* 0x00006400000c000b */
[----:B01----:R-:W-:Y:S01]  /*23ac0*/  ENDCOLLECTIVE ;  /* 0x000000000000791b */ /* 0x003fe20003800000 */
.L_x_3409:
        /* <DEDUP_REMOVED lines=14> */
.L_x_3410:
[----:B------:R-:W-:Y:S02]  /*23bb0*/  IMAD.MOV.U32 R13, RZ, RZ, R24 ;  /* 0x000000ffff0d7224 */ /* 0x000fe400078e0018 */
[----:B------:R-:W-:Y:S02]  /*23bc0*/  IMAD.MOV.U32 R12, RZ, RZ, 0x2 ;  /* 0x00000002ff0c7424 */ /* 0x000fe400078e00ff */
[----:B------:R-:W-:-:S07]  /*23bd0*/  IMAD.MOV.U32 R2, RZ, RZ, R14 ;  /* 0x000000ffff027224 */ /* 0x000fce00078e000e */
[----:B------:R-:W-:Y:S05]  /*23be0*/  WARPSYNC.COLLECTIVE R15, `(.L_x_3411) ;  /* 0x000000000f087348 */ /* 0x000fea0003c00000 */
[----:B------:R0:W1:Y:S02]  /*23bf0*/  SHFL.IDX P6, R14, R13, R12, R11 ;  /* 0x0000000c0d0e7389 */ /* 0x00006400000c000b */
[----:B01----:R-:W-:Y:S01]  /*23c00*/  ENDCOLLECTIVE ;  /* 0x000000000000791b */ /* 0x003fe20003800000 */
.L_x_3411:
        /* <DEDUP_REMOVED lines=14> */
.L_x_3412:
[----:B------:R-:W-:Y:S01]  /*23cf0*/  IMAD.MOV.U32 R13, RZ, RZ, R24 ;  /* 0x000000ffff0d7224 */ /* 0x000fe200078e0018 */
[----:B------:R-:W-:Y:S01]  /*23d00*/  MOV R12, 0x3 ;  /* 0x00000003000c7802 */ /* 0x000fe20000000f00 */
[----:B------:R-:W-:-:S07]  /*23d10*/  IMAD.MOV.U32 R2, RZ, RZ, R14 ;  /* 0x000000ffff027224 */ /* 0x000fce00078e000e */
[----:B------:R-:W-:Y:S05]  /*23d20*/  WARPSYNC.COLLECTIVE R15, `(.L_x_3413) ;  /* 0x000000000f087348 */ /* 0x000fea0003c00000 */
[----:B------:R0:W1:Y:S02]  /*23d30*/  SHFL.IDX P6, R14, R13, R12, R11 ;  /* 0x0000000c0d0e7389 */ /* 0x00006400000c000b */
[----:B01----:R-:W-:Y:S01]  /*23d40*/  ENDCOLLECTIVE ;  /* 0x000000000000791b */ /* 0x003fe20003800000 */
.L_x_3413:
        /* <DEDUP_REMOVED lines=14> */
.L_x_3414:
[----:B------:R-:W-:Y:S02]  /*23e30*/  IMAD.MOV.U32 R13, RZ, RZ, R24 ;  /* 0x000000ffff0d7224 */ /* 0x000fe400078e0018 */
[----:B------:R-:W-:Y:S02]  /*23e40*/  IMAD.MOV.U32 R12, RZ, RZ, 0x4 ;  /* 0x00000004ff0c7424 */ /* 0x000fe400078e00ff */
[----:B------:R-:W-:-:S07]  /*23e50*/  IMAD.MOV.U32 R2, RZ, RZ, R14 ;  /* 0x000000ffff027224 */ /* 0x000fce00078e000e */
[----:B------:R-:W-:Y:S05]  /*23e60*/  WARPSYNC.COLLECTIVE R15, `(.L_x_3415) ;  /* 0x000000000f087348 */ /* 0x000fea0003c00000 */
[----:B------:R0:W1:Y:S02]  /*23e70*/  SHFL.IDX P6, R14, R13, R12, R11 ;  /* 0x0000000c0d0e7389 */ /* 0x00006400000c000b */
[----:B01----:R-:W-:Y:S01]  /*23e80*/  ENDCOLLECTIVE ;  /* 0x000000000000791b */ /* 0x003fe20003800000 */
.L_x_3415:
        /* <DEDUP_REMOVED lines=14> */
.L_x_3416:
[----:B------:R-:W-:Y:S02]  /*23f70*/  IMAD.MOV.U32 R13, RZ, RZ, R24 ;  /* 0x000000ffff0d7224 */ /* 0x000fe400078e0018 */
[----:B------:R-:W-:Y:S02]  /*23f80*/  IMAD.MOV.U32 R12, RZ, RZ, 0x5 ;  /* 0x00000005ff0c7424 */ /* 0x000fe400078e00ff */
[----:B------:R-:W-:-:S07]  /*23f90*/  IMAD.MOV.U32 R2, RZ, RZ, R14 ;  /* 0x000000ffff027224 */ /* 0x000fce00078e000e */
[----:B------:R-:W-:Y:S05]  /*23fa0*/  WARPSYNC.COLLECTIVE R15, `(.L_x_3417) ;  /* 0x000000000f087348 */ /* 0x000fea0003c00000 */
[----:B------:R0:W1:Y:S02]  /*23fb0*/  SHFL.IDX P6, R14, R13, R12, R11 ;  /* 0x0000000c0d0e7389 */ /* 0x00006400000c000b */
[----:B01----:R-:W-:Y:S01]  /*23fc0*/  ENDCOLLECTIVE ;  /* 0x000000000000791b */ /* 0x003fe20003800000 */
.L_x_3417:
        /* <DEDUP_REMOVED lines=14> */
.L_x_3418:
[----:B------:R-:W-:Y:S02]  /*240b0*/  IMAD.MOV.U32 R13, RZ, RZ, R24 ;  /* 0x000000ffff0d7224 */ /* 0x000fe400078e0018 */
[----:B------:R-:W-:Y:S02]  /*240c0*/  IMAD.MOV.U32 R12, RZ, RZ, 0x6 ;  /* 0x00000006ff0c7424 */ /* 0x000fe400078e00ff */
[----:B------:R-:W-:-:S07]  /*240d0*/  IMAD.MOV.U32 R2, RZ, RZ, R14 ;  /* 0x000000ffff027224 */ /* 0x000fce00078e000e */
[----:B------:R-:W-:Y:S05]  /*240e0*/  WARPSYNC.COLLECTIVE R15, `(.L_x_3419) ;  /* 0x000000000f087348 */ /* 0x000fea0003c00000 */
[----:B------:R0:W1:Y:S02]  /*240f0*/  SHFL.IDX P6, R14, R13, R12, R11 ;  /* 0x0000000c0d0e7389 */ /* 0x00006400000c000b */
[----:B01----:R-:W-:Y:S01]  /*24100*/  ENDCOLLECTIVE ;  /* 0x000000000000791b */ /* 0x003fe20003800000 */
.L_x_3419:
        /* <DEDUP_REMOVED lines=14> */
.L_x_3420:
[----:B------:R-:W-:Y:S01]  /*241f0*/  IMAD.MOV.U32 R13, RZ, RZ, R24 ;  /* 0x000000ffff0d7224 */ /* 0x000fe200078e0018 */
[----:B------:R-:W-:Y:S01]  /*24200*/  MOV R12, 0x7 ;  /* 0x00000007000c7802 */ /* 0x000fe20000000f00 */
[----:B------:R-:W-:-:S07]  /*24210*/  IMAD.MOV.U32 R2, RZ, RZ, R14 ;  /* 0x000000ffff027224 */ /* 0x000fce00078e000e */
[----:B------:R-:W-:Y:S05]  /*24220*/  WARPSYNC.COLLECTIVE R15, `(.L_x_3421) ;  /* 0x000000000f087348 */ /* 0x000fea0003c00000 */
[----:B------:R0:W1:Y:S02]  /*24230*/  SHFL.IDX P6, R14, R13, R12, R11 ;  /* 0x0000000c0d0e7389 */ /* 0x00006400000c000b */
[----:B01----:R-:W-:Y:S01]  /*24240*/  ENDCOLLECTIVE ;  /* 0x000000000000791b */ /* 0x003fe20003800000 */
.L_x_3421:
        /* <DEDUP_REMOVED lines=13> */
.L_x_3422:
[----:B------:R-:W-:Y:S01]  /*24320*/  @!PT LDS RZ, [RZ] ;  /* 0x00000000fffff984 */ /* 0x000fe20000000800 */
[----:B------:R-:W-:Y:S01]  /*24330*/  @!PT LDS RZ, [RZ] ;  /* 0x00000000fffff984 */ /* 0x000fe20000000800 */
[----:B------:R-:W-:Y:S01]  /*24340*/  @!PT LDS RZ, [RZ] ;  /* 0x00000000fffff984 */ /* 0x000fe20000000800 */
[----:B------:R0:W-:Y:S01]  /*24350*/  LDGSTS.E.BYPASS.LTC128B.128 [R7+0x7400], desc[UR42][R2.64+0x80], !P0 ;  /* 0x0740008002077fae */ /* 0x0001e2000c101d6a */
[----:B------:R-:W-:Y:S05]  /*24360*/  BRA `(.L_x_3423) ;  /* 0xffffff8c00b47947 */ /* 0x000fea000383ffff */
.L_x_3191:
[----:B0-----:R0:W1:Y:S02]  /*24370*/  SYNCS.PHASECHK.TRANS64.TRYWAIT P0, [R0+URZ+0x28860], R3 ;  /* 0x02886003000075a7 */ /* 0x001064000800017f */
[----:B-1----:R-:W-:Y:S05]  /*24380*/  @!P0 NANOSLEEP.SYNCS 0x989680 ;  /* 0x009896800000895d */ /* 0x002fea0003900000 */
[----:B------:R-:W1:Y:S02]  /*24390*/  @!P0 SYNCS.PHASECHK.TRANS64 P0, [R0+URZ+0x28860], R3 ;  /* 0x02886003000085a7 */ /* 0x000e64000800007f */
[----:B-1----:R-:W-:Y:S05]  /*243a0*/  @!P0 BRA `(.L_x_3191) ;  /* 0xfffffffc00f08947 */ /* 0x002fea000383ffff */
[----:B------:R-:W-:Y:S05]  /*243b0*/  BRA `(.L_x_3424) ;  /* 0xffffff9000d07947 */ /* 0x000fea000383ffff */
.L_x_3192:
        /* <DEDUP_REMOVED lines=8> */
.L_x_3426:
[----:B------:R-:W-:Y:S05]  /*24440*/  BSYNC B0 ;  /* 0x0000000000007941 */ /* 0x000fea0003800000 */
.L_x_3425:
        /* <DEDUP_REMOVED lines=9> */
.L_x_3427:
        /* <DEDUP_REMOVED lines=12> */
.L_x_3428:
        /* <DEDUP_REMOVED lines=13> */
.L_x_3429:
[----:B------:R-:W-:Y:S02]  /*24670*/  IMAD.MOV.U32 R13, RZ, RZ, R24 ;  /* 0x000000ffff0d7224 */ /* 0x000fe400078e0018 */
[----:B------:R-:W-:Y:S02]  /*24680*/  IMAD.MOV.U32 R12, RZ, RZ, 0x2 ;  /* 0x00000002ff0c7424 */ /* 0x000fe400078e00ff */
[----:B------:R-:W-:-:S07]  /*24690*/  IMAD.MOV.U32 R10, RZ, RZ, R14 ;  /* 0x000000ffff0a7224 */ /* 0x000fce00078e000e */
[----:B------:R-:W-:Y:S05]  /*246a0*/  WARPSYNC.COLLECTIVE R15, `(.L_x_3430) ;  /* 0x000000000f087348 */ /* 0x000fea0003c00000 */
[----:B------:R0:W1:Y:S02]  /*246b0*/  SHFL.IDX P6, R14, R13, R12, R11 ;  /* 0x0000000c0d0e7389 */ /* 0x00006400000c000b */
[----:B01----:R-:W-:Y:S01]  /*246c0*/  ENDCOLLECTIVE ;  /* 0x000000000000791b */ /* 0x003fe20003800000 */
.L_x_3430:
        /* <DEDUP_REMOVED lines=14> */
.L_x_3431:
[----:B------:R-:W-:Y:S02]  /*247b0*/  IMAD.MOV.U32 R13, RZ, RZ, R24 ;  /* 0x000000ffff0d7224 */ /* 0x000fe400078e0018 */
[----:B------:R-:W-:Y:S01]  /*247c0*/  IMAD.MOV.U32 R12, RZ, RZ, 0x3 ;  /* 0x00000003ff0c7424 */ /* 0x000fe200078e00ff */
[----:B------:R-:W-:-:S13]  /*247d0*/  IADD3 R2, P2, R14, R5, RZ ;  /* 0x000000050e027210 */ /* 0x000fda0007f5e0ff */
[----:B------:R-:W-:Y:S05]  /*247e0*/  WARPSYNC.COLLECTIVE R15, `(.L_x_3432) ;  /* 0x000000000f087348 */ /* 0x000fea0003c00000 */
[----:B------:R0:W1:Y:S02]  /*247f0*/  SHFL.IDX P6, R14, R13, R12, R11 ;  /* 0x0000000c0d0e7389 */ /* 0x00006400000c000b */
[----:B01----:R-:W-:Y:S01]  /*24800*/  ENDCOLLECTIVE ;  /* 0x000000000000791b */ /* 0x003fe20003800000 */
.L_x_3432:
        /* <DEDUP_REMOVED lines=13> */
.L_x_3433:
[----:B------:R-:W-:Y:S02]  /*248e0*/  IMAD.MOV.U32 R13, RZ, RZ, R24 ;  /* 0x000000ffff0d7224 */ /* 0x000fe400078e0018 */
[----:B------:R-:W-:Y:S01]  /*248f0*/  IMAD.MOV.U32 R12, RZ, RZ, 0x4 ;  /* 0x00000004ff0c7424 */ /* 0x000fe200078e00ff */
[----:B------:R-:W-:-:S13]  /*24900*/  IADD3 R2, P2, R14, R5, RZ ;  /* 0x000000050e027210 */ /* 0x000fda0007f5e0ff */
[----:B------:R-:W-:Y:S05]  /*24910*/  WARPSYNC.COLLECTIVE R15, `(.L_x_3434) ;  /* 0x000000000f087348 */ /* 0x000fea0003c00000 */
[----:B------:R0:W1:Y:S02]  /*24920*/  SHFL.IDX P6, R14, R13, R12, R11 ;  /* 0x0000000c0d0e7389 */ /* 0x00006400000c000b */
[----:B01----:R-:W-:Y:S01]  /*24930*/  ENDCOLLECTIVE ;  /* 0x000000000000791b */ /* 0x003fe20003800000 */
.L_x_3434:
        /* <DEDUP_REMOVED lines=13> */
.L_x_3435:
[----:B------:R-:W-:Y:S02]  /*24a10*/  IMAD.MOV.U32 R13, RZ, RZ, R24 ;  /* 0x000000ffff0d7224 */ /* 0x000fe400078e0018 */
[----:B------:R-:W-:Y:S02]  /*24a20*/  IMAD.MOV.U32 R12, RZ, RZ, 0x5 ;  /* 0x00000005ff0c7424 */ /* 0x000fe400078e00ff */
[----:B------:R-:W-:-:S07]  /*24a30*/  IMAD.MOV.U32 R10, RZ, RZ, R14 ;  /* 0x000000ffff0a7224 */ /* 0x000fce00078e000e */
[----:B------:R-:W-:Y:S05]  /*24a40*/  WARPSYNC.COLLECTIVE R15, `(.L_x_3436) ;  /* 0x000000000f087348 */ /* 0x000fea0003c00000 */
[----:B------:R0:W1:Y:S02]  /*24a50*/  SHFL.IDX P6, R14, R13, R12, R11 ;  /* 0x0000000c0d0e7389 */ /* 0x00006400000c000b */
[----:B01----:R-:W-:Y:S01]  /*24a60*/  ENDCOLLECTIVE ;  /* 0x000000000000791b */ /* 0x003fe20003800000 */
.L_x_3436:
        /* <DEDUP_REMOVED lines=14> */
.L_x_3437:
[----:B------:R-:W-:Y:S02]  /*24b50*/  IMAD.MOV.U32 R13, RZ, RZ, R24 ;  /* 0x000000ffff0d7224 */ /* 0x000fe400078e0018 */
[----:B------:R-:W-:Y:S01]  /*24b60*/  IMAD.MOV.U32 R12, RZ, RZ, 0x6 ;  /* 0x00000006ff0c7424 */ /* 0x000fe200078e00ff */
[----:B------:R-:W-:-:S13]  /*24b70*/  IADD3 R2, P2, R14, R5, RZ ;  /* 0x000000050e027210 */ /* 0x000fda0007f5e0ff */
[----:B------:R-:W-:Y:S05]  /*24b80*/  WARPSYNC.COLLECTIVE R15, `(.L_x_3438) ;  /* 0x000000000f087348 */ /* 0x000fea0003c00000 */
[----:B------:R0:W1:Y:S02]  /*24b90*/  SHFL.IDX P6, R14, R13, R12, R11 ;  /* 0x0000000c0d0e7389 */ /* 0x00006400000c000b */
[----:B01----:R-:W-:Y:S01]  /*24ba0*/  ENDCOLLECTIVE ;  /* 0x000000000000791b */ /* 0x003fe20003800000 */
.L_x_3438:
        /* <DEDUP_REMOVED lines=13> */
.L_x_3439:
[----:B------:R-:W-:Y:S01]  /*24c80*/  MOV R13, R24 ;  /* 0x00000018000d7202 */ /* 0x000fe20000000f00 */
[----:B------:R-:W-:Y:S02]  /*24c90*/  IMAD.MOV.U32 R12, RZ, RZ, 0x7 ;  /* 0x00000007ff0c7424 */ /* 0x000fe400078e00ff */
[----:B------:R-:W-:-:S07]  /*24ca0*/  IMAD.MOV.U32 R10, RZ, RZ, R14 ;  /* 0x000000ffff0a7224 */ /* 0x000fce00078e000e */
[----:B------:R-:W-:Y:S05]  /*24cb0*/  WARPSYNC.COLLECTIVE R15, `(.L_x_3440) ;  /* 0x000000000f087348 */ /* 0x000fea0003c00000 */
[----:B------:R0:W1:Y:S02]  /*24cc0*/  SHFL.IDX P6, R14, R13, R12, R11 ;  /* 0x0000000c0d0e7389 */ /* 0x00006400000c000b */
[----:B01----:R-:W-:Y:S01]  /*24cd0*/  ENDCOLLECTIVE ;  /* 0x000000000000791b */ /* 0x003fe20003800000 */
.L_x_3440:
        /* <DEDUP_REMOVED lines=12> */
.L_x_3441:
[----:B------:R-:W-:Y:S05]  /*24da0*/  BRA `(.L_x_3442) ;  /* 0xffffff8c00707947 */ /* 0x000fea000383ffff */
.L_x_3197:
[----:B------:R-:W-:Y:S01]  /*24db0*/  BSSY B0, `(.L_x_3443) ;  /* 0x0000008000007945 */ /* 0x000fe20003800000 */
[----:B------:R-:W-:Y:S02]  /*24dc0*/  IMAD.MOV.U32 R13, RZ, RZ, R16 ;  /* 0x000000ffff0d7224 */ /* 0x000fe400078e0010 */
[----:B------:R-:W-:Y:S02]  /*24dd0*/  IMAD.MOV.U32 R12, RZ, RZ, RZ ;  /* 0x000000ffff0c7224 */ /* 0x000fe400078e00ff */
[----:B-1----:R-:W-:Y:S02]  /*24de0*/  IMAD.MOV.U32 R11, RZ, RZ, 0x1f ;  /* 0x0000001fff0b7424 */ /* 0x002fe400078e00ff */
[----:B------:R-:W-:-:S07]  /*24df0*/  IMAD.MOV.U32 R15, RZ, RZ, -0x1 ;  /* 0xffffffffff0f7424 */ /* 0x000fce00078e00ff */
[----:B0-----:R-:W-:Y:S05]  /*24e00*/  WARPSYNC.COLLECTIVE R15, `(.L_x_3444) ;  /* 0x000000000f087348 */ /* 0x001fea0003c00000 */
[----:B------:R1:W2:Y:S02]  /*24e10*/  SHFL.IDX P6, R14, R13, R12, R11 ;  /* 0x0000000c0d0e7389 */ /* 0x0002a400000c000b */
[----:B012---:R-:W-:Y:S01]  /*24e20*/  ENDCOLLECTIVE ;  /* 0x000000000000791b */ /* 0x007fe20003800000 */
.L_x_3444:
[----:B------:R-:W-:Y:S05]  /*24e30*/  BSYNC B0 ;  /* 0x0000000000007941 */ /* 0x000fea0003800000 */
.L_x_3443:
        /* <DEDUP_REMOVED lines=9> */
.L_x_3445:
        /* <DEDUP_REMOVED lines=18> */
.L_x_3446:
[----:B------:R-:W-:Y:S01]  /*24ff0*/  IMAD.MOV.U32 R12, RZ, RZ, 0x2 ;  /* 0x00000002ff0c7424 */ /* 0x000fe200078e00ff */
[----:B------:R-:W-:-:S05]  /*25000*/  SEL R6, R14, RZ, P1 ;  /* 0x000000ff0e067207 */ /* 0x000fca0000800000 */
[----:B------:R-:W-:-:S04]  /*25010*/  IMAD.IADD R6, R5, 0x1, R6 ;  /* 0x0000000105067824 */ /* 0x000fc800078e0206 */
[----:B------:R-:W-:-:S07]  /*25020*/  IMAD.MOV.U32 R13, RZ, RZ, R6 ;  /* 0x000000ffff0d7224 */ /* 0x000fce00078e0006 */
[----:B------:R-:W-:Y:S05]  /*25030*/  WARPSYNC.COLLECTIVE R15, `(.L_x_3447) ;  /* 0x000000000f087348 */ /* 0x000fea0003c00000 */
[----:B------:R0:W1:Y:S02]  /*25040*/  SHFL.UP P6, R14, R13, R12, R11 ;  /* 0x0400000c0d0e7389 */ /* 0x00006400000c000b */
[----:B01----:R-:W-:Y:S01]  /*25050*/  ENDCOLLECTIVE ;  /* 0x000000000000791b */ /* 0x003fe20003800000 */
.L_x_3447:
[----:B------:R-:W-:Y:S02]  /*25060*/  MOV R12, 0x4 ;  /* 0x00000004000c7802 */ /* 0x000fe40000000f00 */
[----:B------:R-:W-:-:S05]  /*25070*/  SEL R7, R14, RZ, P2 ;  /* 0x000000ff0e077207 */ /* 0x000fca0001000000 */
[----:B------:R-:W-:-:S04]  /*25080*/  IMAD.IADD R7, R6, 0x1, R7 ;  /* 0x0000000106077824 */ /* 0x000fc800078e0207 */
[----:B------:R-:W-:-:S07]  /*25090*/  IMAD.MOV.U32 R13, RZ, RZ, R7 ;  /* 0x000000ffff0d7224 */ /* 0x000fce00078e0007 */
[----:B------:R-:W-:Y:S05]  /*250a0*/  WARPSYNC.COLLECTIVE R15, `(.L_x_3448) ;  /* 0x000000000f087348 */ /* 0x000fea0003c00000 */
[----:B------:R0:W1:Y:S02]  /*250b0*/  SHFL.UP P6, R14, R13, R12, R11 ;  /* 0x0400000c0d0e7389 */ /* 0x00006400000c000b */
[----:B01----:R-:W-:Y:S01]  /*250c0*/  ENDCOLLECTIVE ;  /* 0x000000000000791b */ /* 0x003fe20003800000 */
.L_x_3448:
[----:B------:R-:W-:Y:S01]  /*250d0*/  IMAD.MOV.U32 R12, RZ, RZ, 0x8 ;  /* 0x00000008ff0c7424 */ /* 0x000fe200078e00ff */
[----:B------:R-:W-:-:S05]  /*250e0*/  SEL R2, R14, RZ, P3 ;  /* 0x000000ff0e027207 */ /* 0x000fca0001800000 */
[----:B------:R-:W-:-:S04]  /*250f0*/  IMAD.IADD R2, R7, 0x1, R2 ;  /* 0x0000000107027824 */ /* 0x000fc800078e0202 */
[----:B------:R-:W-:-:S07]  /*25100*/  IMAD.MOV.U32 R13, RZ, RZ, R2 ;  /* 0x000000ffff0d7224 */ /* 0x000fce00078e0002 */
[----:B------:R-:W-:Y:S05]  /*25110*/  WARPSYNC.COLLECTIVE R15, `(.L_x_3449) ;  /* 0x000000000f087348 */ /* 0x000fea0003c00000 */
[----:B------:R0:W1:Y:S02]  /*25120*/  SHFL.UP P6, R14, R13, R12, R11 ;  /* 0x0400000c0d0e7389 */ /* 0x00006400000c000b */
[----:B01----:R-:W-:Y:S01]  /*25130*/  ENDCOLLECTIVE ;  /* 0x000000000000791b */ /* 0x003fe20003800000 */
.L_x_3449:
[----:B------:R-:W-:Y:S01]  /*25140*/  IMAD.MOV.U32 R12, RZ, RZ, 0x10 ;  /* 0x00000010ff0c7424 */ /* 0x000fe200078e00ff */
[----:B------:R-:W-:-:S05]  /*25150*/  SEL R3, R14, RZ, P4 ;  /* 0x000000ff0e037207 */ /* 0x000fca0002000000 */
[----:B------:R-:W-:-:S04]  /*25160*/  IMAD.IADD R3, R2, 0x1, R3 ;  /* 0x0000000102037824 */ /* 0x000fc800078e0203 */
[----:B------:R-:W-:-:S07]  /*25170*/  IMAD.MOV.U32 R13, RZ, RZ, R3 ;  /* 0x000000ffff0d7224 */ /* 0x000fce00078e0003 */
[----:B------:R-:W-:Y:S05]  /*25180*/  WARPSYNC.COLLECTIVE R15, `(.L_x_3450) ;  /* 0x000000000f087348 */ /* 0x000fea0003c00000 */
[----:B------:R0:W1:Y:S02]  /*25190*/  SHFL.UP P6, R14, R13, R12, R11 ;  /* 0x0400000c0d0e7389 */ /* 0x00006400000c000b */
[----:B01----:R-:W-:Y:S01]  /*251a0*/  ENDCOLLECTIVE ;  /* 0x000000000000791b */ /* 0x003fe20003800000 */
.L_x_3450:
        /* <DEDUP_REMOVED lines=8> */
.L_x_3451:
[----:B------:R-:W-:Y:S05]  /*25230*/  BRA `(.L_x_3452) ;  /* 0xffffff8c007c7947 */ /* 0x000fea000383ffff */
.L_x_3202:
[----:B------:R-:W-:Y:S01]  /*25240*/  BSSY B0, `(.L_x_3453) ;  /* 0x0000008000007945 */ /* 0x000fe20003800000 */
[----:B-----5:R-:W-:Y:S02]  /*25250*/  IMAD.MOV.U32 R13, RZ, RZ, R5 ;  /* 0x000000ffff0d7224 */ /* 0x020fe400078e0005 */
[----:B------:R-:W-:Y:S02]  /*25260*/  IMAD.MOV.U32 R12, RZ, RZ, 0x1 ;  /* 0x00000001ff0c7424 */ /* 0x000fe400078e00ff */
[----:B-1----:R-:W-:Y:S02]  /*25270*/  IMAD.MOV.U32 R11, RZ, RZ, RZ ;  /* 0x000000ffff0b7224 */ /* 0x002fe400078e00ff */
[----:B------:R-:W-:-:S07]  /*25280*/  IMAD.MOV.U32 R15, RZ, RZ, -0x1 ;  /* 0xffffffffff0f7424 */ /* 0x000fce00078e00ff */
[----:B0-23--:R-:W-:Y:S05]  /*25290*/  WARPSYNC.COLLECTIVE R15, `(.L_x_3454) ;  /* 0x000000000f087348 */ /* 0x00dfea0003c00000 */
[----:B------:R1:W4:Y:S02]  /*252a0*/  SHFL.UP P6, R14, R13, R12, R11 ;  /* 0x0400000c0d0e7389 */ /* 0x00032400000c000b */
[----:B01234-:R-:W-:Y:S01]  /*252b0*/  ENDCOLLECTIVE ;  /* 0x000000000000791b */ /* 0x01ffe20003800000 */
.L_x_3454:
[----:B------:R-:W-:Y:S05]  /*252c0*/  BSYNC B0 ;  /* 0x0000000000007941 */ /* 0x000fea0003800000 */
.L_x_3453:
        /* <DEDUP_REMOVED lines=8> */
.L_x_3455:
[----:B------:R-:W-:Y:S01]  /*25350*/  IMAD.MOV.U32 R12, RZ, RZ, 0x4 ;  /* 0x00000004ff0c7424 */ /* 0x000fe200078e00ff */
[----:B------:R-:W-:-:S05]  /*25360*/  SEL R2, R14, RZ, P2 ;  /* 0x000000ff0e027207 */ /* 0x000fca0001000000 */
[----:B------:R-:W-:-:S04]  /*25370*/  IMAD.IADD R2, R13, 0x1, R2 ;  /* 0x000000010d027824 */ /* 0x000fc800078e0202 */
[----:B------:R-:W-:-:S07]  /*25380*/  IMAD.MOV.U32 R13, RZ, RZ, R2 ;  /* 0x000000ffff0d7224 */ /* 0x000fce00078e0002 */
[----:B------:R-:W-:Y:S05]  /*25390*/  WARPSYNC.COLLECTIVE R15, `(.L_x_3456) ;  /* 0x000000000f087348 */ /* 0x000fea0003c00000 */
[----:B------:R0:W1:Y:S02]  /*253a0*/  SHFL.UP P6, R14, R13, R12, R11 ;  /* 0x0400000c0d0e7389 */ /* 0x00006400000c000b */
[----:B01----:R-:W-:Y:S01]  /*253b0*/  ENDCOLLECTIVE ;  /* 0x000000000000791b */ /* 0x003fe20003800000 */
.L_x_3456:
[----:B------:R-:W-:Y:S02]  /*253c0*/  MOV R12, 0x8 ;  /* 0x00000008000c7802 */ /* 0x000fe40000000f00 */
[----:B------:R-:W-:-:S05]  /*253d0*/  SEL R3, R14, RZ, P3 ;  /* 0x000000ff0e037207 */ /* 0x000fca0001800000 */
[----:B------:R-:W-:-:S04]  /*253e0*/  IMAD.IADD R3, R2, 0x1, R3 ;  /* 0x0000000102037824 */ /* 0x000fc800078e0203 */
[----:B------:R-:W-:-:S07]  /*253f0*/  IMAD.MOV.U32 R13, RZ, RZ, R3 ;  /* 0x000000ffff0d7224 */ /* 0x000fce00078e0003 */
[----:B------:R-:W-:Y:S05]  /*25400*/  WARPSYNC.COLLECTIVE R15, `(.L_x_3457) ;  /* 0x000000000f087348 */ /* 0x000fea0003c00000 */
[----:B------:R0:W1:Y:S02]  /*25410*/  SHFL.UP P6, R14, R13, R12, R11 ;  /* 0x0400000c0d0e7389 */ /* 0x00006400000c000b */
[----:B01----:R-:W-:Y:S01]  /*25420*/  ENDCOLLECTIVE ;  /* 0x000000000000791b */ /* 0x003fe20003800000 */
.L_x_3457:
[----:B------:R-:W-:Y:S01]  /*25430*/  IMAD.MOV.U32 R12, RZ, RZ, 0x10 ;  /* 0x00000010ff0c7424 */ /* 0x000fe200078e00ff */
[----:B------:R-:W-:-:S05]  /*25440*/  SEL R4, R14, RZ, P4 ;  /* 0x000000ff0e047207 */ /* 0x000fca0002000000 */
[----:B------:R-:W-:-:S04]  /*25450*/  IMAD.IADD R4, R3, 0x1, R4 ;  /* 0x0000000103047824 */ /* 0x000fc800078e0204 */
[----:B------:R-:W-:-:S07]  /*25460*/  IMAD.MOV.U32 R13, RZ, RZ, R4 ;  /* 0x000000ffff0d7224 */ /* 0x000fce00078e0004 */
[----:B------:R-:W-:Y:S05]  /*25470*/  WARPSYNC.COLLECTIVE R15, `(.L_x_3458) ;  /* 0x000000000f087348 */ /* 0x000fea0003c00000 */
[----:B------:R0:W1:Y:S02]  /*25480*/  SHFL.UP P6, R14, R13, R12, R11 ;  /* 0x0400000c0d0e7389 */ /* 0x00006400000c000b */
[----:B01----:R-:W-:Y:S01]  /*25490*/  ENDCOLLECTIVE ;  /* 0x000000000000791b */ /* 0x003fe20003800000 */
.L_x_3458:
        /* <DEDUP_REMOVED lines=8> */
.L_x_3459:
[----:B------:R-:W-:Y:S05]  /*25520*/  BRA `(.L_x_3460) ;  /* 0xffffff8c005c7947 */ /* 0x000fea000383ffff */
.L_x_3204:
[----:B------:R-:W-:Y:S01]  /*25530*/  BSSY B0, `(.L_x_3461) ;  /* 0x0000006000007945 */ /* 0x000fe20003800000 */
[----:B------:R-:W-:Y:S01]  /*25540*/  PLOP3.LUT P6, PT, P6, PT, PT, 0x8, 0x0 ;  /* 0x000000000000781c */ /* 0x000fe200037ce170 */
[----:B------:R-:W-:-:S12]  /*25550*/  IMAD.MOV.U32 R15, RZ, RZ, -0x1 ;  /* 0xffffffffff0f7424 */ /* 0x000fd800078e00ff */
[----:B012---:R-:W-:Y:S05]  /*25560*/  WARPSYNC.COLLECTIVE R15, `(.L_x_3462) ;  /* 0x000000000f087348 */ /* 0x007fea0003c00000 */
[----:B------:R-:W-:Y:S01]  /*25570*/  VOTE.ANY R14, PT, P6 ;  /* 0x00000000000e7806 */ /* 0x000fe200030e0100 */
[----:B012---:R-:W-:Y:S06]  /*25580*/  ENDCOLLECTIVE ;  /* 0x000000000000791b */ /* 0x007fec0003800000 */
.L_x_3462:
[----:B------:R-:W-:Y:S05]  /*25590*/  BSYNC B0 ;  /* 0x0000000000007941 */ /* 0x000fea0003800000 */
.L_x_3461:
        /* <DEDUP_REMOVED lines=9> */
.L_x_3463:
[----:B------:R-:W-:Y:S01]  /*25630*/  IMAD.MOV.U32 R5, RZ, RZ, R14 ;  /* 0x000000ffff057224 */ /* 0x000fe200078e000e */
[----:B------:R-:W-:Y:S06]  /*25640*/  BRA `(.L_x_3464) ;  /* 0xffffff8c004c7947 */ /* 0x000fec000383ffff */
.L_x_3206:
[----:B------:R-:W-:Y:S01]  /*25650*/  BSSY B0, `(.L_x_3465) ;  /* 0x0000007000007945 */ /* 0x000fe20003800000 */
[----:B------:R-:W-:Y:S02]  /*25660*/  IMAD.MOV.U32 R13, RZ, RZ, R6 ;  /* 0x000000ffff0d7224 */ /* 0x000fe400078e0006 */
[----:B-1----:R-:W-:Y:S02]  /*25670*/  IMAD.MOV.U32 R11, RZ, RZ, 0x1f ;  /* 0x0000001fff0b7424 */ /* 0x002fe400078e00ff */
[----:B------:R-:W-:-:S07]  /*25680*/  IMAD.MOV.U32 R15, RZ, RZ, -0x1 ;  /* 0xffffffffff0f7424 */ /* 0x000fce00078e00ff */
[----:B0-234-:R-:W-:Y:S05]  /*25690*/  WARPSYNC.COLLECTIVE R15, `(.L_x_3466) ;  /* 0x000000000f087348 */ /* 0x01dfea0003c00000 */
[----:B------:R1:W0:Y:S02]  /*256a0*/  SHFL.IDX P6, R14, R13, R12, R11 ;  /* 0x0000000c0d0e7389 */ /* 0x00022400000c000b */
[----:B01234-:R-:W-:Y:S01]  /*256b0*/  ENDCOLLECTIVE ;  /* 0x000000000000791b */ /* 0x01ffe20003800000 */
.L_x_3466:
[----:B------:R-:W-:Y:S05]  /*256c0*/  BSYNC B0 ;  /* 0x0000000000007941 */ /* 0x000fea0003800000 */
.L_x_3465:
[----:B------:R-:W-:Y:S05]  /*256d0*/  BRA `(.L_x_3205) ;  /* 0xffffff8c00447947 */ /* 0x000fea000383ffff */
.L_x_3210:
[----:B-1----:R1:W2:Y:S02]  /*256e0*/  SYNCS.PHASECHK.TRANS64.TRYWAIT P0, [R4+URZ+0x28820], R0 ;  /* 0x02882000040075a7 */ /* 0x0022a4000800017f */
[----:B--2---:R-:W-:Y:S05]  /*256f0*/  @!P0 NANOSLEEP.SYNCS 0x989680 ;  /* 0x009896800000895d */ /* 0x004fea0003900000 */
[----:B------:R-:W2:Y:S02]  /*25700*/  @!P0 SYNCS.PHASECHK.TRANS64 P0, [R4+URZ+0x28820], R0 ;  /* 0x02882000040085a7 */ /* 0x000ea4000800007f */
[----:B--2---:R-:W-:Y:S05]  /*25710*/  @!P0 BRA `(.L_x_3210) ;  /* 0xfffffffc00f08947 */ /* 0x004fea000383ffff */
[----:B------:R-:W-:Y:S05]  /*25720*/  BRA `(.L_x_3467) ;  /* 0xffffff9000bc7947 */ /* 0x000fea000383ffff */
.L_x_3211:
        /* <DEDUP_REMOVED lines=8> */
[----:B01-34-:R-:W-:Y:S05]  /*257b0*/  WARPSYNC.COLLECTIVE R15, `(.L_x_3469) ;  /* 0x000000000f087348 */ /* 0x01bfea0003c00000 */
[----:B------:R2:W0:Y:S02]  /*257c0*/  SHFL.IDX P6, R14, R13, R12, R11 ;  /* 0x0000000c0d0e7389 */ /* 0x00042400000c000b */
[----:B01234-:R-:W-:Y:S01]  /*257d0*/  ENDCOLLECTIVE ;  /* 0x000000000000791b */ /* 0x01ffe20003800000 */
.L_x_3469:
[----:B------:R-:W-:Y:S05]  /*257e0*/  BSYNC B0 ;  /* 0x0000000000007941 */ /* 0x000fea0003800000 */
.L_x_3468:
[----:B------:R-:W-:Y:S05]  /*257f0*/  BRA `(.L_x_3470) ;  /* 0xffffff9000a47947 */ /* 0x000fea000383ffff */
.L_x_3212:
[----:B------:R-:W-:Y:S01]  /*25800*/  BSSY B0, `(.L_x_3471) ;  /* 0x0000006000007945 */ /* 0x000fe20003800000 */
[----:B------:R-:W-:-:S07]  /*25810*/  IMAD.MOV.U32 R15, RZ, RZ, -0x1 ;  /* 0xffffffffff0f7424 */ /* 0x000fce00078e00ff */
[----:B01-34-:R-:W-:Y:S05]  /*25820*/  WARPSYNC.COLLECTIVE R15, `(.L_x_3472) ;  /* 0x000000000f0c7348 */ /* 0x01bfea0003c00000 */
[----:B------:R-:W-:Y:S02]  /*25830*/  ELECT P6, UR62, PT ;  /* 0x00000000003e782f */ /* 0x000fe400038c0000 */
[----:B------:R-:W-:Y:S01]  /*25840*/  MOV R14, UR62 ;  /* 0x0000003e000e7c02 */ /* 0x000fe20008000f00 */
[----:B01-34-:R-:W-:Y:S10]  /*25850*/  ENDCOLLECTIVE ;  /* 0x000000000000791b */ /* 0x01bff40003800000 */
.L_x_3472:
[----:B------:R-:W-:Y:S05]  /*25860*/  BSYNC B0 ;  /* 0x0000000000007941 */ /* 0x000fea0003800000 */
.L_x_3471:
[----:B------:R-:W-:Y:S05]  /*25870*/  BRA `(.L_x_3473) ;  /* 0xffffff9000987947 */ /* 0x000fea000383ffff */
.L_x_3214:
[----:B-1----:R1:W2:Y:S02]  /*25880*/  SYNCS.PHASECHK.TRANS64.TRYWAIT P1, [R5+URZ+0x28840], R0 ;  /* 0x02884000050075a7 */ /* 0x0022a4000802017f */
[----:B--2---:R-:W-:Y:S05]  /*25890*/  @!P1 NANOSLEEP.SYNCS 0x989680 ;  /* 0x009896800000995d */ /* 0x004fea0003900000 */
[----:B------:R-:W2:Y:S02]  /*258a0*/  @!P1 SYNCS.PHASECHK.TRANS64 P1, [R5+URZ+0x28840], R0 ;  /* 0x02884000050095a7 */ /* 0x000ea4000802007f */
[----:B--2---:R-:W-:Y:S05]  /*258b0*/  @!P1 BRA `(.L_x_3214) ;  /* 0xfffffffc00f09947 */ /* 0x004fea000383ffff */
[----:B------:R-:W-:Y:S05]  /*258c0*/  BRA `(.L_x_3474) ;  /* 0xffffff9000b87947 */ /* 0x000fea000383ffff */
.L_x_3216:
[----:B--2---:R2:W0:Y:S02]  /*258d0*/  SYNCS.PHASECHK.TRANS64.TRYWAIT P1, [R25+URZ+0x28840], R2 ;  /* 0x02884002190075a7 */ /* 0x004424000802017f */
[----:B0-----:R-:W-:Y:S05]  /*258e0*/  @!P1 NANOSLEEP.SYNCS 0x989680 ;  /* 0x009896800000995d */ /* 0x001fea0003900000 */
[----:B------:R-:W0:Y:S02]  /*258f0*/  @!P1 SYNCS.PHASECHK.TRANS64 P1, [R25+URZ+0x28840], R2 ;  /* 0x02884002190095a7 */ /* 0x000e24000802007f */
[----:B0-----:R-:W-:Y:S05]  /*25900*/  @!P1 BRA `(.L_x_3216) ;  /* 0xfffffffc00f09947 */ /* 0x001fea000383ffff */
[----:B------:R-:W-:Y:S05]  /*25910*/  BRA `(.L_x_3475) ;  /* 0xffffff9000c47947 */ /* 0x000fea000383ffff */
.L_x_3218:
[----:B------:R0:W0:Y:S02]  /*25920*/  SYNCS.PHASECHK.TRANS64.TRYWAIT P1, [R5+URZ+0x28860], R0 ;  /* 0x02886000050075a7 */ /* 0x000024000802017f */
[----:B0-----:R-:W-:Y:S05]  /*25930*/  @!P1 NANOSLEEP.SYNCS 0x989680 ;  /* 0x009896800000995d */ /* 0x001fea0003900000 */
[----:B------:R-:W0:Y:S02]  /*25940*/  @!P1 SYNCS.PHASECHK.TRANS64 P1, [R5+URZ+0x28860], R0 ;  /* 0x02886000050095a7 */ /* 0x000e24000802007f */
[----:B0-----:R-:W-:Y:S05]  /*25950*/  @!P1 BRA `(.L_x_3218) ;  /* 0xfffffffc00f09947 */ /* 0x001fea000383ffff */
[----:B------:R-:W-:Y:S05]  /*25960*/  BRA `(.L_x_3476) ;  /* 0xffffff9000c07947 */ /* 0x000fea000383ffff */
.L_x_3477:
        /* <DEDUP_REMOVED lines=9> */
.L_x_3486:


//--------------------- .nv.global.init           --------------------------
	.section	.nv.global.init,"aw",@progbits
.nv.global.init:
	.type		$str$23,@object
	.size		$str$23,($str$24 - $str$23)
$str$23:
        /*0000*/ 	.byte	0x28, 0x61, 0x64, 0x64, 0x72, 0x65, 0x73, 0x73, 0x20, 0x26, 0x20, 0x6d, 0x61, 0x73, 0x6b, 0x29
        /*0010*/ 	.byte	0x20, 0x3d, 0x3d, 0x20, 0x30, 0x00
	.type		$str$24,@object
	.size		$str$24,(__unnamed_4 - $str$24)
$str$24:
        /*0016*/ 	.byte	0x2f, 0x74, 0x6d, 0x70, 0x2f, 0x6f, 0x73, 0x73, 0x5f, 0x6b, 0x65, 0x72, 0x6e, 0x65, 0x6c, 0x73
        /*0026*/ 	.byte	0x5f, 0x73, 0x72, 0x63, 0x2f, 0x66, 0x6c, 0x61, 0x73, 0x68, 0x5f, 0x61, 0x74, 0x74, 0x65, 0x6e
        /*0036*/ 	.byte	0x74, 0x69, 0x6f, 0x6e, 0x2f, 0x63, 0x73, 0x72, 0x63, 0x2f, 0x63, 0x75, 0x74, 0x6c, 0x61, 0x73
        /*0046*/ 	.byte	0x73, 0x2f, 0x69, 0x6e, 0x63, 0x6c, 0x75, 0x64, 0x65, 0x2f, 0x63, 0x75, 0x74, 0x65, 0x2f, 0x70
        /*0056*/ 	.byte	0x6f, 0x69, 0x6e, 0x74, 0x65, 0x72, 0x5f, 0x66, 0x6c, 0x61, 0x67, 0x67, 0x65, 0x64, 0x2e, 0x68
        /*0066*/ 	.byte	0x70, 0x70, 0x00
	.type		__unnamed_4,@object
	.size		__unnamed_4,(__unnamed_3 - __unnamed_4)
__unnamed_4:
        /* <DEDUP_REMOVED lines=25> */
	.type		__unnamed_3,@object
	.size		__unnamed_3,(__unnamed_2 - __unnamed_3)
__unnamed_3:
        /* <DEDUP_REMOVED lines=29> */
	.type		__unnamed_2,@object
	.size		__unnamed_2,(__unnamed_1 - __unnamed_2)
__unnamed_2:
        /* <DEDUP_REMOVED lines=29> */
	.type		__unnamed_1,@object
	.size		__unnamed_1,(.L_0 - __unnamed_1)
__unnamed_1:
        /* <DEDUP_REMOVED lines=29> */
        /*075d*/ 	.byte	0x5d, 0x00
.L_0:


//--------------------- .nv.shared._ZN7cutlass13device_kernelIN5flash11enable_sm90INS1_16FlashAttnFwdSm90INS1_25CollectiveMainloopFwdSm90ILi2EN4cute5tupleIJNS5_1CILi1EEES8_S8_EEENS6_IJNS7_ILi128EEESA_SA_EEELi128ENS_10bfloat16_tEfNS_4arch4Sm90ELb0ELb0ELb0ELb0ELb1ELb0ELb0ELb1ELb1ELb1ELb0ELb0EEENS1_21CollectiveEpilogueFwdISB_S9_SC_SE_Li256ELb0ELb1ELb0ELb0EEENS1_29StaticPersistentTileSchedulerILb0EEEEEEEEEvNT_6ParamsE --------------------------
	.section	.nv.shared._ZN7cutlass13device_kernelIN5flash11enable_sm90INS1_16FlashAttnFwdSm90INS1_25CollectiveMainloopFwdSm90ILi2EN4cute5tupleIJNS5_1CILi1EEES8_S8_EEENS6_IJNS7_ILi128EEESA_SA_EEELi128ENS_10bfloat16_tEfNS_4arch4Sm90ELb0ELb0ELb0ELb0ELb1ELb0ELb0ELb1ELb1ELb1ELb0ELb0EEENS1_21CollectiveEpilogueFwdISB_S9_SC_SE_Li256ELb0ELb1ELb0ELb0EEENS1_29StaticPersistentTileSchedulerILb0EEEEEEEEEvNT_6ParamsE,"aw",@nobits
	.sectionflags	@""
	.align	16
	.zero		1024


//--------------------- .nv.shared.reserved.0     --------------------------
	.section	.nv.shared.reserved.0,"aw",@nobits
	.weak		__nv_reservedSMEM_offset_0_alias
	.size		__nv_reservedSMEM_offset_0_alias, 0, 0
	.other		__nv_reservedSMEM_offset_0_alias,@"STO_CUDA_RESERVED_SHARED STV_DEFAULT"
__nv_reservedSMEM_offset_0_alias:
	.zero		0


//--------------------- .nv.global                --------------------------
	.section	.nv.global,"aw",@nobits
.nv.global:
	.type		_ZN72_INTERNAL_8ee7febd_36_flash_fwd_hdim128_bf16_paged_sm90_cu_677d2eb9_28114cute1_E,@object
	.size		_ZN72_INTERNAL_8ee7febd_36_flash_fwd_hdim128_bf16_paged_sm90_cu_677d2eb9_28114cute1_E,(_ZN72_INTERNAL_8ee7febd_36_flash_fwd_hdim128_bf16_paged_sm90_cu_677d2eb9_28114cuda3std3__45__cpo6cbeginE - _ZN72_INTERNAL_8ee7febd_36_flash_fwd_hdim128_bf16_paged_sm90_cu_677d2eb9_28114cute1_E)
_ZN72_INTERNAL_8ee7febd_36_flash_fwd_hdim128_bf16_paged_sm90_cu_677d2eb9_28114cute1_E:
	.zero		1
	.type		_ZN72_INTERNAL_8ee7febd_36_flash_fwd_hdim128_bf16_paged_sm90_cu_677d2eb9_28114cuda3std3__45__cpo6cbeginE,@object
	.size		_ZN72_INTERNAL_8ee7febd_36_flash_fwd_hdim128_bf16_paged_sm90_cu_677d2eb9_28114cuda3std3__45__cpo6cbeginE,(_ZN72_INTERNAL_8ee7febd_36_flash_fwd_hdim128_bf16_paged_sm90_cu_677d2eb9_28114cuda3std3__48in_placeE - _ZN72_INTERNAL_8ee7febd_36_flash_fwd_hdim128_bf16_paged_sm90_cu_677d2eb9_28114cuda3std3__45__cpo6cbeginE)
_ZN72_INTERNAL_8ee7febd_36_flash_fwd_hdim128_bf16_paged_sm90_cu_677d2eb9_28114cuda3std3__45__cpo6cbeginE:
	.zero		1
	.type		_ZN72_INTERNAL_8ee7febd_36_flash_fwd_hdim128_bf16_paged_sm90_cu_677d2eb9_28114cuda3std3__48in_placeE,@object
	.size		_ZN72_INTERNAL_8ee7febd_36_flash_fwd_hdim128_bf16_paged_sm90_cu_677d2eb9_28114cuda3std3__48in_placeE,(_ZN72_INTERNAL_8ee7febd_36_flash_fwd_hdim128_bf16_paged_sm90_cu_677d2eb9_28114cuda3std6ranges3__45__cpo9iter_moveE - _ZN72_INTERNAL_8ee7febd_36_flash_fwd_hdim128_bf16_paged_sm90_cu_677d2eb9_28114cuda3std3__48in_placeE)
_ZN72_INTERNAL_8ee7febd_36_flash_fwd_hdim128_bf16_paged_sm90_cu_677d2eb9_28114cuda3std3__48in_placeE:
	.zero		1
	.type		_ZN72_INTERNAL_8ee7febd_36_flash_fwd_hdim128_bf16_paged_sm90_cu_677d2eb9_28114cuda3std6ranges3__45__cpo9iter_moveE,@object
	.size		_ZN72_INTERNAL_8ee7febd_36_flash_fwd_hdim128_bf16_paged_sm90_cu_677d2eb9_28114cuda3std6ranges3__45__cpo9iter_moveE,(_ZN72_INTERNAL_8ee7febd_36_flash_fwd_hdim128_bf16_paged_sm90_cu_677d2eb9_28114cuda3std3__45__cpo5beginE - _ZN72_INTERNAL_8ee7febd_36_flash_fwd_hdim128_bf16_paged_sm90_cu_677d2eb9_28114cuda3std6ranges3__45__cpo9iter_moveE)
_ZN72_INTERNAL_8ee7febd_36_flash_fwd_hdim128_bf16_paged_sm90_cu_677d2eb9_28114cuda3std6ranges3__45__cpo9iter_moveE:
	.zero		1
	.type		_ZN72_INTERNAL_8ee7febd_36_flash_fwd_hdim128_bf16_paged_sm90_cu_677d2eb9_28114cuda3std3__45__cpo5beginE,@object
	.size		_ZN72_INTERNAL_8ee7febd_36_flash_fwd_hdim128_bf16_paged_sm90_cu_677d2eb9_28114cuda3std3__45__cpo5beginE,(_ZN72_INTERNAL_8ee7febd_36_flash_fwd_hdim128_bf16_paged_sm90_cu_677d2eb9_28114cuda3std3__474_GLOBAL__N__8ee7febd_36_flash_fwd_hdim128_bf16_paged_sm90_cu_677d2eb9_28116ignoreE - _ZN72_INTERNAL_8ee7febd_36_flash_fwd_hdim128_bf16_paged_sm90_cu_677d2eb9_28114cuda3std3__45__cpo5beginE)
_ZN72_INTERNAL_8ee7febd_36_flash_fwd_hdim128_bf16_paged_sm90_cu_677d2eb9_28114cuda3std3__45__cpo5beginE:
	.zero		1
	.type		_ZN72_INTERNAL_8ee7febd_36_flash_fwd_hdim128_bf16_paged_sm90_cu_677d2eb9_28114cuda3std3__474_GLOBAL__N__8ee7febd_36_flash_fwd_hdim128_bf16_paged_sm90_cu_677d2eb9_28116ignoreE,@object
	.size		_ZN72_INTERNAL_8ee7febd_36_flash_fwd_hdim128_bf16_paged_sm90_cu_677d2eb9_28114cuda3std3__474_GLOBAL__N__8ee7febd_36_flash_fwd_hdim128_bf16_paged_sm90_cu_677d2eb9_28116ignoreE,(_ZN72_INTERNAL_8ee7febd_36_flash_fwd_hdim128_bf16_paged_sm90_cu_677d2eb9_28114cute7productE - _ZN72_INTERNAL_8ee7febd_36_flash_fwd_hdim128_bf16_paged_sm90_cu_677d2eb9_28114cuda3std3__474_GLOBAL__N__8ee7febd_36_flash_fwd_hdim128_bf16_paged_sm90_cu_677d2eb9_28116ignoreE)
_ZN72_INTERNAL_8ee7febd_36_flash_fwd_hdim128_bf16_paged_sm90_cu_677d2eb9_28114cuda3std3__474_GLOBAL__N__8ee7febd_36_flash_fwd_hdim128_bf16_paged_sm90_cu_677d2eb9_28116ignoreE:
	.zero		1
	.type		_ZN72_INTERNAL_8ee7febd_36_flash_fwd_hdim128_bf16_paged_sm90_cu_677d2eb9_28114cute7productE,@object
	.size		_ZN72_INTERNAL_8ee7febd_36_flash_fwd_hdim128_bf16_paged_sm90_cu_677d2eb9_28114cute7productE,(_ZN72_INTERNAL_8ee7febd_36_flash_fwd_hdim128_bf16_paged_sm90_cu_677d2eb9_28114cuda3std3__45__cpo3endE - _ZN72_INTERNAL_8ee7febd_36_flash_fwd_hdim128_bf16_paged_sm90_cu_677d2eb9_28114cute7productE)
_ZN72_INTERNAL_8ee7febd_36_flash_fwd_hdim128_bf16_paged_sm90_cu_677d2eb9_28114cute7productE:
	.zero		1
	.type		_ZN72_INTERNAL_8ee7febd_36_flash_fwd_hdim128_bf16_paged_sm90_cu_677d2eb9_28114cuda3std3__45__cpo3endE,@object
	.size		_ZN72_INTERNAL_8ee7febd_36_flash_fwd_hdim128_bf16_paged_sm90_cu_677d2eb9_28114cuda3std3__45__cpo3endE,(_ZN72_INTERNAL_8ee7febd_36_flash_fwd_hdim128_bf16_paged_sm90_cu_677d2eb9_28114cuda3std3__419piecewise_constructE - _ZN72_INTERNAL_8ee7febd_36_flash_fwd_hdim128_bf16_paged_sm90_cu_677d2eb9_28114cuda3std3__45__cpo3endE)
_ZN72_INTERNAL_8ee7febd_36_flash_fwd_hdim128_bf16_paged_sm90_cu_677d2eb9_28114cuda3std3__45__cpo3endE:
	.zero		1
	.type		_ZN72_INTERNAL_8ee7febd_36_flash_fwd_hdim128_bf16_paged_sm90_cu_677d2eb9_28114cuda3std3__419piecewise_constructE,@object
	.size		_ZN72_INTERNAL_8ee7febd_36_flash_fwd_hdim128_bf16_paged_sm90_cu_677d2eb9_28114cuda3std3__419piecewise_constructE,(_ZN72_INTERNAL_8ee7febd_36_flash_fwd_hdim128_bf16_paged_sm90_cu_677d2eb9_28114cuda3std3__45__cpo4cendE - _ZN72_INTERNAL_8ee7febd_36_flash_fwd_hdim128_bf16_paged_sm90_cu_677d2eb9_28114cuda3std3__419piecewise_constructE)
_ZN72_INTERNAL_8ee7febd_36_flash_fwd_hdim128_bf16_paged_sm90_cu_677d2eb9_28114cuda3std3__419piecewise_constructE:
	.zero		1
	.type		_ZN72_INTERNAL_8ee7febd_36_flash_fwd_hdim128_bf16_paged_sm90_cu_677d2eb9_28114cuda3std3__45__cpo4cendE,@object
	.size		_ZN72_INTERNAL_8ee7febd_36_flash_fwd_hdim128_bf16_paged_sm90_cu_677d2eb9_28114cuda3std3__45__cpo4cendE,(_ZN72_INTERNAL_8ee7febd_36_flash_fwd_hdim128_bf16_paged_sm90_cu_677d2eb9_28114cuda3std6ranges3__45__cpo4swapE - _ZN72_INTERNAL_8ee7febd_36_flash_fwd_hdim128_bf16_paged_sm90_cu_677d2eb9_28114cuda3std3__45__cpo4cendE)
_ZN72_INTERNAL_8ee7febd_36_flash_fwd_hdim128_bf16_paged_sm90_cu_677d2eb9_28114cuda3std3__45__cpo4cendE:
	.zero		1
	.type		_ZN72_INTERNAL_8ee7febd_36_flash_fwd_hdim128_bf16_paged_sm90_cu_677d2eb9_28114cuda3std6ranges3__45__cpo4swapE,@object
	.size		_ZN72_INTERNAL_8ee7febd_36_flash_fwd_hdim128_bf16_paged_sm90_cu_677d2eb9_28114cuda3std6ranges3__45__cpo4swapE,(.L_11 - _ZN72_INTERNAL_8ee7febd_36_flash_fwd_hdim128_bf16_paged_sm90_cu_677d2eb9_28114cuda3std6ranges3__45__cpo4swapE)
_ZN72_INTERNAL_8ee7febd_36_flash_fwd_hdim128_bf16_paged_sm90_cu_677d2eb9_28114cuda3std6ranges3__45__cpo4swapE:
	.zero		1
.L_11:


//--------------------- .nv.shared._ZN7cutlass13device_kernelIN5flash11enable_sm90INS1_16FlashAttnFwdSm90INS1_25CollectiveMainloopFwdSm90ILi2EN4cute5tupleIJNS5_1CILi1EEES8_S8_EEENS6_IJNS7_ILi128EEESA_SA_EEELi128ENS_10bfloat16_tEfNS_4arch4Sm90ELb0ELb0ELb0ELb1ELb1ELb0ELb0ELb1ELb1ELb1ELb0ELb0EEENS1_21CollectiveEpilogueFwdISB_S9_SC_SE_Li256ELb1ELb1ELb0ELb0EEENS1_36VarlenDynamicPersistentTileSchedulerILi128ELi128ELi256ELi128ELb0ELb1ELb1ELb0ELb1ELb1EEEEEEEEEvNT_6ParamsE --------------------------
	.section	.nv.shared._ZN7cutlass13device_kernelIN5flash11enable_sm90INS1_16FlashAttnFwdSm90INS1_25CollectiveMainloopFwdSm90ILi2EN4cute5tupleIJNS5_1CILi1EEES8_S8_EEENS6_IJNS7_ILi128EEESA_SA_EEELi128ENS_10bfloat16_tEfNS_4arch4Sm90ELb0ELb0ELb0ELb1ELb1ELb0ELb0ELb1ELb1ELb1ELb0ELb0EEENS1_21CollectiveEpilogueFwdISB_S9_SC_SE_Li256ELb1ELb1ELb0ELb0EEENS1_36VarlenDynamicPersistentTileSchedulerILi128ELi128ELi256ELi128ELb0ELb1ELb1ELb0ELb1ELb1EEEEEEEEEvNT_6ParamsE,"aw",@nobits
	.sectionflags	@""
	.align	16
	.zero		1024


//--------------------- .nv.shared._ZN7cutlass13device_kernelIN5flash11enable_sm90INS1_16FlashAttnFwdSm90INS1_25CollectiveMainloopFwdSm90ILi2EN4cute5tupleIJNS5_1CILi1EEES8_S8_EEENS6_IJNS7_ILi128EEESA_SA_EEELi128ENS_10bfloat16_tEfNS_4arch4Sm90ELb0ELb0ELb0ELb1ELb1ELb1ELb0ELb1ELb1ELb1ELb0ELb0EEENS1_21CollectiveEpilogueFwdISB_S9_SC_SE_Li256ELb1ELb1ELb0ELb0EEENS1_36VarlenDynamicPersistentTileSchedulerILi128ELi128ELi256ELi128ELb0ELb1ELb1ELb0ELb1ELb1EEEEEEEEEvNT_6ParamsE --------------------------
	.section	.nv.shared._ZN7cutlass13device_kernelIN5flash11enable_sm90INS1_16FlashAttnFwdSm90INS1_25CollectiveMainloopFwdSm90ILi2EN4cute5tupleIJNS5_1CILi1EEES8_S8_EEENS6_IJNS7_ILi128EEESA_SA_EEELi128ENS_10bfloat16_tEfNS_4arch4Sm90ELb0ELb0ELb0ELb1ELb1ELb1ELb0ELb1ELb1ELb1ELb0ELb0EEENS1_21CollectiveEpilogueFwdISB_S9_SC_SE_Li256ELb1ELb1ELb0ELb0EEENS1_36VarlenDynamicPersistentTileSchedulerILi128ELi128ELi256ELi128ELb0ELb1ELb1ELb0ELb1ELb1EEEEEEEEEvNT_6ParamsE,"aw",@nobits
	.sectionflags	@""
	.align	16
	.zero		1024


//--------------------- .nv.shared._ZN7cutlass13device_kernelIN5flash11enable_sm90INS1_16FlashAttnFwdSm90INS1_25CollectiveMainloopFwdSm90ILi2EN4cute5tupleIJNS5_1CILi1EEES8_S8_EEENS6_IJNS7_ILi128EEESA_SA_EEELi128ENS_10bfloat16_tEfNS_4arch4Sm90ELb0ELb1ELb0ELb0ELb1ELb0ELb0ELb1ELb1ELb1ELb0ELb0EEENS1_21CollectiveEpilogueFwdISB_S9_SC_SE_Li256ELb0ELb1ELb0ELb0EEENS1_30DynamicPersistentTileSchedulerILi256ELi128ELb0ELb1ELb1EEEEEEEEEvNT_6ParamsE --------------------------
	.section	.nv.shared._ZN7cutlass13device_kernelIN5flash11enable_sm90INS1_16FlashAttnFwdSm90INS1_25CollectiveMainloopFwdSm90ILi2EN4cute5tupleIJNS5_1CILi1EEES8_S8_EEENS6_IJNS7_ILi128EEESA_SA_EEELi128ENS_10bfloat16_tEfNS_4arch4Sm90ELb0ELb1ELb0ELb0ELb1ELb0ELb0ELb1ELb1ELb1ELb0ELb0EEENS1_21CollectiveEpilogueFwdISB_S9_SC_SE_Li256ELb0ELb1ELb0ELb0EEENS1_30DynamicPersistentTileSchedulerILi256ELi128ELb0ELb1ELb1EEEEEEEEEvNT_6ParamsE,"aw",@nobits
	.sectionflags	@""
	.align	16
	.zero		1024


//--------------------- .nv.shared._ZN7cutlass13device_kernelIN5flash11enable_sm90INS1_16FlashAttnFwdSm90INS1_25CollectiveMainloopFwdSm90ILi2EN4cute5tupleIJNS5_1CILi1EEES8_S8_EEENS6_IJNS7_ILi128EEESA_SA_EEELi128ENS_10bfloat16_tEfNS_4arch4Sm90ELb0ELb1ELb0ELb1ELb1ELb0ELb0ELb1ELb1ELb1ELb0ELb0EEENS1_21CollectiveEpilogueFwdISB_S9_SC_SE_Li256ELb1ELb1ELb0ELb0EEENS1_36VarlenDynamicPersistentTileSchedulerILi128ELi128ELi256ELi128ELb0ELb1ELb1ELb1ELb0ELb1EEEEEEEEEvNT_6ParamsE --------------------------
	.section	.nv.shared._ZN7cutlass13device_kernelIN5flash11enable_sm90INS1_16FlashAttnFwdSm90INS1_25CollectiveMainloopFwdSm90ILi2EN4cute5tupleIJNS5_1CILi1EEES8_S8_EEENS6_IJNS7_ILi128EEESA_SA_EEELi128ENS_10bfloat16_tEfNS_4arch4Sm90ELb0ELb1ELb0ELb1ELb1ELb0ELb0ELb1ELb1ELb1ELb0ELb0EEENS1_21CollectiveEpilogueFwdISB_S9_SC_SE_Li256ELb1ELb1ELb0ELb0EEENS1_36VarlenDynamicPersistentTileSchedulerILi128ELi128ELi256ELi128ELb0ELb1ELb1ELb1ELb0ELb1EEEEEEEEEvNT_6ParamsE,"aw",@nobits
	.sectionflags	@""
	.align	16
	.zero		1024


//--------------------- .nv.shared._ZN7cutlass13device_kernelIN5flash11enable_sm90INS1_16FlashAttnFwdSm90INS1_25CollectiveMainloopFwdSm90ILi2EN4cute5tupleIJNS5_1CILi1EEES8_S8_EEENS6_IJNS7_ILi128EEESA_SA_EEELi128ENS_10bfloat16_tEfNS_4arch4Sm90ELb0ELb1ELb0ELb1ELb1ELb1ELb0ELb1ELb1ELb1ELb0ELb0EEENS1_21CollectiveEpilogueFwdISB_S9_SC_SE_Li256ELb1ELb1ELb0ELb0EEENS1_36VarlenDynamicPersistentTileSchedulerILi128ELi128ELi256ELi128ELb0ELb1ELb1ELb1ELb0ELb1EEEEEEEEEvNT_6ParamsE --------------------------
	.section	.nv.shared._ZN7cutlass13device_kernelIN5flash11enable_sm90INS1_16FlashAttnFwdSm90INS1_25CollectiveMainloopFwdSm90ILi2EN4cute5tupleIJNS5_1CILi1EEES8_S8_EEENS6_IJNS7_ILi128EEESA_SA_EEELi128ENS_10bfloat16_tEfNS_4arch4Sm90ELb0ELb1ELb0ELb1ELb1ELb1ELb0ELb1ELb1ELb1ELb0ELb0EEENS1_21CollectiveEpilogueFwdISB_S9_SC_SE_Li256ELb1ELb1ELb0ELb0EEENS1_36VarlenDynamicPersistentTileSchedulerILi128ELi128ELi256ELi128ELb0ELb1ELb1ELb1ELb0ELb1EEEEEEEEEvNT_6ParamsE,"aw",@nobits
	.sectionflags	@""
	.align	16
	.zero		1024


//--------------------- .nv.shared._ZN7cutlass13device_kernelIN5flash11enable_sm90INS1_16FlashAttnFwdSm90INS1_25CollectiveMainloopFwdSm90ILi2EN4cute5tupleIJNS5_1CILi1EEES8_S8_EEENS6_IJNS7_ILi128EEESA_SA_EEELi128ENS_10bfloat16_tEfNS_4arch4Sm90ELb1ELb0ELb0ELb0ELb1ELb0ELb0ELb1ELb1ELb1ELb0ELb0EEENS1_21CollectiveEpilogueFwdISB_S9_SC_SE_Li256ELb0ELb1ELb0ELb0EEENS1_30DynamicPersistentTileSchedulerILi256ELi128ELb0ELb1ELb1EEEEEEEEEvNT_6ParamsE --------------------------
	.section	.nv.shared._ZN7cutlass13device_kernelIN5flash11enable_sm90INS1_16FlashAttnFwdSm90INS1_25CollectiveMainloopFwdSm90ILi2EN4cute5tupleIJNS5_1CILi1EEES8_S8_EEENS6_IJNS7_ILi128EEESA_SA_EEELi128ENS_10bfloat16_tEfNS_4arch4Sm90ELb1ELb0ELb0ELb0ELb1ELb0ELb0ELb1ELb1ELb1ELb0ELb0EEENS1_21CollectiveEpilogueFwdISB_S9_SC_SE_Li256ELb0ELb1ELb0ELb0EEENS1_30DynamicPersistentTileSchedulerILi256ELi128ELb0ELb1ELb1EEEEEEEEEvNT_6ParamsE,"aw",@nobits
	.sectionflags	@""
	.align	16
	.zero		1024


//--------------------- .nv.shared._ZN7cutlass13device_kernelIN5flash11enable_sm90INS1_16FlashAttnFwdSm90INS1_25CollectiveMainloopFwdSm90ILi2EN4cute5tupleIJNS5_1CILi1EEES8_S8_EEENS6_IJNS7_ILi128EEESA_SA_EEELi128ENS_10bfloat16_tEfNS_4arch4Sm90ELb1ELb0ELb0ELb1ELb1ELb0ELb0ELb1ELb1ELb1ELb0ELb0EEENS1_21CollectiveEpilogueFwdISB_S9_SC_SE_Li256ELb1ELb1ELb0ELb0EEENS1_36VarlenDynamicPersistentTileSchedulerILi128ELi128ELi256ELi128ELb0ELb1ELb1ELb1ELb1ELb1EEEEEEEEEvNT_6ParamsE --------------------------
	.section	.nv.shared._ZN7cutlass13device_kernelIN5flash11enable_sm90INS1_16FlashAttnFwdSm90INS1_25CollectiveMainloopFwdSm90ILi2EN4cute5tupleIJNS5_1CILi1EEES8_S8_EEENS6_IJNS7_ILi128EEESA_SA_EEELi128ENS_10bfloat16_tEfNS_4arch4Sm90ELb1ELb0ELb0ELb1ELb1ELb0ELb0ELb1ELb1ELb1ELb0ELb0EEENS1_21CollectiveEpilogueFwdISB_S9_SC_SE_Li256ELb1ELb1ELb0ELb0EEENS1_36VarlenDynamicPersistentTileSchedulerILi128ELi128ELi256ELi128ELb0ELb1ELb1ELb1ELb1ELb1EEEEEEEEEvNT_6ParamsE,"aw",@nobits
	.sectionflags	@""
	.align	16
	.zero		1024


//--------------------- .nv.shared._ZN7cutlass13device_kernelIN5flash11enable_sm90INS1_16FlashAttnFwdSm90INS1_25CollectiveMainloopFwdSm90ILi2EN4cute5tupleIJNS5_1CILi1EEES8_S8_EEENS6_IJNS7_ILi128EEESA_SA_EEELi128ENS_10bfloat16_tEfNS_4arch4Sm90ELb1ELb0ELb0ELb1ELb1ELb1ELb0ELb1ELb1ELb1ELb0ELb0EEENS1_21CollectiveEpilogueFwdISB_S9_SC_SE_Li256ELb1ELb1ELb0ELb0EEENS1_36VarlenDynamicPersistentTileSchedulerILi128ELi128ELi256ELi128ELb0ELb1ELb1ELb1ELb1ELb1EEEEEEEEEvNT_6ParamsE --------------------------
	.section	.nv.shared._ZN7cutlass13device_kernelIN5flash11enable_sm90INS1_16FlashAttnFwdSm90INS1_25CollectiveMainloopFwdSm90ILi2EN4cute5tupleIJNS5_1CILi1EEES8_S8_EEENS6_IJNS7_ILi128EEESA_SA_EEELi128ENS_10bfloat16_tEfNS_4arch4Sm90ELb1ELb0ELb0ELb1ELb1ELb1ELb0ELb1ELb1ELb1ELb0ELb0EEENS1_21CollectiveEpilogueFwdISB_S9_SC_SE_Li256ELb1ELb1ELb0ELb0EEENS1_36VarlenDynamicPersistentTileSchedulerILi128ELi128ELi256ELi128ELb0ELb1ELb1ELb1ELb1ELb1EEEEEEEEEvNT_6ParamsE,"aw",@nobits
	.sectionflags	@""
	.align	16
	.zero		1024


//--------------------- .nv.constant0._ZN7cutlass13device_kernelIN5flash11enable_sm90INS1_16FlashAttnFwdSm90INS1_25CollectiveMainloopFwdSm90ILi2EN4cute5tupleIJNS5_1CILi1EEES8_S8_EEENS6_IJNS7_ILi128EEESA_SA_EEELi128ENS_10bfloat16_tEfNS_4arch4Sm90ELb0ELb0ELb0ELb0ELb1ELb0ELb0ELb1ELb1ELb1ELb0ELb0EEENS1_21CollectiveEpilogueFwdISB_S9_SC_SE_Li256ELb0ELb1ELb0ELb0EEENS1_29StaticPersistentTileSchedulerILb0EEEEEEEEEvNT_6ParamsE --------------------------
	.section	.nv.constant0._ZN7cutlass13device_kernelIN5flash11enable_sm90INS1_16FlashAttnFwdSm90INS1_25CollectiveMainloopFwdSm90ILi2EN4cute5tupleIJNS5_1CILi1EEES8_S8_EEENS6_IJNS7_ILi128EEESA_SA_EEELi128ENS_10bfloat16_tEfNS_4arch4Sm90ELb0ELb0ELb0ELb0ELb1ELb0ELb0ELb1ELb1ELb1ELb0ELb0EEENS1_21CollectiveEpilogueFwdISB_S9_SC_SE_Li256ELb0ELb1ELb0ELb0EEENS1_29StaticPersistentTileSchedulerILb0EEEEEEEEEvNT_6ParamsE,"a",@progbits
	.sectionflags	@""
	.align	4
.nv.constant0._ZN7cutlass13device_kernelIN5flash11enable_sm90INS1_16FlashAttnFwdSm90INS1_25CollectiveMainloopFwdSm90ILi2EN4cute5tupleIJNS5_1CILi1EEES8_S8_EEENS6_IJNS7_ILi128EEESA_SA_EEELi128ENS_10bfloat16_tEfNS_4arch4Sm90ELb0ELb0ELb0ELb0ELb1ELb0ELb0ELb1ELb1ELb1ELb0ELb0EEENS1_21CollectiveEpilogueFwdISB_S9_SC_SE_Li256ELb0ELb1ELb0ELb0EEENS1_29StaticPersistentTileSchedulerILb0EEEEEEEEEvNT_6ParamsE:
	.zero		3200


//--------------------- .nv.constant0._ZN7cutlass13device_kernelIN5flash11enable_sm90INS1_16FlashAttnFwdSm90INS1_25CollectiveMainloopFwdSm90ILi2EN4cute5tupleIJNS5_1CILi1EEES8_S8_EEENS6_IJNS7_ILi128EEESA_SA_EEELi128ENS_10bfloat16_tEfNS_4arch4Sm90ELb0ELb0ELb0ELb1ELb1ELb0ELb0ELb1ELb1ELb1ELb0ELb0EEENS1_21CollectiveEpilogueFwdISB_S9_SC_SE_Li256ELb1ELb1ELb0ELb0EEENS1_36VarlenDynamicPersistentTileSchedulerILi128ELi128ELi256ELi128ELb0ELb1ELb1ELb0ELb1ELb1EEEEEEEEEvNT_6ParamsE --------------------------
	.section	.nv.constant0._ZN7cutlass13device_kernelIN5flash11enable_sm90INS1_16FlashAttnFwdSm90INS1_25CollectiveMainloopFwdSm90ILi2EN4cute5tupleIJNS5_1CILi1EEES8_S8_EEENS6_IJNS7_ILi128EEESA_SA_EEELi128ENS_10bfloat16_tEfNS_4arch4Sm90ELb0ELb0ELb0ELb1ELb1ELb0ELb0ELb1ELb1ELb1ELb0ELb0EEENS1_21CollectiveEpilogueFwdISB_S9_SC_SE_Li256ELb1ELb1ELb0ELb0EEENS1_36VarlenDynamicPersistentTileSchedulerILi128ELi128ELi256ELi128ELb0ELb1ELb1ELb0ELb1ELb1EEEEEEEEEvNT_6ParamsE,"a",@progbits
	.sectionflags	@""
	.align	4
.nv.constant0._ZN7cutlass13device_kernelIN5flash11enable_sm90INS1_16FlashAttnFwdSm90INS1_25CollectiveMainloopFwdSm90ILi2EN4cute5tupleIJNS5_1CILi1EEES8_S8_EEENS6_IJNS7_ILi128EEESA_SA_EEELi128ENS_10bfloat16_tEfNS_4arch4Sm90ELb0ELb0ELb0ELb1ELb1ELb0ELb0ELb1ELb1ELb1ELb0ELb0EEENS1_21CollectiveEpilogueFwdISB_S9_SC_SE_Li256ELb1ELb1ELb0ELb0EEENS1_36VarlenDynamicPersistentTileSchedulerILi128ELi128ELi256ELi128ELb0ELb1ELb1ELb0ELb1ELb1EEEEEEEEEvNT_6ParamsE:
	.zero		3328


//--------------------- .nv.constant0._ZN7cutlass13device_kernelIN5flash11enable_sm90INS1_16FlashAttnFwdSm90INS1_25CollectiveMainloopFwdSm90ILi2EN4cute5tupleIJNS5_1CILi1EEES8_S8_EEENS6_IJNS7_ILi128EEESA_SA_EEELi128ENS_10bfloat16_tEfNS_4arch4Sm90ELb0ELb0ELb0ELb1ELb1ELb1ELb0ELb1ELb1ELb1ELb0ELb0EEENS1_21CollectiveEpilogueFwdISB_S9_SC_SE_Li256ELb1ELb1ELb0ELb0EEENS1_36VarlenDynamicPersistentTileSchedulerILi128ELi128ELi256ELi128ELb0ELb1ELb1ELb0ELb1ELb1EEEEEEEEEvNT_6ParamsE --------------------------
	.section	.nv.constant0._ZN7cutlass13device_kernelIN5flash11enable_sm90INS1_16FlashAttnFwdSm90INS1_25CollectiveMainloopFwdSm90ILi2EN4cute5tupleIJNS5_1CILi1EEES8_S8_EEENS6_IJNS7_ILi128EEESA_SA_EEELi128ENS_10bfloat16_tEfNS_4arch4Sm90ELb0ELb0ELb0ELb1ELb1ELb1ELb0ELb1ELb1ELb1ELb0ELb0EEENS1_21CollectiveEpilogueFwdISB_S9_SC_SE_Li256ELb1ELb1ELb0ELb0EEENS1_36VarlenDynamicPersistentTileSchedulerILi128ELi128ELi256ELi128ELb0ELb1ELb1ELb0ELb1ELb1EEEEEEEEEvNT_6ParamsE,"a",@progbits
	.sectionflags	@""
	.align	4
.nv.constant0._ZN7cutlass13device_kernelIN5flash11enable_sm90INS1_16FlashAttnFwdSm90INS1_25CollectiveMainloopFwdSm90ILi2EN4cute5tupleIJNS5_1CILi1EEES8_S8_EEENS6_IJNS7_ILi128EEESA_SA_EEELi128ENS_10bfloat16_tEfNS_4arch4Sm90ELb0ELb0ELb0ELb1ELb1ELb1ELb0ELb1ELb1ELb1ELb0ELb0EEENS1_21CollectiveEpilogueFwdISB_S9_SC_SE_Li256ELb1ELb1ELb0ELb0EEENS1_36VarlenDynamicPersistentTileSchedulerILi128ELi128ELi256ELi128ELb0ELb1ELb1ELb0ELb1ELb1EEEEEEEEEvNT_6ParamsE:
	.zero		3328


//--------------------- .nv.constant0._ZN7cutlass13device_kernelIN5flash11enable_sm90INS1_16FlashAttnFwdSm90INS1_25CollectiveMainloopFwdSm90ILi2EN4cute5tupleIJNS5_1CILi1EEES8_S8_EEENS6_IJNS7_ILi128EEESA_SA_EEELi128ENS_10bfloat16_tEfNS_4arch4Sm90ELb0ELb1ELb0ELb0ELb1ELb0ELb0ELb1ELb1ELb1ELb0ELb0EEENS1_21CollectiveEpilogueFwdISB_S9_SC_SE_Li256ELb0ELb1ELb0ELb0EEENS1_30DynamicPersistentTileSchedulerILi256ELi128ELb0ELb1ELb1EEEEEEEEEvNT_6ParamsE --------------------------
	.section	.nv.constant0._ZN7cutlass13device_kernelIN5flash11enable_sm90INS1_16FlashAttnFwdSm90INS1_25CollectiveMainloopFwdSm90ILi2EN4cute5tupleIJNS5_1CILi1EEES8_S8_EEENS6_IJNS7_ILi128EEESA_SA_EEELi128ENS_10bfloat16_tEfNS_4arch4Sm90ELb0ELb1ELb0ELb0ELb1ELb0ELb0ELb1ELb1ELb1ELb0ELb0EEENS1_21CollectiveEpilogueFwdISB_S9_SC_SE_Li256ELb0ELb1ELb0ELb0EEENS1_30DynamicPersistentTileSchedulerILi256ELi128ELb0ELb1ELb1EEEEEEEEEvNT_6ParamsE,"a",@progbits
	.sectionflags	@""
	.align	4
.nv.constant0._ZN7cutlass13device_kernelIN5flash11enable_sm90INS1_16FlashAttnFwdSm90INS1_25CollectiveMainloopFwdSm90ILi2EN4cute5tupleIJNS5_1CILi1EEES8_S8_EEENS6_IJNS7_ILi128EEESA_SA_EEELi128ENS_10bfloat16_tEfNS_4arch4Sm90ELb0ELb1ELb0ELb0ELb1ELb0ELb0ELb1ELb1ELb1ELb0ELb0EEENS1_21CollectiveEpilogueFwdISB_S9_SC_SE_Li256ELb0ELb1ELb0ELb0EEENS1_30DynamicPersistentTileSchedulerILi256ELi128ELb0ELb1ELb1EEEEEEEEEvNT_6ParamsE:
	.zero		3328


//--------------------- .nv.constant0._ZN7cutlass13device_kernelIN5flash11enable_sm90INS1_16FlashAttnFwdSm90INS1_25CollectiveMainloopFwdSm90ILi2EN4cute5tupleIJNS5_1CILi1EEES8_S8_EEENS6_IJNS7_ILi128EEESA_SA_EEELi128ENS_10bfloat16_tEfNS_4arch4Sm90ELb0ELb1ELb0ELb1ELb1ELb0ELb0ELb1ELb1ELb1ELb0ELb0EEENS1_21CollectiveEpilogueFwdISB_S9_SC_SE_Li256ELb1ELb1ELb0ELb0EEENS1_36VarlenDynamicPersistentTileSchedulerILi128ELi128ELi256ELi128ELb0ELb1ELb1ELb1ELb0ELb1EEEEEEEEEvNT_6ParamsE --------------------------
	.section	.nv.constant0._ZN7cutlass13device_kernelIN5flash11enable_sm90INS1_16FlashAttnFwdSm90INS1_25CollectiveMainloopFwdSm90ILi2EN4cute5tupleIJNS5_1CILi1EEES8_S8_EEENS6_IJNS7_ILi128EEESA_SA_EEELi128ENS_10bfloat16_tEfNS_4arch4Sm90ELb0ELb1ELb0ELb1ELb1ELb0ELb0ELb1ELb1ELb1ELb0ELb0EEENS1_21CollectiveEpilogueFwdISB_S9_SC_SE_Li256ELb1ELb1ELb0ELb0EEENS1_36VarlenDynamicPersistentTileSchedulerILi128ELi128ELi256ELi128ELb0ELb1ELb1ELb1ELb0ELb1EEEEEEEEEvNT_6ParamsE,"a",@progbits
	.sectionflags	@""
	.align	4
.nv.constant0._ZN7cutlass13device_kernelIN5flash11enable_sm90INS1_16FlashAttnFwdSm90INS1_25CollectiveMainloopFwdSm90ILi2EN4cute5tupleIJNS5_1CILi1EEES8_S8_EEENS6_IJNS7_ILi128EEESA_SA_EEELi128ENS_10bfloat16_tEfNS_4arch4Sm90ELb0ELb1ELb0ELb1ELb1ELb0ELb0ELb1ELb1ELb1ELb0ELb0EEENS1_21CollectiveEpilogueFwdISB_S9_SC_SE_Li256ELb1ELb1ELb0ELb0EEENS1_36VarlenDynamicPersistentTileSchedulerILi128ELi128ELi256ELi128ELb0ELb1ELb1ELb1ELb0ELb1EEEEEEEEEvNT_6ParamsE:
	.zero		3328


//--------------------- .nv.constant0._ZN7cutlass13device_kernelIN5flash11enable_sm90INS1_16FlashAttnFwdSm90INS1_25CollectiveMainloopFwdSm90ILi2EN4cute5tupleIJNS5_1CILi1EEES8_S8_EEENS6_IJNS7_ILi128EEESA_SA_EEELi128ENS_10bfloat16_tEfNS_4arch4Sm90ELb0ELb1ELb0ELb1ELb1ELb1ELb0ELb1ELb1ELb1ELb0ELb0EEENS1_21CollectiveEpilogueFwdISB_S9_SC_SE_Li256ELb1ELb1ELb0ELb0EEENS1_36VarlenDynamicPersistentTileSchedulerILi128ELi128ELi256ELi128ELb0ELb1ELb1ELb1ELb0ELb1EEEEEEEEEvNT_6ParamsE --------------------------
	.section	.nv.constant0._ZN7cutlass13device_kernelIN5flash11enable_sm90INS1_16FlashAttnFwdSm90INS1_25CollectiveMainloopFwdSm90ILi2EN4cute5tupleIJNS5_1CILi1EEES8_S8_EEENS6_IJNS7_ILi128EEESA_SA_EEELi128ENS_10bfloat16_tEfNS_4arch4Sm90ELb0ELb1ELb0ELb1ELb1ELb1ELb0ELb1ELb1ELb1ELb0ELb0EEENS1_21CollectiveEpilogueFwdISB_S9_SC_SE_Li256ELb1ELb1ELb0ELb0EEENS1_36VarlenDynamicPersistentTileSchedulerILi128ELi128ELi256ELi128ELb0ELb1ELb1ELb1ELb0ELb1EEEEEEEEEvNT_6ParamsE,"a",@progbits
	.sectionflags	@""
	.align	4
.nv.constant0._ZN7cutlass13device_kernelIN5flash11enable_sm90INS1_16FlashAttnFwdSm90INS1_25CollectiveMainloopFwdSm90ILi2EN4cute5tupleIJNS5_1CILi1EEES8_S8_EEENS6_IJNS7_ILi128EEESA_SA_EEELi128ENS_10bfloat16_tEfNS_4arch4Sm90ELb0ELb1ELb0ELb1ELb1ELb1ELb0ELb1ELb1ELb1ELb0ELb0EEENS1_21CollectiveEpilogueFwdISB_S9_SC_SE_Li256ELb1ELb1ELb0ELb0EEENS1_36VarlenDynamicPersistentTileSchedulerILi128ELi128ELi256ELi128ELb0ELb1ELb1ELb1ELb0ELb1EEEEEEEEEvNT_6ParamsE:
	.zero		3328


//--------------------- .nv.constant0._ZN7cutlass13device_kernelIN5flash11enable_sm90INS1_16FlashAttnFwdSm90INS1_25CollectiveMainloopFwdSm90ILi2EN4cute5tupleIJNS5_1CILi1EEES8_S8_EEENS6_IJNS7_ILi128EEESA_SA_EEELi128ENS_10bfloat16_tEfNS_4arch4Sm90ELb1ELb0ELb0ELb0ELb1ELb0ELb0ELb1ELb1ELb1ELb0ELb0EEENS1_21CollectiveEpilogueFwdISB_S9_SC_SE_Li256ELb0ELb1ELb0ELb0EEENS1_30DynamicPersistentTileSchedulerILi256ELi128ELb0ELb1ELb1EEEEEEEEEvNT_6ParamsE --------------------------
	.section	.nv.constant0._ZN7cutlass13device_kernelIN5flash11enable_sm90INS1_16FlashAttnFwdSm90INS1_25CollectiveMainloopFwdSm90ILi2EN4cute5tupleIJNS5_1CILi1EEES8_S8_EEENS6_IJNS7_ILi128EEESA_SA_EEELi128ENS_10bfloat16_tEfNS_4arch4Sm90ELb1ELb0ELb0ELb0ELb1ELb0ELb0ELb1ELb1ELb1ELb0ELb0EEENS1_21CollectiveEpilogueFwdISB_S9_SC_SE_Li256ELb0ELb1ELb0ELb0EEENS1_30DynamicPersistentTileSchedulerILi256ELi128ELb0ELb1ELb1EEEEEEEEEvNT_6ParamsE,"a",@progbits
	.sectionflags	@""
	.align	4
.nv.constant0._ZN7cutlass13device_kernelIN5flash11enable_sm90INS1_16FlashAttnFwdSm90INS1_25CollectiveMainloopFwdSm90ILi2EN4cute5tupleIJNS5_1CILi1EEES8_S8_EEENS6_IJNS7_ILi128EEESA_SA_EEELi128ENS_10bfloat16_tEfNS_4arch4Sm90ELb1ELb0ELb0ELb0ELb1ELb0ELb0ELb1ELb1ELb1ELb0ELb0EEENS1_21CollectiveEpilogueFwdISB_S9_SC_SE_Li256ELb0ELb1ELb0ELb0EEENS1_30DynamicPersistentTileSchedulerILi256ELi128ELb0ELb1ELb1EEEEEEEEEvNT_6ParamsE:
	.zero		3328


//--------------------- .nv.constant0._ZN7cutlass13device_kernelIN5flash11enable_sm90INS1_16FlashAttnFwdSm90INS1_25CollectiveMainloopFwdSm90ILi2EN4cute5tupleIJNS5_1CILi1EEES8_S8_EEENS6_IJNS7_ILi128EEESA_SA_EEELi128ENS_10bfloat16_tEfNS_4arch4Sm90ELb1ELb0ELb0ELb1ELb1ELb0ELb0ELb1ELb1ELb1ELb0ELb0EEENS1_21CollectiveEpilogueFwdISB_S9_SC_SE_Li256ELb1ELb1ELb0ELb0EEENS1_36VarlenDynamicPersistentTileSchedulerILi128ELi128ELi256ELi128ELb0ELb1ELb1ELb1ELb1ELb1EEEEEEEEEvNT_6ParamsE --------------------------
	.section	.nv.constant0._ZN7cutlass13device_kernelIN5flash11enable_sm90INS1_16FlashAttnFwdSm90INS1_25CollectiveMainloopFwdSm90ILi2EN4cute5tupleIJNS5_1CILi1EEES8_S8_EEENS6_IJNS7_ILi128EEESA_SA_EEELi128ENS_10bfloat16_tEfNS_4arch4Sm90ELb1ELb0ELb0ELb1ELb1ELb0ELb0ELb1ELb1ELb1ELb0ELb0EEENS1_21CollectiveEpilogueFwdISB_S9_SC_SE_Li256ELb1ELb1ELb0ELb0EEENS1_36VarlenDynamicPersistentTileSchedulerILi128ELi128ELi256ELi128ELb0ELb1ELb1ELb1ELb1ELb1EEEEEEEEEvNT_6ParamsE,"a",@progbits
	.sectionflags	@""
	.align	4
.nv.constant0._ZN7cutlass13device_kernelIN5flash11enable_sm90INS1_16FlashAttnFwdSm90INS1_25CollectiveMainloopFwdSm90ILi2EN4cute5tupleIJNS5_1CILi1EEES8_S8_EEENS6_IJNS7_ILi128EEESA_SA_EEELi128ENS_10bfloat16_tEfNS_4arch4Sm90ELb1ELb0ELb0ELb1ELb1ELb0ELb0ELb1ELb1ELb1ELb0ELb0EEENS1_21CollectiveEpilogueFwdISB_S9_SC_SE_Li256ELb1ELb1ELb0ELb0EEENS1_36VarlenDynamicPersistentTileSchedulerILi128ELi128ELi256ELi128ELb0ELb1ELb1ELb1ELb1ELb1EEEEEEEEEvNT_6ParamsE:
	.zero		3328


//--------------------- .nv.constant0._ZN7cutlass13device_kernelIN5flash11enable_sm90INS1_16FlashAttnFwdSm90INS1_25CollectiveMainloopFwdSm90ILi2EN4cute5tupleIJNS5_1CILi1EEES8_S8_EEENS6_IJNS7_ILi128EEESA_SA_EEELi128ENS_10bfloat16_tEfNS_4arch4Sm90ELb1ELb0ELb0ELb1ELb1ELb1ELb0ELb1ELb1ELb1ELb0ELb0EEENS1_21CollectiveEpilogueFwdISB_S9_SC_SE_Li256ELb1ELb1ELb0ELb0EEENS1_36VarlenDynamicPersistentTileSchedulerILi128ELi128ELi256ELi128ELb0ELb1ELb1ELb1ELb1ELb1EEEEEEEEEvNT_6ParamsE --------------------------
	.section	.nv.constant0._ZN7cutlass13device_kernelIN5flash11enable_sm90INS1_16FlashAttnFwdSm90INS1_25CollectiveMainloopFwdSm90ILi2EN4cute5tupleIJNS5_1CILi1EEES8_S8_EEENS6_IJNS7_ILi128EEESA_SA_EEELi128ENS_10bfloat16_tEfNS_4arch4Sm90ELb1ELb0ELb0ELb1ELb1ELb1ELb0ELb1ELb1ELb1ELb0ELb0EEENS1_21CollectiveEpilogueFwdISB_S9_SC_SE_Li256ELb1ELb1ELb0ELb0EEENS1_36VarlenDynamicPersistentTileSchedulerILi128ELi128ELi256ELi128ELb0ELb1ELb1ELb1ELb1ELb1EEEEEEEEEvNT_6ParamsE,"a",@progbits
	.sectionflags	@""
	.align	4
.nv.constant0._ZN7cutlass13device_kernelIN5flash11enable_sm90INS1_16FlashAttnFwdSm90INS1_25CollectiveMainloopFwdSm90ILi2EN4cute5tupleIJNS5_1CILi1EEES8_S8_EEENS6_IJNS7_ILi128EEESA_SA_EEELi128ENS_10bfloat16_tEfNS_4arch4Sm90ELb1ELb0ELb0ELb1ELb1ELb1ELb0ELb1ELb1ELb1ELb0ELb0EEENS1_21CollectiveEpilogueFwdISB_S9_SC_SE_Li256ELb1ELb1ELb0ELb0EEENS1_36VarlenDynamicPersistentTileSchedulerILi128ELi128ELi256ELi128ELb0ELb1ELb1ELb1ELb1ELb1EEEEEEEEEvNT_6ParamsE:
	.zero		3328


//--------------------- SYMBOLS --------------------------

	.type		.nv.reservedSmem.offset0,@object
	.size		.nv.reservedSmem.offset0,0x4
	.type		__assertfail,@function
